// Copyright (c) 2024, Jay Shah, Ganesh Bikshandi, Ying Zhang, Vijay Thakkar, Pradeep Ramani, Tri Dao.
// Splitting the different template instantiations to different files to speed up compilation.
// This file is auto-generated. See "generate_kernels.py"

#include "flash_fwd_launch_template.h"

#ifndef FLASHATTENTION_DISABLE_HDIM96
template void run_mha_fwd_<90, cutlass::float_e4m3_t, 96, 96, true, true, false, true>(Flash_fwd_params &params, cudaStream_t stream);
#endif


// ===== COMPILED SASS (sm_90a) =====

	.target	sm_90a

	.elftype	@"ET_EXEC"


//--------------------- .note.nv.tkinfo           --------------------------
	.section	.note.nv.tkinfo,"",@"SHT_NOTE"
	.sectionflags	@"SHF_NOTE_NV_TKINFO"
	.tkinfo
        /*0018*/ 	.word	0x00000002
        /*0030*/ 	.string	""
        /*0030*/ 	.string	"ptxas"
        /*0030*/ 	.string	"Cuda compilation tools, release 13.0, V13.0.88"
        /*0030*/ 	.string	"Build cuda_13.0.r13.0/compiler.36424714_0"
        /*0030*/ 	.string	"-arch sm_90a -m 64 "



//--------------------- .note.nv.cuinfo           --------------------------
	.section	.note.nv.cuinfo,"",@"SHT_NOTE"
	.sectionflags	@"SHF_NOTE_NV_CUINFO"
        /*0018*/ 	.short	0x0002
        /*001a*/ 	.short	0x005a
        /*001c*/ 	.short	0x0082
	.zero		2


//--------------------- .nv.info                  --------------------------
	.section	.nv.info,"",@"SHT_CUDA_INFO"
	.align	4


	//----- nvinfo : EIATTR_REGCOUNT
	.align		4
        /*0000*/ 	.byte	0x04, 0x2f
        /*0002*/ 	.short	(.L_21 - .L_20)
	.align		4
.L_20:
        /*0004*/ 	.word	index@(_ZN7cutlass13device_kernelIN5flash11enable_sm90INS1_16FlashAttnFwdSm90INS1_25CollectiveMainloopFwdSm90ILi2EN4cute5tupleIJNS5_1CILi1EEES8_S8_EEENS6_IJNS7_ILi192EEENS7_ILi128EEENS7_ILi96EEEEEELi96ENS_12float_e4m3_tEfNS_4arch4Sm90ELb1ELb0ELb0ELb1ELb1ELb1ELb0ELb1ELb1ELb1ELb1ELb0EEENS1_21CollectiveEpilogueFwdINS6_IJSA_SC_SB_EEES9_NS_10bfloat16_tESG_Li384ELb1ELb1ELb1ELb1EEENS1_36VarlenDynamicPersistentTileSchedulerILi192ELi128ELi384ELi128ELb1ELb1ELb1ELb1ELb1ELb1EEEEEEEEEvNT_6ParamsE)
        /*0008*/ 	.word	0x00000080


	//----- nvinfo : EIATTR_FRAME_SIZE
	.align		4
.L_21:
        /*000c*/ 	.byte	0x04, 0x11
        /*000e*/ 	.short	(.L_23 - .L_22)
	.align		4
.L_22:
        /*0010*/ 	.word	index@(_ZN7cutlass13device_kernelIN5flash11enable_sm90INS1_16FlashAttnFwdSm90INS1_25CollectiveMainloopFwdSm90ILi2EN4cute5tupleIJNS5_1CILi1EEES8_S8_EEENS6_IJNS7_ILi192EEENS7_ILi128EEENS7_ILi96EEEEEELi96ENS_12float_e4m3_tEfNS_4arch4Sm90ELb1ELb0ELb0ELb1ELb1ELb1ELb0ELb1ELb1ELb1ELb1ELb0EEENS1_21CollectiveEpilogueFwdINS6_IJSA_SC_SB_EEES9_NS_10bfloat16_tESG_Li384ELb1ELb1ELb1ELb1EEENS1_36VarlenDynamicPersistentTileSchedulerILi192ELi128ELi384ELi128ELb1ELb1ELb1ELb1ELb1ELb1EEEEEEEEEvNT_6ParamsE)
        /*0014*/ 	.word	0x000000b0


	//----- nvinfo : EIATTR_REGCOUNT
	.align		4
.L_23:
        /*0018*/ 	.byte	0x04, 0x2f
        /*001a*/ 	.short	(.L_25 - .L_24)
	.align		4
.L_24:
        /*001c*/ 	.word	index@(_ZN7cutlass13device_kernelIN5flash11enable_sm90INS1_16FlashAttnFwdSm90INS1_25CollectiveMainloopFwdSm90ILi2EN4cute5tupleIJNS5_1CILi1EEES8_S8_EEENS6_IJNS7_ILi192EEENS7_ILi128EEENS7_ILi96EEEEEELi96ENS_12float_e4m3_tEfNS_4arch4Sm90ELb1ELb0ELb0ELb1ELb1ELb0ELb0ELb1ELb1ELb1ELb1ELb0EEENS1_21CollectiveEpilogueFwdINS6_IJSA_SC_SB_EEES9_NS_10bfloat16_tESG_Li384ELb1ELb1ELb1ELb1EEENS1_36VarlenDynamicPersistentTileSchedulerILi192ELi128ELi384ELi128ELb1ELb1ELb1ELb1ELb1ELb1EEEEEEEEEvNT_6ParamsE)
        /*0020*/ 	.word	0x00000080


	//----- nvinfo : EIATTR_FRAME_SIZE
	.align		4
.L_25:
        /*0024*/ 	.byte	0x04, 0x11
        /*0026*/ 	.short	(.L_27 - .L_26)
	.align		4
.L_26:
        /*0028*/ 	.word	index@(_ZN7cutlass13device_kernelIN5flash11enable_sm90INS1_16FlashAttnFwdSm90INS1_25CollectiveMainloopFwdSm90ILi2EN4cute5tupleIJNS5_1CILi1EEES8_S8_EEENS6_IJNS7_ILi192EEENS7_ILi128EEENS7_ILi96EEEEEELi96ENS_12float_e4m3_tEfNS_4arch4Sm90ELb1ELb0ELb0ELb1ELb1ELb0ELb0ELb1ELb1ELb1ELb1ELb0EEENS1_21CollectiveEpilogueFwdINS6_IJSA_SC_SB_EEES9_NS_10bfloat16_tESG_Li384ELb1ELb1ELb1ELb1EEENS1_36VarlenDynamicPersistentTileSchedulerILi192ELi128ELi384ELi128ELb1ELb1ELb1ELb1ELb1ELb1EEEEEEEEEvNT_6ParamsE)
        /*002c*/ 	.word	0x00000038


	//----- nvinfo : EIATTR_REGCOUNT
	.align		4
.L_27:
        /*0030*/ 	.byte	0x04, 0x2f
        /*0032*/ 	.short	(.L_29 - .L_28)
	.align		4
.L_28:
        /*0034*/ 	.word	index@(_ZN7cutlass13device_kernelIN5flash11enable_sm90INS1_16FlashAttnFwdSm90INS1_25CollectiveMainloopFwdSm90ILi2EN4cute5tupleIJNS5_1CILi1EEES8_S8_EEENS6_IJNS7_ILi192EEENS7_ILi128EEENS7_ILi96EEEEEELi96ENS_12float_e4m3_tEfNS_4arch4Sm90ELb1ELb0ELb0ELb0ELb1ELb0ELb0ELb1ELb1ELb1ELb1ELb0EEENS1_21CollectiveEpilogueFwdINS6_IJSA_SC_SB_EEES9_NS_10bfloat16_tESG_Li384ELb0ELb1ELb1ELb1EEENS1_19SingleTileSchedulerILb0ELb1ELb1ELi192EEEEEEEEEvNT_6ParamsE)
        /*0038*/ 	.word	0x00000080


	//----- nvinfo : EIATTR_FRAME_SIZE
	.align		4
.L_29:
        /*003c*/ 	.byte	0x04, 0x11
        /*003e*/ 	.short	(.L_31 - .L_30)
	.align		4
.L_30:
        /*0040*/ 	.word	index@(_ZN7cutlass13device_kernelIN5flash11enable_sm90INS1_16FlashAttnFwdSm90INS1_25CollectiveMainloopFwdSm90ILi2EN4cute5tupleIJNS5_1CILi1EEES8_S8_EEENS6_IJNS7_ILi192EEENS7_ILi128EEENS7_ILi96EEEEEELi96ENS_12float_e4m3_tEfNS_4arch4Sm90ELb1ELb0ELb0ELb0ELb1ELb0ELb0ELb1ELb1ELb1ELb1ELb0EEENS1_21CollectiveEpilogueFwdINS6_IJSA_SC_SB_EEES9_NS_10bfloat16_tESG_Li384ELb0ELb1ELb1ELb1EEENS1_19SingleTileSchedulerILb0ELb1ELb1ELi192EEEEEEEEEvNT_6ParamsE)
        /*0044*/ 	.word	0x00000008


	//----- nvinfo : EIATTR_REGCOUNT
	.align		4
.L_31:
        /*0048*/ 	.byte	0x04, 0x2f
        /*004a*/ 	.short	(.L_33 - .L_32)
	.align		4
.L_32:
        /*004c*/ 	.word	index@(_ZN7cutlass13device_kernelIN5flash11enable_sm90INS1_16FlashAttnFwdSm90INS1_25CollectiveMainloopFwdSm90ILi2EN4cute5tupleIJNS5_1CILi1EEES8_S8_EEENS6_IJNS7_ILi192EEENS7_ILi128EEENS7_ILi96EEEEEELi96ENS_12float_e4m3_tEfNS_4arch4Sm90ELb0ELb1ELb0ELb1ELb1ELb1ELb0ELb1ELb1ELb1ELb1ELb0EEENS1_21CollectiveEpilogueFwdINS6_IJSA_SC_SB_EEES9_NS_10bfloat16_tESG_Li384ELb1ELb1ELb1ELb1EEENS1_36VarlenDynamicPersistentTileSchedulerILi192ELi128ELi384ELi128ELb1ELb1ELb1ELb1ELb0ELb1EEEEEEEEEvNT_6ParamsE)
        /*0050*/ 	.word	0x00000080


	//----- nvinfo : EIATTR_FRAME_SIZE
	.align		4
.L_33:
        /*0054*/ 	.byte	0x04, 0x11
        /*0056*/ 	.short	(.L_35 - .L_34)
	.align		4
.L_34:
        /*0058*/ 	.word	index@(_ZN7cutlass13device_kernelIN5flash11enable_sm90INS1_16FlashAttnFwdSm90INS1_25CollectiveMainloopFwdSm90ILi2EN4cute5tupleIJNS5_1CILi1EEES8_S8_EEENS6_IJNS7_ILi192EEENS7_ILi128EEENS7_ILi96EEEEEELi96ENS_12float_e4m3_tEfNS_4arch4Sm90ELb0ELb1ELb0ELb1ELb1ELb1ELb0ELb1ELb1ELb1ELb1ELb0EEENS1_21CollectiveEpilogueFwdINS6_IJSA_SC_SB_EEES9_NS_10bfloat16_tESG_Li384ELb1ELb1ELb1ELb1EEENS1_36VarlenDynamicPersistentTileSchedulerILi192ELi128ELi384ELi128ELb1ELb1ELb1ELb1ELb0ELb1EEEEEEEEEvNT_6ParamsE)
        /*005c*/ 	.word	0x00000090


	//----- nvinfo : EIATTR_REGCOUNT
	.align		4
.L_35:
        /*0060*/ 	.byte	0x04, 0x2f
        /*0062*/ 	.short	(.L_37 - .L_36)
	.align		4
.L_36:
        /*0064*/ 	.word	index@(_ZN7cutlass13device_kernelIN5flash11enable_sm90INS1_16FlashAttnFwdSm90INS1_25CollectiveMainloopFwdSm90ILi2EN4cute5tupleIJNS5_1CILi1EEES8_S8_EEENS6_IJNS7_ILi192EEENS7_ILi128EEENS7_ILi96EEEEEELi96ENS_12float_e4m3_tEfNS_4arch4Sm90ELb0ELb1ELb0ELb1ELb1ELb0ELb0ELb1ELb1ELb1ELb1ELb0EEENS1_21CollectiveEpilogueFwdINS6_IJSA_SC_SB_EEES9_NS_10bfloat16_tESG_Li384ELb1ELb1ELb1ELb1EEENS1_36VarlenDynamicPersistentTileSchedulerILi192ELi128ELi384ELi128ELb1ELb1ELb1ELb1ELb0ELb1EEEEEEEEEvNT_6ParamsE)
        /*0068*/ 	.word	0x00000080


	//----- nvinfo : EIATTR_FRAME_SIZE
	.align		4
.L_37:
        /*006c*/ 	.byte	0x04, 0x11
        /*006e*/ 	.short	(.L_39 - .L_38)
	.align		4
.L_38:
        /*0070*/ 	.word	index@(_ZN7cutlass13device_kernelIN5flash11enable_sm90INS1_16FlashAttnFwdSm90INS1_25CollectiveMainloopFwdSm90ILi2EN4cute5tupleIJNS5_1CILi1EEES8_S8_EEENS6_IJNS7_ILi192EEENS7_ILi128EEENS7_ILi96EEEEEELi96ENS_12float_e4m3_tEfNS_4arch4Sm90ELb0ELb1ELb0ELb1ELb1ELb0ELb0ELb1ELb1ELb1ELb1ELb0EEENS1_21CollectiveEpilogueFwdINS6_IJSA_SC_SB_EEES9_NS_10bfloat16_tESG_Li384ELb1ELb1ELb1ELb1EEENS1_36VarlenDynamicPersistentTileSchedulerILi192ELi128ELi384ELi128ELb1ELb1ELb1ELb1ELb0ELb1EEEEEEEEEvNT_6ParamsE)
        /*0074*/ 	.word	0x00000028


	//----- nvinfo : EIATTR_REGCOUNT
	.align		4
.L_39:
        /*0078*/ 	.byte	0x04, 0x2f
        /*007a*/ 	.short	(.L_41 - .L_40)
	.align		4
.L_40:
        /*007c*/ 	.word	index@(_ZN7cutlass13device_kernelIN5flash11enable_sm90INS1_16FlashAttnFwdSm90INS1_25CollectiveMainloopFwdSm90ILi2EN4cute5tupleIJNS5_1CILi1EEES8_S8_EEENS6_IJNS7_ILi192EEENS7_ILi128EEENS7_ILi96EEEEEELi96ENS_12float_e4m3_tEfNS_4arch4Sm90ELb0ELb1ELb0ELb0ELb1ELb0ELb0ELb1ELb1ELb1ELb1ELb0EEENS1_21CollectiveEpilogueFwdINS6_IJSA_SC_SB_EEES9_NS_10bfloat16_tESG_Li384ELb0ELb1ELb1ELb1EEENS1_19SingleTileSchedulerILb0ELb1ELb1ELi192EEEEEEEEEvNT_6ParamsE)
        /*0080*/ 	.word	0x00000080


	//----- nvinfo : EIATTR_FRAME_SIZE
	.align		4
.L_41:
        /*0084*/ 	.byte	0x04, 0x11
        /*0086*/ 	.short	(.L_43 - .L_42)
	.align		4
.L_42:
        /*0088*/ 	.word	index@(_ZN7cutlass13device_kernelIN5flash11enable_sm90INS1_16FlashAttnFwdSm90INS1_25CollectiveMainloopFwdSm90ILi2EN4cute5tupleIJNS5_1CILi1EEES8_S8_EEENS6_IJNS7_ILi192EEENS7_ILi128EEENS7_ILi96EEEEEELi96ENS_12float_e4m3_tEfNS_4arch4Sm90ELb0ELb1ELb0ELb0ELb1ELb0ELb0ELb1ELb1ELb1ELb1ELb0EEENS1_21CollectiveEpilogueFwdINS6_IJSA_SC_SB_EEES9_NS_10bfloat16_tESG_Li384ELb0ELb1ELb1ELb1EEENS1_19SingleTileSchedulerILb0ELb1ELb1ELi192EEEEEEEEEvNT_6ParamsE)
        /*008c*/ 	.word	0x00000008


	//----- nvinfo : EIATTR_REGCOUNT
	.align		4
.L_43:
        /*0090*/ 	.byte	0x04, 0x2f
        /*0092*/ 	.short	(.L_45 - .L_44)
	.align		4
.L_44:
        /*0094*/ 	.word	index@(_ZN7cutlass13device_kernelIN5flash11enable_sm90INS1_16FlashAttnFwdSm90INS1_25CollectiveMainloopFwdSm90ILi2EN4cute5tupleIJNS5_1CILi1EEES8_S8_EEENS6_IJNS7_ILi192EEENS7_ILi128EEENS7_ILi96EEEEEELi96ENS_12float_e4m3_tEfNS_4arch4Sm90ELb0ELb0ELb0ELb1ELb1ELb1ELb0ELb1ELb1ELb1ELb1ELb0EEENS1_21CollectiveEpilogueFwdINS6_IJSA_SC_SB_EEES9_NS_10bfloat16_tESG_Li384ELb1ELb1ELb1ELb1EEENS1_36VarlenDynamicPersistentTileSchedulerILi192ELi128ELi384ELi128ELb1ELb1ELb1ELb0ELb1ELb1EEEEEEEEEvNT_6ParamsE)
        /*0098*/ 	.word	0x00000080


	//----- nvinfo : EIATTR_FRAME_SIZE
	.align		4
.L_45:
        /*009c*/ 	.byte	0x04, 0x11
        /*009e*/ 	.short	(.L_47 - .L_46)
	.align		4
.L_46:
        /*00a0*/ 	.word	index@(_ZN7cutlass13device_kernelIN5flash11enable_sm90INS1_16FlashAttnFwdSm90INS1_25CollectiveMainloopFwdSm90ILi2EN4cute5tupleIJNS5_1CILi1EEES8_S8_EEENS6_IJNS7_ILi192EEENS7_ILi128EEENS7_ILi96EEEEEELi96ENS_12float_e4m3_tEfNS_4arch4Sm90ELb0ELb0ELb0ELb1ELb1ELb1ELb0ELb1ELb1ELb1ELb1ELb0EEENS1_21CollectiveEpilogueFwdINS6_IJSA_SC_SB_EEES9_NS_10bfloat16_tESG_Li384ELb1ELb1ELb1ELb1EEENS1_36VarlenDynamicPersistentTileSchedulerILi192ELi128ELi384ELi128ELb1ELb1ELb1ELb0ELb1ELb1EEEEEEEEEvNT_6ParamsE)
        /*00a4*/ 	.word	0x000000b0


	//----- nvinfo : EIATTR_REGCOUNT
	.align		4
.L_47:
        /*00a8*/ 	.byte	0x04, 0x2f
        /*00aa*/ 	.short	(.L_49 - .L_48)
	.align		4
.L_48:
        /*00ac*/ 	.word	index@(_ZN7cutlass13device_kernelIN5flash11enable_sm90INS1_16FlashAttnFwdSm90INS1_25CollectiveMainloopFwdSm90ILi2EN4cute5tupleIJNS5_1CILi1EEES8_S8_EEENS6_IJNS7_ILi192EEENS7_ILi128EEENS7_ILi96EEEEEELi96ENS_12float_e4m3_tEfNS_4arch4Sm90ELb0ELb0ELb0ELb1ELb1ELb0ELb0ELb1ELb1ELb1ELb1ELb0EEENS1_21CollectiveEpilogueFwdINS6_IJSA_SC_SB_EEES9_NS_10bfloat16_tESG_Li384ELb1ELb1ELb1ELb1EEENS1_36VarlenDynamicPersistentTileSchedulerILi192ELi128ELi384ELi128ELb1ELb1ELb1ELb0ELb1ELb1EEEEEEEEEvNT_6ParamsE)
        /*00b0*/ 	.word	0x00000080


	//----- nvinfo : EIATTR_FRAME_SIZE
	.align		4
.L_49:
        /*00b4*/ 	.byte	0x04, 0x11
        /*00b6*/ 	.short	(.L_51 - .L_50)
	.align		4
.L_50:
        /*00b8*/ 	.word	index@(_ZN7cutlass13device_kernelIN5flash11enable_sm90INS1_16FlashAttnFwdSm90INS1_25CollectiveMainloopFwdSm90ILi2EN4cute5tupleIJNS5_1CILi1EEES8_S8_EEENS6_IJNS7_ILi192EEENS7_ILi128EEENS7_ILi96EEEEEELi96ENS_12float_e4m3_tEfNS_4arch4Sm90ELb0ELb0ELb0ELb1ELb1ELb0ELb0ELb1ELb1ELb1ELb1ELb0EEENS1_21CollectiveEpilogueFwdINS6_IJSA_SC_SB_EEES9_NS_10bfloat16_tESG_Li384ELb1ELb1ELb1ELb1EEENS1_36VarlenDynamicPersistentTileSchedulerILi192ELi128ELi384ELi128ELb1ELb1ELb1ELb0ELb1ELb1EEEEEEEEEvNT_6ParamsE)
        /*00bc*/ 	.word	0x00000038


	//----- nvinfo : EIATTR_REGCOUNT
	.align		4
.L_51:
        /*00c0*/ 	.byte	0x04, 0x2f
        /*00c2*/ 	.short	(.L_53 - .L_52)
	.align		4
.L_52:
        /*00c4*/ 	.word	index@(_ZN7cutlass13device_kernelIN5flash11enable_sm90INS1_16FlashAttnFwdSm90INS1_25CollectiveMainloopFwdSm90ILi2EN4cute5tupleIJNS5_1CILi1EEES8_S8_EEENS6_IJNS7_ILi192EEENS7_ILi128EEENS7_ILi96EEEEEELi96ENS_12float_e4m3_tEfNS_4arch4Sm90ELb0ELb0ELb0ELb0ELb1ELb0ELb0ELb1ELb1ELb1ELb1ELb0EEENS1_21CollectiveEpilogueFwdINS6_IJSA_SC_SB_EEES9_NS_10bfloat16_tESG_Li384ELb0ELb1ELb1ELb1EEENS1_19SingleTileSchedulerILb0ELb1ELb1ELi192EEEEEEEEEvNT_6ParamsE)
        /*00c8*/ 	.word	0x00000080


	//----- nvinfo : EIATTR_FRAME_SIZE
	.align		4
.L_53:
        /*00cc*/ 	.byte	0x04, 0x11
        /*00ce*/ 	.short	(.L_55 - .L_54)
	.align		4
.L_54:
        /*00d0*/ 	.word	index@(_ZN7cutlass13device_kernelIN5flash11enable_sm90INS1_16FlashAttnFwdSm90INS1_25CollectiveMainloopFwdSm90ILi2EN4cute5tupleIJNS5_1CILi1EEES8_S8_EEENS6_IJNS7_ILi192EEENS7_ILi128EEENS7_ILi96EEEEEELi96ENS_12float_e4m3_tEfNS_4arch4Sm90ELb0ELb0ELb0ELb0ELb1ELb0ELb0ELb1ELb1ELb1ELb1ELb0EEENS1_21CollectiveEpilogueFwdINS6_IJSA_SC_SB_EEES9_NS_10bfloat16_tESG_Li384ELb0ELb1ELb1ELb1EEENS1_19SingleTileSchedulerILb0ELb1ELb1ELi192EEEEEEEEEvNT_6ParamsE)
        /*00d4*/ 	.word	0x00000008


	//----- nvinfo : EIATTR_MIN_STACK_SIZE
	.align		4
.L_55:
        /*00d8*/ 	.byte	0x04, 0x12
        /*00da*/ 	.short	(.L_57 - .L_56)
	.align		4
.L_56:
        /*00dc*/ 	.word	index@(_ZN7cutlass13device_kernelIN5flash11enable_sm90INS1_16FlashAttnFwdSm90INS1_25CollectiveMainloopFwdSm90ILi2EN4cute5tupleIJNS5_1CILi1EEES8_S8_EEENS6_IJNS7_ILi192EEENS7_ILi128EEENS7_ILi96EEEEEELi96ENS_12float_e4m3_tEfNS_4arch4Sm90ELb0ELb0ELb0ELb0ELb1ELb0ELb0ELb1ELb1ELb1ELb1ELb0EEENS1_21CollectiveEpilogueFwdINS6_IJSA_SC_SB_EEES9_NS_10bfloat16_tESG_Li384ELb0ELb1ELb1ELb1EEENS1_19SingleTileSchedulerILb0ELb1ELb1ELi192EEEEEEEEEvNT_6ParamsE)
        /*00e0*/ 	.word	0x00000008


	//----- nvinfo : EIATTR_MIN_STACK_SIZE
	.align		4
.L_57:
        /*00e4*/ 	.byte	0x04, 0x12
        /*00e6*/ 	.short	(.L_59 - .L_58)
	.align		4
.L_58:
        /*00e8*/ 	.word	index@(_ZN7cutlass13device_kernelIN5flash11enable_sm90INS1_16FlashAttnFwdSm90INS1_25CollectiveMainloopFwdSm90ILi2EN4cute5tupleIJNS5_1CILi1EEES8_S8_EEENS6_IJNS7_ILi192EEENS7_ILi128EEENS7_ILi96EEEEEELi96ENS_12float_e4m3_tEfNS_4arch4Sm90ELb0ELb0ELb0ELb1ELb1ELb0ELb0ELb1ELb1ELb1ELb1ELb0EEENS1_21CollectiveEpilogueFwdINS6_IJSA_SC_SB_EEES9_NS_10bfloat16_tESG_Li384ELb1ELb1ELb1ELb1EEENS1_36VarlenDynamicPersistentTileSchedulerILi192ELi128ELi384ELi128ELb1ELb1ELb1ELb0ELb1ELb1EEEEEEEEEvNT_6ParamsE)
        /*00ec*/ 	.word	0x00000038


	//----- nvinfo : EIATTR_MIN_STACK_SIZE
	.align		4
.L_59:
        /*00f0*/ 	.byte	0x04, 0x12
        /*00f2*/ 	.short	(.L_61 - .L_60)
	.align		4
.L_60:
        /*00f4*/ 	.word	index@(_ZN7cutlass13device_kernelIN5flash11enable_sm90INS1_16FlashAttnFwdSm90INS1_25CollectiveMainloopFwdSm90ILi2EN4cute5tupleIJNS5_1CILi1EEES8_S8_EEENS6_IJNS7_ILi192EEENS7_ILi128EEENS7_ILi96EEEEEELi96ENS_12float_e4m3_tEfNS_4arch4Sm90ELb0ELb0ELb0ELb1ELb1ELb1ELb0ELb1ELb1ELb1ELb1ELb0EEENS1_21CollectiveEpilogueFwdINS6_IJSA_SC_SB_EEES9_NS_10bfloat16_tESG_Li384ELb1ELb1ELb1ELb1EEENS1_36VarlenDynamicPersistentTileSchedulerILi192ELi128ELi384ELi128ELb1ELb1ELb1ELb0ELb1ELb1EEEEEEEEEvNT_6ParamsE)
        /*00f8*/ 	.word	0x000000b0


	//----- nvinfo : EIATTR_MIN_STACK_SIZE
	.align		4
.L_61:
        /*00fc*/ 	.byte	0x04, 0x12
        /*00fe*/ 	.short	(.L_63 - .L_62)
	.align		4
.L_62:
        /*0100*/ 	.word	index@(_ZN7cutlass13device_kernelIN5flash11enable_sm90INS1_16FlashAttnFwdSm90INS1_25CollectiveMainloopFwdSm90ILi2EN4cute5tupleIJNS5_1CILi1EEES8_S8_EEENS6_IJNS7_ILi192EEENS7_ILi128EEENS7_ILi96EEEEEELi96ENS_12float_e4m3_tEfNS_4arch4Sm90ELb0ELb1ELb0ELb0ELb1ELb0ELb0ELb1ELb1ELb1ELb1ELb0EEENS1_21CollectiveEpilogueFwdINS6_IJSA_SC_SB_EEES9_NS_10bfloat16_tESG_Li384ELb0ELb1ELb1ELb1EEENS1_19SingleTileSchedulerILb0ELb1ELb1ELi192EEEEEEEEEvNT_6ParamsE)
        /*0104*/ 	.word	0x00000008


	//----- nvinfo : EIATTR_MIN_STACK_SIZE
	.align		4
.L_63:
        /*0108*/ 	.byte	0x04, 0x12
        /*010a*/ 	.short	(.L_65 - .L_64)
	.align		4
.L_64:
        /*010c*/ 	.word	index@(_ZN7cutlass13device_kernelIN5flash11enable_sm90INS1_16FlashAttnFwdSm90INS1_25CollectiveMainloopFwdSm90ILi2EN4cute5tupleIJNS5_1CILi1EEES8_S8_EEENS6_IJNS7_ILi192EEENS7_ILi128EEENS7_ILi96EEEEEELi96ENS_12float_e4m3_tEfNS_4arch4Sm90ELb0ELb1ELb0ELb1ELb1ELb0ELb0ELb1ELb1ELb1ELb1ELb0EEENS1_21CollectiveEpilogueFwdINS6_IJSA_SC_SB_EEES9_NS_10bfloat16_tESG_Li384ELb1ELb1ELb1ELb1EEENS1_36VarlenDynamicPersistentTileSchedulerILi192ELi128ELi384ELi128ELb1ELb1ELb1ELb1ELb0ELb1EEEEEEEEEvNT_6ParamsE)
        /*0110*/ 	.word	0x00000028


	//----- nvinfo : EIATTR_MIN_STACK_SIZE
	.align		4
.L_65:
        /*0114*/ 	.byte	0x04, 0x12
        /*0116*/ 	.short	(.L_67 - .L_66)
	.align		4
.L_66:
        /*0118*/ 	.word	index@(_ZN7cutlass13device_kernelIN5flash11enable_sm90INS1_16FlashAttnFwdSm90INS1_25CollectiveMainloopFwdSm90ILi2EN4cute5tupleIJNS5_1CILi1EEES8_S8_EEENS6_IJNS7_ILi192EEENS7_ILi128EEENS7_ILi96EEEEEELi96ENS_12float_e4m3_tEfNS_4arch4Sm90ELb0ELb1ELb0ELb1ELb1ELb1ELb0ELb1ELb1ELb1ELb1ELb0EEENS1_21CollectiveEpilogueFwdINS6_IJSA_SC_SB_EEES9_NS_10bfloat16_tESG_Li384ELb1ELb1ELb1ELb1EEENS1_36VarlenDynamicPersistentTileSchedulerILi192ELi128ELi384ELi128ELb1ELb1ELb1ELb1ELb0ELb1EEEEEEEEEvNT_6ParamsE)
        /*011c*/ 	.word	0x00000090


	//----- nvinfo : EIATTR_MIN_STACK_SIZE
	.align		4
.L_67:
        /*0120*/ 	.byte	0x04, 0x12
        /*0122*/ 	.short	(.L_69 - .L_68)
	.align		4
.L_68:
        /*0124*/ 	.word	index@(_ZN7cutlass13device_kernelIN5flash11enable_sm90INS1_16FlashAttnFwdSm90INS1_25CollectiveMainloopFwdSm90ILi2EN4cute5tupleIJNS5_1CILi1EEES8_S8_EEENS6_IJNS7_ILi192EEENS7_ILi128EEENS7_ILi96EEEEEELi96ENS_12float_e4m3_tEfNS_4arch4Sm90ELb1ELb0ELb0ELb0ELb1ELb0ELb0ELb1ELb1ELb1ELb1ELb0EEENS1_21CollectiveEpilogueFwdINS6_IJSA_SC_SB_EEES9_NS_10bfloat16_tESG_Li384ELb0ELb1ELb1ELb1EEENS1_19SingleTileSchedulerILb0ELb1ELb1ELi192EEEEEEEEEvNT_6ParamsE)
        /*0128*/ 	.word	0x00000008


	//----- nvinfo : EIATTR_MIN_STACK_SIZE
	.align		4
.L_69:
        /*012c*/ 	.byte	0x04, 0x12
        /*012e*/ 	.short	(.L_71 - .L_70)
	.align		4
.L_70:
        /*0130*/ 	.word	index@(_ZN7cutlass13device_kernelIN5flash11enable_sm90INS1_16FlashAttnFwdSm90INS1_25CollectiveMainloopFwdSm90ILi2EN4cute5tupleIJNS5_1CILi1EEES8_S8_EEENS6_IJNS7_ILi192EEENS7_ILi128EEENS7_ILi96EEEEEELi96ENS_12float_e4m3_tEfNS_4arch4Sm90ELb1ELb0ELb0ELb1ELb1ELb0ELb0ELb1ELb1ELb1ELb1ELb0EEENS1_21CollectiveEpilogueFwdINS6_IJSA_SC_SB_EEES9_NS_10bfloat16_tESG_Li384ELb1ELb1ELb1ELb1EEENS1_36VarlenDynamicPersistentTileSchedulerILi192ELi128ELi384ELi128ELb1ELb1ELb1ELb1ELb1ELb1EEEEEEEEEvNT_6ParamsE)
        /*0134*/ 	.word	0x00000038


	//----- nvinfo : EIATTR_MIN_STACK_SIZE
	.align		4
.L_71:
        /*0138*/ 	.byte	0x04, 0x12
        /*013a*/ 	.short	(.L_73 - .L_72)
	.align		4
.L_72:
        /*013c*/ 	.word	index@(_ZN7cutlass13device_kernelIN5flash11enable_sm90INS1_16FlashAttnFwdSm90INS1_25CollectiveMainloopFwdSm90ILi2EN4cute5tupleIJNS5_1CILi1EEES8_S8_EEENS6_IJNS7_ILi192EEENS7_ILi128EEENS7_ILi96EEEEEELi96ENS_12float_e4m3_tEfNS_4arch4Sm90ELb1ELb0ELb0ELb1ELb1ELb1ELb0ELb1ELb1ELb1ELb1ELb0EEENS1_21CollectiveEpilogueFwdINS6_IJSA_SC_SB_EEES9_NS_10bfloat16_tESG_Li384ELb1ELb1ELb1ELb1EEENS1_36VarlenDynamicPersistentTileSchedulerILi192ELi128ELi384ELi128ELb1ELb1ELb1ELb1ELb1ELb1EEEEEEEEEvNT_6ParamsE)
        /*0140*/ 	.word	0x000000b0
.L_73:


//--------------------- .nv.compat                --------------------------
	.section	.nv.compat,"",@"SHT_CUDA_COMPAT_INFO"
	.align	4
        /*0000*/ 	.byte	0x02, 0x09, 0x01, 0x00, 0x02, 0x02, 0x04, 0x00, 0x02, 0x05, 0x05, 0x00, 0x03, 0x07, 0x01, 0x01
        /*0010*/ 	.byte	0x02, 0x03, 0x01, 0x00, 0x02, 0x06, 0x01, 0x00, 0x04, 0x0b, 0x08, 0x00, 0x00, 0x00, 0x00, 0x00
        /*0020*/ 	.byte	0x00, 0x00, 0x00, 0x00


//--------------------- .nv.info._ZN7cutlass13device_kernelIN5flash11enable_sm90INS1_16FlashAttnFwdSm90INS1_25CollectiveMainloopFwdSm90ILi2EN4cute5tupleIJNS5_1CILi1EEES8_S8_EEENS6_IJNS7_ILi192EEENS7_ILi128EEENS7_ILi96EEEEEELi96ENS_12float_e4m3_tEfNS_4arch4Sm90ELb0ELb0ELb0ELb0ELb1ELb0ELb0ELb1ELb1ELb1ELb1ELb0EEENS1_21CollectiveEpilogueFwdINS6_IJSA_SC_SB_EEES9_NS_10bfloat16_tESG_Li384ELb0ELb1ELb1ELb1EEENS1_19SingleTileSchedulerILb0ELb1ELb1ELi192EEEEEEEEEvNT_6ParamsE --------------------------
	.section	.nv.info._ZN7cutlass13device_kernelIN5flash11enable_sm90INS1_16FlashAttnFwdSm90INS1_25CollectiveMainloopFwdSm90ILi2EN4cute5tupleIJNS5_1CILi1EEES8_S8_EEENS6_IJNS7_ILi192EEENS7_ILi128EEENS7_ILi96EEEEEELi96ENS_12float_e4m3_tEfNS_4arch4Sm90ELb0ELb0ELb0ELb0ELb1ELb0ELb0ELb1ELb1ELb1ELb1ELb0EEENS1_21CollectiveEpilogueFwdINS6_IJSA_SC_SB_EEES9_NS_10bfloat16_tESG_Li384ELb0ELb1ELb1ELb1EEENS1_19SingleTileSchedulerILb0ELb1ELb1ELi192EEEEEEEEEvNT_6ParamsE,"",@"SHT_CUDA_INFO"
	.sectionflags	@""
	.align	4


	//----- nvinfo : EIATTR_CUDA_API_VERSION
	.align		4
        /*0000*/ 	.byte	0x04, 0x37
        /*0002*/ 	.short	(.L_75 - .L_74)
.L_74:
        /*0004*/ 	.word	0x00000082


	//----- nvinfo : EIATTR_KPARAM_INFO
	.align		4
.L_75:
        /*0008*/ 	.byte	0x04, 0x17
        /*000a*/ 	.short	(.L_77 - .L_76)
.L_76:
        /*000c*/ 	.word	0x00000000
        /*0010*/ 	.short	0x0000
        /*0012*/ 	.short	0x0070
        /*0014*/ 	.byte	0x00, 0xf0, 0x01, 0x28


	//----- nvinfo : EIATTR_SPARSE_MMA_MASK
	.align		4
.L_77:
        /*0018*/ 	.byte	0x03, 0x50
        /*001a*/ 	.short	0x0000


	//----- nvinfo : EIATTR_MAXREG_COUNT
	.align		4
        /*001c*/ 	.byte	0x03, 0x1b
        /*001e*/ 	.short	0x0080


	//----- nvinfo : EIATTR_NUM_BARRIERS
	.align		4
        /*0020*/ 	.byte	0x02, 0x4c
        /*0022*/ 	.byte	0x09
	.zero		1


	//----- nvinfo : EIATTR_EXTERNS
	.align		4
        /*0024*/ 	.byte	0x04, 0x0f
        /*0026*/ 	.short	(.L_79 - .L_78)


	//   ....[0]....
	.align		4
.L_78:
        /*0028*/ 	.word	index@(__assertfail)


	//----- nvinfo : EIATTR_ANNOTATIONS
	.align		4
.L_79:
        /*002c*/ 	.byte	0x04, 0x55
        /*002e*/ 	.short	(.L_81 - .L_80)


	//   ....[0]....
.L_80:
        /*0030*/ 	.word	0x00000001
        /*0034*/ 	.byte	0x00, 0x8b, 0x00, 0x00, 0x01, 0x00, 0x00, 0x00, 0xc0, 0x8b, 0x00, 0x00, 0x01, 0x00, 0x00, 0x00
        /*0044*/ 	.byte	0x90, 0xaa, 0x00, 0x00, 0x01, 0x00, 0x00, 0x00, 0xa0, 0xaa, 0x00, 0x00, 0x01, 0x00, 0x00, 0x00
        /*0054*/ 	.byte	0xe0, 0xaf, 0x00, 0x00, 0x01, 0x00, 0x00, 0x00, 0x40, 0xb0, 0x00, 0x00


	//----- nvinfo : EIATTR_MERCURY_ISA_VERSION
	.align		4
.L_81:
        /*0060*/ 	.byte	0x03, 0x5f
        /*0062*/ 	.short	0x0101


	//----- nvinfo : EIATTR_INT_WARP_WIDE_INSTR_OFFSETS
	.align		4
        /*0064*/ 	.byte	0x04, 0x31
        /*0066*/ 	.short	(.L_83 - .L_82)


	//   ....[0]....
.L_82:
        /*0068*/ 	.word	0x000000c0


	//   ....[1]....
        /*006c*/ 	.word	0x000000d0


	//   ....[2]....
        /*0070*/ 	.word	0x00000170


	//----- nvinfo : EIATTR_COOP_GROUP_MASK_REGIDS
	.align		4
.L_83:
        /*0074*/ 	.byte	0x04, 0x29
        /*0076*/ 	.short	(.L_85 - .L_84)


	//   ....[0]....
.L_84:
        /*0078*/ 	.word	0xffffffff


	//   ....[1]....
        /*007c*/ 	.word	0xffffffff


	//   ....[2]....
        /*0080*/ 	.word	0xffffffff


	//   ....[3]....
        /*0084*/ 	.word	0xffffffff


	//   ....[4]....
        /*0088*/ 	.word	0xffffffff


	//   ....[5]....
        /*008c*/ 	.word	0xffffffff


	//   ....[6]....
        /*0090*/ 	.word	0xffffffff


	//   ....[7]....
        /*0094*/ 	.word	0xffffffff


	//   ....[8]....
        /*0098*/ 	.word	0xffffffff


	//   ....[9]....
        /*009c*/ 	.word	0xffffffff


	//   ....[10]....
        /*00a0*/ 	.word	0xffffffff


	//   ....[11]....
        /*00a4*/ 	.word	0xffffffff


	//   ....[12]....
        /*00a8*/ 	.word	0xffffffff


	//   ....[13]....
        /*00ac*/ 	.word	0xffffffff


	//   ....[14]....
        /*00b0*/ 	.word	0xffffffff


	//   ....[15]....
        /*00b4*/ 	.word	0xffffffff


	//   ....[16]....
        /*00b8*/ 	.word	0xffffffff


	//   ....[17]....
        /*00bc*/ 	.word	0xffffffff


	//   ....[18]....
        /*00c0*/ 	.word	0xffffffff


	//   ....[19]....
        /*00c4*/ 	.word	0xffffffff


	//   ....[20]....
        /*00c8*/ 	.word	0xffffffff


	//   ....[21]....
        /*00cc*/ 	.word	0xffffffff


	//   ....[22]....
        /*00d0*/ 	.word	0xffffffff


	//   ....[23]....
        /*00d4*/ 	.word	0xffffffff


	//   ....[24]....
        /*00d8*/ 	.word	0xffffffff


	//   ....[25]....
        /*00dc*/ 	.word	0xffffffff


	//   ....[26]....
        /*00e0*/ 	.word	0xffffffff


	//   ....[27]....
        /*00e4*/ 	.word	0xffffffff


	//   ....[28]....
        /*00e8*/ 	.word	0xffffffff


	//   ....[29]....
        /*00ec*/ 	.word	0xffffffff


	//   ....[30]....
        /*00f0*/ 	.word	0xffffffff


	//   ....[31]....
        /*00f4*/ 	.word	0xffffffff


	//   ....[32]....
        /*00f8*/ 	.word	0xffffffff


	//   ....[33]....
        /*00fc*/ 	.word	0xffffffff


	//   ....[34]....
        /*0100*/ 	.word	0xffffffff


	//   ....[35]....
        /*0104*/ 	.word	0xffffffff


	//   ....[36]....
        /*0108*/ 	.word	0xffffffff


	//   ....[37]....
        /*010c*/ 	.word	0xffffffff


	//   ....[38]....
        /*0110*/ 	.word	0xffffffff


	//   ....[39]....
        /*0114*/ 	.word	0xffffffff


	//   ....[40]....
        /*0118*/ 	.word	0xffffffff


	//   ....[41]....
        /*011c*/ 	.word	0xffffffff


	//   ....[42]....
        /*0120*/ 	.word	0xffffffff


	//   ....[43]....
        /*0124*/ 	.word	0xffffffff


	//   ....[44]....
        /*0128*/ 	.word	0xffffffff


	//   ....[45]....
        /*012c*/ 	.word	0xffffffff


	//   ....[46]....
        /*0130*/ 	.word	0xffffffff


	//   ....[47]....
        /*0134*/ 	.word	0xffffffff


	//   ....[48]....
        /*0138*/ 	.word	0xffffffff


	//   ....[49]....
        /*013c*/ 	.word	0xffffffff


	//   ....[50]....
        /*0140*/ 	.word	0xffffffff


	//   ....[51]....
        /*0144*/ 	.word	0xffffffff


	//   ....[52]....
        /*0148*/ 	.word	0xffffffff


	//   ....[53]....
        /*014c*/ 	.word	0xffffffff


	//   ....[54]....
        /*0150*/ 	.word	0xffffffff


	//   ....[55]....
        /*0154*/ 	.word	0xffffffff


	//   ....[56]....
        /*0158*/ 	.word	0xffffffff


	//   ....[57]....
        /*015c*/ 	.word	0xffffffff


	//   ....[58]....
        /*0160*/ 	.word	0xffffffff


	//   ....[59]....
        /*0164*/ 	.word	0xffffffff


	//   ....[60]....
        /*0168*/ 	.word	0xffffffff


	//   ....[61]....
        /*016c*/ 	.word	0xffffffff


	//   ....[62]....
        /*0170*/ 	.word	0xffffffff


	//   ....[63]....
        /*0174*/ 	.word	0xffffffff


	//   ....[64]....
        /*0178*/ 	.word	0xffffffff


	//   ....[65]....
        /*017c*/ 	.word	0xffffffff


	//   ....[66]....
        /*0180*/ 	.word	0xffffffff


	//   ....[67]....
        /*0184*/ 	.word	0xffffffff


	//   ....[68]....
        /*0188*/ 	.word	0xffffffff


	//   ....[69]....
        /*018c*/ 	.word	0xffffffff


	//   ....[70]....
        /*0190*/ 	.word	0xffffffff


	//   ....[71]....
        /*0194*/ 	.word	0xffffffff


	//   ....[72]....
        /*0198*/ 	.word	0xffffffff


	//   ....[73]....
        /*019c*/ 	.word	0xffffffff


	//   ....[74]....
        /*01a0*/ 	.word	0xffffffff


	//   ....[75]....
        /*01a4*/ 	.word	0xffffffff


	//   ....[76]....
        /*01a8*/ 	.word	0xffffffff


	//   ....[77]....
        /*01ac*/ 	.word	0xffffffff


	//   ....[78]....
        /*01b0*/ 	.word	0xffffffff


	//   ....[79]....
        /*01b4*/ 	.word	0xffffffff


	//   ....[80]....
        /*01b8*/ 	.word	0xffffffff


	//   ....[81]....
        /*01bc*/ 	.word	0xffffffff


	//   ....[82]....
        /*01c0*/ 	.word	0xffffffff


	//   ....[83]....
        /*01c4*/ 	.word	0xffffffff


	//   ....[84]....
        /*01c8*/ 	.word	0xffffffff


	//   ....[85]....
        /*01cc*/ 	.word	0xffffffff


	//   ....[86]....
        /*01d0*/ 	.word	0xffffffff


	//   ....[87]....
        /*01d4*/ 	.word	0xffffffff


	//   ....[88]....
        /*01d8*/ 	.word	0xffffffff


	//   ....[89]....
        /*01dc*/ 	.word	0xffffffff


	//   ....[90]....
        /*01e0*/ 	.word	0xffffffff


	//   ....[91]....
        /*01e4*/ 	.word	0xffffffff


	//   ....[92]....
        /*01e8*/ 	.word	0xffffffff


	//   ....[93]....
        /*01ec*/ 	.word	0xffffffff


	//   ....[94]....
        /*01f0*/ 	.word	0xffffffff


	//   ....[95]....
        /*01f4*/ 	.word	0xffffffff


	//   ....[96]....
        /*01f8*/ 	.word	0xffffffff


	//   ....[97]....
        /*01fc*/ 	.word	0xffffffff


	//   ....[98]....
        /*0200*/ 	.word	0xffffffff


	//   ....[99]....
        /*0204*/ 	.word	0x0500000f


	//   ....[100]....
        /*0208*/ 	.word	0x0500000f


	//   ....[101]....
        /*020c*/ 	.word	0x0500000f


	//   ....[102]....
        /*0210*/ 	.word	0x0500000f


	//   ....[103]....
        /*0214*/ 	.word	0x0500000f


	//   ....[104]....
        /*0218*/ 	.word	0x0500000f


	//   ....[105]....
        /*021c*/ 	.word	0x0500000f


	//   ....[106]....
        /*0220*/ 	.word	0x0500000f


	//   ....[107]....
        /*0224*/ 	.word	0x0500000f


	//   ....[108]....
        /*0228*/ 	.word	0x0500000f


	//   ....[109]....
        /*022c*/ 	.word	0x0500000f


	//   ....[110]....
        /*0230*/ 	.word	0x0500000f


	//   ....[111]....
        /*0234*/ 	.word	0x0500000f


	//   ....[112]....
        /*0238*/ 	.word	0x0500000f


	//   ....[113]....
        /*023c*/ 	.word	0x0500000f


	//   ....[114]....
        /*0240*/ 	.word	0x0500000f


	//   ....[115]....
        /*0244*/ 	.word	0x0500000f


	//   ....[116]....
        /*0248*/ 	.word	0x0500000f


	//   ....[117]....
        /*024c*/ 	.word	0x0500000f


	//   ....[118]....
        /*0250*/ 	.word	0x0500000f


	//   ....[119]....
        /*0254*/ 	.word	0x0500000f


	//   ....[120]....
        /*0258*/ 	.word	0x0500000f


	//   ....[121]....
        /*025c*/ 	.word	0x0500000f


	//----- nvinfo : EIATTR_COOP_GROUP_INSTR_OFFSETS
	.align		4
.L_85:
        /*0260*/ 	.byte	0x04, 0x28
        /*0262*/ 	.short	(.L_87 - .L_86)


	//   ....[0]....
.L_86:
        /*0264*/ 	.word	0x00000070


	//   ....[1]....
        /*0268*/ 	.word	0x000000b0


	//   ....[2]....
        /*026c*/ 	.word	0x000002d0


	//   ....[3]....
        /*0270*/ 	.word	0x00000430


	//   ....[4]....
        /*0274*/ 	.word	0x00000550


	//   ....[5]....
        /*0278*/ 	.word	0x000006b0


	//   ....[6]....
        /*027c*/ 	.word	0x000012c0


	//   ....[7]....
        /*0280*/ 	.word	0x00002330


	//   ....[8]....
        /*0284*/ 	.word	0x00002430


	//   ....[9]....
        /*0288*/ 	.word	0x000029d0


	//   ....[10]....
        /*028c*/ 	.word	0x00002a20


	//   ....[11]....
        /*0290*/ 	.word	0x00004000


	//   ....[12]....
        /*0294*/ 	.word	0x00004010


	//   ....[13]....
        /*0298*/ 	.word	0x00004040


	//   ....[14]....
        /*029c*/ 	.word	0x00004050


	//   ....[15]....
        /*02a0*/ 	.word	0x00005630


	//   ....[16]....
        /*02a4*/ 	.word	0x00005650


	//   ....[17]....
        /*02a8*/ 	.word	0x000056d0


	//   ....[18]....
        /*02ac*/ 	.word	0x000056e0


	//   ....[19]....
        /*02b0*/ 	.word	0x000063b0


	//   ....[20]....
        /*02b4*/ 	.word	0x000063c0


	//   ....[21]....
        /*02b8*/ 	.word	0x000063d0


	//   ....[22]....
        /*02bc*/ 	.word	0x000063e0


	//   ....[23]....
        /*02c0*/ 	.word	0x000063f0


	//   ....[24]....
        /*02c4*/ 	.word	0x00006410


	//   ....[25]....
        /*02c8*/ 	.word	0x00006420


	//   ....[26]....
        /*02cc*/ 	.word	0x00006430


	//   ....[27]....
        /*02d0*/ 	.word	0x00006450


	//   ....[28]....
        /*02d4*/ 	.word	0x00006460


	//   ....[29]....
        /*02d8*/ 	.word	0x00006470


	//   ....[30]....
        /*02dc*/ 	.word	0x00006480


	//   ....[31]....
        /*02e0*/ 	.word	0x000064a0


	//   ....[32]....
        /*02e4*/ 	.word	0x000064c0


	//   ....[33]....
        /*02e8*/ 	.word	0x000064e0


	//   ....[34]....
        /*02ec*/ 	.word	0x000064f0


	//   ....[35]....
        /*02f0*/ 	.word	0x00006510


	//   ....[36]....
        /*02f4*/ 	.word	0x00006530


	//   ....[37]....
        /*02f8*/ 	.word	0x00006540


	//   ....[38]....
        /*02fc*/ 	.word	0x00006560


	//   ....[39]....
        /*0300*/ 	.word	0x00006580


	//   ....[40]....
        /*0304*/ 	.word	0x00006590


	//   ....[41]....
        /*0308*/ 	.word	0x000065a0


	//   ....[42]....
        /*030c*/ 	.word	0x000065b0


	//   ....[43]....
        /*0310*/ 	.word	0x000065e0


	//   ....[44]....
        /*0314*/ 	.word	0x000065f0


	//   ....[45]....
        /*0318*/ 	.word	0x00006600


	//   ....[46]....
        /*031c*/ 	.word	0x00006610


	//   ....[47]....
        /*0320*/ 	.word	0x00006630


	//   ....[48]....
        /*0324*/ 	.word	0x00006640


	//   ....[49]....
        /*0328*/ 	.word	0x00006650


	//   ....[50]....
        /*032c*/ 	.word	0x00006660


	//   ....[51]....
        /*0330*/ 	.word	0x00006670


	//   ....[52]....
        /*0334*/ 	.word	0x00006680


	//   ....[53]....
        /*0338*/ 	.word	0x00006690


	//   ....[54]....
        /*033c*/ 	.word	0x000066a0


	//   ....[55]....
        /*0340*/ 	.word	0x000066b0


	//   ....[56]....
        /*0344*/ 	.word	0x000066c0


	//   ....[57]....
        /*0348*/ 	.word	0x000066d0


	//   ....[58]....
        /*034c*/ 	.word	0x000066e0


	//   ....[59]....
        /*0350*/ 	.word	0x00006700


	//   ....[60]....
        /*0354*/ 	.word	0x00006720


	//   ....[61]....
        /*0358*/ 	.word	0x00006740


	//   ....[62]....
        /*035c*/ 	.word	0x00006750


	//   ....[63]....
        /*0360*/ 	.word	0x00006760


	//   ....[64]....
        /*0364*/ 	.word	0x00006770


	//   ....[65]....
        /*0368*/ 	.word	0x00006780


	//   ....[66]....
        /*036c*/ 	.word	0x00006790


	//   ....[67]....
        /*0370*/ 	.word	0x00006b60


	//   ....[68]....
        /*0374*/ 	.word	0x00006bd0


	//   ....[69]....
        /*0378*/ 	.word	0x00006c00


	//   ....[70]....
        /*037c*/ 	.word	0x00006c40


	//   ....[71]....
        /*0380*/ 	.word	0x00006c80


	//   ....[72]....
        /*0384*/ 	.word	0x00006cc0


	//   ....[73]....
        /*0388*/ 	.word	0x000071e0


	//   ....[74]....
        /*038c*/ 	.word	0x00007210


	//   ....[75]....
        /*0390*/ 	.word	0x00007be0


	//   ....[76]....
        /*0394*/ 	.word	0x00008ef0


	//   ....[77]....
        /*0398*/ 	.word	0x00008f20


	//   ....[78]....
        /*039c*/ 	.word	0x00008f30


	//   ....[79]....
        /*03a0*/ 	.word	0x00009000


	//   ....[80]....
        /*03a4*/ 	.word	0x00009370


	//   ....[81]....
        /*03a8*/ 	.word	0x00009380


	//   ....[82]....
        /*03ac*/ 	.word	0x00009390


	//   ....[83]....
        /*03b0*/ 	.word	0x000093d0


	//   ....[84]....
        /*03b4*/ 	.word	0x00009b10


	//   ....[85]....
        /*03b8*/ 	.word	0x00009b40


	//   ....[86]....
        /*03bc*/ 	.word	0x00009b70


	//   ....[87]....
        /*03c0*/ 	.word	0x00009b90


	//   ....[88]....
        /*03c4*/ 	.word	0x00009bd0


	//   ....[89]....
        /*03c8*/ 	.word	0x00009c60


	//   ....[90]....
        /*03cc*/ 	.word	0x0000a360


	//   ....[91]....
        /*03d0*/ 	.word	0x0000a370


	//   ....[92]....
        /*03d4*/ 	.word	0x0000a380


	//   ....[93]....
        /*03d8*/ 	.word	0x0000a400


	//   ....[94]....
        /*03dc*/ 	.word	0x0000a780


	//   ....[95]....
        /*03e0*/ 	.word	0x0000a7a0


	//   ....[96]....
        /*03e4*/ 	.word	0x0000a7c0


	//   ....[97]....
        /*03e8*/ 	.word	0x0000a7e0


	//   ....[98]....
        /*03ec*/ 	.word	0x0000b4f0


	//   ....[99]....
        /*03f0*/ 	.word	0x0000b9f0


	//   ....[100]....
        /*03f4*/ 	.word	0x0000bae0


	//   ....[101]....
        /*03f8*/ 	.word	0x0000bb90


	//   ....[102]....
        /*03fc*/ 	.word	0x0000bc10


	//   ....[103]....
        /*0400*/ 	.word	0x0000bce0


	//   ....[104]....
        /*0404*/ 	.word	0x0000be60


	//   ....[105]....
        /*0408*/ 	.word	0x0000bef0


	//   ....[106]....
        /*040c*/ 	.word	0x0000bf70


	//   ....[107]....
        /*0410*/ 	.word	0x0000c020


	//   ....[108]....
        /*0414*/ 	.word	0x0000c0b0


	//   ....[109]....
        /*0418*/ 	.word	0x0000c100


	//   ....[110]....
        /*041c*/ 	.word	0x0000c1b0


	//   ....[111]....
        /*0420*/ 	.word	0x0000c260


	//   ....[112]....
        /*0424*/ 	.word	0x0000c2f0


	//   ....[113]....
        /*0428*/ 	.word	0x0000c3c0


	//   ....[114]....
        /*042c*/ 	.word	0x0000c500


	//   ....[115]....
        /*0430*/ 	.word	0x0000c590


	//   ....[116]....
        /*0434*/ 	.word	0x0000c5f0


	//   ....[117]....
        /*0438*/ 	.word	0x0000c6d0


	//   ....[118]....
        /*043c*/ 	.word	0x0000c7c0


	//   ....[119]....
        /*0440*/ 	.word	0x0000c860


	//   ....[120]....
        /*0444*/ 	.word	0x0000c8d0


	//   ....[121]....
        /*0448*/ 	.word	0x0000c990


	//----- nvinfo : EIATTR_REG_RECONFIG
	.align		4
.L_87:
        /*044c*/ 	.byte	0x01, 0x54
	.zero		2


	//----- nvinfo : EIATTR_SYSCALL_OFFSETS
	.align		4
        /*0450*/ 	.byte	0x04, 0x46
        /*0452*/ 	.short	(.L_89 - .L_88)


	//   ....[0]....
.L_88:
        /*0454*/ 	.word	0x00001480


	//   ....[1]....
        /*0458*/ 	.word	0x00008320


	//   ....[2]....
        /*045c*/ 	.word	0x00008460


	//   ....[3]....
        /*0460*/ 	.word	0x000085a0


	//   ....[4]....
        /*0464*/ 	.word	0x000086c0


	//   ....[5]....
        /*0468*/ 	.word	0x000096e0


	//----- nvinfo : EIATTR_MBARRIER_INSTR_OFFSETS
	.align		4
.L_89:
        /*046c*/ 	.byte	0x04, 0x39
        /*046e*/ 	.short	(.L_91 - .L_90)


	//   ....[0]....
.L_90:
        /*0470*/ 	.word	0x00000180
        /*0474*/ 	.word	0x000000ff
        /*0478*/ 	.word	0x00017000
        /*047c*/ 	.short	0x0100
        /*047e*/ 	.byte	0x08
	.zero		1


	//   ....[1]....
        /*0480*/ 	.word	0x00000190
        /*0484*/ 	.word	0x000000ff
        /*0488*/ 	.word	0x00017020
        /*048c*/ 	.short	0x0100
        /*048e*/ 	.byte	0x08
	.zero		1


	//   ....[2]....
        /*0490*/ 	.word	0x00000280
        /*0494*/ 	.word	0x000000ff
        /*0498*/ 	.word	0x00017030
        /*049c*/ 	.short	0x0100
        /*049e*/ 	.byte	0x08
	.zero		1


	//   ....[3]....
        /*04a0*/ 	.word	0x00000290
        /*04a4*/ 	.word	0x000000ff
        /*04a8*/ 	.word	0x00017040
        /*04ac*/ 	.short	0x0100
        /*04ae*/ 	.byte	0x08
	.zero		1


	//   ....[4]....
        /*04b0*/ 	.word	0x000002a0
        /*04b4*/ 	.word	0x000000ff
        /*04b8*/ 	.word	0x00017038
        /*04bc*/ 	.short	0x0100
        /*04be*/ 	.byte	0x08
	.zero		1


	//   ....[5]....
        /*04c0*/ 	.word	0x000002b0
        /*04c4*/ 	.word	0x000000ff
        /*04c8*/ 	.word	0x00017048
        /*04cc*/ 	.short	0x0100
        /*04ce*/ 	.byte	0x08
	.zero		1


	//   ....[6]....
        /*04d0*/ 	.word	0x000003e0
        /*04d4*/ 	.word	0x000000ff
        /*04d8*/ 	.word	0x00017050
        /*04dc*/ 	.short	0x0100
        /*04de*/ 	.byte	0x08
	.zero		1


	//   ....[7]....
        /*04e0*/ 	.word	0x000003f0
        /*04e4*/ 	.word	0x000000ff
        /*04e8*/ 	.word	0x00017060
        /*04ec*/ 	.short	0x0100
        /*04ee*/ 	.byte	0x08
	.zero		1


	//   ....[8]....
        /*04f0*/ 	.word	0x00000400
        /*04f4*/ 	.word	0x000000ff
        /*04f8*/ 	.word	0x00017058
        /*04fc*/ 	.short	0x0100
        /*04fe*/ 	.byte	0x08
	.zero		1


	//   ....[9]....
        /*0500*/ 	.word	0x00000410
        /*0504*/ 	.word	0x000000ff
        /*0508*/ 	.word	0x00017068
        /*050c*/ 	.short	0x0100
        /*050e*/ 	.byte	0x08
	.zero		1


	//   ....[10]....
        /*0510*/ 	.word	0x00000500
        /*0514*/ 	.word	0x000000ff
        /*0518*/ 	.word	0x00017070
        /*051c*/ 	.short	0x0100
        /*051e*/ 	.byte	0x06
	.zero		1


	//   ....[11]....
        /*0520*/ 	.word	0x00000510
        /*0524*/ 	.word	0x000000ff
        /*0528*/ 	.word	0x00017080
        /*052c*/ 	.short	0x0100
        /*052e*/ 	.byte	0x06
	.zero		1


	//   ....[12]....
        /*0530*/ 	.word	0x00000520
        /*0534*/ 	.word	0x000000ff
        /*0538*/ 	.word	0x00017078
        /*053c*/ 	.short	0x0100
        /*053e*/ 	.byte	0x06
	.zero		1


	//   ....[13]....
        /*0540*/ 	.word	0x00000530
        /*0544*/ 	.word	0x000000ff
        /*0548*/ 	.word	0x00017088
        /*054c*/ 	.short	0x0100
        /*054e*/ 	.byte	0x06
	.zero		1


	//   ....[14]....
        /*0550*/ 	.word	0x00000660
        /*0554*/ 	.word	0x000000ff
        /*0558*/ 	.word	0x00017090
        /*055c*/ 	.short	0x0100
        /*055e*/ 	.byte	0x08
	.zero		1


	//   ....[15]....
        /*0560*/ 	.word	0x00000670
        /*0564*/ 	.word	0x000000ff
        /*0568*/ 	.word	0x000170a0
        /*056c*/ 	.short	0x0100
        /*056e*/ 	.byte	0x08
	.zero		1


	//   ....[16]....
        /*0570*/ 	.word	0x00000680
        /*0574*/ 	.word	0x000000ff
        /*0578*/ 	.word	0x00017098
        /*057c*/ 	.short	0x0100
        /*057e*/ 	.byte	0x08
	.zero		1


	//   ....[17]....
        /*0580*/ 	.word	0x00000690
        /*0584*/ 	.word	0x000000ff
        /*0588*/ 	.word	0x000170a8
        /*058c*/ 	.short	0x0100
        /*058e*/ 	.byte	0x08
	.zero		1


	//   ....[18]....
        /*0590*/ 	.word	0x000007d0
        /*0594*/ 	.word	0x000000ff
        /*0598*/ 	.word	0x000170b0
        /*059c*/ 	.short	0x0100
        /*059e*/ 	.byte	0x08
	.zero		1


	//   ....[19]....
        /*05a0*/ 	.word	0x000007e0
        /*05a4*/ 	.word	0x000000ff
        /*05a8*/ 	.word	0x000170c0
        /*05ac*/ 	.short	0x0100
        /*05ae*/ 	.byte	0x08
	.zero		1


	//   ....[20]....
        /*05b0*/ 	.word	0x000007f0
        /*05b4*/ 	.word	0x000000ff
        /*05b8*/ 	.word	0x000170b8
        /*05bc*/ 	.short	0x0100
        /*05be*/ 	.byte	0x08
	.zero		1


	//   ....[21]....
        /*05c0*/ 	.word	0x00000800
        /*05c4*/ 	.word	0x000000ff
        /*05c8*/ 	.word	0x000170c8
        /*05cc*/ 	.short	0x0100
        /*05ce*/ 	.byte	0x08
	.zero		1


	//   ....[22]....
        /*05d0*/ 	.word	0x000014a0
        /*05d4*/ 	.word	0x000000ff
        /*05d8*/ 	.word	0x00017000
        /*05dc*/ 	.short	0x010a
        /*05de*/ 	.byte	0x28
	.zero		1


	//   ....[23]....
        /*05e0*/ 	.word	0x00001510
        /*05e4*/ 	.word	0x000000ff
        /*05e8*/ 	.word	0x00017030
        /*05ec*/ 	.short	0x010a
        /*05ee*/ 	.byte	0x28
	.zero		1


	//   ....[24]....
        /*05f0*/ 	.word	0x00001570
        /*05f4*/ 	.word	0x000000ff
        /*05f8*/ 	.word	0x00017030
        /*05fc*/ 	.short	0x010a
        /*05fe*/ 	.byte	0x28
	.zero		1


	//   ....[25]....
        /*0600*/ 	.word	0x00001870
        /*0604*/ 	.word	0x000000ff
        /*0608*/ 	.word	0x00000000
        /*060c*/ 	.short	0x0101
        /*060e*/ 	.byte	0x04
	.zero		1


	//   ....[26]....
        /*0610*/ 	.word	0x000037d0
        /*0614*/ 	.word	0x000000ff
        /*0618*/ 	.word	0x00017030
        /*061c*/ 	.short	0x010a
        /*061e*/ 	.byte	0x15
	.zero		1


	//   ....[27]....
        /*0620*/ 	.word	0x00003810
        /*0624*/ 	.word	0x000000ff
        /*0628*/ 	.word	0x00017030
        /*062c*/ 	.short	0x010a
        /*062e*/ 	.byte	0x15
	.zero		1


	//   ....[28]....
        /*0630*/ 	.word	0x000039a0
        /*0634*/ 	.word	0x000000ff
        /*0638*/ 	.word	0x00017050
        /*063c*/ 	.short	0x010a
        /*063e*/ 	.byte	0x0e
	.zero		1


	//   ....[29]....
        /*0640*/ 	.word	0x000039e0
        /*0644*/ 	.word	0x000000ff
        /*0648*/ 	.word	0x00017050
        /*064c*/ 	.short	0x010a
        /*064e*/ 	.byte	0x0e
	.zero		1


	//   ....[30]....
        /*0650*/ 	.word	0x00003c80
        /*0654*/ 	.word	0x000000ff
        /*0658*/ 	.word	0x00000000
        /*065c*/ 	.short	0x0101
        /*065e*/ 	.byte	0x05
	.zero		1


	//   ....[31]....
        /*0660*/ 	.word	0x00004e30
        /*0664*/ 	.word	0x000000ff
        /*0668*/ 	.word	0x00000000
        /*066c*/ 	.short	0x0101
        /*066e*/ 	.byte	0x05
	.zero		1


	//   ....[32]....
        /*0670*/ 	.word	0x00005350
        /*0674*/ 	.word	0x000000ff
        /*0678*/ 	.word	0x00017050
        /*067c*/ 	.short	0x010a
        /*067e*/ 	.byte	0x10
	.zero		1


	//   ....[33]....
        /*0680*/ 	.word	0x00005390
        /*0684*/ 	.word	0x000000ff
        /*0688*/ 	.word	0x00017050
        /*068c*/ 	.short	0x010a
        /*068e*/ 	.byte	0x10
	.zero		1


	//   ....[34]....
        /*0690*/ 	.word	0x000059c0
        /*0694*/ 	.word	0x000000ff
        /*0698*/ 	.word	0x00000000
        /*069c*/ 	.short	0x0101
        /*069e*/ 	.byte	0x04
	.zero		1


	//   ....[35]....
        /*06a0*/ 	.word	0x00006ca0
        /*06a4*/ 	.word	0x000000ff
        /*06a8*/ 	.word	0x00000000
        /*06ac*/ 	.short	0x0101
        /*06ae*/ 	.byte	0x04
	.zero		1


	//   ....[36]....
        /*06b0*/ 	.word	0x00008cf0
        /*06b4*/ 	.word	0x000000ff
        /*06b8*/ 	.word	0x00017080
        /*06bc*/ 	.short	0x010a
        /*06be*/ 	.byte	0x2c
	.zero		1


	//   ....[37]....
        /*06c0*/ 	.word	0x000090c0
        /*06c4*/ 	.word	0x000000ff
        /*06c8*/ 	.word	0x00017070
        /*06cc*/ 	.short	0x0107
        /*06ce*/ 	.byte	0x2c
	.zero		1


	//   ....[38]....
        /*06d0*/ 	.word	0x00009150
        /*06d4*/ 	.word	0x000000ff
        /*06d8*/ 	.word	0x00017070
        /*06dc*/ 	.short	0x0101
        /*06de*/ 	.byte	0x2c
	.zero		1


	//   ....[39]....
        /*06e0*/ 	.word	0x00009180
        /*06e4*/ 	.word	0x000000ff
        /*06e8*/ 	.word	0x00017040
        /*06ec*/ 	.short	0x010a
        /*06ee*/ 	.byte	0x2c
	.zero		1


	//   ....[40]....
        /*06f0*/ 	.word	0x00009490
        /*06f4*/ 	.word	0x000000ff
        /*06f8*/ 	.word	0x00017030
        /*06fc*/ 	.short	0x0107
        /*06fe*/ 	.byte	0x2c
	.zero		1


	//   ....[41]....
        /*0700*/ 	.word	0x00009520
        /*0704*/ 	.word	0x000000ff
        /*0708*/ 	.word	0x00017030
        /*070c*/ 	.short	0x0101
        /*070e*/ 	.byte	0x2c
	.zero		1


	//   ....[42]....
        /*0710*/ 	.word	0x00009d70
        /*0714*/ 	.word	0x000000ff
        /*0718*/ 	.word	0x00017000
        /*071c*/ 	.short	0x0107
        /*071e*/ 	.byte	0x2c
	.zero		1


	//   ....[43]....
        /*0720*/ 	.word	0x00009dd0
        /*0724*/ 	.word	0x000000ff
        /*0728*/ 	.word	0x00017000
        /*072c*/ 	.short	0x0101
        /*072e*/ 	.byte	0x2c
	.zero		1


	//   ....[44]....
        /*0730*/ 	.word	0x00009de0
        /*0734*/ 	.word	0x000000ff
        /*0738*/ 	.word	0x00017020
        /*073c*/ 	.short	0x010a
        /*073e*/ 	.byte	0x2c
	.zero		1


	//   ....[45]....
        /*0740*/ 	.word	0x0000a110
        /*0744*/ 	.word	0x00000006
        /*0748*/ 	.word	0x00017080
        /*074c*/ 	.short	0x010a
        /*074e*/ 	.byte	0x3f
	.zero		1


	//   ....[46]....
        /*0750*/ 	.word	0x0000a4d0
        /*0754*/ 	.word	0x00000006
        /*0758*/ 	.word	0x00017070
        /*075c*/ 	.short	0x0107
        /*075e*/ 	.byte	0x3f
	.zero		1


	//   ....[47]....
        /*0760*/ 	.word	0x0000a560
        /*0764*/ 	.word	0x00000006
        /*0768*/ 	.word	0x00017070
        /*076c*/ 	.short	0x0101
        /*076e*/ 	.byte	0x3f
	.zero		1


	//   ....[48]....
        /*0770*/ 	.word	0x0000a590
        /*0774*/ 	.word	0x00000006
        /*0778*/ 	.word	0x00017040
        /*077c*/ 	.short	0x010a
        /*077e*/ 	.byte	0x3f
	.zero		1


	//   ....[49]....
        /*0780*/ 	.word	0x0000a8c0
        /*0784*/ 	.word	0x00000006
        /*0788*/ 	.word	0x00017030
        /*078c*/ 	.short	0x0107
        /*078e*/ 	.byte	0x3f
	.zero		1


	//   ....[50]....
        /*0790*/ 	.word	0x0000a960
        /*0794*/ 	.word	0x00000006
        /*0798*/ 	.word	0x00017030
        /*079c*/ 	.short	0x0101
        /*079e*/ 	.byte	0x3f
	.zero		1


	//   ....[51]....
        /*07a0*/ 	.word	0x0000a9e0
        /*07a4*/ 	.word	0x00000002
        /*07a8*/ 	.word	0x00017070
        /*07ac*/ 	.short	0x010a
        /*07ae*/ 	.byte	0x3f
	.zero		1


	//   ....[52]....
        /*07b0*/ 	.word	0x0000aa70
        /*07b4*/ 	.word	0x00000002
        /*07b8*/ 	.word	0x00017060
        /*07bc*/ 	.short	0x010a
        /*07be*/ 	.byte	0x3f
	.zero		1


	//   ....[53]....
        /*07c0*/ 	.word	0x0000adf0
        /*07c4*/ 	.word	0x00000002
        /*07c8*/ 	.word	0x00017050
        /*07cc*/ 	.short	0x0101
        /*07ce*/ 	.byte	0x3f
	.zero		1


	//   ....[54]....
        /*07d0*/ 	.word	0x0000ae90
        /*07d4*/ 	.word	0x00000002
        /*07d8*/ 	.word	0x00000000
        /*07dc*/ 	.short	0x0101
        /*07de*/ 	.byte	0x3f
	.zero		1


	//   ....[55]....
        /*07e0*/ 	.word	0x0000af60
        /*07e4*/ 	.word	0x00000002
        /*07e8*/ 	.word	0x00017070
        /*07ec*/ 	.short	0x010a
        /*07ee*/ 	.byte	0x3f
	.zero		1


	//   ....[56]....
        /*07f0*/ 	.word	0x0000b010
        /*07f4*/ 	.word	0x00000002
        /*07f8*/ 	.word	0x00017060
        /*07fc*/ 	.short	0x010a
        /*07fe*/ 	.byte	0x3f
	.zero		1


	//   ....[57]....
        /*0800*/ 	.word	0x0000b380
        /*0804*/ 	.word	0x00000002
        /*0808*/ 	.word	0x00017050
        /*080c*/ 	.short	0x0101
        /*080e*/ 	.byte	0x3f
	.zero		1


	//   ....[58]....
        /*0810*/ 	.word	0x0000b400
        /*0814*/ 	.word	0x00000002
        /*0818*/ 	.word	0x00000000
        /*081c*/ 	.short	0x0101
        /*081e*/ 	.byte	0x3f
	.zero		1


	//   ....[59]....
        /*0820*/ 	.word	0x0000b4a0
        /*0824*/ 	.word	0x00000007
        /*0828*/ 	.word	0x00017020
        /*082c*/ 	.short	0x010a
        /*082e*/ 	.byte	0x3f
	.zero		1


	//   ....[60]....
        /*0830*/ 	.word	0x0000b5c0
        /*0834*/ 	.word	0x00000005
        /*0838*/ 	.word	0x00017040
        /*083c*/ 	.short	0x010a
        /*083e*/ 	.byte	0x3f
	.zero		1


	//   ....[61]....
        /*0840*/ 	.word	0x0000b660
        /*0844*/ 	.word	0x00000007
        /*0848*/ 	.word	0x00017040
        /*084c*/ 	.short	0x010a
        /*084e*/ 	.byte	0x3f
	.zero		1


	//   ....[62]....
        /*0850*/ 	.word	0x0000b6a0
        /*0854*/ 	.word	0x00000005
        /*0858*/ 	.word	0x00017060
        /*085c*/ 	.short	0x010a
        /*085e*/ 	.byte	0x3f
	.zero		1


	//   ....[63]....
        /*0860*/ 	.word	0x0000b6e0
        /*0864*/ 	.word	0x00000007
        /*0868*/ 	.word	0x00017060
        /*086c*/ 	.short	0x010a
        /*086e*/ 	.byte	0x3f
	.zero		1


	//   ....[64]....
        /*0870*/ 	.word	0x0000b720
        /*0874*/ 	.word	0x00000005
        /*0878*/ 	.word	0x00017080
        /*087c*/ 	.short	0x010a
        /*087e*/ 	.byte	0x3f
	.zero		1


	//   ....[65]....
        /*0880*/ 	.word	0x0000b760
        /*0884*/ 	.word	0x00000007
        /*0888*/ 	.word	0x00017080
        /*088c*/ 	.short	0x010a
        /*088e*/ 	.byte	0x3f
	.zero		1


	//   ....[66]....
        /*0890*/ 	.word	0x0000b7d0
        /*0894*/ 	.word	0x00000003
        /*0898*/ 	.word	0x00017000
        /*089c*/ 	.short	0x010a
        /*089e*/ 	.byte	0x3f
	.zero		1


	//   ....[67]....
        /*08a0*/ 	.word	0x0000b830
        /*08a4*/ 	.word	0x00000003
        /*08a8*/ 	.word	0x00017030
        /*08ac*/ 	.short	0x010a
        /*08ae*/ 	.byte	0x3f
	.zero		1


	//   ....[68]....
        /*08b0*/ 	.word	0x0000b890
        /*08b4*/ 	.word	0x00000005
        /*08b8*/ 	.word	0x00017030
        /*08bc*/ 	.short	0x010a
        /*08be*/ 	.byte	0x3f
	.zero		1


	//   ....[69]....
        /*08c0*/ 	.word	0x0000b8f0
        /*08c4*/ 	.word	0x00000005
        /*08c8*/ 	.word	0x00017050
        /*08cc*/ 	.short	0x010a
        /*08ce*/ 	.byte	0x3f
	.zero		1


	//   ....[70]....
        /*08d0*/ 	.word	0x0000b950
        /*08d4*/ 	.word	0x00000003
        /*08d8*/ 	.word	0x00017050
        /*08dc*/ 	.short	0x010a
        /*08de*/ 	.byte	0x3f
	.zero		1


	//   ....[71]....
        /*08e0*/ 	.word	0x0000ba30
        /*08e4*/ 	.word	0x00000003
        /*08e8*/ 	.word	0x00017080
        /*08ec*/ 	.short	0x010a
        /*08ee*/ 	.byte	0x3f
	.zero		1


	//   ....[72]....
        /*08f0*/ 	.word	0x0000bdb0
        /*08f4*/ 	.word	0x00000003
        /*08f8*/ 	.word	0x00017040
        /*08fc*/ 	.short	0x010a
        /*08fe*/ 	.byte	0x3f
	.zero		1


	//   ....[73]....
        /*0900*/ 	.word	0x0000c400
        /*0904*/ 	.word	0x00000003
        /*0908*/ 	.word	0x00017020
        /*090c*/ 	.short	0x010a
        /*090e*/ 	.byte	0x3f
	.zero		1


	//   ....[74]....
        /*0910*/ 	.word	0x0000c450
        /*0914*/ 	.word	0x00000006
        /*0918*/ 	.word	0x00017080
        /*091c*/ 	.short	0x010a
        /*091e*/ 	.byte	0x3f
	.zero		1


	//   ....[75]....
        /*0920*/ 	.word	0x0000c710
        /*0924*/ 	.word	0x00000006
        /*0928*/ 	.word	0x00017040
        /*092c*/ 	.short	0x010a
        /*092e*/ 	.byte	0x3f
	.zero		1


	//   ....[76]....
        /*0930*/ 	.word	0x0000c9c0
        /*0934*/ 	.word	0x00000002
        /*0938*/ 	.word	0x00017070
        /*093c*/ 	.short	0x010a
        /*093e*/ 	.byte	0x3f
	.zero		1


	//   ....[77]....
        /*0940*/ 	.word	0x0000ca10
        /*0944*/ 	.word	0x00000002
        /*0948*/ 	.word	0x00017060
        /*094c*/ 	.short	0x010a
        /*094e*/ 	.byte	0x3f
	.zero		1


	//   ....[78]....
        /*0950*/ 	.word	0x0000ca60
        /*0954*/ 	.word	0x00000002
        /*0958*/ 	.word	0x00017070
        /*095c*/ 	.short	0x010a
        /*095e*/ 	.byte	0x3f
	.zero		1


	//   ....[79]....
        /*0960*/ 	.word	0x0000cab0
        /*0964*/ 	.word	0x00000002
        /*0968*/ 	.word	0x00017060
        /*096c*/ 	.short	0x010a
        /*096e*/ 	.byte	0x3f
	.zero		1


	//   ....[80]....
        /*0970*/ 	.word	0x0000cb00
        /*0974*/ 	.word	0x00000007
        /*0978*/ 	.word	0x00017020
        /*097c*/ 	.short	0x010a
        /*097e*/ 	.byte	0x3f
	.zero		1


	//   ....[81]....
        /*0980*/ 	.word	0x0000cb50
        /*0984*/ 	.word	0x00000005
        /*0988*/ 	.word	0x00017040
        /*098c*/ 	.short	0x010a
        /*098e*/ 	.byte	0x3f
	.zero		1


	//   ....[82]....
        /*0990*/ 	.word	0x0000cba0
        /*0994*/ 	.word	0x00000007
        /*0998*/ 	.word	0x00017040
        /*099c*/ 	.short	0x010a
        /*099e*/ 	.byte	0x3f
	.zero		1


	//   ....[83]....
        /*09a0*/ 	.word	0x0000cbf0
        /*09a4*/ 	.word	0x00000005
        /*09a8*/ 	.word	0x00017060
        /*09ac*/ 	.short	0x010a
        /*09ae*/ 	.byte	0x3f
	.zero		1


	//   ....[84]....
        /*09b0*/ 	.word	0x0000cc40
        /*09b4*/ 	.word	0x00000007
        /*09b8*/ 	.word	0x00017060
        /*09bc*/ 	.short	0x010a
        /*09be*/ 	.byte	0x3f
	.zero		1


	//   ....[85]....
        /*09c0*/ 	.word	0x0000cc90
        /*09c4*/ 	.word	0x00000005
        /*09c8*/ 	.word	0x00017080
        /*09cc*/ 	.short	0x010a
        /*09ce*/ 	.byte	0x3f
	.zero		1


	//----- nvinfo : EIATTR_NUM_MBARRIERS
	.align		4
.L_91:
        /*09d0*/ 	.byte	0x03, 0x38
        /*09d2*/ 	.short	0x0016


	//----- nvinfo : EIATTR_EXIT_INSTR_OFFSETS
	.align		4
        /*09d4*/ 	.byte	0x04, 0x1c
        /*09d6*/ 	.short	(.L_93 - .L_92)


	//   ....[0]....
.L_92:
        /*09d8*/ 	.word	0x0000b7b0


	//----- nvinfo : EIATTR_MAX_THREADS
	.align		4
.L_93:
        /*09dc*/ 	.byte	0x04, 0x05
        /*09de*/ 	.short	(.L_95 - .L_94)
.L_94:
        /*09e0*/ 	.word	0x00000200
        /*09e4*/ 	.word	0x00000001
        /*09e8*/ 	.word	0x00000001


	//----- nvinfo : EIATTR_CRS_STACK_SIZE
	.align		4
.L_95:
        /*09ec*/ 	.byte	0x04, 0x1e
        /*09ee*/ 	.short	(.L_97 - .L_96)
.L_96:
        /*09f0*/ 	.word	0x00000000


	//----- nvinfo : EIATTR_CBANK_PARAM_SIZE
	.align		4
.L_97:
        /*09f4*/ 	.byte	0x03, 0x19
        /*09f6*/ 	.short	0x0a70


	//----- nvinfo : EIATTR_PARAM_CBANK
	.align		4
        /*09f8*/ 	.byte	0x04, 0x0a
        /*09fa*/ 	.short	(.L_99 - .L_98)
	.align		4
.L_98:
        /*09fc*/ 	.word	index@(.nv.constant0._ZN7cutlass13device_kernelIN5flash11enable_sm90INS1_16FlashAttnFwdSm90INS1_25CollectiveMainloopFwdSm90ILi2EN4cute5tupleIJNS5_1CILi1EEES8_S8_EEENS6_IJNS7_ILi192EEENS7_ILi128EEENS7_ILi96EEEEEELi96ENS_12float_e4m3_tEfNS_4arch4Sm90ELb0ELb0ELb0ELb0ELb1ELb0ELb0ELb1ELb1ELb1ELb1ELb0EEENS1_21CollectiveEpilogueFwdINS6_IJSA_SC_SB_EEES9_NS_10bfloat16_tESG_Li384ELb0ELb1ELb1ELb1EEENS1_19SingleTileSchedulerILb0ELb1ELb1ELi192EEEEEEEEEvNT_6ParamsE)
        /*0a00*/ 	.short	0x0210
        /*0a02*/ 	.short	0x0a70


	//----- nvinfo : EIATTR_SW_WAR
	.align		4
.L_99:
        /*0a04*/ 	.byte	0x04, 0x36
        /*0a06*/ 	.short	(.L_101 - .L_100)
.L_100:
        /*0a08*/ 	.word	0x00000008
.L_101:


//--------------------- .nv.info._ZN7cutlass13device_kernelIN5flash11enable_sm90INS1_16FlashAttnFwdSm90INS1_25CollectiveMainloopFwdSm90ILi2EN4cute5tupleIJNS5_1CILi1EEES8_S8_EEENS6_IJNS7_ILi192EEENS7_ILi128EEENS7_ILi96EEEEEELi96ENS_12float_e4m3_tEfNS_4arch4Sm90ELb0ELb0ELb0ELb1ELb1ELb0ELb0ELb1ELb1ELb1ELb1ELb0EEENS1_21CollectiveEpilogueFwdINS6_IJSA_SC_SB_EEES9_NS_10bfloat16_tESG_Li384ELb1ELb1ELb1ELb1EEENS1_36VarlenDynamicPersistentTileSchedulerILi192ELi128ELi384ELi128ELb1ELb1ELb1ELb0ELb1ELb1EEEEEEEEEvNT_6ParamsE --------------------------
	.section	.nv.info._ZN7cutlass13device_kernelIN5flash11enable_sm90INS1_16FlashAttnFwdSm90INS1_25CollectiveMainloopFwdSm90ILi2EN4cute5tupleIJNS5_1CILi1EEES8_S8_EEENS6_IJNS7_ILi192EEENS7_ILi128EEENS7_ILi96EEEEEELi96ENS_12float_e4m3_tEfNS_4arch4Sm90ELb0ELb0ELb0ELb1ELb1ELb0ELb0ELb1ELb1ELb1ELb1ELb0EEENS1_21CollectiveEpilogueFwdINS6_IJSA_SC_SB_EEES9_NS_10bfloat16_tESG_Li384ELb1ELb1ELb1ELb1EEENS1_36VarlenDynamicPersistentTileSchedulerILi192ELi128ELi384ELi128ELb1ELb1ELb1ELb0ELb1ELb1EEEEEEEEEvNT_6ParamsE,"",@"SHT_CUDA_INFO"
	.sectionflags	@""
	.align	4


	//----- nvinfo : EIATTR_CUDA_API_VERSION
	.align		4
        /*0000*/ 	.byte	0x04, 0x37
        /*0002*/ 	.short	(.L_103 - .L_102)
.L_102:
        /*0004*/ 	.word	0x00000082


	//----- nvinfo : EIATTR_KPARAM_INFO
	.align		4
.L_103:
        /*0008*/ 	.byte	0x04, 0x17
        /*000a*/ 	.short	(.L_105 - .L_104)
.L_104:
        /*000c*/ 	.word	0x00000000
        /*0010*/ 	.short	0x0000
        /*0012*/ 	.short	0x0070
        /*0014*/ 	.byte	0x00, 0xf0, 0x01, 0x2a


	//----- nvinfo : EIATTR_SPARSE_MMA_MASK
	.align		4
.L_105:
        /*0018*/ 	.byte	0x03, 0x50
        /*001a*/ 	.short	0x0000


	//----- nvinfo : EIATTR_MAXREG_COUNT
	.align		4
        /*001c*/ 	.byte	0x03, 0x1b
        /*001e*/ 	.short	0x0080


	//----- nvinfo : EIATTR_NUM_BARRIERS
	.align		4
        /*0020*/ 	.byte	0x02, 0x4c
        /*0022*/ 	.byte	0x09
	.zero		1


	//----- nvinfo : EIATTR_EXTERNS
	.align		4
        /*0024*/ 	.byte	0x04, 0x0f
        /*0026*/ 	.short	(.L_107 - .L_106)


	//   ....[0]....
	.align		4
.L_106:
        /*0028*/ 	.word	index@(__assertfail)


	//----- nvinfo : EIATTR_ANNOTATIONS
	.align		4
.L_107:
        /*002c*/ 	.byte	0x04, 0x55
        /*002e*/ 	.short	(.L_109 - .L_108)


	//   ....[0]....
.L_108:
        /*0030*/ 	.word	0x00000001
        /*0034*/ 	.byte	0x10, 0x0c, 0x00, 0x00, 0x01, 0x00, 0x00, 0x00, 0xc0, 0x0c, 0x00, 0x00, 0x01, 0x00, 0x00, 0x00
        /* <DEDUP_REMOVED lines=21> */
        /*0194*/ 	.byte	0x70, 0xee, 0x00, 0x00


	//----- nvinfo : EIATTR_MERCURY_ISA_VERSION
	.align		4
.L_109:
        /*0198*/ 	.byte	0x03, 0x5f
        /*019a*/ 	.short	0x0101


	//----- nvinfo : EIATTR_UNUSED_LOAD_BYTE_OFFSET
	.align		4
        /*019c*/ 	.byte	0x04, 0x44
        /*019e*/ 	.short	(.L_111 - .L_110)


	//   ....[0]....
.L_110:
        /*01a0*/ 	.word	0x00000940
        /*01a4*/ 	.word	0x0000fff0


	//   ....[1]....
        /*01a8*/ 	.word	0x00006380
        /*01ac*/ 	.word	0x0000fff0


	//----- nvinfo : EIATTR_INT_WARP_WIDE_INSTR_OFFSETS
	.align		4
.L_111:
        /*01b0*/ 	.byte	0x04, 0x31
        /*01b2*/ 	.short	(.L_113 - .L_112)


	//   ....[0]....
.L_112:
        /*01b4*/ 	.word	0x000000c0


	//   ....[1]....
        /*01b8*/ 	.word	0x000000d0


	//   ....[2]....
        /*01bc*/ 	.word	0x00000170


	//   ....[3]....
        /*01c0*/ 	.word	0x0000aeb0


	//   ....[4]....
        /*01c4*/ 	.word	0x0000af40


	//   ....[5]....
        /*01c8*/ 	.word	0x0000dca0


	//   ....[6]....
        /*01cc*/ 	.word	0x0000dd30


	//----- nvinfo : EIATTR_COOP_GROUP_MASK_REGIDS
	.align		4
.L_113:
        /*01d0*/ 	.byte	0x04, 0x29
        /*01d2*/ 	.short	(.L_115 - .L_114)


	//   ....[0]....
.L_114:
        /*01d4*/ 	.word	0xffffffff


	//   ....[1]....
        /*01d8*/ 	.word	0xffffffff


	//   ....[2]....
        /*01dc*/ 	.word	0xffffffff


	//   ....[3]....
        /*01e0*/ 	.word	0xffffffff


	//   ....[4]....
        /*01e4*/ 	.word	0xffffffff


	//   ....[5]....
        /*01e8*/ 	.word	0xffffffff


	//   ....[6]....
        /*01ec*/ 	.word	0xffffffff


	//   ....[7]....
        /*01f0*/ 	.word	0xffffffff


	//   ....[8]....
        /*01f4*/ 	.word	0xffffffff


	//   ....[9]....
        /*01f8*/ 	.word	0xffffffff


	//   ....[10]....
        /*01fc*/ 	.word	0xffffffff


	//   ....[11]....
        /*0200*/ 	.word	0xffffffff


	//   ....[12]....
        /*0204*/ 	.word	0xffffffff


	//   ....[13]....
        /*0208*/ 	.word	0xffffffff


	//   ....[14]....
        /*020c*/ 	.word	0xffffffff


	//   ....[15]....
        /*0210*/ 	.word	0xffffffff


	//   ....[16]....
        /*0214*/ 	.word	0xffffffff


	//   ....[17]....
        /*0218*/ 	.word	0xffffffff


	//   ....[18]....
        /*021c*/ 	.word	0xffffffff


	//   ....[19]....
        /*0220*/ 	.word	0xffffffff


	//   ....[20]....
        /*0224*/ 	.word	0xffffffff


	//   ....[21]....
        /*0228*/ 	.word	0xffffffff


	//   ....[22]....
        /*022c*/ 	.word	0xffffffff


	//   ....[23]....
        /*0230*/ 	.word	0xffffffff


	//   ....[24]....
        /*0234*/ 	.word	0xffffffff


	//   ....[25]....
        /*0238*/ 	.word	0xffffffff


	//   ....[26]....
        /*023c*/ 	.word	0xffffffff


	//   ....[27]....
        /*0240*/ 	.word	0xffffffff


	//   ....[28]....
        /*0244*/ 	.word	0xffffffff


	//   ....[29]....
        /*0248*/ 	.word	0xffffffff


	//   ....[30]....
        /*024c*/ 	.word	0xffffffff


	//   ....[31]....
        /*0250*/ 	.word	0xffffffff


	//   ....[32]....
        /*0254*/ 	.word	0xffffffff


	//   ....[33]....
        /*0258*/ 	.word	0xffffffff


	//   ....[34]....
        /*025c*/ 	.word	0xffffffff


	//   ....[35]....
        /*0260*/ 	.word	0xffffffff


	//   ....[36]....
        /*0264*/ 	.word	0xffffffff


	//   ....[37]....
        /*0268*/ 	.word	0xffffffff


	//   ....[38]....
        /*026c*/ 	.word	0xffffffff


	//   ....[39]....
        /*0270*/ 	.word	0xffffffff


	//   ....[40]....
        /*0274*/ 	.word	0xffffffff


	//   ....[41]....
        /*0278*/ 	.word	0xffffffff


	//   ....[42]....
        /*027c*/ 	.word	0xffffffff


	//   ....[43]....
        /*0280*/ 	.word	0xffffffff


	//   ....[44]....
        /*0284*/ 	.word	0xffffffff


	//   ....[45]....
        /*0288*/ 	.word	0xffffffff


	//   ....[46]....
        /*028c*/ 	.word	0xffffffff


	//   ....[47]....
        /*0290*/ 	.word	0xffffffff


	//   ....[48]....
        /*0294*/ 	.word	0xffffffff


	//   ....[49]....
        /*0298*/ 	.word	0xffffffff


	//   ....[50]....
        /*029c*/ 	.word	0xffffffff


	//   ....[51]....
        /*02a0*/ 	.word	0xffffffff


	//   ....[52]....
        /*02a4*/ 	.word	0xffffffff


	//   ....[53]....
        /*02a8*/ 	.word	0xffffffff


	//   ....[54]....
        /*02ac*/ 	.word	0xffffffff


	//   ....[55]....
        /*02b0*/ 	.word	0xffffffff


	//   ....[56]....
        /*02b4*/ 	.word	0xffffffff


	//   ....[57]....
        /*02b8*/ 	.word	0xffffffff


	//   ....[58]....
        /*02bc*/ 	.word	0xffffffff


	//   ....[59]....
        /*02c0*/ 	.word	0xffffffff


	//   ....[60]....
        /*02c4*/ 	.word	0xffffffff


	//   ....[61]....
        /*02c8*/ 	.word	0xffffffff


	//   ....[62]....
        /*02cc*/ 	.word	0xffffffff


	//   ....[63]....
        /*02d0*/ 	.word	0xffffffff


	//   ....[64]....
        /*02d4*/ 	.word	0xffffffff


	//   ....[65]....
        /*02d8*/ 	.word	0xffffffff


	//   ....[66]....
        /*02dc*/ 	.word	0xffffffff


	//   ....[67]....
        /*02e0*/ 	.word	0xffffffff


	//   ....[68]....
        /*02e4*/ 	.word	0xffffffff


	//   ....[69]....
        /*02e8*/ 	.word	0xffffffff


	//   ....[70]....
        /*02ec*/ 	.word	0xffffffff


	//   ....[71]....
        /*02f0*/ 	.word	0xffffffff


	//   ....[72]....
        /*02f4*/ 	.word	0xffffffff


	//   ....[73]....
        /*02f8*/ 	.word	0xffffffff


	//   ....[74]....
        /*02fc*/ 	.word	0xffffffff


	//   ....[75]....
        /*0300*/ 	.word	0xffffffff


	//   ....[76]....
        /*0304*/ 	.word	0xffffffff


	//   ....[77]....
        /*0308*/ 	.word	0xffffffff


	//   ....[78]....
        /*030c*/ 	.word	0xffffffff


	//   ....[79]....
        /*0310*/ 	.word	0xffffffff


	//   ....[80]....
        /*0314*/ 	.word	0xffffffff


	//   ....[81]....
        /*0318*/ 	.word	0xffffffff


	//   ....[82]....
        /*031c*/ 	.word	0xffffffff


	//   ....[83]....
        /*0320*/ 	.word	0xffffffff


	//   ....[84]....
        /*0324*/ 	.word	0xffffffff


	//   ....[85]....
        /*0328*/ 	.word	0xffffffff


	//   ....[86]....
        /*032c*/ 	.word	0xffffffff


	//   ....[87]....
        /*0330*/ 	.word	0xffffffff


	//   ....[88]....
        /*0334*/ 	.word	0xffffffff


	//   ....[89]....
        /*0338*/ 	.word	0xffffffff


	//   ....[90]....
        /*033c*/ 	.word	0xffffffff


	//   ....[91]....
        /*0340*/ 	.word	0xffffffff


	//   ....[92]....
        /*0344*/ 	.word	0xffffffff


	//   ....[93]....
        /*0348*/ 	.word	0xffffffff


	//   ....[94]....
        /*034c*/ 	.word	0xffffffff


	//   ....[95]....
        /*0350*/ 	.word	0xffffffff


	//   ....[96]....
        /*0354*/ 	.word	0xffffffff


	//   ....[97]....
        /*0358*/ 	.word	0xffffffff


	//   ....[98]....
        /*035c*/ 	.word	0xffffffff


	//   ....[99]....
        /*0360*/ 	.word	0xffffffff


	//   ....[100]....
        /*0364*/ 	.word	0xffffffff


	//   ....[101]....
        /*0368*/ 	.word	0xffffffff


	//   ....[102]....
        /*036c*/ 	.word	0xffffffff


	//   ....[103]....
        /*0370*/ 	.word	0xffffffff


	//   ....[104]....
        /*0374*/ 	.word	0xffffffff


	//   ....[105]....
        /*0378*/ 	.word	0xffffffff


	//   ....[106]....
        /*037c*/ 	.word	0xffffffff


	//   ....[107]....
        /*0380*/ 	.word	0xffffffff


	//   ....[108]....
        /*0384*/ 	.word	0xffffffff


	//   ....[109]....
        /*0388*/ 	.word	0xffffffff


	//   ....[110]....
        /*038c*/ 	.word	0xffffffff


	//   ....[111]....
        /*0390*/ 	.word	0xffffffff


	//   ....[112]....
        /*0394*/ 	.word	0xffffffff


	//   ....[113]....
        /*0398*/ 	.word	0xffffffff


	//   ....[114]....
        /*039c*/ 	.word	0xffffffff


	//   ....[115]....
        /*03a0*/ 	.word	0xffffffff


	//   ....[116]....
        /*03a4*/ 	.word	0xffffffff


	//   ....[117]....
        /*03a8*/ 	.word	0xffffffff


	//   ....[118]....
        /*03ac*/ 	.word	0xffffffff


	//   ....[119]....
        /*03b0*/ 	.word	0xffffffff


	//   ....[120]....
        /*03b4*/ 	.word	0xffffffff


	//   ....[121]....
        /*03b8*/ 	.word	0xffffffff


	//   ....[122]....
        /*03bc*/ 	.word	0xffffffff


	//   ....[123]....
        /*03c0*/ 	.word	0xffffffff


	//   ....[124]....
        /*03c4*/ 	.word	0xffffffff


	//   ....[125]....
        /*03c8*/ 	.word	0xffffffff


	//   ....[126]....
        /*03cc*/ 	.word	0xffffffff


	//   ....[127]....
        /*03d0*/ 	.word	0xffffffff


	//   ....[128]....
        /*03d4*/ 	.word	0xffffffff


	//   ....[129]....
        /*03d8*/ 	.word	0xffffffff


	//   ....[130]....
        /*03dc*/ 	.word	0xffffffff


	//   ....[131]....
        /*03e0*/ 	.word	0xffffffff


	//   ....[132]....
        /*03e4*/ 	.word	0xffffffff


	//   ....[133]....
        /*03e8*/ 	.word	0xffffffff


	//   ....[134]....
        /*03ec*/ 	.word	0xffffffff


	//   ....[135]....
        /*03f0*/ 	.word	0xffffffff


	//   ....[136]....
        /*03f4*/ 	.word	0xffffffff


	//   ....[137]....
        /*03f8*/ 	.word	0xffffffff


	//   ....[138]....
        /*03fc*/ 	.word	0xffffffff


	//   ....[139]....
        /*0400*/ 	.word	0xffffffff


	//   ....[140]....
        /*0404*/ 	.word	0xffffffff


	//   ....[141]....
        /*0408*/ 	.word	0x0500000f


	//   ....[142]....
        /*040c*/ 	.word	0x0500000f


	//   ....[143]....
        /*0410*/ 	.word	0x0500000f


	//   ....[144]....
        /*0414*/ 	.word	0x0500000f


	//   ....[145]....
        /*0418*/ 	.word	0x0500000f


	//   ....[146]....
        /*041c*/ 	.word	0x0500000f


	//   ....[147]....
        /*0420*/ 	.word	0x0500000f


	//   ....[148]....
        /*0424*/ 	.word	0x0500000f


	//   ....[149]....
        /*0428*/ 	.word	0x0500000f


	//   ....[150]....
        /*042c*/ 	.word	0x0500000f


	//   ....[151]....
        /*0430*/ 	.word	0x0500000f


	//   ....[152]....
        /*0434*/ 	.word	0x0500000f


	//   ....[153]....
        /*0438*/ 	.word	0x0500000f


	//   ....[154]....
        /*043c*/ 	.word	0x0500000f


	//   ....[155]....
        /*0440*/ 	.word	0x0500000f


	//   ....[156]....
        /*0444*/ 	.word	0x0500000f


	//   ....[157]....
        /*0448*/ 	.word	0x0500000f


	//   ....[158]....
        /*044c*/ 	.word	0x0500000f


	//   ....[159]....
        /*0450*/ 	.word	0x0500000f


	//   ....[160]....
        /*0454*/ 	.word	0x0500000f


	//   ....[161]....
        /*0458*/ 	.word	0x0500000f


	//   ....[162]....
        /*045c*/ 	.word	0x0500000f


	//   ....[163]....
        /*0460*/ 	.word	0x0500000f


	//   ....[164]....
        /*0464*/ 	.word	0x0500000f


	//----- nvinfo : EIATTR_COOP_GROUP_INSTR_OFFSETS
	.align		4
.L_115:
        /*0468*/ 	.byte	0x04, 0x28
        /*046a*/ 	.short	(.L_117 - .L_116)


	//   ....[0]....
.L_116:
        /*046c*/ 	.word	0x00000070


	//   ....[1]....
        /*0470*/ 	.word	0x000000b0


	//   ....[2]....
        /*0474*/ 	.word	0x000002d0


	//   ....[3]....
        /*0478*/ 	.word	0x00000430


	//   ....[4]....
        /*047c*/ 	.word	0x00000550


	//   ....[5]....
        /*0480*/ 	.word	0x000006b0


	//   ....[6]....
        /*0484*/ 	.word	0x00001a30


	//   ....[7]....
        /*0488*/ 	.word	0x00002a30


	//   ....[8]....
        /*048c*/ 	.word	0x00002b30


	//   ....[9]....
        /*0490*/ 	.word	0x00003030


	//   ....[10]....
        /*0494*/ 	.word	0x000030a0


	//   ....[11]....
        /*0498*/ 	.word	0x000044f0


	//   ....[12]....
        /*049c*/ 	.word	0x00004590


	//   ....[13]....
        /*04a0*/ 	.word	0x000049d0


	//   ....[14]....
        /*04a4*/ 	.word	0x00004a20


	//   ....[15]....
        /*04a8*/ 	.word	0x00005cb0


	//   ....[16]....
        /*04ac*/ 	.word	0x00005cd0


	//   ....[17]....
        /*04b0*/ 	.word	0x00005d50


	//   ....[18]....
        /*04b4*/ 	.word	0x00005d60


	//   ....[19]....
        /*04b8*/ 	.word	0x00006a10


	//   ....[20]....
        /*04bc*/ 	.word	0x00006a30


	//   ....[21]....
        /*04c0*/ 	.word	0x00006a50


	//   ....[22]....
        /*04c4*/ 	.word	0x00006a70


	//   ....[23]....
        /*04c8*/ 	.word	0x00006a90


	//   ....[24]....
        /*04cc*/ 	.word	0x00006ab0


	//   ....[25]....
        /*04d0*/ 	.word	0x00006ac0


	//   ....[26]....
        /*04d4*/ 	.word	0x00006ad0


	//   ....[27]....
        /*04d8*/ 	.word	0x00006ae0


	//   ....[28]....
        /*04dc*/ 	.word	0x00006af0


	//   ....[29]....
        /*04e0*/ 	.word	0x00006b00


	//   ....[30]....
        /*04e4*/ 	.word	0x00006b10


	//   ....[31]....
        /*04e8*/ 	.word	0x00006b20


	//   ....[32]....
        /*04ec*/ 	.word	0x00006b30


	//   ....[33]....
        /*04f0*/ 	.word	0x00006b40


	//   ....[34]....
        /*04f4*/ 	.word	0x00006b50


	//   ....[35]....
        /*04f8*/ 	.word	0x00006b60


	//   ....[36]....
        /*04fc*/ 	.word	0x00006b70


	//   ....[37]....
        /*0500*/ 	.word	0x00006b80


	//   ....[38]....
        /*0504*/ 	.word	0x00006b90


	//   ....[39]....
        /*0508*/ 	.word	0x00006ba0


	//   ....[40]....
        /*050c*/ 	.word	0x00006bb0


	//   ....[41]....
        /*0510*/ 	.word	0x00006bc0


	//   ....[42]....
        /*0514*/ 	.word	0x00006bd0


	//   ....[43]....
        /*0518*/ 	.word	0x00006be0


	//   ....[44]....
        /*051c*/ 	.word	0x00006bf0


	//   ....[45]....
        /*0520*/ 	.word	0x00006c00


	//   ....[46]....
        /*0524*/ 	.word	0x00006c10


	//   ....[47]....
        /*0528*/ 	.word	0x00006c20


	//   ....[48]....
        /*052c*/ 	.word	0x00006c30


	//   ....[49]....
        /*0530*/ 	.word	0x00006c40


	//   ....[50]....
        /*0534*/ 	.word	0x00006c50


	//   ....[51]....
        /*0538*/ 	.word	0x00006c60


	//   ....[52]....
        /*053c*/ 	.word	0x00006c70


	//   ....[53]....
        /*0540*/ 	.word	0x00006c80


	//   ....[54]....
        /*0544*/ 	.word	0x00006c90


	//   ....[55]....
        /*0548*/ 	.word	0x00006ca0


	//   ....[56]....
        /*054c*/ 	.word	0x00006cb0


	//   ....[57]....
        /*0550*/ 	.word	0x00006cc0


	//   ....[58]....
        /*0554*/ 	.word	0x00006cd0


	//   ....[59]....
        /*0558*/ 	.word	0x00006ce0


	//   ....[60]....
        /*055c*/ 	.word	0x00006cf0


	//   ....[61]....
        /*0560*/ 	.word	0x00006d00


	//   ....[62]....
        /*0564*/ 	.word	0x00006d10


	//   ....[63]....
        /*0568*/ 	.word	0x00006d20


	//   ....[64]....
        /*056c*/ 	.word	0x00006d30


	//   ....[65]....
        /*0570*/ 	.word	0x00006d40


	//   ....[66]....
        /*0574*/ 	.word	0x00006d50


	//   ....[67]....
        /*0578*/ 	.word	0x00007720


	//   ....[68]....
        /*057c*/ 	.word	0x00007730


	//   ....[69]....
        /*0580*/ 	.word	0x00007740


	//   ....[70]....
        /*0584*/ 	.word	0x00007790


	//   ....[71]....
        /*0588*/ 	.word	0x00007ea0


	//   ....[72]....
        /*058c*/ 	.word	0x00007ed0


	//   ....[73]....
        /*0590*/ 	.word	0x00007ff0


	//   ....[74]....
        /*0594*/ 	.word	0x00008010


	//   ....[75]....
        /*0598*/ 	.word	0x000084c0


	//   ....[76]....
        /*059c*/ 	.word	0x000084d0


	//   ....[77]....
        /*05a0*/ 	.word	0x00008800


	//   ....[78]....
        /*05a4*/ 	.word	0x00008810


	//   ....[79]....
        /*05a8*/ 	.word	0x000094a0


	//   ....[80]....
        /*05ac*/ 	.word	0x000094b0


	//   ....[81]....
        /*05b0*/ 	.word	0x000095b0


	//   ....[82]....
        /*05b4*/ 	.word	0x000095d0


	//   ....[83]....
        /*05b8*/ 	.word	0x00009740


	//   ....[84]....
        /*05bc*/ 	.word	0x00009930


	//   ....[85]....
        /*05c0*/ 	.word	0x00009960


	//   ....[86]....
        /*05c4*/ 	.word	0x00009990


	//   ....[87]....
        /*05c8*/ 	.word	0x000099c0


	//   ....[88]....
        /*05cc*/ 	.word	0x000099f0


	//   ....[89]....
        /*05d0*/ 	.word	0x00009a30


	//   ....[90]....
        /*05d4*/ 	.word	0x00009bb0


	//   ....[91]....
        /*05d8*/ 	.word	0x00009be0


	//   ....[92]....
        /*05dc*/ 	.word	0x00009c10


	//   ....[93]....
        /*05e0*/ 	.word	0x00009c40


	//   ....[94]....
        /*05e4*/ 	.word	0x00009c70


	//   ....[95]....
        /*05e8*/ 	.word	0x00009ca0


	//   ....[96]....
        /*05ec*/ 	.word	0x00009d30


	//   ....[97]....
        /*05f0*/ 	.word	0x00009d80


	//   ....[98]....
        /*05f4*/ 	.word	0x00009d90


	//   ....[99]....
        /*05f8*/ 	.word	0x00009e40


	//   ....[100]....
        /*05fc*/ 	.word	0x0000baa0


	//   ....[101]....
        /*0600*/ 	.word	0x0000bae0


	//   ....[102]....
        /*0604*/ 	.word	0x0000bb00


	//   ....[103]....
        /*0608*/ 	.word	0x0000bbd0


	//   ....[104]....
        /*060c*/ 	.word	0x0000bf50


	//   ....[105]....
        /*0610*/ 	.word	0x0000bf60


	//   ....[106]....
        /*0614*/ 	.word	0x0000bf70


	//   ....[107]....
        /*0618*/ 	.word	0x0000bf80


	//   ....[108]....
        /*061c*/ 	.word	0x0000c830


	//   ....[109]....
        /*0620*/ 	.word	0x0000c860


	//   ....[110]....
        /*0624*/ 	.word	0x0000c880


	//   ....[111]....
        /*0628*/ 	.word	0x0000c890


	//   ....[112]....
        /*062c*/ 	.word	0x0000c8a0


	//   ....[113]....
        /*0630*/ 	.word	0x0000c9b0


	//   ....[114]....
        /*0634*/ 	.word	0x0000d100


	//   ....[115]....
        /*0638*/ 	.word	0x0000d120


	//   ....[116]....
        /*063c*/ 	.word	0x0000d130


	//   ....[117]....
        /*0640*/ 	.word	0x0000d190


	//   ....[118]....
        /*0644*/ 	.word	0x0000d4e0


	//   ....[119]....
        /*0648*/ 	.word	0x0000d4f0


	//   ....[120]....
        /*064c*/ 	.word	0x0000d500


	//   ....[121]....
        /*0650*/ 	.word	0x0000d560


	//   ....[122]....
        /*0654*/ 	.word	0x0000e4e0


	//   ....[123]....
        /*0658*/ 	.word	0x0000e510


	//   ....[124]....
        /*065c*/ 	.word	0x0000e520


	//   ....[125]....
        /*0660*/ 	.word	0x0000e550


	//   ....[126]....
        /*0664*/ 	.word	0x0000e560


	//   ....[127]....
        /*0668*/ 	.word	0x0000e5a0


	//   ....[128]....
        /*066c*/ 	.word	0x0000e5d0


	//   ....[129]....
        /*0670*/ 	.word	0x0000e600


	//   ....[130]....
        /*0674*/ 	.word	0x0000e760


	//   ....[131]....
        /*0678*/ 	.word	0x0000e790


	//   ....[132]....
        /*067c*/ 	.word	0x0000e7c0


	//   ....[133]....
        /*0680*/ 	.word	0x0000e7f0


	//   ....[134]....
        /*0684*/ 	.word	0x0000e820


	//   ....[135]....
        /*0688*/ 	.word	0x0000e860


	//   ....[136]....
        /*068c*/ 	.word	0x0000e8e0


	//   ....[137]....
        /*0690*/ 	.word	0x0000e930


	//   ....[138]....
        /*0694*/ 	.word	0x0000e940


	//   ....[139]....
        /*0698*/ 	.word	0x0000e980


	//   ....[140]....
        /*069c*/ 	.word	0x0000ef90


	//   ....[141]....
        /*06a0*/ 	.word	0x0000f4e0


	//   ....[142]....
        /*06a4*/ 	.word	0x0000f5c0


	//   ....[143]....
        /*06a8*/ 	.word	0x0000f680


	//   ....[144]....
        /*06ac*/ 	.word	0x0000f720


	//   ....[145]....
        /*06b0*/ 	.word	0x0000f7f0


	//   ....[146]....
        /*06b4*/ 	.word	0x0000f960


	//   ....[147]....
        /*06b8*/ 	.word	0x0000f9f0


	//   ....[148]....
        /*06bc*/ 	.word	0x0000fa50


	//   ....[149]....
        /*06c0*/ 	.word	0x0000faf0


	//   ....[150]....
        /*06c4*/ 	.word	0x0000fc00


	//   ....[151]....
        /*06c8*/ 	.word	0x0000fc60


	//   ....[152]....
        /*06cc*/ 	.word	0x0000fcc0


	//   ....[153]....
        /*06d0*/ 	.word	0x0000fd60


	//   ....[154]....
        /*06d4*/ 	.word	0x0000fe20


	//   ....[155]....
        /*06d8*/ 	.word	0x0000fea0


	//   ....[156]....
        /*06dc*/ 	.word	0x00010060


	//   ....[157]....
        /*06e0*/ 	.word	0x00010100


	//   ....[158]....
        /*06e4*/ 	.word	0x00010160


	//   ....[159]....
        /*06e8*/ 	.word	0x00010230


	//   ....[160]....
        /*06ec*/ 	.word	0x00010320


	//   ....[161]....
        /*06f0*/ 	.word	0x000103b0


	//   ....[162]....
        /*06f4*/ 	.word	0x00010410


	//   ....[163]....
        /*06f8*/ 	.word	0x000104e0


	//   ....[164]....
        /*06fc*/ 	.word	0x00010740


	//----- nvinfo : EIATTR_REG_RECONFIG
	.align		4
.L_117:
        /*0700*/ 	.byte	0x01, 0x54
	.zero		2


	//----- nvinfo : EIATTR_SYSCALL_OFFSETS
	.align		4
        /*0704*/ 	.byte	0x04, 0x46
        /*0706*/ 	.short	(.L_119 - .L_118)


	//   ....[0]....
.L_118:
        /*0708*/ 	.word	0x00001be0


	//   ....[1]....
        /*070c*/ 	.word	0x0000b0a0


	//   ....[2]....
        /*0710*/ 	.word	0x0000b210


	//   ....[3]....
        /*0714*/ 	.word	0x0000b360


	//   ....[4]....
        /*0718*/ 	.word	0x0000b4a0


	//   ....[5]....
        /*071c*/ 	.word	0x0000c370


	//----- nvinfo : EIATTR_MBARRIER_INSTR_OFFSETS
	.align		4
.L_119:
        /*0720*/ 	.byte	0x04, 0x39
        /*0722*/ 	.short	(.L_121 - .L_120)


	//   ....[0]....
.L_120:
        /*0724*/ 	.word	0x00000180
        /*0728*/ 	.word	0x000000ff
        /*072c*/ 	.word	0x00019c00
        /*0730*/ 	.short	0x0100
        /*0732*/ 	.byte	0x08
	.zero		1


	//   ....[1]....
        /*0734*/ 	.word	0x00000190
        /*0738*/ 	.word	0x000000ff
        /*073c*/ 	.word	0x00019c20
        /*0740*/ 	.short	0x0100
        /*0742*/ 	.byte	0x08
	.zero		1


	//   ....[2]....
        /*0744*/ 	.word	0x00000280
        /*0748*/ 	.word	0x000000ff
        /*074c*/ 	.word	0x00019c30
        /*0750*/ 	.short	0x0100
        /*0752*/ 	.byte	0x08
	.zero		1


	//   ....[3]....
        /*0754*/ 	.word	0x00000290
        /*0758*/ 	.word	0x000000ff
        /*075c*/ 	.word	0x00019c40
        /*0760*/ 	.short	0x0100
        /*0762*/ 	.byte	0x08
	.zero		1


	//   ....[4]....
        /*0764*/ 	.word	0x000002a0
        /*0768*/ 	.word	0x000000ff
        /*076c*/ 	.word	0x00019c38
        /*0770*/ 	.short	0x0100
        /*0772*/ 	.byte	0x08
	.zero		1


	//   ....[5]....
        /*0774*/ 	.word	0x000002b0
        /*0778*/ 	.word	0x000000ff
        /*077c*/ 	.word	0x00019c48
        /*0780*/ 	.short	0x0100
        /*0782*/ 	.byte	0x08
	.zero		1


	//   ....[6]....
        /*0784*/ 	.word	0x000003e0
        /*0788*/ 	.word	0x000000ff
        /*078c*/ 	.word	0x00019c50
        /*0790*/ 	.short	0x0100
        /*0792*/ 	.byte	0x08
	.zero		1


	//   ....[7]....
        /*0794*/ 	.word	0x000003f0
        /*0798*/ 	.word	0x000000ff
        /*079c*/ 	.word	0x00019c60
        /*07a0*/ 	.short	0x0100
        /*07a2*/ 	.byte	0x08
	.zero		1


	//   ....[8]....
        /*07a4*/ 	.word	0x00000400
        /*07a8*/ 	.word	0x000000ff
        /*07ac*/ 	.word	0x00019c58
        /*07b0*/ 	.short	0x0100
        /*07b2*/ 	.byte	0x08
	.zero		1


	//   ....[9]....
        /*07b4*/ 	.word	0x00000410
        /*07b8*/ 	.word	0x000000ff
        /*07bc*/ 	.word	0x00019c68
        /*07c0*/ 	.short	0x0100
        /*07c2*/ 	.byte	0x08
	.zero		1


	//   ....[10]....
        /*07c4*/ 	.word	0x00000500
        /*07c8*/ 	.word	0x000000ff
        /*07cc*/ 	.word	0x00019c70
        /*07d0*/ 	.short	0x0100
        /*07d2*/ 	.byte	0x06
	.zero		1


	//   ....[11]....
        /*07d4*/ 	.word	0x00000510
        /*07d8*/ 	.word	0x000000ff
        /*07dc*/ 	.word	0x00019c80
        /*07e0*/ 	.short	0x0100
        /*07e2*/ 	.byte	0x06
	.zero		1


	//   ....[12]....
        /*07e4*/ 	.word	0x00000520
        /*07e8*/ 	.word	0x000000ff
        /*07ec*/ 	.word	0x00019c78
        /*07f0*/ 	.short	0x0100
        /*07f2*/ 	.byte	0x06
	.zero		1


	//   ....[13]....
        /*07f4*/ 	.word	0x00000530
        /*07f8*/ 	.word	0x000000ff
        /*07fc*/ 	.word	0x00019c88
        /*0800*/ 	.short	0x0100
        /*0802*/ 	.byte	0x06
	.zero		1


	//   ....[14]....
        /*0804*/ 	.word	0x00000660
        /*0808*/ 	.word	0x000000ff
        /*080c*/ 	.word	0x00019c90
        /*0810*/ 	.short	0x0100
        /*0812*/ 	.byte	0x08
	.zero		1


	//   ....[15]....
        /*0814*/ 	.word	0x00000670
        /*0818*/ 	.word	0x000000ff
        /*081c*/ 	.word	0x00019ca0
        /*0820*/ 	.short	0x0100
        /*0822*/ 	.byte	0x08
	.zero		1


	//   ....[16]....
        /*0824*/ 	.word	0x00000680
        /*0828*/ 	.word	0x000000ff
        /*082c*/ 	.word	0x00019c98
        /*0830*/ 	.short	0x0100
        /*0832*/ 	.byte	0x08
	.zero		1


	//   ....[17]....
        /*0834*/ 	.word	0x00000690
        /*0838*/ 	.word	0x000000ff
        /*083c*/ 	.word	0x00019ca8
        /*0840*/ 	.short	0x0100
        /*0842*/ 	.byte	0x08
	.zero		1


	//   ....[18]....
        /*0844*/ 	.word	0x000007e0
        /*0848*/ 	.word	0x000000ff
        /*084c*/ 	.word	0x00019cb0
        /*0850*/ 	.short	0x0100
        /*0852*/ 	.byte	0x08
	.zero		1


	//   ....[19]....
        /*0854*/ 	.word	0x000007f0
        /*0858*/ 	.word	0x000000ff
        /*085c*/ 	.word	0x00019cc0
        /*0860*/ 	.short	0x0100
        /*0862*/ 	.byte	0x08
	.zero		1


	//   ....[20]....
        /*0864*/ 	.word	0x00000800
        /*0868*/ 	.word	0x000000ff
        /*086c*/ 	.word	0x00019cb8
        /*0870*/ 	.short	0x0100
        /*0872*/ 	.byte	0x08
	.zero		1


	//   ....[21]....
        /*0874*/ 	.word	0x00000810
        /*0878*/ 	.word	0x000000ff
        /*087c*/ 	.word	0x00019cc8
        /*0880*/ 	.short	0x0100
        /*0882*/ 	.byte	0x08
	.zero		1


	//   ....[22]....
        /*0884*/ 	.word	0x00001c60
        /*0888*/ 	.word	0x000000ff
        /*088c*/ 	.word	0x00019c00
        /*0890*/ 	.short	0x010a
        /*0892*/ 	.byte	0x36
	.zero		1


	//   ....[23]....
        /*0894*/ 	.word	0x00001ce0
        /*0898*/ 	.word	0x00000004
        /*089c*/ 	.word	0x00019c30
        /*08a0*/ 	.short	0x010a
        /*08a2*/ 	.byte	0x3f
	.zero		1


	//   ....[24]....
        /*08a4*/ 	.word	0x00001d30
        /*08a8*/ 	.word	0x00000004
        /*08ac*/ 	.word	0x00019c30
        /*08b0*/ 	.short	0x010a
        /*08b2*/ 	.byte	0x3f
	.zero		1


	//   ....[25]....
        /*08b4*/ 	.word	0x00002060
        /*08b8*/ 	.word	0x000000ff
        /*08bc*/ 	.word	0x00000000
        /*08c0*/ 	.short	0x0101
        /*08c2*/ 	.byte	0x06
	.zero		1


	//   ....[26]....
        /*08c4*/ 	.word	0x00003f00
        /*08c8*/ 	.word	0x000000ff
        /*08cc*/ 	.word	0x00019c30
        /*08d0*/ 	.short	0x010a
        /*08d2*/ 	.byte	0x13
	.zero		1


	//   ....[27]....
        /*08d4*/ 	.word	0x00003f40
        /*08d8*/ 	.word	0x000000ff
        /*08dc*/ 	.word	0x00019c30
        /*08e0*/ 	.short	0x010a
        /*08e2*/ 	.byte	0x13
	.zero		1


	//   ....[28]....
        /*08e4*/ 	.word	0x000040a0
        /*08e8*/ 	.word	0x000000ff
        /*08ec*/ 	.word	0x00019c50
        /*08f0*/ 	.short	0x010a
        /*08f2*/ 	.byte	0x0b
	.zero		1


	//   ....[29]....
        /*08f4*/ 	.word	0x000040e0
        /*08f8*/ 	.word	0x000000ff
        /*08fc*/ 	.word	0x00019c50
        /*0900*/ 	.short	0x010a
        /*0902*/ 	.byte	0x0b
	.zero		1


	//   ....[30]....
        /*0904*/ 	.word	0x00004310
        /*0908*/ 	.word	0x000000ff
        /*090c*/ 	.word	0x00000000
        /*0910*/ 	.short	0x0101
        /*0912*/ 	.byte	0x13
	.zero		1


	//   ....[31]....
        /*0914*/ 	.word	0x00005520
        /*0918*/ 	.word	0x000000ff
        /*091c*/ 	.word	0x00000000
        /*0920*/ 	.short	0x0101
        /*0922*/ 	.byte	0x06
	.zero		1


	//   ....[32]....
        /*0924*/ 	.word	0x00005a60
        /*0928*/ 	.word	0x000000ff
        /*092c*/ 	.word	0x00019c50
        /*0930*/ 	.short	0x010a
        /*0932*/ 	.byte	0x05
	.zero		1


	//   ....[33]....
        /*0934*/ 	.word	0x00005aa0
        /*0938*/ 	.word	0x000000ff
        /*093c*/ 	.word	0x00019c50
        /*0940*/ 	.short	0x010a
        /*0942*/ 	.byte	0x05
	.zero		1


	//   ....[34]....
        /*0944*/ 	.word	0x00006040
        /*0948*/ 	.word	0x000000ff
        /*094c*/ 	.word	0x00000000
        /*0950*/ 	.short	0x0101
        /*0952*/ 	.byte	0x04
	.zero		1


	//   ....[35]....
        /*0954*/ 	.word	0x00007ec0
        /*0958*/ 	.word	0x00000000
        /*095c*/ 	.word	0x00000000
        /*0960*/ 	.short	0x0101
        /*0962*/ 	.byte	0x3f
	.zero		1


	//   ....[36]....
        /*0964*/ 	.word	0x000084b0
        /*0968*/ 	.word	0x00000006
        /*096c*/ 	.word	0x00000000
        /*0970*/ 	.short	0x0101
        /*0972*/ 	.byte	0x3f
	.zero		1


	//   ....[37]....
        /*0974*/ 	.word	0x0000b900
        /*0978*/ 	.word	0x00000005
        /*097c*/ 	.word	0x00019c80
        /*0980*/ 	.short	0x010a
        /*0982*/ 	.byte	0x3f
	.zero		1


	//   ....[38]....
        /*0984*/ 	.word	0x0000bca0
        /*0988*/ 	.word	0x00000005
        /*098c*/ 	.word	0x00019c70
        /*0990*/ 	.short	0x0107
        /*0992*/ 	.byte	0x3f
	.zero		1


	//   ....[39]....
        /*0994*/ 	.word	0x0000bd60
        /*0998*/ 	.word	0x00000005
        /*099c*/ 	.word	0x00019c70
        /*09a0*/ 	.short	0x0101
        /*09a2*/ 	.byte	0x3f
	.zero		1


	//   ....[40]....
        /*09a4*/ 	.word	0x0000bd90
        /*09a8*/ 	.word	0x00000005
        /*09ac*/ 	.word	0x00019c40
        /*09b0*/ 	.short	0x010a
        /*09b2*/ 	.byte	0x3f
	.zero		1


	//   ....[41]....
        /*09b4*/ 	.word	0x0000c0c0
        /*09b8*/ 	.word	0x00000005
        /*09bc*/ 	.word	0x00019c30
        /*09c0*/ 	.short	0x0107
        /*09c2*/ 	.byte	0x3f
	.zero		1


	//   ....[42]....
        /*09c4*/ 	.word	0x0000c180
        /*09c8*/ 	.word	0x00000005
        /*09cc*/ 	.word	0x00019c30
        /*09d0*/ 	.short	0x0101
        /*09d2*/ 	.byte	0x3f
	.zero		1


	//   ....[43]....
        /*09d4*/ 	.word	0x0000ca90
        /*09d8*/ 	.word	0x00000010
        /*09dc*/ 	.word	0x00019c00
        /*09e0*/ 	.short	0x0107
        /*09e2*/ 	.byte	0x3f
	.zero		1


	//   ....[44]....
        /*09e4*/ 	.word	0x0000cb90
        /*09e8*/ 	.word	0x00000010
        /*09ec*/ 	.word	0x00019c00
        /*09f0*/ 	.short	0x0101
        /*09f2*/ 	.byte	0x3f
	.zero		1


	//   ....[45]....
        /*09f4*/ 	.word	0x0000cbb0
        /*09f8*/ 	.word	0x00000010
        /*09fc*/ 	.word	0x00019c20
        /*0a00*/ 	.short	0x010a
        /*0a02*/ 	.byte	0x3f
	.zero		1


	//   ....[46]....
        /*0a04*/ 	.word	0x0000cf30
        /*0a08*/ 	.word	0x00000005
        /*0a0c*/ 	.word	0x00019c80
        /*0a10*/ 	.short	0x010a
        /*0a12*/ 	.byte	0x3f
	.zero		1


	//   ....[47]....
        /*0a14*/ 	.word	0x0000d230
        /*0a18*/ 	.word	0x00000005
        /*0a1c*/ 	.word	0x00019c70
        /*0a20*/ 	.short	0x0107
        /*0a22*/ 	.byte	0x3f
	.zero		1


	//   ....[48]....
        /*0a24*/ 	.word	0x0000d2f0
        /*0a28*/ 	.word	0x00000005
        /*0a2c*/ 	.word	0x00019c70
        /*0a30*/ 	.short	0x0101
        /*0a32*/ 	.byte	0x3f
	.zero		1


	//   ....[49]....
        /*0a34*/ 	.word	0x0000d320
        /*0a38*/ 	.word	0x00000005
        /*0a3c*/ 	.word	0x00019c40
        /*0a40*/ 	.short	0x010a
        /*0a42*/ 	.byte	0x3f
	.zero		1


	//   ....[50]....
        /*0a44*/ 	.word	0x0000d600
        /*0a48*/ 	.word	0x00000005
        /*0a4c*/ 	.word	0x00019c30
        /*0a50*/ 	.short	0x0107
        /*0a52*/ 	.byte	0x3f
	.zero		1


	//   ....[51]....
        /*0a54*/ 	.word	0x0000d6d0
        /*0a58*/ 	.word	0x00000005
        /*0a5c*/ 	.word	0x00019c30
        /*0a60*/ 	.short	0x0101
        /*0a62*/ 	.byte	0x3f
	.zero		1


	//   ....[52]....
        /*0a64*/ 	.word	0x0000d750
        /*0a68*/ 	.word	0x00000002
        /*0a6c*/ 	.word	0x00019c70
        /*0a70*/ 	.short	0x010a
        /*0a72*/ 	.byte	0x3f
	.zero		1


	//   ....[53]....
        /*0a74*/ 	.word	0x0000d7e0
        /*0a78*/ 	.word	0x00000002
        /*0a7c*/ 	.word	0x00019c60
        /*0a80*/ 	.short	0x010a
        /*0a82*/ 	.byte	0x3f
	.zero		1


	//   ....[54]....
        /*0a84*/ 	.word	0x0000db70
        /*0a88*/ 	.word	0x00000002
        /*0a8c*/ 	.word	0x00019c50
        /*0a90*/ 	.short	0x0101
        /*0a92*/ 	.byte	0x3f
	.zero		1


	//   ....[55]....
        /*0a94*/ 	.word	0x0000dc00
        /*0a98*/ 	.word	0x00000002
        /*0a9c*/ 	.word	0x00000000
        /*0aa0*/ 	.short	0x0101
        /*0aa2*/ 	.byte	0x3f
	.zero		1


	//   ....[56]....
        /*0aa4*/ 	.word	0x0000ddc0
        /*0aa8*/ 	.word	0x00000003
        /*0aac*/ 	.word	0x00019c70
        /*0ab0*/ 	.short	0x010a
        /*0ab2*/ 	.byte	0x3f
	.zero		1


	//   ....[57]....
        /*0ab4*/ 	.word	0x0000de40
        /*0ab8*/ 	.word	0x00000003
        /*0abc*/ 	.word	0x00019c60
        /*0ac0*/ 	.short	0x010a
        /*0ac2*/ 	.byte	0x3f
	.zero		1


	//   ....[58]....
        /*0ac4*/ 	.word	0x0000e1e0
        /*0ac8*/ 	.word	0x00000003
        /*0acc*/ 	.word	0x00019c50
        /*0ad0*/ 	.short	0x0101
        /*0ad2*/ 	.byte	0x3f
	.zero		1


	//   ....[59]....
        /*0ad4*/ 	.word	0x0000e280
        /*0ad8*/ 	.word	0x00000003
        /*0adc*/ 	.word	0x00000000
        /*0ae0*/ 	.short	0x0101
        /*0ae2*/ 	.byte	0x3f
	.zero		1


	//   ....[60]....
        /*0ae4*/ 	.word	0x0000ef10
        /*0ae8*/ 	.word	0x00000004
        /*0aec*/ 	.word	0x00019c20
        /*0af0*/ 	.short	0x010a
        /*0af2*/ 	.byte	0x3f
	.zero		1


	//   ....[61]....
        /*0af4*/ 	.word	0x0000f090
        /*0af8*/ 	.word	0x00000005
        /*0afc*/ 	.word	0x00019c40
        /*0b00*/ 	.short	0x010a
        /*0b02*/ 	.byte	0x3f
	.zero		1


	//   ....[62]....
        /*0b04*/ 	.word	0x0000f130
        /*0b08*/ 	.word	0x00000013
        /*0b0c*/ 	.word	0x00019c40
        /*0b10*/ 	.short	0x010a
        /*0b12*/ 	.byte	0x3f
	.zero		1


	//   ....[63]....
        /*0b14*/ 	.word	0x0000f170
        /*0b18*/ 	.word	0x00000005
        /*0b1c*/ 	.word	0x00019c60
        /*0b20*/ 	.short	0x010a
        /*0b22*/ 	.byte	0x3f
	.zero		1


	//   ....[64]....
        /*0b24*/ 	.word	0x0000f1b0
        /*0b28*/ 	.word	0x00000013
        /*0b2c*/ 	.word	0x00019c60
        /*0b30*/ 	.short	0x010a
        /*0b32*/ 	.byte	0x3f
	.zero		1


	//   ....[65]....
        /*0b34*/ 	.word	0x0000f1f0
        /*0b38*/ 	.word	0x00000005
        /*0b3c*/ 	.word	0x00019c80
        /*0b40*/ 	.short	0x010a
        /*0b42*/ 	.byte	0x3f
	.zero		1


	//   ....[66]....
        /*0b44*/ 	.word	0x0000f230
        /*0b48*/ 	.word	0x00000013
        /*0b4c*/ 	.word	0x00019c80
        /*0b50*/ 	.short	0x010a
        /*0b52*/ 	.byte	0x3f
	.zero		1


	//   ....[67]....
        /*0b54*/ 	.word	0x0000f2a0
        /*0b58*/ 	.word	0x00000003
        /*0b5c*/ 	.word	0x00019c00
        /*0b60*/ 	.short	0x010a
        /*0b62*/ 	.byte	0x3f
	.zero		1


	//   ....[68]....
        /*0b64*/ 	.word	0x0000f2f0
        /*0b68*/ 	.word	0x00000004
        /*0b6c*/ 	.word	0x00019c30
        /*0b70*/ 	.short	0x010a
        /*0b72*/ 	.byte	0x3f
	.zero		1


	//   ....[69]....
        /*0b74*/ 	.word	0x0000f350
        /*0b78*/ 	.word	0x00000003
        /*0b7c*/ 	.word	0x00019c30
        /*0b80*/ 	.short	0x010a
        /*0b82*/ 	.byte	0x3f
	.zero		1


	//   ....[70]....
        /*0b84*/ 	.word	0x0000f3b0
        /*0b88*/ 	.word	0x00000003
        /*0b8c*/ 	.word	0x00019c50
        /*0b90*/ 	.short	0x010a
        /*0b92*/ 	.byte	0x3f
	.zero		1


	//   ....[71]....
        /*0b94*/ 	.word	0x0000f410
        /*0b98*/ 	.word	0x00000007
        /*0b9c*/ 	.word	0x00019c50
        /*0ba0*/ 	.short	0x010a
        /*0ba2*/ 	.byte	0x3f
	.zero		1


	//   ....[72]....
        /*0ba4*/ 	.word	0x0000f510
        /*0ba8*/ 	.word	0x00000005
        /*0bac*/ 	.word	0x00019c80
        /*0bb0*/ 	.short	0x010a
        /*0bb2*/ 	.byte	0x3f
	.zero		1


	//   ....[73]....
        /*0bb4*/ 	.word	0x0000f8b0
        /*0bb8*/ 	.word	0x00000005
        /*0bbc*/ 	.word	0x00019c40
        /*0bc0*/ 	.short	0x010a
        /*0bc2*/ 	.byte	0x3f
	.zero		1


	//   ....[74]....
        /*0bc4*/ 	.word	0x0000ff60
        /*0bc8*/ 	.word	0x00000010
        /*0bcc*/ 	.word	0x00019c20
        /*0bd0*/ 	.short	0x010a
        /*0bd2*/ 	.byte	0x3f
	.zero		1


	//   ....[75]....
        /*0bd4*/ 	.word	0x0000ffb0
        /*0bd8*/ 	.word	0x00000005
        /*0bdc*/ 	.word	0x00019c80
        /*0be0*/ 	.short	0x010a
        /*0be2*/ 	.byte	0x3f
	.zero		1


	//   ....[76]....
        /*0be4*/ 	.word	0x00010270
        /*0be8*/ 	.word	0x00000005
        /*0bec*/ 	.word	0x00019c40
        /*0bf0*/ 	.short	0x010a
        /*0bf2*/ 	.byte	0x3f
	.zero		1


	//   ....[77]....
        /*0bf4*/ 	.word	0x00010520
        /*0bf8*/ 	.word	0x00000002
        /*0bfc*/ 	.word	0x00019c70
        /*0c00*/ 	.short	0x010a
        /*0c02*/ 	.byte	0x3f
	.zero		1


	//   ....[78]....
        /*0c04*/ 	.word	0x00010570
        /*0c08*/ 	.word	0x00000002
        /*0c0c*/ 	.word	0x00019c60
        /*0c10*/ 	.short	0x010a
        /*0c12*/ 	.byte	0x3f
	.zero		1


	//   ....[79]....
        /*0c14*/ 	.word	0x000105c0
        /*0c18*/ 	.word	0x00000003
        /*0c1c*/ 	.word	0x00019c70
        /*0c20*/ 	.short	0x010a
        /*0c22*/ 	.byte	0x3f
	.zero		1


	//   ....[80]....
        /*0c24*/ 	.word	0x00010610
        /*0c28*/ 	.word	0x00000003
        /*0c2c*/ 	.word	0x00019c60
        /*0c30*/ 	.short	0x010a
        /*0c32*/ 	.byte	0x3f
	.zero		1


	//   ....[81]....
        /*0c34*/ 	.word	0x00010660
        /*0c38*/ 	.word	0x00000004
        /*0c3c*/ 	.word	0x00019c20
        /*0c40*/ 	.short	0x010a
        /*0c42*/ 	.byte	0x3f
	.zero		1


	//   ....[82]....
        /*0c44*/ 	.word	0x00010800
        /*0c48*/ 	.word	0x00000005
        /*0c4c*/ 	.word	0x00019c40
        /*0c50*/ 	.short	0x010a
        /*0c52*/ 	.byte	0x3f
	.zero		1


	//   ....[83]....
        /*0c54*/ 	.word	0x00010850
        /*0c58*/ 	.word	0x00000013
        /*0c5c*/ 	.word	0x00019c40
        /*0c60*/ 	.short	0x010a
        /*0c62*/ 	.byte	0x3f
	.zero		1


	//   ....[84]....
        /*0c64*/ 	.word	0x000108a0
        /*0c68*/ 	.word	0x00000005
        /*0c6c*/ 	.word	0x00019c60
        /*0c70*/ 	.short	0x010a
        /*0c72*/ 	.byte	0x3f
	.zero		1


	//   ....[85]....
        /*0c74*/ 	.word	0x000108f0
        /*0c78*/ 	.word	0x00000013
        /*0c7c*/ 	.word	0x00019c60
        /*0c80*/ 	.short	0x010a
        /*0c82*/ 	.byte	0x3f
	.zero		1


	//   ....[86]....
        /*0c84*/ 	.word	0x00010940
        /*0c88*/ 	.word	0x00000005
        /*0c8c*/ 	.word	0x00019c80
        /*0c90*/ 	.short	0x010a
        /*0c92*/ 	.byte	0x3f
	.zero		1


	//----- nvinfo : EIATTR_NUM_MBARRIERS
	.align		4
.L_121:
        /*0c94*/ 	.byte	0x03, 0x38
        /*0c96*/ 	.short	0x0016


	//----- nvinfo : EIATTR_EXIT_INSTR_OFFSETS
	.align		4
        /*0c98*/ 	.byte	0x04, 0x1c
        /*0c9a*/ 	.short	(.L_123 - .L_122)


	//   ....[0]....
.L_122:
        /*0c9c*/ 	.word	0x00000980


	//   ....[1]....
        /*0ca0*/ 	.word	0x000096f0


	//   ....[2]....
        /*0ca4*/ 	.word	0x0000f280


	//----- nvinfo : EIATTR_MAX_THREADS
	.align		4
.L_123:
        /*0ca8*/ 	.byte	0x04, 0x05
        /*0caa*/ 	.short	(.L_125 - .L_124)
.L_124:
        /*0cac*/ 	.word	0x00000200
        /*0cb0*/ 	.word	0x00000001
        /*0cb4*/ 	.word	0x00000001


	//----- nvinfo : EIATTR_CRS_STACK_SIZE
	.align		4
.L_125:
        /*0cb8*/ 	.byte	0x04, 0x1e
        /*0cba*/ 	.short	(.L_127 - .L_126)
.L_126:
        /*0cbc*/ 	.word	0x00000000


	//----- nvinfo : EIATTR_CBANK_PARAM_SIZE
	.align		4
.L_127:
        /*0cc0*/ 	.byte	0x03, 0x19
        /*0cc2*/ 	.short	0x0af0


	//----- nvinfo : EIATTR_PARAM_CBANK
	.align		4
        /*0cc4*/ 	.byte	0x04, 0x0a
        /*0cc6*/ 	.short	(.L_129 - .L_128)
	.align		4
.L_128:
        /*0cc8*/ 	.word	index@(.nv.constant0._ZN7cutlass13device_kernelIN5flash11enable_sm90INS1_16FlashAttnFwdSm90INS1_25CollectiveMainloopFwdSm90ILi2EN4cute5tupleIJNS5_1CILi1EEES8_S8_EEENS6_IJNS7_ILi192EEENS7_ILi128EEENS7_ILi96EEEEEELi96ENS_12float_e4m3_tEfNS_4arch4Sm90ELb0ELb0ELb0ELb1ELb1ELb0ELb0ELb1ELb1ELb1ELb1ELb0EEENS1_21CollectiveEpilogueFwdINS6_IJSA_SC_SB_EEES9_NS_10bfloat16_tESG_Li384ELb1ELb1ELb1ELb1EEENS1_36VarlenDynamicPersistentTileSchedulerILi192ELi128ELi384ELi128ELb1ELb1ELb1ELb0ELb1ELb1EEEEEEEEEvNT_6ParamsE)
        /*0ccc*/ 	.short	0x0210
        /*0cce*/ 	.short	0x0af0


	//----- nvinfo : EIATTR_SW_WAR
	.align		4
.L_129:
        /*0cd0*/ 	.byte	0x04, 0x36
        /*0cd2*/ 	.short	(.L_131 - .L_130)
.L_130:
        /*0cd4*/ 	.word	0x00000008
.L_131:


//--------------------- .nv.info._ZN7cutlass13device_kernelIN5flash11enable_sm90INS1_16FlashAttnFwdSm90INS1_25CollectiveMainloopFwdSm90ILi2EN4cute5tupleIJNS5_1CILi1EEES8_S8_EEENS6_IJNS7_ILi192EEENS7_ILi128EEENS7_ILi96EEEEEELi96ENS_12float_e4m3_tEfNS_4arch4Sm90ELb0ELb0ELb0ELb1ELb1ELb1ELb0ELb1ELb1ELb1ELb1ELb0EEENS1_21CollectiveEpilogueFwdINS6_IJSA_SC_SB_EEES9_NS_10bfloat16_tESG_Li384ELb1ELb1ELb1ELb1EEENS1_36VarlenDynamicPersistentTileSchedulerILi192ELi128ELi384ELi128ELb1ELb1ELb1ELb0ELb1ELb1EEEEEEEEEvNT_6ParamsE --------------------------
	.section	.nv.info._ZN7cutlass13device_kernelIN5flash11enable_sm90INS1_16FlashAttnFwdSm90INS1_25CollectiveMainloopFwdSm90ILi2EN4cute5tupleIJNS5_1CILi1EEES8_S8_EEENS6_IJNS7_ILi192EEENS7_ILi128EEENS7_ILi96EEEEEELi96ENS_12float_e4m3_tEfNS_4arch4Sm90ELb0ELb0ELb0ELb1ELb1ELb1ELb0ELb1ELb1ELb1ELb1ELb0EEENS1_21CollectiveEpilogueFwdINS6_IJSA_SC_SB_EEES9_NS_10bfloat16_tESG_Li384ELb1ELb1ELb1ELb1EEENS1_36VarlenDynamicPersistentTileSchedulerILi192ELi128ELi384ELi128ELb1ELb1ELb1ELb0ELb1ELb1EEEEEEEEEvNT_6ParamsE,"",@"SHT_CUDA_INFO"
	.sectionflags	@""
	.align	4


	//----- nvinfo : EIATTR_CUDA_API_VERSION
	.align		4
        /*0000*/ 	.byte	0x04, 0x37
        /*0002*/ 	.short	(.L_133 - .L_132)
.L_132:
        /*0004*/ 	.word	0x00000082


	//----- nvinfo : EIATTR_KPARAM_INFO
	.align		4
.L_133:
        /*0008*/ 	.byte	0x04, 0x17
        /*000a*/ 	.short	(.L_135 - .L_134)
.L_134:
        /*000c*/ 	.word	0x00000000
        /*0010*/ 	.short	0x0000
        /*0012*/ 	.short	0x0070
        /*0014*/ 	.byte	0x00, 0xf0, 0x01, 0x2a


	//----- nvinfo : EIATTR_SPARSE_MMA_MASK
	.align		4
.L_135:
        /*0018*/ 	.byte	0x03, 0x50
        /*001a*/ 	.short	0x0000


	//----- nvinfo : EIATTR_MAXREG_COUNT
	.align		4
        /*001c*/ 	.byte	0x03, 0x1b
        /*001e*/ 	.short	0x0080


	//----- nvinfo : EIATTR_NUM_BARRIERS
	.align		4
        /*0020*/ 	.byte	0x02, 0x4c
        /*0022*/ 	.byte	0x10
	.zero		1


	//----- nvinfo : EIATTR_EXTERNS
	.align		4
        /*0024*/ 	.byte	0x04, 0x0f
        /*0026*/ 	.short	(.L_137 - .L_136)


	//   ....[0]....
	.align		4
.L_136:
        /*0028*/ 	.word	index@(__assertfail)


	//----- nvinfo : EIATTR_ANNOTATIONS
	.align		4
.L_137:
        /*002c*/ 	.byte	0x04, 0x55
        /*002e*/ 	.short	(.L_139 - .L_138)


	//   ....[0]....
.L_138:
        /* <DEDUP_REMOVED lines=116> */
        /*0764*/ 	.byte	0x80, 0xb9, 0x01, 0x00, 0x01, 0x00, 0x00, 0x00, 0x40, 0xbd, 0x01, 0x00


	//----- nvinfo : EIATTR_MERCURY_ISA_VERSION
	.align		4
.L_139:
        /*0770*/ 	.byte	0x03, 0x5f
        /*0772*/ 	.short	0x0101


	//----- nvinfo : EIATTR_UNUSED_LOAD_BYTE_OFFSET
	.align		4
        /*0774*/ 	.byte	0x04, 0x44
        /*0776*/ 	.short	(.L_141 - .L_140)


	//   ....[0]....
.L_140:
        /*0778*/ 	.word	0x00000a40
        /*077c*/ 	.word	0x0000fff0


	//   ....[1]....
        /*0780*/ 	.word	0x00010380
        /*0784*/ 	.word	0x0000fff0


	//----- nvinfo : EIATTR_INT_WARP_WIDE_INSTR_OFFSETS
	.align		4
.L_141:
        /*0788*/ 	.byte	0x04, 0x31
        /*078a*/ 	.short	(.L_143 - .L_142)


	//   ....[0]....
.L_142:
        /*078c*/ 	.word	0x00000120


	//   ....[1]....
        /*0790*/ 	.word	0x000001c0


	//   ....[2]....
        /*0794*/ 	.word	0x00000230


	//   ....[3]....
        /*0798*/ 	.word	0x00016640


	//   ....[4]....
        /*079c*/ 	.word	0x000166d0


	//   ....[5]....
        /*07a0*/ 	.word	0x00019510


	//   ....[6]....
        /*07a4*/ 	.word	0x000195a0


	//----- nvinfo : EIATTR_COOP_GROUP_MASK_REGIDS
	.align		4
.L_143:
        /*07a8*/ 	.byte	0x04, 0x29
        /*07aa*/ 	.short	(.L_145 - .L_144)


	//   ....[0]....
.L_144:
        /*07ac*/ 	.word	0xffffffff


	//   ....[1]....
        /*07b0*/ 	.word	0xffffffff


	//   ....[2]....
        /*07b4*/ 	.word	0xffffffff


	//   ....[3]....
        /*07b8*/ 	.word	0xffffffff


	//   ....[4]....
        /*07bc*/ 	.word	0xffffffff


	//   ....[5]....
        /*07c0*/ 	.word	0xffffffff


	//   ....[6]....
        /*07c4*/ 	.word	0xffffffff


	//   ....[7]....
        /*07c8*/ 	.word	0xffffffff


	//   ....[8]....
        /*07cc*/ 	.word	0xffffffff


	//   ....[9]....
        /*07d0*/ 	.word	0xffffffff


	//   ....[10]....
        /*07d4*/ 	.word	0xffffffff


	//   ....[11]....
        /*07d8*/ 	.word	0xffffffff


	//   ....[12]....
        /*07dc*/ 	.word	0xffffffff


	//   ....[13]....
        /*07e0*/ 	.word	0xffffffff


	//   ....[14]....
        /*07e4*/ 	.word	0xffffffff


	//   ....[15]....
        /*07e8*/ 	.word	0xffffffff


	//   ....[16]....
        /*07ec*/ 	.word	0xffffffff


	//   ....[17]....
        /*07f0*/ 	.word	0xffffffff


	//   ....[18]....
        /*07f4*/ 	.word	0xffffffff


	//   ....[19]....
        /*07f8*/ 	.word	0xffffffff


	//   ....[20]....
        /*07fc*/ 	.word	0xffffffff


	//   ....[21]....
        /*0800*/ 	.word	0xffffffff


	//   ....[22]....
        /*0804*/ 	.word	0xffffffff


	//   ....[23]....
        /*0808*/ 	.word	0xffffffff


	//   ....[24]....
        /*080c*/ 	.word	0xffffffff


	//   ....[25]....
        /*0810*/ 	.word	0xffffffff


	//   ....[26]....
        /*0814*/ 	.word	0xffffffff


	//   ....[27]....
        /*0818*/ 	.word	0xffffffff


	//   ....[28]....
        /*081c*/ 	.word	0xffffffff


	//   ....[29]....
        /*0820*/ 	.word	0xffffffff


	//   ....[30]....
        /*0824*/ 	.word	0xffffffff


	//   ....[31]....
        /*0828*/ 	.word	0xffffffff


	//   ....[32]....
        /*082c*/ 	.word	0xffffffff


	//   ....[33]....
        /*0830*/ 	.word	0xffffffff


	//   ....[34]....
        /*0834*/ 	.word	0xffffffff


	//   ....[35]....
        /*0838*/ 	.word	0xffffffff


	//   ....[36]....
        /*083c*/ 	.word	0xffffffff


	//   ....[37]....
        /*0840*/ 	.word	0xffffffff


	//   ....[38]....
        /*0844*/ 	.word	0xffffffff


	//   ....[39]....
        /*0848*/ 	.word	0xffffffff


	//   ....[40]....
        /*084c*/ 	.word	0xffffffff


	//   ....[41]....
        /*0850*/ 	.word	0xffffffff


	//   ....[42]....
        /*0854*/ 	.word	0xffffffff


	//   ....[43]....
        /*0858*/ 	.word	0xffffffff


	//   ....[44]....
        /*085c*/ 	.word	0xffffffff


	//   ....[45]....
        /*0860*/ 	.word	0xffffffff


	//   ....[46]....
        /*0864*/ 	.word	0xffffffff


	//   ....[47]....
        /*0868*/ 	.word	0xffffffff


	//   ....[48]....
        /*086c*/ 	.word	0xffffffff


	//   ....[49]....
        /*0870*/ 	.word	0xffffffff


	//   ....[50]....
        /*0874*/ 	.word	0xffffffff


	//   ....[51]....
        /*0878*/ 	.word	0xffffffff


	//   ....[52]....
        /*087c*/ 	.word	0xffffffff


	//   ....[53]....
        /*0880*/ 	.word	0xffffffff


	//   ....[54]....
        /*0884*/ 	.word	0xffffffff


	//   ....[55]....
        /*0888*/ 	.word	0xffffffff


	//   ....[56]....
        /*088c*/ 	.word	0xffffffff


	//   ....[57]....
        /*0890*/ 	.word	0xffffffff


	//   ....[58]....
        /*0894*/ 	.word	0xffffffff


	//   ....[59]....
        /*0898*/ 	.word	0xffffffff


	//   ....[60]....
        /*089c*/ 	.word	0xffffffff


	//   ....[61]....
        /*08a0*/ 	.word	0xffffffff


	//   ....[62]....
        /*08a4*/ 	.word	0xffffffff


	//   ....[63]....
        /*08a8*/ 	.word	0xffffffff


	//   ....[64]....
        /*08ac*/ 	.word	0xffffffff


	//   ....[65]....
        /*08b0*/ 	.word	0xffffffff


	//   ....[66]....
        /*08b4*/ 	.word	0xffffffff


	//   ....[67]....
        /*08b8*/ 	.word	0xffffffff


	//   ....[68]....
        /*08bc*/ 	.word	0xffffffff


	//   ....[69]....
        /*08c0*/ 	.word	0xffffffff


	//   ....[70]....
        /*08c4*/ 	.word	0xffffffff


	//   ....[71]....
        /*08c8*/ 	.word	0xffffffff


	//   ....[72]....
        /*08cc*/ 	.word	0xffffffff


	//   ....[73]....
        /*08d0*/ 	.word	0xffffffff


	//   ....[74]....
        /*08d4*/ 	.word	0xffffffff


	//   ....[75]....
        /*08d8*/ 	.word	0xffffffff


	//   ....[76]....
        /*08dc*/ 	.word	0xffffffff


	//   ....[77]....
        /*08e0*/ 	.word	0xffffffff


	//   ....[78]....
        /*08e4*/ 	.word	0xffffffff


	//   ....[79]....
        /*08e8*/ 	.word	0xffffffff


	//   ....[80]....
        /*08ec*/ 	.word	0xffffffff


	//   ....[81]....
        /*08f0*/ 	.word	0xffffffff


	//   ....[82]....
        /*08f4*/ 	.word	0xffffffff


	//   ....[83]....
        /*08f8*/ 	.word	0xffffffff


	//   ....[84]....
        /*08fc*/ 	.word	0xffffffff


	//   ....[85]....
        /*0900*/ 	.word	0xffffffff


	//   ....[86]....
        /*0904*/ 	.word	0xffffffff


	//   ....[87]....
        /*0908*/ 	.word	0xffffffff


	//   ....[88]....
        /*090c*/ 	.word	0xffffffff


	//   ....[89]....
        /*0910*/ 	.word	0xffffffff


	//   ....[90]....
        /*0914*/ 	.word	0xffffffff


	//   ....[91]....
        /*0918*/ 	.word	0xffffffff


	//   ....[92]....
        /*091c*/ 	.word	0xffffffff


	//   ....[93]....
        /*0920*/ 	.word	0xffffffff


	//   ....[94]....
        /*0924*/ 	.word	0xffffffff


	//   ....[95]....
        /*0928*/ 	.word	0xffffffff


	//   ....[96]....
        /*092c*/ 	.word	0xffffffff


	//   ....[97]....
        /*0930*/ 	.word	0xffffffff


	//   ....[98]....
        /*0934*/ 	.word	0xffffffff


	//   ....[99]....
        /*0938*/ 	.word	0xffffffff


	//   ....[100]....
        /*093c*/ 	.word	0xffffffff


	//   ....[101]....
        /*0940*/ 	.word	0xffffffff


	//   ....[102]....
        /*0944*/ 	.word	0xffffffff


	//   ....[103]....
        /*0948*/ 	.word	0xffffffff


	//   ....[104]....
        /*094c*/ 	.word	0xffffffff


	//   ....[105]....
        /*0950*/ 	.word	0xffffffff


	//   ....[106]....
        /*0954*/ 	.word	0xffffffff


	//   ....[107]....
        /*0958*/ 	.word	0xffffffff


	//   ....[108]....
        /*095c*/ 	.word	0xffffffff


	//   ....[109]....
        /*0960*/ 	.word	0xffffffff


	//   ....[110]....
        /*0964*/ 	.word	0xffffffff


	//   ....[111]....
        /*0968*/ 	.word	0xffffffff


	//   ....[112]....
        /*096c*/ 	.word	0xffffffff


	//   ....[113]....
        /*0970*/ 	.word	0xffffffff


	//   ....[114]....
        /*0974*/ 	.word	0xffffffff


	//   ....[115]....
        /*0978*/ 	.word	0xffffffff


	//   ....[116]....
        /*097c*/ 	.word	0xffffffff


	//   ....[117]....
        /*0980*/ 	.word	0xffffffff


	//   ....[118]....
        /*0984*/ 	.word	0xffffffff


	//   ....[119]....
        /*0988*/ 	.word	0xffffffff


	//   ....[120]....
        /*098c*/ 	.word	0xffffffff


	//   ....[121]....
        /*0990*/ 	.word	0xffffffff


	//   ....[122]....
        /*0994*/ 	.word	0xffffffff


	//   ....[123]....
        /*0998*/ 	.word	0xffffffff


	//   ....[124]....
        /*099c*/ 	.word	0xffffffff


	//   ....[125]....
        /*09a0*/ 	.word	0xffffffff


	//   ....[126]....
        /*09a4*/ 	.word	0xffffffff


	//   ....[127]....
        /*09a8*/ 	.word	0xffffffff


	//   ....[128]....
        /*09ac*/ 	.word	0xffffffff


	//   ....[129]....
        /*09b0*/ 	.word	0xffffffff


	//   ....[130]....
        /*09b4*/ 	.word	0xffffffff


	//   ....[131]....
        /*09b8*/ 	.word	0xffffffff


	//   ....[132]....
        /*09bc*/ 	.word	0xffffffff


	//   ....[133]....
        /*09c0*/ 	.word	0xffffffff


	//   ....[134]....
        /*09c4*/ 	.word	0xffffffff


	//   ....[135]....
        /*09c8*/ 	.word	0xffffffff


	//   ....[136]....
        /*09cc*/ 	.word	0xffffffff


	//   ....[137]....
        /*09d0*/ 	.word	0xffffffff


	//   ....[138]....
        /*09d4*/ 	.word	0xffffffff


	//   ....[139]....
        /*09d8*/ 	.word	0xffffffff


	//   ....[140]....
        /*09dc*/ 	.word	0xffffffff


	//   ....[141]....
        /*09e0*/ 	.word	0xffffffff


	//   ....[142]....
        /*09e4*/ 	.word	0xffffffff


	//   ....[143]....
        /*09e8*/ 	.word	0xffffffff


	//   ....[144]....
        /*09ec*/ 	.word	0xffffffff


	//   ....[145]....
        /*09f0*/ 	.word	0xffffffff


	//   ....[146]....
        /*09f4*/ 	.word	0xffffffff


	//   ....[147]....
        /*09f8*/ 	.word	0xffffffff


	//   ....[148]....
        /*09fc*/ 	.word	0xffffffff


	//   ....[149]....
        /*0a00*/ 	.word	0xffffffff


	//   ....[150]....
        /*0a04*/ 	.word	0xffffffff


	//   ....[151]....
        /*0a08*/ 	.word	0xffffffff


	//   ....[152]....
        /*0a0c*/ 	.word	0xffffffff


	//   ....[153]....
        /*0a10*/ 	.word	0xffffffff


	//   ....[154]....
        /*0a14*/ 	.word	0xffffffff


	//   ....[155]....
        /*0a18*/ 	.word	0xffffffff


	//   ....[156]....
        /*0a1c*/ 	.word	0xffffffff


	//   ....[157]....
        /*0a20*/ 	.word	0xffffffff


	//   ....[158]....
        /*0a24*/ 	.word	0xffffffff


	//   ....[159]....
        /*0a28*/ 	.word	0x0500000f


	//   ....[160]....
        /*0a2c*/ 	.word	0x0500000f


	//   ....[161]....
        /*0a30*/ 	.word	0x0500000f


	//   ....[162]....
        /*0a34*/ 	.word	0x0500000f


	//   ....[163]....
        /*0a38*/ 	.word	0x0500000f


	//   ....[164]....
        /*0a3c*/ 	.word	0x0500000f


	//   ....[165]....
        /*0a40*/ 	.word	0x0500000f


	//   ....[166]....
        /*0a44*/ 	.word	0x0500000f


	//   ....[167]....
        /*0a48*/ 	.word	0x0500000f


	//   ....[168]....
        /*0a4c*/ 	.word	0x0500000f


	//   ....[169]....
        /*0a50*/ 	.word	0x0500000f


	//   ....[170]....
        /*0a54*/ 	.word	0x0500000f


	//   ....[171]....
        /*0a58*/ 	.word	0x0500000f


	//   ....[172]....
        /*0a5c*/ 	.word	0x0500000f


	//   ....[173]....
        /*0a60*/ 	.word	0x0500000f


	//   ....[174]....
        /*0a64*/ 	.word	0x0500000f


	//   ....[175]....
        /*0a68*/ 	.word	0x0500000f


	//   ....[176]....
        /*0a6c*/ 	.word	0x0500000f


	//   ....[177]....
        /*0a70*/ 	.word	0x0500000f


	//   ....[178]....
        /*0a74*/ 	.word	0x0500000f


	//   ....[179]....
        /*0a78*/ 	.word	0x0500000f


	//   ....[180]....
        /*0a7c*/ 	.word	0x0500000f


	//   ....[181]....
        /*0a80*/ 	.word	0x0500000f


	//   ....[182]....
        /*0a84*/ 	.word	0x0500000f


	//   ....[183]....
        /*0a88*/ 	.word	0x0500000f


	//   ....[184]....
        /*0a8c*/ 	.word	0x0500000f


	//   ....[185]....
        /*0a90*/ 	.word	0x0500000f


	//   ....[186]....
        /*0a94*/ 	.word	0x0500000f


	//   ....[187]....
        /*0a98*/ 	.word	0x0500000f


	//   ....[188]....
        /*0a9c*/ 	.word	0x0500000f


	//   ....[189]....
        /*0aa0*/ 	.word	0x0500000f


	//   ....[190]....
        /*0aa4*/ 	.word	0x0500000f


	//   ....[191]....
        /*0aa8*/ 	.word	0x0500000f


	//   ....[192]....
        /*0aac*/ 	.word	0x0500000f


	//   ....[193]....
        /*0ab0*/ 	.word	0x0500000f


	//   ....[194]....
        /*0ab4*/ 	.word	0x0500000f


	//   ....[195]....
        /*0ab8*/ 	.word	0x0500000f


	//   ....[196]....
        /*0abc*/ 	.word	0x0500000f


	//   ....[197]....
        /*0ac0*/ 	.word	0x0500000f


	//   ....[198]....
        /*0ac4*/ 	.word	0x0500000f


	//   ....[199]....
        /*0ac8*/ 	.word	0x0500000f


	//   ....[200]....
        /*0acc*/ 	.word	0x0500000f


	//   ....[201]....
        /*0ad0*/ 	.word	0x0500000f


	//   ....[202]....
        /*0ad4*/ 	.word	0x0500000f


	//   ....[203]....
        /*0ad8*/ 	.word	0x0500000f


	//   ....[204]....
        /*0adc*/ 	.word	0x0500000f


	//   ....[205]....
        /*0ae0*/ 	.word	0x0500000f


	//   ....[206]....
        /*0ae4*/ 	.word	0x0500000f


	//   ....[207]....
        /*0ae8*/ 	.word	0x0500000f


	//   ....[208]....
        /*0aec*/ 	.word	0x0500000f


	//   ....[209]....
        /*0af0*/ 	.word	0x0500000f


	//   ....[210]....
        /*0af4*/ 	.word	0x0500000f


	//   ....[211]....
        /*0af8*/ 	.word	0x0500000f


	//   ....[212]....
        /*0afc*/ 	.word	0x0500000f


	//   ....[213]....
        /*0b00*/ 	.word	0x0500000f


	//   ....[214]....
        /*0b04*/ 	.word	0x0500000f


	//   ....[215]....
        /*0b08*/ 	.word	0x0500000f


	//----- nvinfo : EIATTR_COOP_GROUP_INSTR_OFFSETS
	.align		4
.L_145:
        /*0b0c*/ 	.byte	0x04, 0x28
        /*0b0e*/ 	.short	(.L_147 - .L_146)


	//   ....[0]....
.L_146:
        /*0b10*/ 	.word	0x00000060


	//   ....[1]....
        /*0b14*/ 	.word	0x00000130


	//   ....[2]....
        /*0b18*/ 	.word	0x000001e0


	//   ....[3]....
        /*0b1c*/ 	.word	0x000003a0


	//   ....[4]....
        /*0b20*/ 	.word	0x00000500


	//   ....[5]....
        /*0b24*/ 	.word	0x00000620


	//   ....[6]....
        /*0b28*/ 	.word	0x00000780


	//   ....[7]....
        /*0b2c*/ 	.word	0x00002c10


	//   ....[8]....
        /*0b30*/ 	.word	0x00002c20


	//   ....[9]....
        /*0b34*/ 	.word	0x00004520


	//   ....[10]....
        /*0b38*/ 	.word	0x00004530


	//   ....[11]....
        /*0b3c*/ 	.word	0x00006630


	//   ....[12]....
        /*0b40*/ 	.word	0x00006640


	//   ....[13]....
        /*0b44*/ 	.word	0x00006a10


	//   ....[14]....
        /*0b48*/ 	.word	0x00006a20


	//   ....[15]....
        /*0b4c*/ 	.word	0x000073f0


	//   ....[16]....
        /*0b50*/ 	.word	0x00007950


	//   ....[17]....
        /*0b54*/ 	.word	0x00007960


	//   ....[18]....
        /*0b58*/ 	.word	0x00007970


	//   ....[19]....
        /*0b5c*/ 	.word	0x00007980


	//   ....[20]....
        /*0b60*/ 	.word	0x00009490


	//   ....[21]....
        /*0b64*/ 	.word	0x000094a0


	//   ....[22]....
        /*0b68*/ 	.word	0x000094b0


	//   ....[23]....
        /*0b6c*/ 	.word	0x000094c0


	//   ....[24]....
        /*0b70*/ 	.word	0x0000c400


	//   ....[25]....
        /*0b74*/ 	.word	0x0000c470


	//   ....[26]....
        /*0b78*/ 	.word	0x0000c880


	//   ....[27]....
        /*0b7c*/ 	.word	0x0000c8a0


	//   ....[28]....
        /*0b80*/ 	.word	0x0000e340


	//   ....[29]....
        /*0b84*/ 	.word	0x0000e360


	//   ....[30]....
        /*0b88*/ 	.word	0x0000e880


	//   ....[31]....
        /*0b8c*/ 	.word	0x0000e8e0


	//   ....[32]....
        /*0b90*/ 	.word	0x0000fbf0


	//   ....[33]....
        /*0b94*/ 	.word	0x0000fc00


	//   ....[34]....
        /*0b98*/ 	.word	0x0000fd50


	//   ....[35]....
        /*0b9c*/ 	.word	0x0000fd60


	//   ....[36]....
        /*0ba0*/ 	.word	0x00010a20


	//   ....[37]....
        /*0ba4*/ 	.word	0x00010ab0


	//   ....[38]....
        /*0ba8*/ 	.word	0x00010ae0


	//   ....[39]....
        /*0bac*/ 	.word	0x00010b10


	//   ....[40]....
        /*0bb0*/ 	.word	0x00010b20


	//   ....[41]....
        /*0bb4*/ 	.word	0x00010b40


	//   ....[42]....
        /*0bb8*/ 	.word	0x00010b50


	//   ....[43]....
        /*0bbc*/ 	.word	0x00010b60


	//   ....[44]....
        /*0bc0*/ 	.word	0x00010b70


	//   ....[45]....
        /*0bc4*/ 	.word	0x00010b80


	//   ....[46]....
        /*0bc8*/ 	.word	0x00010b90


	//   ....[47]....
        /*0bcc*/ 	.word	0x00010ba0


	//   ....[48]....
        /*0bd0*/ 	.word	0x00010bb0


	//   ....[49]....
        /*0bd4*/ 	.word	0x00010bc0


	//   ....[50]....
        /*0bd8*/ 	.word	0x00010bd0


	//   ....[51]....
        /*0bdc*/ 	.word	0x00010be0


	//   ....[52]....
        /*0be0*/ 	.word	0x00010bf0


	//   ....[53]....
        /*0be4*/ 	.word	0x00010c00


	//   ....[54]....
        /*0be8*/ 	.word	0x00010c10


	//   ....[55]....
        /*0bec*/ 	.word	0x00010c20


	//   ....[56]....
        /*0bf0*/ 	.word	0x00010c30


	//   ....[57]....
        /*0bf4*/ 	.word	0x00010c40


	//   ....[58]....
        /*0bf8*/ 	.word	0x00010c50


	//   ....[59]....
        /*0bfc*/ 	.word	0x00010c60


	//   ....[60]....
        /*0c00*/ 	.word	0x00010c70


	//   ....[61]....
        /*0c04*/ 	.word	0x00010c80


	//   ....[62]....
        /*0c08*/ 	.word	0x00010c90


	//   ....[63]....
        /*0c0c*/ 	.word	0x00010ca0


	//   ....[64]....
        /*0c10*/ 	.word	0x00010cb0


	//   ....[65]....
        /*0c14*/ 	.word	0x00010cc0


	//   ....[66]....
        /*0c18*/ 	.word	0x00010cd0


	//   ....[67]....
        /*0c1c*/ 	.word	0x00010ce0


	//   ....[68]....
        /*0c20*/ 	.word	0x00010cf0


	//   ....[69]....
        /*0c24*/ 	.word	0x00010d00


	//   ....[70]....
        /*0c28*/ 	.word	0x00010d10


	//   ....[71]....
        /*0c2c*/ 	.word	0x00010d20


	//   ....[72]....
        /*0c30*/ 	.word	0x00010d30


	//   ....[73]....
        /*0c34*/ 	.word	0x00010d40


	//   ....[74]....
        /*0c38*/ 	.word	0x00010d50


	//   ....[75]....
        /*0c3c*/ 	.word	0x00010d60


	//   ....[76]....
        /*0c40*/ 	.word	0x00010d70


	//   ....[77]....
        /*0c44*/ 	.word	0x00010d80


	//   ....[78]....
        /*0c48*/ 	.word	0x00010d90


	//   ....[79]....
        /*0c4c*/ 	.word	0x00010da0


	//   ....[80]....
        /*0c50*/ 	.word	0x00010db0


	//   ....[81]....
        /*0c54*/ 	.word	0x00010dc0


	//   ....[82]....
        /*0c58*/ 	.word	0x00010dd0


	//   ....[83]....
        /*0c5c*/ 	.word	0x00010de0


	//   ....[84]....
        /*0c60*/ 	.word	0x00011720


	//   ....[85]....
        /*0c64*/ 	.word	0x00011730


	//   ....[86]....
        /*0c68*/ 	.word	0x00011740


	//   ....[87]....
        /*0c6c*/ 	.word	0x00011780


	//   ....[88]....
        /*0c70*/ 	.word	0x00011e70


	//   ....[89]....
        /*0c74*/ 	.word	0x00011e90


	//   ....[90]....
        /*0c78*/ 	.word	0x00011f90


	//   ....[91]....
        /*0c7c*/ 	.word	0x00011fb0


	//   ....[92]....
        /*0c80*/ 	.word	0x00012440


	//   ....[93]....
        /*0c84*/ 	.word	0x00012450


	//   ....[94]....
        /*0c88*/ 	.word	0x00012830


	//   ....[95]....
        /*0c8c*/ 	.word	0x00012840


	//   ....[96]....
        /*0c90*/ 	.word	0x00013480


	//   ....[97]....
        /*0c94*/ 	.word	0x00013490


	//   ....[98]....
        /*0c98*/ 	.word	0x00013590


	//   ....[99]....
        /*0c9c*/ 	.word	0x000135b0


	//   ....[100]....
        /*0ca0*/ 	.word	0x00013720


	//   ....[101]....
        /*0ca4*/ 	.word	0x00013930


	//   ....[102]....
        /*0ca8*/ 	.word	0x00013960


	//   ....[103]....
        /*0cac*/ 	.word	0x00013990


	//   ....[104]....
        /*0cb0*/ 	.word	0x000139c0


	//   ....[105]....
        /*0cb4*/ 	.word	0x000139f0


	//   ....[106]....
        /*0cb8*/ 	.word	0x00013a20


	//   ....[107]....
        /*0cbc*/ 	.word	0x00013bb0


	//   ....[108]....
        /*0cc0*/ 	.word	0x00013be0


	//   ....[109]....
        /*0cc4*/ 	.word	0x00013c10


	//   ....[110]....
        /*0cc8*/ 	.word	0x00013c40


	//   ....[111]....
        /*0ccc*/ 	.word	0x00013c70


	//   ....[112]....
        /*0cd0*/ 	.word	0x00013ca0


	//   ....[113]....
        /*0cd4*/ 	.word	0x00013d30


	//   ....[114]....
        /*0cd8*/ 	.word	0x00013d60


	//   ....[115]....
        /*0cdc*/ 	.word	0x00013d70


	//   ....[116]....
        /*0ce0*/ 	.word	0x00013e10


	//   ....[117]....
        /*0ce4*/ 	.word	0x00014f90


	//   ....[118]....
        /*0ce8*/ 	.word	0x00017280


	//   ....[119]....
        /*0cec*/ 	.word	0x000172b0


	//   ....[120]....
        /*0cf0*/ 	.word	0x000172d0


	//   ....[121]....
        /*0cf4*/ 	.word	0x000173b0


	//   ....[122]....
        /*0cf8*/ 	.word	0x00017750


	//   ....[123]....
        /*0cfc*/ 	.word	0x00017760


	//   ....[124]....
        /*0d00*/ 	.word	0x00017770


	//   ....[125]....
        /*0d04*/ 	.word	0x00017780


	//   ....[126]....
        /*0d08*/ 	.word	0x000180a0


	//   ....[127]....
        /*0d0c*/ 	.word	0x000180d0


	//   ....[128]....
        /*0d10*/ 	.word	0x000180f0


	//   ....[129]....
        /*0d14*/ 	.word	0x00018100


	//   ....[130]....
        /*0d18*/ 	.word	0x00018200


	//   ....[131]....
        /*0d1c*/ 	.word	0x00018210


	//   ....[132]....
        /*0d20*/ 	.word	0x00018970


	//   ....[133]....
        /*0d24*/ 	.word	0x00018990


	//   ....[134]....
        /*0d28*/ 	.word	0x000189a0


	//   ....[135]....
        /*0d2c*/ 	.word	0x00018a00


	//   ....[136]....
        /*0d30*/ 	.word	0x00018d50


	//   ....[137]....
        /*0d34*/ 	.word	0x00018d60


	//   ....[138]....
        /*0d38*/ 	.word	0x00018d70


	//   ....[139]....
        /*0d3c*/ 	.word	0x00018dd0


	//   ....[140]....
        /*0d40*/ 	.word	0x00019d00


	//   ....[141]....
        /*0d44*/ 	.word	0x00019d30


	//   ....[142]....
        /*0d48*/ 	.word	0x00019da0


	//   ....[143]....
        /*0d4c*/ 	.word	0x00019dd0


	//   ....[144]....
        /*0d50*/ 	.word	0x00019e00


	//   ....[145]....
        /*0d54*/ 	.word	0x00019e30


	//   ....[146]....
        /*0d58*/ 	.word	0x00019e60


	//   ....[147]....
        /*0d5c*/ 	.word	0x00019e90


	//   ....[148]....
        /*0d60*/ 	.word	0x0001a030


	//   ....[149]....
        /*0d64*/ 	.word	0x0001a060


	//   ....[150]....
        /*0d68*/ 	.word	0x0001a090


	//   ....[151]....
        /*0d6c*/ 	.word	0x0001a0c0


	//   ....[152]....
        /*0d70*/ 	.word	0x0001a0f0


	//   ....[153]....
        /*0d74*/ 	.word	0x0001a120


	//   ....[154]....
        /*0d78*/ 	.word	0x0001a1e0


	//   ....[155]....
        /*0d7c*/ 	.word	0x0001a200


	//   ....[156]....
        /*0d80*/ 	.word	0x0001a210


	//   ....[157]....
        /*0d84*/ 	.word	0x0001a270


	//   ....[158]....
        /*0d88*/ 	.word	0x0001a8c0


	//   ....[159]....
        /*0d8c*/ 	.word	0x0001ac60


	//   ....[160]....
        /*0d90*/ 	.word	0x0001acf0


	//   ....[161]....
        /*0d94*/ 	.word	0x0001add0


	//   ....[162]....
        /*0d98*/ 	.word	0x0001ae60


	//   ....[163]....
        /*0d9c*/ 	.word	0x0001af40


	//   ....[164]....
        /*0da0*/ 	.word	0x0001afd0


	//   ....[165]....
        /*0da4*/ 	.word	0x0001b0b0


	//   ....[166]....
        /*0da8*/ 	.word	0x0001b140


	//   ....[167]....
        /*0dac*/ 	.word	0x0001b190


	//   ....[168]....
        /*0db0*/ 	.word	0x0001b1e0


	//   ....[169]....
        /*0db4*/ 	.word	0x0001b2d0


	//   ....[170]....
        /*0db8*/ 	.word	0x0001b360


	//   ....[171]....
        /*0dbc*/ 	.word	0x0001b3b0


	//   ....[172]....
        /*0dc0*/ 	.word	0x0001b400


	//   ....[173]....
        /*0dc4*/ 	.word	0x0001b660


	//   ....[174]....
        /*0dc8*/ 	.word	0x0001b940


	//   ....[175]....
        /*0dcc*/ 	.word	0x0001ba40


	//   ....[176]....
        /*0dd0*/ 	.word	0x0001bad0


	//   ....[177]....
        /*0dd4*/ 	.word	0x0001bc60


	//   ....[178]....
        /*0dd8*/ 	.word	0x0001bd00


	//   ....[179]....
        /*0ddc*/ 	.word	0x0001be00


	//   ....[180]....
        /*0de0*/ 	.word	0x0001be90


	//   ....[181]....
        /*0de4*/ 	.word	0x0001bef0


	//   ....[182]....
        /*0de8*/ 	.word	0x0001bf90


	//   ....[183]....
        /*0dec*/ 	.word	0x0001c0a0


	//   ....[184]....
        /*0df0*/ 	.word	0x0001c100


	//   ....[185]....
        /*0df4*/ 	.word	0x0001c160


	//   ....[186]....
        /*0df8*/ 	.word	0x0001c200


	//   ....[187]....
        /*0dfc*/ 	.word	0x0001c2d0


	//   ....[188]....
        /*0e00*/ 	.word	0x0001c3b0


	//   ....[189]....
        /*0e04*/ 	.word	0x0001c4f0


	//   ....[190]....
        /*0e08*/ 	.word	0x0001c590


	//   ....[191]....
        /*0e0c*/ 	.word	0x0001c5f0


	//   ....[192]....
        /*0e10*/ 	.word	0x0001c6c0


	//   ....[193]....
        /*0e14*/ 	.word	0x0001c7b0


	//   ....[194]....
        /*0e18*/ 	.word	0x0001c840


	//   ....[195]....
        /*0e1c*/ 	.word	0x0001c8a0


	//   ....[196]....
        /*0e20*/ 	.word	0x0001c970


	//   ....[197]....
        /*0e24*/ 	.word	0x0001cb50


	//   ....[198]....
        /*0e28*/ 	.word	0x0001cbf0


	//   ....[199]....
        /*0e2c*/ 	.word	0x0001cd80


	//   ....[200]....
        /*0e30*/ 	.word	0x0001ce00


	//   ....[201]....
        /*0e34*/ 	.word	0x0001ce80


	//   ....[202]....
        /*0e38*/ 	.word	0x0001cf00


	//   ....[203]....
        /*0e3c*/ 	.word	0x0001cf80


	//   ....[204]....
        /*0e40*/ 	.word	0x0001d010


	//   ....[205]....
        /*0e44*/ 	.word	0x0001d0b0


	//   ....[206]....
        /*0e48*/ 	.word	0x0001d160


	//   ....[207]....
        /*0e4c*/ 	.word	0x0001d1e0


	//   ....[208]....
        /*0e50*/ 	.word	0x0001d260


	//   ....[209]....
        /*0e54*/ 	.word	0x0001d2e0


	//   ....[210]....
        /*0e58*/ 	.word	0x0001d370


	//   ....[211]....
        /*0e5c*/ 	.word	0x0001d3f0


	//   ....[212]....
        /*0e60*/ 	.word	0x0001d490


	//   ....[213]....
        /*0e64*/ 	.word	0x0001d4e0


	//   ....[214]....
        /*0e68*/ 	.word	0x0001d570


	//   ....[215]....
        /*0e6c*/ 	.word	0x0001d6a0


	//----- nvinfo : EIATTR_REG_RECONFIG
	.align		4
.L_147:
        /*0e70*/ 	.byte	0x01, 0x54
	.zero		2


	//----- nvinfo : EIATTR_SYSCALL_OFFSETS
	.align		4
        /*0e74*/ 	.byte	0x04, 0x46
        /*0e76*/ 	.short	(.L_149 - .L_148)


	//   ....[0]....
.L_148:
        /*0e78*/ 	.word	0x00001d50


	//   ....[1]....
        /*0e7c*/ 	.word	0x00001ea0


	//   ....[2]....
        /*0e80*/ 	.word	0x00007560


	//   ....[3]....
        /*0e84*/ 	.word	0x000078a0


	//   ....[4]....
        /*0e88*/ 	.word	0x00016830


	//   ....[5]....
        /*0e8c*/ 	.word	0x000169c0


	//   ....[6]....
        /*0e90*/ 	.word	0x00016b10


	//   ....[7]....
        /*0e94*/ 	.word	0x00016c60


	//   ....[8]....
        /*0e98*/ 	.word	0x00017bc0


	//----- nvinfo : EIATTR_MBARRIER_INSTR_OFFSETS
	.align		4
.L_149:
        /*0e9c*/ 	.byte	0x04, 0x39
        /*0e9e*/ 	.short	(.L_151 - .L_150)


	//   ....[0]....
.L_150:
        /*0ea0*/ 	.word	0x00000250
        /*0ea4*/ 	.word	0x000000ff
        /*0ea8*/ 	.word	0x00019c00
        /*0eac*/ 	.short	0x0100
        /*0eae*/ 	.byte	0x08
	.zero		1


	//   ....[1]....
        /*0eb0*/ 	.word	0x00000260
        /*0eb4*/ 	.word	0x000000ff
        /*0eb8*/ 	.word	0x00019c20
        /*0ebc*/ 	.short	0x0100
        /*0ebe*/ 	.byte	0x08
	.zero		1


	//   ....[2]....
        /*0ec0*/ 	.word	0x00000350
        /*0ec4*/ 	.word	0x000000ff
        /*0ec8*/ 	.word	0x00019c30
        /*0ecc*/ 	.short	0x0100
        /*0ece*/ 	.byte	0x08
	.zero		1


	//   ....[3]....
        /*0ed0*/ 	.word	0x00000360
        /*0ed4*/ 	.word	0x000000ff
        /*0ed8*/ 	.word	0x00019c40
        /*0edc*/ 	.short	0x0100
        /*0ede*/ 	.byte	0x08
	.zero		1


	//   ....[4]....
        /*0ee0*/ 	.word	0x00000370
        /*0ee4*/ 	.word	0x000000ff
        /*0ee8*/ 	.word	0x00019c38
        /*0eec*/ 	.short	0x0100
        /*0eee*/ 	.byte	0x08
	.zero		1


	//   ....[5]....
        /*0ef0*/ 	.word	0x00000380
        /*0ef4*/ 	.word	0x000000ff
        /*0ef8*/ 	.word	0x00019c48
        /*0efc*/ 	.short	0x0100
        /*0efe*/ 	.byte	0x08
	.zero		1


	//   ....[6]....
        /*0f00*/ 	.word	0x000004b0
        /*0f04*/ 	.word	0x000000ff
        /*0f08*/ 	.word	0x00019c50
        /*0f0c*/ 	.short	0x0100
        /*0f0e*/ 	.byte	0x08
	.zero		1


	//   ....[7]....
        /*0f10*/ 	.word	0x000004c0
        /*0f14*/ 	.word	0x000000ff
        /*0f18*/ 	.word	0x00019c60
        /*0f1c*/ 	.short	0x0100
        /*0f1e*/ 	.byte	0x08
	.zero		1


	//   ....[8]....
        /*0f20*/ 	.word	0x000004d0
        /*0f24*/ 	.word	0x000000ff
        /*0f28*/ 	.word	0x00019c58
        /*0f2c*/ 	.short	0x0100
        /*0f2e*/ 	.byte	0x08
	.zero		1


	//   ....[9]....
        /*0f30*/ 	.word	0x000004e0
        /*0f34*/ 	.word	0x000000ff
        /*0f38*/ 	.word	0x00019c68
        /*0f3c*/ 	.short	0x0100
        /*0f3e*/ 	.byte	0x08
	.zero		1


	//   ....[10]....
        /*0f40*/ 	.word	0x000005d0
        /*0f44*/ 	.word	0x000000ff
        /*0f48*/ 	.word	0x00019c70
        /*0f4c*/ 	.short	0x0100
        /*0f4e*/ 	.byte	0x06
	.zero		1


	//   ....[11]....
        /*0f50*/ 	.word	0x000005e0
        /*0f54*/ 	.word	0x000000ff
        /*0f58*/ 	.word	0x00019c80
        /*0f5c*/ 	.short	0x0100
        /*0f5e*/ 	.byte	0x06
	.zero		1


	//   ....[12]....
        /*0f60*/ 	.word	0x000005f0
        /*0f64*/ 	.word	0x000000ff
        /*0f68*/ 	.word	0x00019c78
        /*0f6c*/ 	.short	0x0100
        /*0f6e*/ 	.byte	0x06
	.zero		1


	//   ....[13]....
        /*0f70*/ 	.word	0x00000600
        /*0f74*/ 	.word	0x000000ff
        /*0f78*/ 	.word	0x00019c88
        /*0f7c*/ 	.short	0x0100
        /*0f7e*/ 	.byte	0x06
	.zero		1


	//   ....[14]....
        /*0f80*/ 	.word	0x00000730
        /*0f84*/ 	.word	0x000000ff
        /*0f88*/ 	.word	0x00019c90
        /*0f8c*/ 	.short	0x0100
        /*0f8e*/ 	.byte	0x08
	.zero		1


	//   ....[15]....
        /*0f90*/ 	.word	0x00000740
        /*0f94*/ 	.word	0x000000ff
        /*0f98*/ 	.word	0x00019ca0
        /*0f9c*/ 	.short	0x0100
        /*0f9e*/ 	.byte	0x08
	.zero		1


	//   ....[16]....
        /*0fa0*/ 	.word	0x00000750
        /*0fa4*/ 	.word	0x000000ff
        /*0fa8*/ 	.word	0x00019c98
        /*0fac*/ 	.short	0x0100
        /*0fae*/ 	.byte	0x08
	.zero		1


	//   ....[17]....
        /*0fb0*/ 	.word	0x00000760
        /*0fb4*/ 	.word	0x000000ff
        /*0fb8*/ 	.word	0x00019ca8
        /*0fbc*/ 	.short	0x0100
        /*0fbe*/ 	.byte	0x08
	.zero		1


	//   ....[18]....
        /*0fc0*/ 	.word	0x000008a0
        /*0fc4*/ 	.word	0x000000ff
        /*0fc8*/ 	.word	0x00019cb0
        /*0fcc*/ 	.short	0x0100
        /*0fce*/ 	.byte	0x08
	.zero		1


	//   ....[19]....
        /*0fd0*/ 	.word	0x000008b0
        /*0fd4*/ 	.word	0x000000ff
        /*0fd8*/ 	.word	0x00019cc0
        /*0fdc*/ 	.short	0x0100
        /*0fde*/ 	.byte	0x08
	.zero		1


	//   ....[20]....
        /*0fe0*/ 	.word	0x000008c0
        /*0fe4*/ 	.word	0x000000ff
        /*0fe8*/ 	.word	0x00019cb8
        /*0fec*/ 	.short	0x0100
        /*0fee*/ 	.byte	0x08
	.zero		1


	//   ....[21]....
        /*0ff0*/ 	.word	0x000008d0
        /*0ff4*/ 	.word	0x000000ff
        /*0ff8*/ 	.word	0x00019cc8
        /*0ffc*/ 	.short	0x0100
        /*0ffe*/ 	.byte	0x08
	.zero		1


	//   ....[22]....
        /*1000*/ 	.word	0x00002bc0
        /*1004*/ 	.word	0x00000046
        /*1008*/ 	.word	0x00019c90
        /*100c*/ 	.short	0x010a
        /*100e*/ 	.byte	0x3f
	.zero		1


	//   ....[23]....
        /*1010*/ 	.word	0x000044d0
        /*1014*/ 	.word	0x00000046
        /*1018*/ 	.word	0x00019c90
        /*101c*/ 	.short	0x010a
        /*101e*/ 	.byte	0x3f
	.zero		1


	//   ....[24]....
        /*1020*/ 	.word	0x000064a0
        /*1024*/ 	.word	0x00000046
        /*1028*/ 	.word	0x00019c90
        /*102c*/ 	.short	0x010a
        /*102e*/ 	.byte	0x3f
	.zero		1


	//   ....[25]....
        /*1030*/ 	.word	0x00006870
        /*1034*/ 	.word	0x00000004
        /*1038*/ 	.word	0x00000000
        /*103c*/ 	.short	0x0101
        /*103e*/ 	.byte	0x3f
	.zero		1


	//   ....[26]....
        /*1040*/ 	.word	0x000068b0
        /*1044*/ 	.word	0x00000046
        /*1048*/ 	.word	0x00019cb0
        /*104c*/ 	.short	0x010a
        /*104e*/ 	.byte	0x3f
	.zero		1


	//   ....[27]....
        /*1050*/ 	.word	0x00006c30
        /*1054*/ 	.word	0x00000046
        /*1058*/ 	.word	0x00000000
        /*105c*/ 	.short	0x0101
        /*105e*/ 	.byte	0x3f
	.zero		1


	//   ....[28]....
        /*1060*/ 	.word	0x00007600
        /*1064*/ 	.word	0x00000012
        /*1068*/ 	.word	0x00019c00
        /*106c*/ 	.short	0x010a
        /*106e*/ 	.byte	0x3f
	.zero		1


	//   ....[29]....
        /*1070*/ 	.word	0x00007650
        /*1074*/ 	.word	0x00000012
        /*1078*/ 	.word	0x00019c00
        /*107c*/ 	.short	0x010a
        /*107e*/ 	.byte	0x3f
	.zero		1


	//   ....[30]....
        /*1080*/ 	.word	0x00007cb0
        /*1084*/ 	.word	0x00000012
        /*1088*/ 	.word	0x00019c00
        /*108c*/ 	.short	0x010a
        /*108e*/ 	.byte	0x3f
	.zero		1


	//   ....[31]....
        /*1090*/ 	.word	0x000097c0
        /*1094*/ 	.word	0x00000012
        /*1098*/ 	.word	0x00019c00
        /*109c*/ 	.short	0x010a
        /*109e*/ 	.byte	0x3f
	.zero		1


	//   ....[32]....
        /*10a0*/ 	.word	0x0000b950
        /*10a4*/ 	.word	0x00000003
        /*10a8*/ 	.word	0x00019c30
        /*10ac*/ 	.short	0x010a
        /*10ae*/ 	.byte	0x3f
	.zero		1


	//   ....[33]....
        /*10b0*/ 	.word	0x0000b9f0
        /*10b4*/ 	.word	0x00000003
        /*10b8*/ 	.word	0x00019c30
        /*10bc*/ 	.short	0x010a
        /*10be*/ 	.byte	0x3f
	.zero		1


	//   ....[34]....
        /*10c0*/ 	.word	0x0000d060
        /*10c4*/ 	.word	0x00000037
        /*10c8*/ 	.word	0x00000000
        /*10cc*/ 	.short	0x0101
        /*10ce*/ 	.byte	0x3f
	.zero		1


	//   ....[35]....
        /*10d0*/ 	.word	0x0000dbe0
        /*10d4*/ 	.word	0x00000000
        /*10d8*/ 	.word	0x00019c30
        /*10dc*/ 	.short	0x010a
        /*10de*/ 	.byte	0x3f
	.zero		1


	//   ....[36]....
        /*10e0*/ 	.word	0x0000dc50
        /*10e4*/ 	.word	0x00000000
        /*10e8*/ 	.word	0x00019c30
        /*10ec*/ 	.short	0x010a
        /*10ee*/ 	.byte	0x3f
	.zero		1


	//   ....[37]....
        /*10f0*/ 	.word	0x0000de60
        /*10f4*/ 	.word	0x00000007
        /*10f8*/ 	.word	0x00019c50
        /*10fc*/ 	.short	0x010a
        /*10fe*/ 	.byte	0x3f
	.zero		1


	//   ....[38]....
        /*1100*/ 	.word	0x0000deb0
        /*1104*/ 	.word	0x00000007
        /*1108*/ 	.word	0x00019c50
        /*110c*/ 	.short	0x010a
        /*110e*/ 	.byte	0x3f
	.zero		1


	//   ....[39]....
        /*1110*/ 	.word	0x0000e130
        /*1114*/ 	.word	0x00000000
        /*1118*/ 	.word	0x00000000
        /*111c*/ 	.short	0x0101
        /*111e*/ 	.byte	0x3f
	.zero		1


	//   ....[40]....
        /*1120*/ 	.word	0x0000f290
        /*1124*/ 	.word	0x00000007
        /*1128*/ 	.word	0x00000000
        /*112c*/ 	.short	0x0101
        /*112e*/ 	.byte	0x3f
	.zero		1


	//   ....[41]....
        /*1130*/ 	.word	0x0000f980
        /*1134*/ 	.word	0x00000004
        /*1138*/ 	.word	0x00019c50
        /*113c*/ 	.short	0x010a
        /*113e*/ 	.byte	0x3f
	.zero		1


	//   ....[42]....
        /*1140*/ 	.word	0x0000f9d0
        /*1144*/ 	.word	0x00000004
        /*1148*/ 	.word	0x00019c50
        /*114c*/ 	.short	0x010a
        /*114e*/ 	.byte	0x3f
	.zero		1


	//   ....[43]....
        /*1150*/ 	.word	0x0000ffa0
        /*1154*/ 	.word	0x00000004
        /*1158*/ 	.word	0x00000000
        /*115c*/ 	.short	0x0101
        /*115e*/ 	.byte	0x3f
	.zero		1


	//   ....[44]....
        /*1160*/ 	.word	0x00011e80
        /*1164*/ 	.word	0x00000000
        /*1168*/ 	.word	0x00000000
        /*116c*/ 	.short	0x0101
        /*116e*/ 	.byte	0x3f
	.zero		1


	//   ....[45]....
        /*1170*/ 	.word	0x00012430
        /*1174*/ 	.word	0x00000004
        /*1178*/ 	.word	0x00000000
        /*117c*/ 	.short	0x0101
        /*117e*/ 	.byte	0x3f
	.zero		1


	//   ....[46]....
        /*1180*/ 	.word	0x00015070
        /*1184*/ 	.word	0x00000011
        /*1188*/ 	.word	0x00019c20
        /*118c*/ 	.short	0x010a
        /*118e*/ 	.byte	0x3f
	.zero		1


	//   ....[47]....
        /*1190*/ 	.word	0x00015100
        /*1194*/ 	.word	0x00000008
        /*1198*/ 	.word	0x00019ca0
        /*119c*/ 	.short	0x010a
        /*119e*/ 	.byte	0x3f
	.zero		1


	//   ....[48]....
        /*11a0*/ 	.word	0x00015550
        /*11a4*/ 	.word	0x00000008
        /*11a8*/ 	.word	0x00019cc0
        /*11ac*/ 	.short	0x010a
        /*11ae*/ 	.byte	0x3f
	.zero		1


	//   ....[49]....
        /*11b0*/ 	.word	0x00015a70
        /*11b4*/ 	.word	0x00000009
        /*11b8*/ 	.word	0x00019ca0
        /*11bc*/ 	.short	0x010a
        /*11be*/ 	.byte	0x3f
	.zero		1


	//   ....[50]....
        /*11c0*/ 	.word	0x00015eb0
        /*11c4*/ 	.word	0x00000009
        /*11c8*/ 	.word	0x00019cc0
        /*11cc*/ 	.short	0x010a
        /*11ce*/ 	.byte	0x3f
	.zero		1


	//   ....[51]....
        /*11d0*/ 	.word	0x000170c0
        /*11d4*/ 	.word	0x00000004
        /*11d8*/ 	.word	0x00019c80
        /*11dc*/ 	.short	0x010a
        /*11de*/ 	.byte	0x3f
	.zero		1


	//   ....[52]....
        /*11e0*/ 	.word	0x00017480
        /*11e4*/ 	.word	0x00000004
        /*11e8*/ 	.word	0x00019c70
        /*11ec*/ 	.short	0x0107
        /*11ee*/ 	.byte	0x3f
	.zero		1


	//   ....[53]....
        /*11f0*/ 	.word	0x00017540
        /*11f4*/ 	.word	0x00000004
        /*11f8*/ 	.word	0x00019c70
        /*11fc*/ 	.short	0x0101
        /*11fe*/ 	.byte	0x3f
	.zero		1


	//   ....[54]....
        /*1200*/ 	.word	0x00017590
        /*1204*/ 	.word	0x00000004
        /*1208*/ 	.word	0x00019c40
        /*120c*/ 	.short	0x010a
        /*120e*/ 	.byte	0x3f
	.zero		1


	//   ....[55]....
        /*1210*/ 	.word	0x000178a0
        /*1214*/ 	.word	0x00000004
        /*1218*/ 	.word	0x00019c30
        /*121c*/ 	.short	0x0107
        /*121e*/ 	.byte	0x3f
	.zero		1


	//   ....[56]....
        /*1220*/ 	.word	0x00017970
        /*1224*/ 	.word	0x00000004
        /*1228*/ 	.word	0x00019c30
        /*122c*/ 	.short	0x0101
        /*122e*/ 	.byte	0x3f
	.zero		1


	//   ....[57]....
        /*1230*/ 	.word	0x000182f0
        /*1234*/ 	.word	0x00000011
        /*1238*/ 	.word	0x00019c00
        /*123c*/ 	.short	0x0107
        /*123e*/ 	.byte	0x3f
	.zero		1


	//   ....[58]....
        /*1240*/ 	.word	0x000183f0
        /*1244*/ 	.word	0x00000011
        /*1248*/ 	.word	0x00019c00
        /*124c*/ 	.short	0x0101
        /*124e*/ 	.byte	0x3f
	.zero		1


	//   ....[59]....
        /*1250*/ 	.word	0x00018410
        /*1254*/ 	.word	0x00000011
        /*1258*/ 	.word	0x00019c20
        /*125c*/ 	.short	0x010a
        /*125e*/ 	.byte	0x3f
	.zero		1


	//   ....[60]....
        /*1260*/ 	.word	0x000187a0
        /*1264*/ 	.word	0x00000000
        /*1268*/ 	.word	0x00019c80
        /*126c*/ 	.short	0x010a
        /*126e*/ 	.byte	0x3f
	.zero		1


	//   ....[61]....
        /*1270*/ 	.word	0x00018aa0
        /*1274*/ 	.word	0x00000000
        /*1278*/ 	.word	0x00019c70
        /*127c*/ 	.short	0x0107
        /*127e*/ 	.byte	0x3f
	.zero		1


	//   ....[62]....
        /*1280*/ 	.word	0x00018b60
        /*1284*/ 	.word	0x00000000
        /*1288*/ 	.word	0x00019c70
        /*128c*/ 	.short	0x0101
        /*128e*/ 	.byte	0x3f
	.zero		1


	//   ....[63]....
        /*1290*/ 	.word	0x00018b90
        /*1294*/ 	.word	0x00000000
        /*1298*/ 	.word	0x00019c40
        /*129c*/ 	.short	0x010a
        /*129e*/ 	.byte	0x3f
	.zero		1


	//   ....[64]....
        /*12a0*/ 	.word	0x00018e70
        /*12a4*/ 	.word	0x00000000
        /*12a8*/ 	.word	0x00019c30
        /*12ac*/ 	.short	0x0107
        /*12ae*/ 	.byte	0x3f
	.zero		1


	//   ....[65]....
        /*12b0*/ 	.word	0x00018f40
        /*12b4*/ 	.word	0x00000000
        /*12b8*/ 	.word	0x00019c30
        /*12bc*/ 	.short	0x0101
        /*12be*/ 	.byte	0x3f
	.zero		1


	//   ....[66]....
        /*12c0*/ 	.word	0x00018fc0
        /*12c4*/ 	.word	0x00000002
        /*12c8*/ 	.word	0x00019c70
        /*12cc*/ 	.short	0x010a
        /*12ce*/ 	.byte	0x3f
	.zero		1


	//   ....[67]....
        /*12d0*/ 	.word	0x00019050
        /*12d4*/ 	.word	0x00000002
        /*12d8*/ 	.word	0x00019c60
        /*12dc*/ 	.short	0x010a
        /*12de*/ 	.byte	0x3f
	.zero		1


	//   ....[68]....
        /*12e0*/ 	.word	0x000193e0
        /*12e4*/ 	.word	0x00000002
        /*12e8*/ 	.word	0x00019c50
        /*12ec*/ 	.short	0x0101
        /*12ee*/ 	.byte	0x3f
	.zero		1


	//   ....[69]....
        /*12f0*/ 	.word	0x00019470
        /*12f4*/ 	.word	0x00000002
        /*12f8*/ 	.word	0x00000000
        /*12fc*/ 	.short	0x0101
        /*12fe*/ 	.byte	0x3f
	.zero		1


	//   ....[70]....
        /*1300*/ 	.word	0x00019630
        /*1304*/ 	.word	0x00000003
        /*1308*/ 	.word	0x00019c70
        /*130c*/ 	.short	0x010a
        /*130e*/ 	.byte	0x3f
	.zero		1


	//   ....[71]....
        /*1310*/ 	.word	0x000196b0
        /*1314*/ 	.word	0x00000003
        /*1318*/ 	.word	0x00019c60
        /*131c*/ 	.short	0x010a
        /*131e*/ 	.byte	0x3f
	.zero		1


	//   ....[72]....
        /*1320*/ 	.word	0x00019a50
        /*1324*/ 	.word	0x00000003
        /*1328*/ 	.word	0x00019c50
        /*132c*/ 	.short	0x0101
        /*132e*/ 	.byte	0x3f
	.zero		1


	//   ....[73]....
        /*1330*/ 	.word	0x00019b00
        /*1334*/ 	.word	0x00000003
        /*1338*/ 	.word	0x00000000
        /*133c*/ 	.short	0x0101
        /*133e*/ 	.byte	0x3f
	.zero		1


	//   ....[74]....
        /*1340*/ 	.word	0x0001a840
        /*1344*/ 	.word	0x00000005
        /*1348*/ 	.word	0x00019c20
        /*134c*/ 	.short	0x010a
        /*134e*/ 	.byte	0x3f
	.zero		1


	//   ....[75]....
        /*1350*/ 	.word	0x0001a9b0
        /*1354*/ 	.word	0x00000003
        /*1358*/ 	.word	0x00019c40
        /*135c*/ 	.short	0x010a
        /*135e*/ 	.byte	0x3f
	.zero		1


	//   ....[76]....
        /*1360*/ 	.word	0x0001aa50
        /*1364*/ 	.word	0x00000013
        /*1368*/ 	.word	0x00019c40
        /*136c*/ 	.short	0x010a
        /*136e*/ 	.byte	0x3f
	.zero		1


	//   ....[77]....
        /*1370*/ 	.word	0x0001aa90
        /*1374*/ 	.word	0x00000003
        /*1378*/ 	.word	0x00019c60
        /*137c*/ 	.short	0x010a
        /*137e*/ 	.byte	0x3f
	.zero		1


	//   ....[78]....
        /*1380*/ 	.word	0x0001aad0
        /*1384*/ 	.word	0x00000013
        /*1388*/ 	.word	0x00019c60
        /*138c*/ 	.short	0x010a
        /*138e*/ 	.byte	0x3f
	.zero		1


	//   ....[79]....
        /*1390*/ 	.word	0x0001ab10
        /*1394*/ 	.word	0x00000003
        /*1398*/ 	.word	0x00019c80
        /*139c*/ 	.short	0x010a
        /*139e*/ 	.byte	0x3f
	.zero		1


	//   ....[80]....
        /*13a0*/ 	.word	0x0001ab50
        /*13a4*/ 	.word	0x00000013
        /*13a8*/ 	.word	0x00019c80
        /*13ac*/ 	.short	0x010a
        /*13ae*/ 	.byte	0x3f
	.zero		1


	//   ....[81]....
        /*13b0*/ 	.word	0x0001abb0
        /*13b4*/ 	.word	0x00000046
        /*13b8*/ 	.word	0x00019c90
        /*13bc*/ 	.short	0x010a
        /*13be*/ 	.byte	0x3f
	.zero		1


	//   ....[82]....
        /*13c0*/ 	.word	0x0001ad20
        /*13c4*/ 	.word	0x00000046
        /*13c8*/ 	.word	0x00019c90
        /*13cc*/ 	.short	0x010a
        /*13ce*/ 	.byte	0x3f
	.zero		1


	//   ....[83]....
        /*13d0*/ 	.word	0x0001aea0
        /*13d4*/ 	.word	0x00000046
        /*13d8*/ 	.word	0x00019c90
        /*13dc*/ 	.short	0x010a
        /*13de*/ 	.byte	0x3f
	.zero		1


	//   ....[84]....
        /*13e0*/ 	.word	0x0001b000
        /*13e4*/ 	.word	0x00000046
        /*13e8*/ 	.word	0x00019cb0
        /*13ec*/ 	.short	0x010a
        /*13ee*/ 	.byte	0x3f
	.zero		1


	//   ....[85]....
        /*13f0*/ 	.word	0x0001b220
        /*13f4*/ 	.word	0x00000012
        /*13f8*/ 	.word	0x00019c00
        /*13fc*/ 	.short	0x010a
        /*13fe*/ 	.byte	0x3f
	.zero		1


	//   ....[86]....
        /*1400*/ 	.word	0x0001b440
        /*1404*/ 	.word	0x00000012
        /*1408*/ 	.word	0x00019c00
        /*140c*/ 	.short	0x010a
        /*140e*/ 	.byte	0x3f
	.zero		1


	//   ....[87]....
        /*1410*/ 	.word	0x0001b490
        /*1414*/ 	.word	0x00000003
        /*1418*/ 	.word	0x00019c30
        /*141c*/ 	.short	0x010a
        /*141e*/ 	.byte	0x3f
	.zero		1


	//   ....[88]....
        /*1420*/ 	.word	0x0001b4e0
        /*1424*/ 	.word	0x00000000
        /*1428*/ 	.word	0x00019c30
        /*142c*/ 	.short	0x010a
        /*142e*/ 	.byte	0x3f
	.zero		1


	//   ....[89]....
        /*1430*/ 	.word	0x0001b530
        /*1434*/ 	.word	0x00000007
        /*1438*/ 	.word	0x00019c50
        /*143c*/ 	.short	0x010a
        /*143e*/ 	.byte	0x3f
	.zero		1


	//   ....[90]....
        /*1440*/ 	.word	0x0001b580
        /*1444*/ 	.word	0x00000004
        /*1448*/ 	.word	0x00019c50
        /*144c*/ 	.short	0x010a
        /*144e*/ 	.byte	0x3f
	.zero		1


	//   ....[91]....
        /*1450*/ 	.word	0x0001b720
        /*1454*/ 	.word	0x00000011
        /*1458*/ 	.word	0x00019c20
        /*145c*/ 	.short	0x010a
        /*145e*/ 	.byte	0x3f
	.zero		1


	//   ....[92]....
        /*1460*/ 	.word	0x0001b770
        /*1464*/ 	.word	0x00000008
        /*1468*/ 	.word	0x00019ca0
        /*146c*/ 	.short	0x010a
        /*146e*/ 	.byte	0x3f
	.zero		1


	//   ....[93]....
        /*1470*/ 	.word	0x0001b7c0
        /*1474*/ 	.word	0x00000008
        /*1478*/ 	.word	0x00019cc0
        /*147c*/ 	.short	0x010a
        /*147e*/ 	.byte	0x3f
	.zero		1


	//   ....[94]....
        /*1480*/ 	.word	0x0001b810
        /*1484*/ 	.word	0x00000009
        /*1488*/ 	.word	0x00019ca0
        /*148c*/ 	.short	0x010a
        /*148e*/ 	.byte	0x3f
	.zero		1


	//   ....[95]....
        /*1490*/ 	.word	0x0001b860
        /*1494*/ 	.word	0x00000009
        /*1498*/ 	.word	0x00019cc0
        /*149c*/ 	.short	0x010a
        /*149e*/ 	.byte	0x3f
	.zero		1


	//   ....[96]....
        /*14a0*/ 	.word	0x0001b990
        /*14a4*/ 	.word	0x00000004
        /*14a8*/ 	.word	0x00019c80
        /*14ac*/ 	.short	0x010a
        /*14ae*/ 	.byte	0x3f
	.zero		1


	//   ....[97]....
        /*14b0*/ 	.word	0x0001bd50
        /*14b4*/ 	.word	0x00000004
        /*14b8*/ 	.word	0x00019c40
        /*14bc*/ 	.short	0x010a
        /*14be*/ 	.byte	0x3f
	.zero		1


	//   ....[98]....
        /*14c0*/ 	.word	0x0001c3f0
        /*14c4*/ 	.word	0x00000011
        /*14c8*/ 	.word	0x00019c20
        /*14cc*/ 	.short	0x010a
        /*14ce*/ 	.byte	0x3f
	.zero		1


	//   ....[99]....
        /*14d0*/ 	.word	0x0001c440
        /*14d4*/ 	.word	0x00000000
        /*14d8*/ 	.word	0x00019c80
        /*14dc*/ 	.short	0x010a
        /*14de*/ 	.byte	0x3f
	.zero		1


	//   ....[100]....
        /*14e0*/ 	.word	0x0001c700
        /*14e4*/ 	.word	0x00000000
        /*14e8*/ 	.word	0x00019c40
        /*14ec*/ 	.short	0x010a
        /*14ee*/ 	.byte	0x3f
	.zero		1


	//   ....[101]....
        /*14f0*/ 	.word	0x0001c9b0
        /*14f4*/ 	.word	0x00000002
        /*14f8*/ 	.word	0x00019c70
        /*14fc*/ 	.short	0x010a
        /*14fe*/ 	.byte	0x3f
	.zero		1


	//   ....[102]....
        /*1500*/ 	.word	0x0001ca00
        /*1504*/ 	.word	0x00000002
        /*1508*/ 	.word	0x00019c60
        /*150c*/ 	.short	0x010a
        /*150e*/ 	.byte	0x3f
	.zero		1


	//   ....[103]....
        /*1510*/ 	.word	0x0001ca50
        /*1514*/ 	.word	0x00000003
        /*1518*/ 	.word	0x00019c70
        /*151c*/ 	.short	0x010a
        /*151e*/ 	.byte	0x3f
	.zero		1


	//   ....[104]....
        /*1520*/ 	.word	0x0001caa0
        /*1524*/ 	.word	0x00000003
        /*1528*/ 	.word	0x00019c60
        /*152c*/ 	.short	0x010a
        /*152e*/ 	.byte	0x3f
	.zero		1


	//   ....[105]....
        /*1530*/ 	.word	0x0001d5c0
        /*1534*/ 	.word	0x00000005
        /*1538*/ 	.word	0x00019c20
        /*153c*/ 	.short	0x010a
        /*153e*/ 	.byte	0x3f
	.zero		1


	//   ....[106]....
        /*1540*/ 	.word	0x0001d760
        /*1544*/ 	.word	0x00000003
        /*1548*/ 	.word	0x00019c40
        /*154c*/ 	.short	0x010a
        /*154e*/ 	.byte	0x3f
	.zero		1


	//   ....[107]....
        /*1550*/ 	.word	0x0001d7b0
        /*1554*/ 	.word	0x00000013
        /*1558*/ 	.word	0x00019c40
        /*155c*/ 	.short	0x010a
        /*155e*/ 	.byte	0x3f
	.zero		1


	//   ....[108]....
        /*1560*/ 	.word	0x0001d800
        /*1564*/ 	.word	0x00000003
        /*1568*/ 	.word	0x00019c60
        /*156c*/ 	.short	0x010a
        /*156e*/ 	.byte	0x3f
	.zero		1


	//   ....[109]....
        /*1570*/ 	.word	0x0001d850
        /*1574*/ 	.word	0x00000013
        /*1578*/ 	.word	0x00019c60
        /*157c*/ 	.short	0x010a
        /*157e*/ 	.byte	0x3f
	.zero		1


	//   ....[110]....
        /*1580*/ 	.word	0x0001d8a0
        /*1584*/ 	.word	0x00000003
        /*1588*/ 	.word	0x00019c80
        /*158c*/ 	.short	0x010a
        /*158e*/ 	.byte	0x3f
	.zero		1


	//----- nvinfo : EIATTR_NUM_MBARRIERS
	.align		4
.L_151:
        /*1590*/ 	.byte	0x03, 0x38
        /*1592*/ 	.short	0x0016


	//----- nvinfo : EIATTR_EXIT_INSTR_OFFSETS
	.align		4
        /*1594*/ 	.byte	0x04, 0x1c
        /*1596*/ 	.short	(.L_153 - .L_152)


	//   ....[0]....
.L_152:
        /*1598*/ 	.word	0x0001aba0


	//----- nvinfo : EIATTR_MAX_THREADS
	.align		4
.L_153:
        /*159c*/ 	.byte	0x04, 0x05
        /*159e*/ 	.short	(.L_155 - .L_154)
.L_154:
        /*15a0*/ 	.word	0x00000200
        /*15a4*/ 	.word	0x00000001
        /*15a8*/ 	.word	0x00000001


	//----- nvinfo : EIATTR_CRS_STACK_SIZE
	.align		4
.L_155:
        /*15ac*/ 	.byte	0x04, 0x1e
        /*15ae*/ 	.short	(.L_157 - .L_156)
.L_156:
        /*15b0*/ 	.word	0x00000000


	//----- nvinfo : EIATTR_CBANK_PARAM_SIZE
	.align		4
.L_157:
        /*15b4*/ 	.byte	0x03, 0x19
        /*15b6*/ 	.short	0x0af0


	//----- nvinfo : EIATTR_PARAM_CBANK
	.align		4
        /*15b8*/ 	.byte	0x04, 0x0a
        /*15ba*/ 	.short	(.L_159 - .L_158)
	.align		4
.L_158:
        /*15bc*/ 	.word	index@(.nv.constant0._ZN7cutlass13device_kernelIN5flash11enable_sm90INS1_16FlashAttnFwdSm90INS1_25CollectiveMainloopFwdSm90ILi2EN4cute5tupleIJNS5_1CILi1EEES8_S8_EEENS6_IJNS7_ILi192EEENS7_ILi128EEENS7_ILi96EEEEEELi96ENS_12float_e4m3_tEfNS_4arch4Sm90ELb0ELb0ELb0ELb1ELb1ELb1ELb0ELb1ELb1ELb1ELb1ELb0EEENS1_21CollectiveEpilogueFwdINS6_IJSA_SC_SB_EEES9_NS_10bfloat16_tESG_Li384ELb1ELb1ELb1ELb1EEENS1_36VarlenDynamicPersistentTileSchedulerILi192ELi128ELi384ELi128ELb1ELb1ELb1ELb0ELb1ELb1EEEEEEEEEvNT_6ParamsE)
        /*15c0*/ 	.short	0x0210
        /*15c2*/ 	.short	0x0af0


	//----- nvinfo : EIATTR_SW_WAR
	.align		4
.L_159:
        /*15c4*/ 	.byte	0x04, 0x36
        /*15c6*/ 	.short	(.L_161 - .L_160)
.L_160:
        /*15c8*/ 	.word	0x00000008
.L_161:


//--------------------- .nv.info._ZN7cutlass13device_kernelIN5flash11enable_sm90INS1_16FlashAttnFwdSm90INS1_25CollectiveMainloopFwdSm90ILi2EN4cute5tupleIJNS5_1CILi1EEES8_S8_EEENS6_IJNS7_ILi192EEENS7_ILi128EEENS7_ILi96EEEEEELi96ENS_12float_e4m3_tEfNS_4arch4Sm90ELb0ELb1ELb0ELb0ELb1ELb0ELb0ELb1ELb1ELb1ELb1ELb0EEENS1_21CollectiveEpilogueFwdINS6_IJSA_SC_SB_EEES9_NS_10bfloat16_tESG_Li384ELb0ELb1ELb1ELb1EEENS1_19SingleTileSchedulerILb0ELb1ELb1ELi192EEEEEEEEEvNT_6ParamsE --------------------------
	.section	.nv.info._ZN7cutlass13device_kernelIN5flash11enable_sm90INS1_16FlashAttnFwdSm90INS1_25CollectiveMainloopFwdSm90ILi2EN4cute5tupleIJNS5_1CILi1EEES8_S8_EEENS6_IJNS7_ILi192EEENS7_ILi128EEENS7_ILi96EEEEEELi96ENS_12float_e4m3_tEfNS_4arch4Sm90ELb0ELb1ELb0ELb0ELb1ELb0ELb0ELb1ELb1ELb1ELb1ELb0EEENS1_21CollectiveEpilogueFwdINS6_IJSA_SC_SB_EEES9_NS_10bfloat16_tESG_Li384ELb0ELb1ELb1ELb1EEENS1_19SingleTileSchedulerILb0ELb1ELb1ELi192EEEEEEEEEvNT_6ParamsE,"",@"SHT_CUDA_INFO"
	.sectionflags	@""
	.align	4


	//----- nvinfo : EIATTR_CUDA_API_VERSION
	.align		4
        /*0000*/ 	.byte	0x04, 0x37
        /*0002*/ 	.short	(.L_163 - .L_162)
.L_162:
        /*0004*/ 	.word	0x00000082


	//----- nvinfo : EIATTR_KPARAM_INFO
	.align		4
.L_163:
        /*0008*/ 	.byte	0x04, 0x17
        /*000a*/ 	.short	(.L_165 - .L_164)
.L_164:
        /*000c*/ 	.word	0x00000000
        /*0010*/ 	.short	0x0000
        /*0012*/ 	.short	0x0070
        /*0014*/ 	.byte	0x00, 0xf0, 0x01, 0x28


	//----- nvinfo : EIATTR_SPARSE_MMA_MASK
	.align		4
.L_165:
        /*0018*/ 	.byte	0x03, 0x50
        /*001a*/ 	.short	0x0000


	//----- nvinfo : EIATTR_MAXREG_COUNT
	.align		4
        /*001c*/ 	.byte	0x03, 0x1b
        /*001e*/ 	.short	0x0080


	//----- nvinfo : EIATTR_NUM_BARRIERS
	.align		4
        /*0020*/ 	.byte	0x02, 0x4c
        /*0022*/ 	.byte	0x09
	.zero		1


	//----- nvinfo : EIATTR_EXTERNS
	.align		4
        /*0024*/ 	.byte	0x04, 0x0f
        /*0026*/ 	.short	(.L_167 - .L_166)


	//   ....[0]....
	.align		4
.L_166:
        /*0028*/ 	.word	index@(__assertfail)


	//----- nvinfo : EIATTR_ANNOTATIONS
	.align		4
.L_167:
        /*002c*/ 	.byte	0x04, 0x55
        /*002e*/ 	.short	(.L_169 - .L_168)


	//   ....[0]....
.L_168:
        /*0030*/ 	.word	0x00000001
        /*0034*/ 	.byte	0x20, 0x04, 0x01, 0x00, 0x01, 0x00, 0x00, 0x00, 0x10, 0x24, 0x01, 0x00, 0x01, 0x00, 0x00, 0x00
        /*0044*/ 	.byte	0x90, 0x29, 0x01, 0x00


	//----- nvinfo : EIATTR_MERCURY_ISA_VERSION
	.align		4
.L_169:
        /*0048*/ 	.byte	0x03, 0x5f
        /*004a*/ 	.short	0x0101


	//----- nvinfo : EIATTR_INT_WARP_WIDE_INSTR_OFFSETS
	.align		4
        /*004c*/ 	.byte	0x04, 0x31
        /*004e*/ 	.short	(.L_171 - .L_170)


	//   ....[0]....
.L_170:
        /*0050*/ 	.word	0x000000c0


	//   ....[1]....
        /*0054*/ 	.word	0x000000d0


	//   ....[2]....
        /*0058*/ 	.word	0x00000170


	//----- nvinfo : EIATTR_COOP_GROUP_MASK_REGIDS
	.align		4
.L_171:
        /*005c*/ 	.byte	0x04, 0x29
        /*005e*/ 	.short	(.L_173 - .L_172)


	//   ....[0]....
.L_172:
        /*0060*/ 	.word	0xffffffff


	//   ....[1]....
        /*0064*/ 	.word	0xffffffff


	//   ....[2]....
        /*0068*/ 	.word	0xffffffff


	//   ....[3]....
        /*006c*/ 	.word	0xffffffff


	//   ....[4]....
        /*0070*/ 	.word	0xffffffff


	//   ....[5]....
        /*0074*/ 	.word	0xffffffff


	//   ....[6]....
        /*0078*/ 	.word	0xffffffff


	//   ....[7]....
        /*007c*/ 	.word	0xffffffff


	//   ....[8]....
        /*0080*/ 	.word	0xffffffff


	//   ....[9]....
        /*0084*/ 	.word	0xffffffff


	//   ....[10]....
        /*0088*/ 	.word	0xffffffff


	//   ....[11]....
        /*008c*/ 	.word	0xffffffff


	//   ....[12]....
        /*0090*/ 	.word	0xffffffff


	//   ....[13]....
        /*0094*/ 	.word	0xffffffff


	//   ....[14]....
        /*0098*/ 	.word	0xffffffff


	//   ....[15]....
        /*009c*/ 	.word	0xffffffff


	//   ....[16]....
        /*00a0*/ 	.word	0xffffffff


	//   ....[17]....
        /*00a4*/ 	.word	0xffffffff


	//   ....[18]....
        /*00a8*/ 	.word	0xffffffff


	//   ....[19]....
        /*00ac*/ 	.word	0xffffffff


	//   ....[20]....
        /*00b0*/ 	.word	0xffffffff


	//   ....[21]....
        /*00b4*/ 	.word	0xffffffff


	//   ....[22]....
        /*00b8*/ 	.word	0xffffffff


	//   ....[23]....
        /*00bc*/ 	.word	0xffffffff


	//   ....[24]....
        /*00c0*/ 	.word	0xffffffff


	//   ....[25]....
        /*00c4*/ 	.word	0xffffffff


	//   ....[26]....
        /*00c8*/ 	.word	0xffffffff


	//   ....[27]....
        /*00cc*/ 	.word	0xffffffff


	//   ....[28]....
        /*00d0*/ 	.word	0xffffffff


	//   ....[29]....
        /*00d4*/ 	.word	0xffffffff


	//   ....[30]....
        /*00d8*/ 	.word	0xffffffff


	//   ....[31]....
        /*00dc*/ 	.word	0xffffffff


	//   ....[32]....
        /*00e0*/ 	.word	0xffffffff


	//   ....[33]....
        /*00e4*/ 	.word	0xffffffff


	//   ....[34]....
        /*00e8*/ 	.word	0xffffffff


	//   ....[35]....
        /*00ec*/ 	.word	0xffffffff


	//   ....[36]....
        /*00f0*/ 	.word	0xffffffff


	//   ....[37]....
        /*00f4*/ 	.word	0xffffffff


	//   ....[38]....
        /*00f8*/ 	.word	0xffffffff


	//   ....[39]....
        /*00fc*/ 	.word	0xffffffff


	//   ....[40]....
        /*0100*/ 	.word	0xffffffff


	//   ....[41]....
        /*0104*/ 	.word	0xffffffff


	//   ....[42]....
        /*0108*/ 	.word	0xffffffff


	//   ....[43]....
        /*010c*/ 	.word	0xffffffff


	//   ....[44]....
        /*0110*/ 	.word	0xffffffff


	//   ....[45]....
        /*0114*/ 	.word	0xffffffff


	//   ....[46]....
        /*0118*/ 	.word	0xffffffff


	//   ....[47]....
        /*011c*/ 	.word	0xffffffff


	//   ....[48]....
        /*0120*/ 	.word	0xffffffff


	//   ....[49]....
        /*0124*/ 	.word	0xffffffff


	//   ....[50]....
        /*0128*/ 	.word	0xffffffff


	//   ....[51]....
        /*012c*/ 	.word	0xffffffff


	//   ....[52]....
        /*0130*/ 	.word	0xffffffff


	//   ....[53]....
        /*0134*/ 	.word	0xffffffff


	//   ....[54]....
        /*0138*/ 	.word	0xffffffff


	//   ....[55]....
        /*013c*/ 	.word	0xffffffff


	//   ....[56]....
        /*0140*/ 	.word	0xffffffff


	//   ....[57]....
        /*0144*/ 	.word	0xffffffff


	//   ....[58]....
        /*0148*/ 	.word	0xffffffff


	//   ....[59]....
        /*014c*/ 	.word	0xffffffff


	//   ....[60]....
        /*0150*/ 	.word	0xffffffff


	//   ....[61]....
        /*0154*/ 	.word	0xffffffff


	//   ....[62]....
        /*0158*/ 	.word	0xffffffff


	//   ....[63]....
        /*015c*/ 	.word	0xffffffff


	//   ....[64]....
        /*0160*/ 	.word	0xffffffff


	//   ....[65]....
        /*0164*/ 	.word	0xffffffff


	//   ....[66]....
        /*0168*/ 	.word	0xffffffff


	//   ....[67]....
        /*016c*/ 	.word	0xffffffff


	//   ....[68]....
        /*0170*/ 	.word	0xffffffff


	//   ....[69]....
        /*0174*/ 	.word	0xffffffff


	//   ....[70]....
        /*0178*/ 	.word	0xffffffff


	//   ....[71]....
        /*017c*/ 	.word	0xffffffff


	//   ....[72]....
        /*0180*/ 	.word	0xffffffff


	//   ....[73]....
        /*0184*/ 	.word	0xffffffff


	//   ....[74]....
        /*0188*/ 	.word	0xffffffff


	//   ....[75]....
        /*018c*/ 	.word	0xffffffff


	//   ....[76]....
        /*0190*/ 	.word	0xffffffff


	//   ....[77]....
        /*0194*/ 	.word	0xffffffff


	//   ....[78]....
        /*0198*/ 	.word	0xffffffff


	//   ....[79]....
        /*019c*/ 	.word	0xffffffff


	//   ....[80]....
        /*01a0*/ 	.word	0xffffffff


	//   ....[81]....
        /*01a4*/ 	.word	0xffffffff


	//   ....[82]....
        /*01a8*/ 	.word	0xffffffff


	//   ....[83]....
        /*01ac*/ 	.word	0xffffffff


	//   ....[84]....
        /*01b0*/ 	.word	0xffffffff


	//   ....[85]....
        /*01b4*/ 	.word	0xffffffff


	//   ....[86]....
        /*01b8*/ 	.word	0xffffffff


	//   ....[87]....
        /*01bc*/ 	.word	0xffffffff


	//   ....[88]....
        /*01c0*/ 	.word	0xffffffff


	//   ....[89]....
        /*01c4*/ 	.word	0xffffffff


	//   ....[90]....
        /*01c8*/ 	.word	0xffffffff


	//   ....[91]....
        /*01cc*/ 	.word	0xffffffff


	//   ....[92]....
        /*01d0*/ 	.word	0xffffffff


	//   ....[93]....
        /*01d4*/ 	.word	0xffffffff


	//   ....[94]....
        /*01d8*/ 	.word	0xffffffff


	//   ....[95]....
        /*01dc*/ 	.word	0xffffffff


	//   ....[96]....
        /*01e0*/ 	.word	0xffffffff


	//   ....[97]....
        /*01e4*/ 	.word	0xffffffff


	//   ....[98]....
        /*01e8*/ 	.word	0xffffffff


	//   ....[99]....
        /*01ec*/ 	.word	0xffffffff


	//   ....[100]....
        /*01f0*/ 	.word	0xffffffff


	//   ....[101]....
        /*01f4*/ 	.word	0xffffffff


	//   ....[102]....
        /*01f8*/ 	.word	0xffffffff


	//   ....[103]....
        /*01fc*/ 	.word	0xffffffff


	//   ....[104]....
        /*0200*/ 	.word	0xffffffff


	//   ....[105]....
        /*0204*/ 	.word	0xffffffff


	//   ....[106]....
        /*0208*/ 	.word	0xffffffff


	//   ....[107]....
        /*020c*/ 	.word	0xffffffff


	//   ....[108]....
        /*0210*/ 	.word	0xffffffff


	//   ....[109]....
        /*0214*/ 	.word	0xffffffff


	//   ....[110]....
        /*0218*/ 	.word	0xffffffff


	//   ....[111]....
        /*021c*/ 	.word	0xffffffff


	//   ....[112]....
        /*0220*/ 	.word	0xffffffff


	//   ....[113]....
        /*0224*/ 	.word	0x0500000f


	//   ....[114]....
        /*0228*/ 	.word	0x0500000f


	//   ....[115]....
        /*022c*/ 	.word	0x0500000f


	//   ....[116]....
        /*0230*/ 	.word	0x0500000f


	//   ....[117]....
        /*0234*/ 	.word	0x0500000f


	//   ....[118]....
        /*0238*/ 	.word	0x0500000f


	//   ....[119]....
        /*023c*/ 	.word	0x0500000f


	//   ....[120]....
        /*0240*/ 	.word	0x0500000f


	//   ....[121]....
        /*0244*/ 	.word	0x0500000f


	//   ....[122]....
        /*0248*/ 	.word	0x0500000f


	//   ....[123]....
        /*024c*/ 	.word	0x0500000f


	//   ....[124]....
        /*0250*/ 	.word	0x0500000f


	//   ....[125]....
        /*0254*/ 	.word	0x0500000f


	//   ....[126]....
        /*0258*/ 	.word	0x0500000f


	//   ....[127]....
        /*025c*/ 	.word	0x0500000f


	//   ....[128]....
        /*0260*/ 	.word	0x0500000f


	//   ....[129]....
        /*0264*/ 	.word	0x0500000f


	//   ....[130]....
        /*0268*/ 	.word	0x0500000f


	//   ....[131]....
        /*026c*/ 	.word	0x0500000f


	//   ....[132]....
        /*0270*/ 	.word	0x0500000f


	//   ....[133]....
        /*0274*/ 	.word	0x0500000f


	//   ....[134]....
        /*0278*/ 	.word	0x0500000f


	//   ....[135]....
        /*027c*/ 	.word	0x0500000f


	//----- nvinfo : EIATTR_COOP_GROUP_INSTR_OFFSETS
	.align		4
.L_173:
        /*0280*/ 	.byte	0x04, 0x28
        /*0282*/ 	.short	(.L_175 - .L_174)


	//   ....[0]....
.L_174:
        /*0284*/ 	.word	0x00000070


	//   ....[1]....
        /*0288*/ 	.word	0x000000b0


	//   ....[2]....
        /*028c*/ 	.word	0x000002d0


	//   ....[3]....
        /*0290*/ 	.word	0x00000430


	//   ....[4]....
        /*0294*/ 	.word	0x00000550


	//   ....[5]....
        /*0298*/ 	.word	0x000006b0


	//   ....[6]....
        /*029c*/ 	.word	0x000017a0


	//   ....[7]....
        /*02a0*/ 	.word	0x00001f10


	//   ....[8]....
        /*02a4*/ 	.word	0x00002ce0


	//   ....[9]....
        /*02a8*/ 	.word	0x000034d0


	//   ....[10]....
        /*02ac*/ 	.word	0x000035e0


	//   ....[11]....
        /*02b0*/ 	.word	0x00003e60


	//   ....[12]....
        /*02b4*/ 	.word	0x00003ee0


	//   ....[13]....
        /*02b8*/ 	.word	0x000054a0


	//   ....[14]....
        /*02bc*/ 	.word	0x000056d0


	//   ....[15]....
        /*02c0*/ 	.word	0x000062c0


	//   ....[16]....
        /*02c4*/ 	.word	0x000063c0


	//   ....[17]....
        /*02c8*/ 	.word	0x00006c10


	//   ....[18]....
        /*02cc*/ 	.word	0x00006c90


	//   ....[19]....
        /*02d0*/ 	.word	0x000087a0


	//   ....[20]....
        /*02d4*/ 	.word	0x000087b0


	//   ....[21]....
        /*02d8*/ 	.word	0x000087e0


	//   ....[22]....
        /*02dc*/ 	.word	0x000087f0


	//   ....[23]....
        /*02e0*/ 	.word	0x0000a060


	//   ....[24]....
        /*02e4*/ 	.word	0x0000a280


	//   ....[25]....
        /*02e8*/ 	.word	0x0000ae70


	//   ....[26]....
        /*02ec*/ 	.word	0x0000af70


	//   ....[27]....
        /*02f0*/ 	.word	0x0000b7c0


	//   ....[28]....
        /*02f4*/ 	.word	0x0000b840


	//   ....[29]....
        /*02f8*/ 	.word	0x0000cab0


	//   ....[30]....
        /*02fc*/ 	.word	0x0000cad0


	//   ....[31]....
        /*0300*/ 	.word	0x0000cb50


	//   ....[32]....
        /*0304*/ 	.word	0x0000cb60


	//   ....[33]....
        /*0308*/ 	.word	0x0000d830


	//   ....[34]....
        /*030c*/ 	.word	0x0000d840


	//   ....[35]....
        /*0310*/ 	.word	0x0000d850


	//   ....[36]....
        /*0314*/ 	.word	0x0000d860


	//   ....[37]....
        /*0318*/ 	.word	0x0000d870


	//   ....[38]....
        /*031c*/ 	.word	0x0000d890


	//   ....[39]....
        /*0320*/ 	.word	0x0000d8a0


	//   ....[40]....
        /*0324*/ 	.word	0x0000d8b0


	//   ....[41]....
        /*0328*/ 	.word	0x0000d8d0


	//   ....[42]....
        /*032c*/ 	.word	0x0000d8e0


	//   ....[43]....
        /*0330*/ 	.word	0x0000d8f0


	//   ....[44]....
        /*0334*/ 	.word	0x0000d900


	//   ....[45]....
        /*0338*/ 	.word	0x0000d920


	//   ....[46]....
        /*033c*/ 	.word	0x0000d940


	//   ....[47]....
        /*0340*/ 	.word	0x0000d950


	//   ....[48]....
        /*0344*/ 	.word	0x0000d960


	//   ....[49]....
        /*0348*/ 	.word	0x0000d980


	//   ....[50]....
        /*034c*/ 	.word	0x0000d9a0


	//   ....[51]....
        /*0350*/ 	.word	0x0000d9b0


	//   ....[52]....
        /*0354*/ 	.word	0x0000d9d0


	//   ....[53]....
        /*0358*/ 	.word	0x0000d9f0


	//   ....[54]....
        /*035c*/ 	.word	0x0000da00


	//   ....[55]....
        /*0360*/ 	.word	0x0000da10


	//   ....[56]....
        /*0364*/ 	.word	0x0000da20


	//   ....[57]....
        /*0368*/ 	.word	0x0000da30


	//   ....[58]....
        /*036c*/ 	.word	0x0000da50


	//   ....[59]....
        /*0370*/ 	.word	0x0000da60


	//   ....[60]....
        /*0374*/ 	.word	0x0000da70


	//   ....[61]....
        /*0378*/ 	.word	0x0000da80


	//   ....[62]....
        /*037c*/ 	.word	0x0000da90


	//   ....[63]....
        /*0380*/ 	.word	0x0000daa0


	//   ....[64]....
        /*0384*/ 	.word	0x0000dab0


	//   ....[65]....
        /*0388*/ 	.word	0x0000dac0


	//   ....[66]....
        /*038c*/ 	.word	0x0000dae0


	//   ....[67]....
        /*0390*/ 	.word	0x0000db10


	//   ....[68]....
        /*0394*/ 	.word	0x0000db40


	//   ....[69]....
        /*0398*/ 	.word	0x0000db70


	//   ....[70]....
        /*039c*/ 	.word	0x0000dbb0


	//   ....[71]....
        /*03a0*/ 	.word	0x0000dbf0


	//   ....[72]....
        /*03a4*/ 	.word	0x0000dc20


	//   ....[73]....
        /*03a8*/ 	.word	0x0000dc30


	//   ....[74]....
        /*03ac*/ 	.word	0x0000dc40


	//   ....[75]....
        /*03b0*/ 	.word	0x0000dc50


	//   ....[76]....
        /*03b4*/ 	.word	0x0000dc60


	//   ....[77]....
        /*03b8*/ 	.word	0x0000dc70


	//   ....[78]....
        /*03bc*/ 	.word	0x0000dc80


	//   ....[79]....
        /*03c0*/ 	.word	0x0000dc90


	//   ....[80]....
        /*03c4*/ 	.word	0x0000dca0


	//   ....[81]....
        /*03c8*/ 	.word	0x0000dff0


	//   ....[82]....
        /*03cc*/ 	.word	0x0000e050


	//   ....[83]....
        /*03d0*/ 	.word	0x0000e080


	//   ....[84]....
        /*03d4*/ 	.word	0x0000e0c0


	//   ....[85]....
        /*03d8*/ 	.word	0x0000e100


	//   ....[86]....
        /*03dc*/ 	.word	0x0000e140


	//   ....[87]....
        /*03e0*/ 	.word	0x0000e660


	//   ....[88]....
        /*03e4*/ 	.word	0x0000e690


	//   ....[89]....
        /*03e8*/ 	.word	0x0000f060


	//   ....[90]....
        /*03ec*/ 	.word	0x000107e0


	//   ....[91]....
        /*03f0*/ 	.word	0x00010810


	//   ....[92]....
        /*03f4*/ 	.word	0x00010820


	//   ....[93]....
        /*03f8*/ 	.word	0x000108f0


	//   ....[94]....
        /*03fc*/ 	.word	0x00010c60


	//   ....[95]....
        /*0400*/ 	.word	0x00010c70


	//   ....[96]....
        /*0404*/ 	.word	0x00010c80


	//   ....[97]....
        /*0408*/ 	.word	0x00010cc0


	//   ....[98]....
        /*040c*/ 	.word	0x00011450


	//   ....[99]....
        /*0410*/ 	.word	0x00011480


	//   ....[100]....
        /*0414*/ 	.word	0x000114a0


	//   ....[101]....
        /*0418*/ 	.word	0x000114d0


	//   ....[102]....
        /*041c*/ 	.word	0x00011510


	//   ....[103]....
        /*0420*/ 	.word	0x000115a0


	//   ....[104]....
        /*0424*/ 	.word	0x00011ce0


	//   ....[105]....
        /*0428*/ 	.word	0x00011cf0


	//   ....[106]....
        /*042c*/ 	.word	0x00011d00


	//   ....[107]....
        /*0430*/ 	.word	0x00011d80


	//   ....[108]....
        /*0434*/ 	.word	0x00012100


	//   ....[109]....
        /*0438*/ 	.word	0x00012120


	//   ....[110]....
        /*043c*/ 	.word	0x00012140


	//   ....[111]....
        /*0440*/ 	.word	0x00012160


	//   ....[112]....
        /*0444*/ 	.word	0x00012ed0


	//   ....[113]....
        /*0448*/ 	.word	0x00013550


	//   ....[114]....
        /*044c*/ 	.word	0x00013640


	//   ....[115]....
        /*0450*/ 	.word	0x000136f0


	//   ....[116]....
        /*0454*/ 	.word	0x00013770


	//   ....[117]....
        /*0458*/ 	.word	0x00013840


	//   ....[118]....
        /*045c*/ 	.word	0x000139c0


	//   ....[119]....
        /*0460*/ 	.word	0x00013a50


	//   ....[120]....
        /*0464*/ 	.word	0x00013ad0


	//   ....[121]....
        /*0468*/ 	.word	0x00013b80


	//   ....[122]....
        /*046c*/ 	.word	0x00013c00


	//   ....[123]....
        /*0470*/ 	.word	0x00013c50


	//   ....[124]....
        /*0474*/ 	.word	0x00013d10


	//   ....[125]....
        /*0478*/ 	.word	0x00013de0


	//   ....[126]....
        /*047c*/ 	.word	0x00013e50


	//   ....[127]....
        /*0480*/ 	.word	0x00013f20


	//   ....[128]....
        /*0484*/ 	.word	0x00014060


	//   ....[129]....
        /*0488*/ 	.word	0x000140f0


	//   ....[130]....
        /*048c*/ 	.word	0x00014150


	//   ....[131]....
        /*0490*/ 	.word	0x00014230


	//   ....[132]....
        /*0494*/ 	.word	0x00014320


	//   ....[133]....
        /*0498*/ 	.word	0x000143c0


	//   ....[134]....
        /*049c*/ 	.word	0x00014430


	//   ....[135]....
        /*04a0*/ 	.word	0x000144f0


	//----- nvinfo : EIATTR_REG_RECONFIG
	.align		4
.L_175:
        /*04a4*/ 	.byte	0x01, 0x54
	.zero		2


	//----- nvinfo : EIATTR_SYSCALL_OFFSETS
	.align		4
        /*04a8*/ 	.byte	0x04, 0x46
        /*04aa*/ 	.short	(.L_177 - .L_176)


	//   ....[0]....
.L_176:
        /*04ac*/ 	.word	0x00001960


	//   ....[1]....
        /*04b0*/ 	.word	0x0000fc30


	//   ....[2]....
        /*04b4*/ 	.word	0x0000fd70


	//   ....[3]....
        /*04b8*/ 	.word	0x0000feb0


	//   ....[4]....
        /*04bc*/ 	.word	0x0000ffd0


	//   ....[5]....
        /*04c0*/ 	.word	0x00010fd0


	//----- nvinfo : EIATTR_MBARRIER_INSTR_OFFSETS
	.align		4
.L_177:
        /*04c4*/ 	.byte	0x04, 0x39
        /*04c6*/ 	.short	(.L_179 - .L_178)


	//   ....[0]....
.L_178:
        /*04c8*/ 	.word	0x00000180
        /*04cc*/ 	.word	0x000000ff
        /*04d0*/ 	.word	0x00017000
        /*04d4*/ 	.short	0x0100
        /*04d6*/ 	.byte	0x08
	.zero		1


	//   ....[1]....
        /*04d8*/ 	.word	0x00000190
        /*04dc*/ 	.word	0x000000ff
        /*04e0*/ 	.word	0x00017020
        /*04e4*/ 	.short	0x0100
        /*04e6*/ 	.byte	0x08
	.zero		1


	//   ....[2]....
        /*04e8*/ 	.word	0x00000280
        /*04ec*/ 	.word	0x000000ff
        /*04f0*/ 	.word	0x00017030
        /*04f4*/ 	.short	0x0100
        /*04f6*/ 	.byte	0x08
	.zero		1


	//   ....[3]....
        /*04f8*/ 	.word	0x00000290
        /*04fc*/ 	.word	0x000000ff
        /*0500*/ 	.word	0x00017040
        /*0504*/ 	.short	0x0100
        /*0506*/ 	.byte	0x08
	.zero		1


	//   ....[4]....
        /*0508*/ 	.word	0x000002a0
        /*050c*/ 	.word	0x000000ff
        /*0510*/ 	.word	0x00017038
        /*0514*/ 	.short	0x0100
        /*0516*/ 	.byte	0x08
	.zero		1


	//   ....[5]....
        /*0518*/ 	.word	0x000002b0
        /*051c*/ 	.word	0x000000ff
        /*0520*/ 	.word	0x00017048
        /*0524*/ 	.short	0x0100
        /*0526*/ 	.byte	0x08
	.zero		1


	//   ....[6]....
        /*0528*/ 	.word	0x000003e0
        /*052c*/ 	.word	0x000000ff
        /*0530*/ 	.word	0x00017050
        /*0534*/ 	.short	0x0100
        /*0536*/ 	.byte	0x08
	.zero		1


	//   ....[7]....
        /*0538*/ 	.word	0x000003f0
        /*053c*/ 	.word	0x000000ff
        /*0540*/ 	.word	0x00017060
        /*0544*/ 	.short	0x0100
        /*0546*/ 	.byte	0x08
	.zero		1


	//   ....[8]....
        /*0548*/ 	.word	0x00000400
        /*054c*/ 	.word	0x000000ff
        /*0550*/ 	.word	0x00017058
        /*0554*/ 	.short	0x0100
        /*0556*/ 	.byte	0x08
	.zero		1


	//   ....[9]....
        /*0558*/ 	.word	0x00000410
        /*055c*/ 	.word	0x000000ff
        /*0560*/ 	.word	0x00017068
        /*0564*/ 	.short	0x0100
        /*0566*/ 	.byte	0x08
	.zero		1


	//   ....[10]....
        /*0568*/ 	.word	0x00000500
        /*056c*/ 	.word	0x000000ff
        /*0570*/ 	.word	0x00017070
        /*0574*/ 	.short	0x0100
        /*0576*/ 	.byte	0x06
	.zero		1


	//   ....[11]....
        /*0578*/ 	.word	0x00000510
        /*057c*/ 	.word	0x000000ff
        /*0580*/ 	.word	0x00017080
        /*0584*/ 	.short	0x0100
        /*0586*/ 	.byte	0x06
	.zero		1


	//   ....[12]....
        /*0588*/ 	.word	0x00000520
        /*058c*/ 	.word	0x000000ff
        /*0590*/ 	.word	0x00017078
        /*0594*/ 	.short	0x0100
        /*0596*/ 	.byte	0x06
	.zero		1


	//   ....[13]....
        /*0598*/ 	.word	0x00000530
        /*059c*/ 	.word	0x000000ff
        /*05a0*/ 	.word	0x00017088
        /*05a4*/ 	.short	0x0100
        /*05a6*/ 	.byte	0x06
	.zero		1


	//   ....[14]....
        /*05a8*/ 	.word	0x00000660
        /*05ac*/ 	.word	0x000000ff
        /*05b0*/ 	.word	0x00017090
        /*05b4*/ 	.short	0x0100
        /*05b6*/ 	.byte	0x08
	.zero		1


	//   ....[15]....
        /*05b8*/ 	.word	0x00000670
        /*05bc*/ 	.word	0x000000ff
        /*05c0*/ 	.word	0x000170a0
        /*05c4*/ 	.short	0x0100
        /*05c6*/ 	.byte	0x08
	.zero		1


	//   ....[16]....
        /*05c8*/ 	.word	0x00000680
        /*05cc*/ 	.word	0x000000ff
        /*05d0*/ 	.word	0x00017098
        /*05d4*/ 	.short	0x0100
        /*05d6*/ 	.byte	0x08
	.zero		1


	//   ....[17]....
        /*05d8*/ 	.word	0x00000690
        /*05dc*/ 	.word	0x000000ff
        /*05e0*/ 	.word	0x000170a8
        /*05e4*/ 	.short	0x0100
        /*05e6*/ 	.byte	0x08
	.zero		1


	//   ....[18]....
        /*05e8*/ 	.word	0x000007d0
        /*05ec*/ 	.word	0x000000ff
        /*05f0*/ 	.word	0x000170b0
        /*05f4*/ 	.short	0x0100
        /*05f6*/ 	.byte	0x08
	.zero		1


	//   ....[19]....
        /*05f8*/ 	.word	0x000007e0
        /*05fc*/ 	.word	0x000000ff
        /*0600*/ 	.word	0x000170c0
        /*0604*/ 	.short	0x0100
        /*0606*/ 	.byte	0x08
	.zero		1


	//   ....[20]....
        /*0608*/ 	.word	0x000007f0
        /*060c*/ 	.word	0x000000ff
        /*0610*/ 	.word	0x000170b8
        /*0614*/ 	.short	0x0100
        /*0616*/ 	.byte	0x08
	.zero		1


	//   ....[21]....
        /*0618*/ 	.word	0x00000800
        /*061c*/ 	.word	0x000000ff
        /*0620*/ 	.word	0x000170c8
        /*0624*/ 	.short	0x0100
        /*0626*/ 	.byte	0x08
	.zero		1


	//   ....[22]....
        /*0628*/ 	.word	0x00001980
        /*062c*/ 	.word	0x000000ff
        /*0630*/ 	.word	0x00017000
        /*0634*/ 	.short	0x010a
        /*0636*/ 	.byte	0x2d
	.zero		1


	//   ....[23]....
        /*0638*/ 	.word	0x000019f0
        /*063c*/ 	.word	0x000000ff
        /*0640*/ 	.word	0x00017030
        /*0644*/ 	.short	0x010a
        /*0646*/ 	.byte	0x2d
	.zero		1


	//   ....[24]....
        /*0648*/ 	.word	0x00001a50
        /*064c*/ 	.word	0x000000ff
        /*0650*/ 	.word	0x00017030
        /*0654*/ 	.short	0x010a
        /*0656*/ 	.byte	0x2d
	.zero		1


	//   ....[25]....
        /*0658*/ 	.word	0x00001f30
        /*065c*/ 	.word	0x000000ff
        /*0660*/ 	.word	0x00000000
        /*0664*/ 	.short	0x0101
        /*0666*/ 	.byte	0x04
	.zero		1


	//   ....[26]....
        /*0668*/ 	.word	0x00004ff0
        /*066c*/ 	.word	0x000000ff
        /*0670*/ 	.word	0x00017030
        /*0674*/ 	.short	0x010a
        /*0676*/ 	.byte	0x1b
	.zero		1


	//   ....[27]....
        /*0678*/ 	.word	0x00005030
        /*067c*/ 	.word	0x000000ff
        /*0680*/ 	.word	0x00017030
        /*0684*/ 	.short	0x010a
        /*0686*/ 	.byte	0x1b
	.zero		1


	//   ....[28]....
        /*0688*/ 	.word	0x000051b0
        /*068c*/ 	.word	0x000000ff
        /*0690*/ 	.word	0x00017050
        /*0694*/ 	.short	0x010a
        /*0696*/ 	.byte	0x0f
	.zero		1


	//   ....[29]....
        /*0698*/ 	.word	0x000051f0
        /*069c*/ 	.word	0x000000ff
        /*06a0*/ 	.word	0x00017050
        /*06a4*/ 	.short	0x010a
        /*06a6*/ 	.byte	0x0f
	.zero		1


	//   ....[30]....
        /*06a8*/ 	.word	0x000054d0
        /*06ac*/ 	.word	0x000000ff
        /*06b0*/ 	.word	0x00000000
        /*06b4*/ 	.short	0x0101
        /*06b6*/ 	.byte	0x0a
	.zero		1


	//   ....[31]....
        /*06b8*/ 	.word	0x00007720
        /*06bc*/ 	.word	0x000000ff
        /*06c0*/ 	.word	0x00000000
        /*06c4*/ 	.short	0x0101
        /*06c6*/ 	.byte	0x0a
	.zero		1


	//   ....[32]....
        /*06c8*/ 	.word	0x00007f80
        /*06cc*/ 	.word	0x000000ff
        /*06d0*/ 	.word	0x00017030
        /*06d4*/ 	.short	0x010a
        /*06d6*/ 	.byte	0x0a
	.zero		1


	//   ....[33]....
        /*06d8*/ 	.word	0x00007fc0
        /*06dc*/ 	.word	0x000000ff
        /*06e0*/ 	.word	0x00017030
        /*06e4*/ 	.short	0x010a
        /*06e6*/ 	.byte	0x0a
	.zero		1


	//   ....[34]....
        /*06e8*/ 	.word	0x00008140
        /*06ec*/ 	.word	0x000000ff
        /*06f0*/ 	.word	0x00017050
        /*06f4*/ 	.short	0x010a
        /*06f6*/ 	.byte	0x0f
	.zero		1


	//   ....[35]....
        /*06f8*/ 	.word	0x00008180
        /*06fc*/ 	.word	0x000000ff
        /*0700*/ 	.word	0x00017050
        /*0704*/ 	.short	0x010a
        /*0706*/ 	.byte	0x0f
	.zero		1


	//   ....[36]....
        /*0708*/ 	.word	0x00008440
        /*070c*/ 	.word	0x000000ff
        /*0710*/ 	.word	0x00000000
        /*0714*/ 	.short	0x0101
        /*0716*/ 	.byte	0x0a
	.zero		1


	//   ....[37]....
        /*0718*/ 	.word	0x000095b0
        /*071c*/ 	.word	0x000000ff
        /*0720*/ 	.word	0x00000000
        /*0724*/ 	.short	0x0101
        /*0726*/ 	.byte	0x0a
	.zero		1


	//   ....[38]....
        /*0728*/ 	.word	0x00009bb0
        /*072c*/ 	.word	0x000000ff
        /*0730*/ 	.word	0x00017030
        /*0734*/ 	.short	0x010a
        /*0736*/ 	.byte	0x15
	.zero		1


	//   ....[39]....
        /*0738*/ 	.word	0x00009bf0
        /*073c*/ 	.word	0x000000ff
        /*0740*/ 	.word	0x00017030
        /*0744*/ 	.short	0x010a
        /*0746*/ 	.byte	0x15
	.zero		1


	//   ....[40]....
        /*0748*/ 	.word	0x00009d70
        /*074c*/ 	.word	0x000000ff
        /*0750*/ 	.word	0x00017050
        /*0754*/ 	.short	0x010a
        /*0756*/ 	.byte	0x0f
	.zero		1


	//   ....[41]....
        /*0758*/ 	.word	0x00009db0
        /*075c*/ 	.word	0x000000ff
        /*0760*/ 	.word	0x00017050
        /*0764*/ 	.short	0x010a
        /*0766*/ 	.byte	0x0f
	.zero		1


	//   ....[42]....
        /*0768*/ 	.word	0x0000a000
        /*076c*/ 	.word	0x000000ff
        /*0770*/ 	.word	0x00000000
        /*0774*/ 	.short	0x0101
        /*0776*/ 	.byte	0x15
	.zero		1


	//   ....[43]....
        /*0778*/ 	.word	0x0000c2d0
        /*077c*/ 	.word	0x000000ff
        /*0780*/ 	.word	0x00000000
        /*0784*/ 	.short	0x0101
        /*0786*/ 	.byte	0x0a
	.zero		1


	//   ....[44]....
        /*0788*/ 	.word	0x0000c7f0
        /*078c*/ 	.word	0x000000ff
        /*0790*/ 	.word	0x00017050
        /*0794*/ 	.short	0x010a
        /*0796*/ 	.byte	0x12
	.zero		1


	//   ....[45]....
        /*0798*/ 	.word	0x0000c830
        /*079c*/ 	.word	0x000000ff
        /*07a0*/ 	.word	0x00017050
        /*07a4*/ 	.short	0x010a
        /*07a6*/ 	.byte	0x12
	.zero		1


	//   ....[46]....
        /*07a8*/ 	.word	0x0000ce40
        /*07ac*/ 	.word	0x000000ff
        /*07b0*/ 	.word	0x00000000
        /*07b4*/ 	.short	0x0101
        /*07b6*/ 	.byte	0x04
	.zero		1


	//   ....[47]....
        /*07b8*/ 	.word	0x0000e120
        /*07bc*/ 	.word	0x000000ff
        /*07c0*/ 	.word	0x00000000
        /*07c4*/ 	.short	0x0101
        /*07c6*/ 	.byte	0x04
	.zero		1


	//   ....[48]....
        /*07c8*/ 	.word	0x000105e0
        /*07cc*/ 	.word	0x000000ff
        /*07d0*/ 	.word	0x00017080
        /*07d4*/ 	.short	0x010a
        /*07d6*/ 	.byte	0x30
	.zero		1


	//   ....[49]....
        /*07d8*/ 	.word	0x000109b0
        /*07dc*/ 	.word	0x000000ff
        /*07e0*/ 	.word	0x00017070
        /*07e4*/ 	.short	0x0107
        /*07e6*/ 	.byte	0x30
	.zero		1


	//   ....[50]....
        /*07e8*/ 	.word	0x00010a40
        /*07ec*/ 	.word	0x000000ff
        /*07f0*/ 	.word	0x00017070
        /*07f4*/ 	.short	0x0101
        /*07f6*/ 	.byte	0x30
	.zero		1


	//   ....[51]....
        /*07f8*/ 	.word	0x00010a70
        /*07fc*/ 	.word	0x000000ff
        /*0800*/ 	.word	0x00017040
        /*0804*/ 	.short	0x010a
        /*0806*/ 	.byte	0x30
	.zero		1


	//   ....[52]....
        /*0808*/ 	.word	0x00010d80
        /*080c*/ 	.word	0x000000ff
        /*0810*/ 	.word	0x00017030
        /*0814*/ 	.short	0x0107
        /*0816*/ 	.byte	0x30
	.zero		1


	//   ....[53]....
        /*0818*/ 	.word	0x00010e10
        /*081c*/ 	.word	0x000000ff
        /*0820*/ 	.word	0x00017030
        /*0824*/ 	.short	0x0101
        /*0826*/ 	.byte	0x30
	.zero		1


	//   ....[54]....
        /*0828*/ 	.word	0x000116b0
        /*082c*/ 	.word	0x000000ff
        /*0830*/ 	.word	0x00017000
        /*0834*/ 	.short	0x0107
        /*0836*/ 	.byte	0x30
	.zero		1


	//   ....[55]....
        /*0838*/ 	.word	0x00011710
        /*083c*/ 	.word	0x000000ff
        /*0840*/ 	.word	0x00017000
        /*0844*/ 	.short	0x0101
        /*0846*/ 	.byte	0x30
	.zero		1


	//   ....[56]....
        /*0848*/ 	.word	0x00011740
        /*084c*/ 	.word	0x000000ff
        /*0850*/ 	.word	0x00017020
        /*0854*/ 	.short	0x010a
        /*0856*/ 	.byte	0x30
	.zero		1


	//   ....[57]....
        /*0858*/ 	.word	0x00011a90
        /*085c*/ 	.word	0x00000005
        /*0860*/ 	.word	0x00017080
        /*0864*/ 	.short	0x010a
        /*0866*/ 	.byte	0x3f
	.zero		1


	//   ....[58]....
        /*0868*/ 	.word	0x00011e50
        /*086c*/ 	.word	0x00000005
        /*0870*/ 	.word	0x00017070
        /*0874*/ 	.short	0x0107
        /*0876*/ 	.byte	0x3f
	.zero		1


	//   ....[59]....
        /*0878*/ 	.word	0x00011ee0
        /*087c*/ 	.word	0x00000005
        /*0880*/ 	.word	0x00017070
        /*0884*/ 	.short	0x0101
        /*0886*/ 	.byte	0x3f
	.zero		1


	//   ....[60]....
        /*0888*/ 	.word	0x00011f10
        /*088c*/ 	.word	0x00000005
        /*0890*/ 	.word	0x00017040
        /*0894*/ 	.short	0x010a
        /*0896*/ 	.byte	0x3f
	.zero		1


	//   ....[61]....
        /*0898*/ 	.word	0x00012240
        /*089c*/ 	.word	0x00000005
        /*08a0*/ 	.word	0x00017030
        /*08a4*/ 	.short	0x0107
        /*08a6*/ 	.byte	0x3f
	.zero		1


	//   ....[62]....
        /*08a8*/ 	.word	0x000122e0
        /*08ac*/ 	.word	0x00000005
        /*08b0*/ 	.word	0x00017030
        /*08b4*/ 	.short	0x0101
        /*08b6*/ 	.byte	0x3f
	.zero		1


	//   ....[63]....
        /*08b8*/ 	.word	0x00012360
        /*08bc*/ 	.word	0x00000003
        /*08c0*/ 	.word	0x00017070
        /*08c4*/ 	.short	0x010a
        /*08c6*/ 	.byte	0x3f
	.zero		1


	//   ....[64]....
        /*08c8*/ 	.word	0x000123f0
        /*08cc*/ 	.word	0x00000003
        /*08d0*/ 	.word	0x00017060
        /*08d4*/ 	.short	0x010a
        /*08d6*/ 	.byte	0x3f
	.zero		1


	//   ....[65]....
        /*08d8*/ 	.word	0x000127a0
        /*08dc*/ 	.word	0x00000003
        /*08e0*/ 	.word	0x00017050
        /*08e4*/ 	.short	0x0101
        /*08e6*/ 	.byte	0x3f
	.zero		1


	//   ....[66]....
        /*08e8*/ 	.word	0x00012840
        /*08ec*/ 	.word	0x00000003
        /*08f0*/ 	.word	0x00000000
        /*08f4*/ 	.short	0x0101
        /*08f6*/ 	.byte	0x3f
	.zero		1


	//   ....[67]....
        /*08f8*/ 	.word	0x00012910
        /*08fc*/ 	.word	0x00000003
        /*0900*/ 	.word	0x00017070
        /*0904*/ 	.short	0x010a
        /*0906*/ 	.byte	0x3f
	.zero		1


	//   ....[68]....
        /*0908*/ 	.word	0x000129c0
        /*090c*/ 	.word	0x00000003
        /*0910*/ 	.word	0x00017060
        /*0914*/ 	.short	0x010a
        /*0916*/ 	.byte	0x3f
	.zero		1


	//   ....[69]....
        /*0918*/ 	.word	0x00012d60
        /*091c*/ 	.word	0x00000003
        /*0920*/ 	.word	0x00017050
        /*0924*/ 	.short	0x0101
        /*0926*/ 	.byte	0x3f
	.zero		1


	//   ....[70]....
        /*0928*/ 	.word	0x00012e10
        /*092c*/ 	.word	0x00000003
        /*0930*/ 	.word	0x00000000
        /*0934*/ 	.short	0x0101
        /*0936*/ 	.byte	0x3f
	.zero		1


	//   ....[71]....
        /*0938*/ 	.word	0x00012e80
        /*093c*/ 	.word	0x00000007
        /*0940*/ 	.word	0x00017020
        /*0944*/ 	.short	0x010a
        /*0946*/ 	.byte	0x3f
	.zero		1


	//   ....[72]....
        /*0948*/ 	.word	0x00012fa0
        /*094c*/ 	.word	0x00000005
        /*0950*/ 	.word	0x00017040
        /*0954*/ 	.short	0x010a
        /*0956*/ 	.byte	0x3f
	.zero		1


	//   ....[73]....
        /*0958*/ 	.word	0x00013040
        /*095c*/ 	.word	0x00000007
        /*0960*/ 	.word	0x00017040
        /*0964*/ 	.short	0x010a
        /*0966*/ 	.byte	0x3f
	.zero		1


	//   ....[74]....
        /*0968*/ 	.word	0x00013080
        /*096c*/ 	.word	0x00000005
        /*0970*/ 	.word	0x00017060
        /*0974*/ 	.short	0x010a
        /*0976*/ 	.byte	0x3f
	.zero		1


	//   ....[75]....
        /*0978*/ 	.word	0x000130c0
        /*097c*/ 	.word	0x00000007
        /*0980*/ 	.word	0x00017060
        /*0984*/ 	.short	0x010a
        /*0986*/ 	.byte	0x3f
	.zero		1


	//   ....[76]....
        /*0988*/ 	.word	0x00013100
        /*098c*/ 	.word	0x00000005
        /*0990*/ 	.word	0x00017080
        /*0994*/ 	.short	0x010a
        /*0996*/ 	.byte	0x3f
	.zero		1


	//   ....[77]....
        /*0998*/ 	.word	0x00013140
        /*099c*/ 	.word	0x00000007
        /*09a0*/ 	.word	0x00017080
        /*09a4*/ 	.short	0x010a
        /*09a6*/ 	.byte	0x3f
	.zero		1


	//   ....[78]....
        /*09a8*/ 	.word	0x000131b0
        /*09ac*/ 	.word	0x00000003
        /*09b0*/ 	.word	0x00017000
        /*09b4*/ 	.short	0x010a
        /*09b6*/ 	.byte	0x3f
	.zero		1


	//   ....[79]....
        /*09b8*/ 	.word	0x00013210
        /*09bc*/ 	.word	0x00000003
        /*09c0*/ 	.word	0x00017030
        /*09c4*/ 	.short	0x010a
        /*09c6*/ 	.byte	0x3f
	.zero		1


	//   ....[80]....
        /*09c8*/ 	.word	0x00013270
        /*09cc*/ 	.word	0x0000000d
        /*09d0*/ 	.word	0x00017030
        /*09d4*/ 	.short	0x010a
        /*09d6*/ 	.byte	0x3f
	.zero		1


	//   ....[81]....
        /*09d8*/ 	.word	0x000132d0
        /*09dc*/ 	.word	0x0000000d
        /*09e0*/ 	.word	0x00017050
        /*09e4*/ 	.short	0x010a
        /*09e6*/ 	.byte	0x3f
	.zero		1


	//   ....[82]....
        /*09e8*/ 	.word	0x00013330
        /*09ec*/ 	.word	0x0000000f
        /*09f0*/ 	.word	0x00017030
        /*09f4*/ 	.short	0x010a
        /*09f6*/ 	.byte	0x3f
	.zero		1


	//   ....[83]....
        /*09f8*/ 	.word	0x00013390
        /*09fc*/ 	.word	0x0000000f
        /*0a00*/ 	.word	0x00017050
        /*0a04*/ 	.short	0x010a
        /*0a06*/ 	.byte	0x3f
	.zero		1


	//   ....[84]....
        /*0a08*/ 	.word	0x000133f0
        /*0a0c*/ 	.word	0x0000000d
        /*0a10*/ 	.word	0x00017030
        /*0a14*/ 	.short	0x010a
        /*0a16*/ 	.byte	0x3f
	.zero		1


	//   ....[85]....
        /*0a18*/ 	.word	0x00013450
        /*0a1c*/ 	.word	0x0000000d
        /*0a20*/ 	.word	0x00017050
        /*0a24*/ 	.short	0x010a
        /*0a26*/ 	.byte	0x3f
	.zero		1


	//   ....[86]....
        /*0a28*/ 	.word	0x000134b0
        /*0a2c*/ 	.word	0x00000005
        /*0a30*/ 	.word	0x00017050
        /*0a34*/ 	.short	0x010a
        /*0a36*/ 	.byte	0x3f
	.zero		1


	//   ....[87]....
        /*0a38*/ 	.word	0x00013590
        /*0a3c*/ 	.word	0x00000003
        /*0a40*/ 	.word	0x00017080
        /*0a44*/ 	.short	0x010a
        /*0a46*/ 	.byte	0x3f
	.zero		1


	//   ....[88]....
        /*0a48*/ 	.word	0x00013910
        /*0a4c*/ 	.word	0x00000003
        /*0a50*/ 	.word	0x00017040
        /*0a54*/ 	.short	0x010a
        /*0a56*/ 	.byte	0x3f
	.zero		1


	//   ....[89]....
        /*0a58*/ 	.word	0x00013f60
        /*0a5c*/ 	.word	0x00000003
        /*0a60*/ 	.word	0x00017020
        /*0a64*/ 	.short	0x010a
        /*0a66*/ 	.byte	0x3f
	.zero		1


	//   ....[90]....
        /*0a68*/ 	.word	0x00013fb0
        /*0a6c*/ 	.word	0x00000005
        /*0a70*/ 	.word	0x00017080
        /*0a74*/ 	.short	0x010a
        /*0a76*/ 	.byte	0x3f
	.zero		1


	//   ....[91]....
        /*0a78*/ 	.word	0x00014270
        /*0a7c*/ 	.word	0x00000005
        /*0a80*/ 	.word	0x00017040
        /*0a84*/ 	.short	0x010a
        /*0a86*/ 	.byte	0x3f
	.zero		1


	//   ....[92]....
        /*0a88*/ 	.word	0x00014520
        /*0a8c*/ 	.word	0x00000003
        /*0a90*/ 	.word	0x00017070
        /*0a94*/ 	.short	0x010a
        /*0a96*/ 	.byte	0x3f
	.zero		1


	//   ....[93]....
        /*0a98*/ 	.word	0x00014570
        /*0a9c*/ 	.word	0x00000003
        /*0aa0*/ 	.word	0x00017060
        /*0aa4*/ 	.short	0x010a
        /*0aa6*/ 	.byte	0x3f
	.zero		1


	//   ....[94]....
        /*0aa8*/ 	.word	0x000145c0
        /*0aac*/ 	.word	0x00000003
        /*0ab0*/ 	.word	0x00017070
        /*0ab4*/ 	.short	0x010a
        /*0ab6*/ 	.byte	0x3f
	.zero		1


	//   ....[95]....
        /*0ab8*/ 	.word	0x00014610
        /*0abc*/ 	.word	0x00000003
        /*0ac0*/ 	.word	0x00017060
        /*0ac4*/ 	.short	0x010a
        /*0ac6*/ 	.byte	0x3f
	.zero		1


	//   ....[96]....
        /*0ac8*/ 	.word	0x00014660
        /*0acc*/ 	.word	0x00000007
        /*0ad0*/ 	.word	0x00017020
        /*0ad4*/ 	.short	0x010a
        /*0ad6*/ 	.byte	0x3f
	.zero		1


	//   ....[97]....
        /*0ad8*/ 	.word	0x000146b0
        /*0adc*/ 	.word	0x00000005
        /*0ae0*/ 	.word	0x00017040
        /*0ae4*/ 	.short	0x010a
        /*0ae6*/ 	.byte	0x3f
	.zero		1


	//   ....[98]....
        /*0ae8*/ 	.word	0x00014700
        /*0aec*/ 	.word	0x00000007
        /*0af0*/ 	.word	0x00017040
        /*0af4*/ 	.short	0x010a
        /*0af6*/ 	.byte	0x3f
	.zero		1


	//   ....[99]....
        /*0af8*/ 	.word	0x00014750
        /*0afc*/ 	.word	0x00000005
        /*0b00*/ 	.word	0x00017060
        /*0b04*/ 	.short	0x010a
        /*0b06*/ 	.byte	0x3f
	.zero		1


	//   ....[100]....
        /*0b08*/ 	.word	0x000147a0
        /*0b0c*/ 	.word	0x00000007
        /*0b10*/ 	.word	0x00017060
        /*0b14*/ 	.short	0x010a
        /*0b16*/ 	.byte	0x3f
	.zero		1


	//   ....[101]....
        /*0b18*/ 	.word	0x000147f0
        /*0b1c*/ 	.word	0x00000005
        /*0b20*/ 	.word	0x00017080
        /*0b24*/ 	.short	0x010a
        /*0b26*/ 	.byte	0x3f
	.zero		1


	//----- nvinfo : EIATTR_NUM_MBARRIERS
	.align		4
.L_179:
        /*0b28*/ 	.byte	0x03, 0x38
        /*0b2a*/ 	.short	0x0016


	//----- nvinfo : EIATTR_EXIT_INSTR_OFFSETS
	.align		4
        /*0b2c*/ 	.byte	0x04, 0x1c
        /*0b2e*/ 	.short	(.L_181 - .L_180)


	//   ....[0]....
.L_180:
        /*0b30*/ 	.word	0x00013190


	//----- nvinfo : EIATTR_MAX_THREADS
	.align		4
.L_181:
        /*0b34*/ 	.byte	0x04, 0x05
        /*0b36*/ 	.short	(.L_183 - .L_182)
.L_182:
        /*0b38*/ 	.word	0x00000200
        /*0b3c*/ 	.word	0x00000001
        /*0b40*/ 	.word	0x00000001


	//----- nvinfo : EIATTR_CRS_STACK_SIZE
	.align		4
.L_183:
        /*0b44*/ 	.byte	0x04, 0x1e
        /*0b46*/ 	.short	(.L_185 - .L_184)
.L_184:
        /*0b48*/ 	.word	0x00000000


	//----- nvinfo : EIATTR_CBANK_PARAM_SIZE
	.align		4
.L_185:
        /*0b4c*/ 	.byte	0x03, 0x19
        /*0b4e*/ 	.short	0x0a70


	//----- nvinfo : EIATTR_PARAM_CBANK
	.align		4
        /*0b50*/ 	.byte	0x04, 0x0a
        /*0b52*/ 	.short	(.L_187 - .L_186)
	.align		4
.L_186:
        /*0b54*/ 	.word	index@(.nv.constant0._ZN7cutlass13device_kernelIN5flash11enable_sm90INS1_16FlashAttnFwdSm90INS1_25CollectiveMainloopFwdSm90ILi2EN4cute5tupleIJNS5_1CILi1EEES8_S8_EEENS6_IJNS7_ILi192EEENS7_ILi128EEENS7_ILi96EEEEEELi96ENS_12float_e4m3_tEfNS_4arch4Sm90ELb0ELb1ELb0ELb0ELb1ELb0ELb0ELb1ELb1ELb1ELb1ELb0EEENS1_21CollectiveEpilogueFwdINS6_IJSA_SC_SB_EEES9_NS_10bfloat16_tESG_Li384ELb0ELb1ELb1ELb1EEENS1_19SingleTileSchedulerILb0ELb1ELb1ELi192EEEEEEEEEvNT_6ParamsE)
        /*0b58*/ 	.short	0x0210
        /*0b5a*/ 	.short	0x0a70


	//----- nvinfo : EIATTR_SW_WAR
	.align		4
.L_187:
        /*0b5c*/ 	.byte	0x04, 0x36
        /*0b5e*/ 	.short	(.L_189 - .L_188)
.L_188:
        /*0b60*/ 	.word	0x00000008
.L_189:


//--------------------- .nv.info._ZN7cutlass13device_kernelIN5flash11enable_sm90INS1_16FlashAttnFwdSm90INS1_25CollectiveMainloopFwdSm90ILi2EN4cute5tupleIJNS5_1CILi1EEES8_S8_EEENS6_IJNS7_ILi192EEENS7_ILi128EEENS7_ILi96EEEEEELi96ENS_12float_e4m3_tEfNS_4arch4Sm90ELb0ELb1ELb0ELb1ELb1ELb0ELb0ELb1ELb1ELb1ELb1ELb0EEENS1_21CollectiveEpilogueFwdINS6_IJSA_SC_SB_EEES9_NS_10bfloat16_tESG_Li384ELb1ELb1ELb1ELb1EEENS1_36VarlenDynamicPersistentTileSchedulerILi192ELi128ELi384ELi128ELb1ELb1ELb1ELb1ELb0ELb1EEEEEEEEEvNT_6ParamsE --------------------------
	.section	.nv.info._ZN7cutlass13device_kernelIN5flash11enable_sm90INS1_16FlashAttnFwdSm90INS1_25CollectiveMainloopFwdSm90ILi2EN4cute5tupleIJNS5_1CILi1EEES8_S8_EEENS6_IJNS7_ILi192EEENS7_ILi128EEENS7_ILi96EEEEEELi96ENS_12float_e4m3_tEfNS_4arch4Sm90ELb0ELb1ELb0ELb1ELb1ELb0ELb0ELb1ELb1ELb1ELb1ELb0EEENS1_21CollectiveEpilogueFwdINS6_IJSA_SC_SB_EEES9_NS_10bfloat16_tESG_Li384ELb1ELb1ELb1ELb1EEENS1_36VarlenDynamicPersistentTileSchedulerILi192ELi128ELi384ELi128ELb1ELb1ELb1ELb1ELb0ELb1EEEEEEEEEvNT_6ParamsE,"",@"SHT_CUDA_INFO"
	.sectionflags	@""
	.align	4


	//----- nvinfo : EIATTR_CUDA_API_VERSION
	.align		4
        /*0000*/ 	.byte	0x04, 0x37
        /*0002*/ 	.short	(.L_191 - .L_190)
.L_190:
        /*0004*/ 	.word	0x00000082


	//----- nvinfo : EIATTR_KPARAM_INFO
	.align		4
.L_191:
        /*0008*/ 	.byte	0x04, 0x17
        /*000a*/ 	.short	(.L_193 - .L_192)
.L_192:
        /*000c*/ 	.word	0x00000000
        /*0010*/ 	.short	0x0000
        /*0012*/ 	.short	0x0070
        /*0014*/ 	.byte	0x00, 0xf0, 0x01, 0x2a


	//----- nvinfo : EIATTR_SPARSE_MMA_MASK
	.align		4
.L_193:
        /*0018*/ 	.byte	0x03, 0x50
        /*001a*/ 	.short	0x0000


	//----- nvinfo : EIATTR_MAXREG_COUNT
	.align		4
        /*001c*/ 	.byte	0x03, 0x1b
        /*001e*/ 	.short	0x0080


	//----- nvinfo : EIATTR_NUM_BARRIERS
	.align		4
        /*0020*/ 	.byte	0x02, 0x4c
        /*0022*/ 	.byte	0x09
	.zero		1


	//----- nvinfo : EIATTR_EXTERNS
	.align		4
        /*0024*/ 	.byte	0x04, 0x0f
        /*0026*/ 	.short	(.L_195 - .L_194)


	//   ....[0]....
	.align		4
.L_194:
        /*0028*/ 	.word	index@(__assertfail)


	//----- nvinfo : EIATTR_ANNOTATIONS
	.align		4
.L_195:
        /*002c*/ 	.byte	0x04, 0x55
        /*002e*/ 	.short	(.L_197 - .L_196)


	//   ....[0]....
.L_196:
        /* <DEDUP_REMOVED lines=26> */


	//----- nvinfo : EIATTR_MERCURY_ISA_VERSION
	.align		4
.L_197:
        /*01b8*/ 	.byte	0x03, 0x5f
        /*01ba*/ 	.short	0x0101


	//----- nvinfo : EIATTR_UNUSED_LOAD_BYTE_OFFSET
	.align		4
        /*01bc*/ 	.byte	0x04, 0x44
        /*01be*/ 	.short	(.L_199 - .L_198)


	//   ....[0]....
.L_198:
        /*01c0*/ 	.word	0x00000940
        /*01c4*/ 	.word	0x0000fff0


	//   ....[1]....
        /*01c8*/ 	.word	0x0000dc10
        /*01cc*/ 	.word	0x0000fff0


	//----- nvinfo : EIATTR_INT_WARP_WIDE_INSTR_OFFSETS
	.align		4
.L_199:
        /*01d0*/ 	.byte	0x04, 0x31
        /*01d2*/ 	.short	(.L_201 - .L_200)


	//   ....[0]....
.L_200:
        /*01d4*/ 	.word	0x000000c0


	//   ....[1]....
        /*01d8*/ 	.word	0x000000d0


	//   ....[2]....
        /*01dc*/ 	.word	0x00000170


	//   ....[3]....
        /*01e0*/ 	.word	0x00013150


	//   ....[4]....
        /*01e4*/ 	.word	0x000131e0


	//   ....[5]....
        /*01e8*/ 	.word	0x00015fc0


	//   ....[6]....
        /*01ec*/ 	.word	0x00016050


	//----- nvinfo : EIATTR_COOP_GROUP_MASK_REGIDS
	.align		4
.L_201:
        /*01f0*/ 	.byte	0x04, 0x29
        /*01f2*/ 	.short	(.L_203 - .L_202)


	//   ....[0]....
.L_202:
        /*01f4*/ 	.word	0xffffffff


	//   ....[1]....
        /*01f8*/ 	.word	0xffffffff


	//   ....[2]....
        /*01fc*/ 	.word	0xffffffff


	//   ....[3]....
        /*0200*/ 	.word	0xffffffff


	//   ....[4]....
        /*0204*/ 	.word	0xffffffff


	//   ....[5]....
        /*0208*/ 	.word	0xffffffff


	//   ....[6]....
        /*020c*/ 	.word	0xffffffff


	//   ....[7]....
        /*0210*/ 	.word	0xffffffff


	//   ....[8]....
        /*0214*/ 	.word	0xffffffff


	//   ....[9]....
        /*0218*/ 	.word	0xffffffff


	//   ....[10]....
        /*021c*/ 	.word	0xffffffff


	//   ....[11]....
        /*0220*/ 	.word	0xffffffff


	//   ....[12]....
        /*0224*/ 	.word	0xffffffff


	//   ....[13]....
        /*0228*/ 	.word	0xffffffff


	//   ....[14]....
        /*022c*/ 	.word	0xffffffff


	//   ....[15]....
        /*0230*/ 	.word	0xffffffff


	//   ....[16]....
        /*0234*/ 	.word	0xffffffff


	//   ....[17]....
        /*0238*/ 	.word	0xffffffff


	//   ....[18]....
        /*023c*/ 	.word	0xffffffff


	//   ....[19]....
        /*0240*/ 	.word	0xffffffff


	//   ....[20]....
        /*0244*/ 	.word	0xffffffff


	//   ....[21]....
        /*0248*/ 	.word	0xffffffff


	//   ....[22]....
        /*024c*/ 	.word	0xffffffff


	//   ....[23]....
        /*0250*/ 	.word	0xffffffff


	//   ....[24]....
        /*0254*/ 	.word	0xffffffff


	//   ....[25]....
        /*0258*/ 	.word	0xffffffff


	//   ....[26]....
        /*025c*/ 	.word	0xffffffff


	//   ....[27]....
        /*0260*/ 	.word	0xffffffff


	//   ....[28]....
        /*0264*/ 	.word	0xffffffff


	//   ....[29]....
        /*0268*/ 	.word	0xffffffff


	//   ....[30]....
        /*026c*/ 	.word	0xffffffff


	//   ....[31]....
        /*0270*/ 	.word	0xffffffff


	//   ....[32]....
        /*0274*/ 	.word	0xffffffff


	//   ....[33]....
        /*0278*/ 	.word	0xffffffff


	//   ....[34]....
        /*027c*/ 	.word	0xffffffff


	//   ....[35]....
        /*0280*/ 	.word	0xffffffff


	//   ....[36]....
        /*0284*/ 	.word	0xffffffff


	//   ....[37]....
        /*0288*/ 	.word	0xffffffff


	//   ....[38]....
        /*028c*/ 	.word	0xffffffff


	//   ....[39]....
        /*0290*/ 	.word	0xffffffff


	//   ....[40]....
        /*0294*/ 	.word	0xffffffff


	//   ....[41]....
        /*0298*/ 	.word	0xffffffff


	//   ....[42]....
        /*029c*/ 	.word	0xffffffff


	//   ....[43]....
        /*02a0*/ 	.word	0xffffffff


	//   ....[44]....
        /*02a4*/ 	.word	0xffffffff


	//   ....[45]....
        /*02a8*/ 	.word	0xffffffff


	//   ....[46]....
        /*02ac*/ 	.word	0xffffffff


	//   ....[47]....
        /*02b0*/ 	.word	0xffffffff


	//   ....[48]....
        /*02b4*/ 	.word	0xffffffff


	//   ....[49]....
        /*02b8*/ 	.word	0xffffffff


	//   ....[50]....
        /*02bc*/ 	.word	0xffffffff


	//   ....[51]....
        /*02c0*/ 	.word	0xffffffff


	//   ....[52]....
        /*02c4*/ 	.word	0xffffffff


	//   ....[53]....
        /*02c8*/ 	.word	0xffffffff


	//   ....[54]....
        /*02cc*/ 	.word	0xffffffff


	//   ....[55]....
        /*02d0*/ 	.word	0xffffffff


	//   ....[56]....
        /*02d4*/ 	.word	0xffffffff


	//   ....[57]....
        /*02d8*/ 	.word	0xffffffff


	//   ....[58]....
        /*02dc*/ 	.word	0xffffffff


	//   ....[59]....
        /*02e0*/ 	.word	0xffffffff


	//   ....[60]....
        /*02e4*/ 	.word	0xffffffff


	//   ....[61]....
        /*02e8*/ 	.word	0xffffffff


	//   ....[62]....
        /*02ec*/ 	.word	0xffffffff


	//   ....[63]....
        /*02f0*/ 	.word	0xffffffff


	//   ....[64]....
        /*02f4*/ 	.word	0xffffffff


	//   ....[65]....
        /*02f8*/ 	.word	0xffffffff


	//   ....[66]....
        /*02fc*/ 	.word	0xffffffff


	//   ....[67]....
        /*0300*/ 	.word	0xffffffff


	//   ....[68]....
        /*0304*/ 	.word	0xffffffff


	//   ....[69]....
        /*0308*/ 	.word	0xffffffff


	//   ....[70]....
        /*030c*/ 	.word	0xffffffff


	//   ....[71]....
        /*0310*/ 	.word	0xffffffff


	//   ....[72]....
        /*0314*/ 	.word	0xffffffff


	//   ....[73]....
        /*0318*/ 	.word	0xffffffff


	//   ....[74]....
        /*031c*/ 	.word	0xffffffff


	//   ....[75]....
        /*0320*/ 	.word	0xffffffff


	//   ....[76]....
        /*0324*/ 	.word	0xffffffff


	//   ....[77]....
        /*0328*/ 	.word	0xffffffff


	//   ....[78]....
        /*032c*/ 	.word	0xffffffff


	//   ....[79]....
        /*0330*/ 	.word	0xffffffff


	//   ....[80]....
        /*0334*/ 	.word	0xffffffff


	//   ....[81]....
        /*0338*/ 	.word	0xffffffff


	//   ....[82]....
        /*033c*/ 	.word	0xffffffff


	//   ....[83]....
        /*0340*/ 	.word	0xffffffff


	//   ....[84]....
        /*0344*/ 	.word	0xffffffff


	//   ....[85]....
        /*0348*/ 	.word	0xffffffff


	//   ....[86]....
        /*034c*/ 	.word	0xffffffff


	//   ....[87]....
        /*0350*/ 	.word	0xffffffff


	//   ....[88]....
        /*0354*/ 	.word	0xffffffff


	//   ....[89]....
        /*0358*/ 	.word	0xffffffff


	//   ....[90]....
        /*035c*/ 	.word	0xffffffff


	//   ....[91]....
        /*0360*/ 	.word	0xffffffff


	//   ....[92]....
        /*0364*/ 	.word	0xffffffff


	//   ....[93]....
        /*0368*/ 	.word	0xffffffff


	//   ....[94]....
        /*036c*/ 	.word	0xffffffff


	//   ....[95]....
        /*0370*/ 	.word	0xffffffff


	//   ....[96]....
        /*0374*/ 	.word	0xffffffff


	//   ....[97]....
        /*0378*/ 	.word	0xffffffff


	//   ....[98]....
        /*037c*/ 	.word	0xffffffff


	//   ....[99]....
        /*0380*/ 	.word	0xffffffff


	//   ....[100]....
        /*0384*/ 	.word	0xffffffff


	//   ....[101]....
        /*0388*/ 	.word	0xffffffff


	//   ....[102]....
        /*038c*/ 	.word	0xffffffff


	//   ....[103]....
        /*0390*/ 	.word	0xffffffff


	//   ....[104]....
        /*0394*/ 	.word	0xffffffff


	//   ....[105]....
        /*0398*/ 	.word	0xffffffff


	//   ....[106]....
        /*039c*/ 	.word	0xffffffff


	//   ....[107]....
        /*03a0*/ 	.word	0xffffffff


	//   ....[108]....
        /*03a4*/ 	.word	0xffffffff


	//   ....[109]....
        /*03a8*/ 	.word	0xffffffff


	//   ....[110]....
        /*03ac*/ 	.word	0xffffffff


	//   ....[111]....
        /*03b0*/ 	.word	0xffffffff


	//   ....[112]....
        /*03b4*/ 	.word	0xffffffff


	//   ....[113]....
        /*03b8*/ 	.word	0xffffffff


	//   ....[114]....
        /*03bc*/ 	.word	0xffffffff


	//   ....[115]....
        /*03c0*/ 	.word	0xffffffff


	//   ....[116]....
        /*03c4*/ 	.word	0xffffffff


	//   ....[117]....
        /*03c8*/ 	.word	0xffffffff


	//   ....[118]....
        /*03cc*/ 	.word	0xffffffff


	//   ....[119]....
        /*03d0*/ 	.word	0xffffffff


	//   ....[120]....
        /*03d4*/ 	.word	0xffffffff


	//   ....[121]....
        /*03d8*/ 	.word	0xffffffff


	//   ....[122]....
        /*03dc*/ 	.word	0xffffffff


	//   ....[123]....
        /*03e0*/ 	.word	0xffffffff


	//   ....[124]....
        /*03e4*/ 	.word	0xffffffff


	//   ....[125]....
        /*03e8*/ 	.word	0xffffffff


	//   ....[126]....
        /*03ec*/ 	.word	0xffffffff


	//   ....[127]....
        /*03f0*/ 	.word	0xffffffff


	//   ....[128]....
        /*03f4*/ 	.word	0xffffffff


	//   ....[129]....
        /*03f8*/ 	.word	0xffffffff


	//   ....[130]....
        /*03fc*/ 	.word	0xffffffff


	//   ....[131]....
        /*0400*/ 	.word	0xffffffff


	//   ....[132]....
        /*0404*/ 	.word	0xffffffff


	//   ....[133]....
        /*0408*/ 	.word	0xffffffff


	//   ....[134]....
        /*040c*/ 	.word	0xffffffff


	//   ....[135]....
        /*0410*/ 	.word	0xffffffff


	//   ....[136]....
        /*0414*/ 	.word	0xffffffff


	//   ....[137]....
        /*0418*/ 	.word	0xffffffff


	//   ....[138]....
        /*041c*/ 	.word	0xffffffff


	//   ....[139]....
        /*0420*/ 	.word	0xffffffff


	//   ....[140]....
        /*0424*/ 	.word	0xffffffff


	//   ....[141]....
        /*0428*/ 	.word	0xffffffff


	//   ....[142]....
        /*042c*/ 	.word	0xffffffff


	//   ....[143]....
        /*0430*/ 	.word	0xffffffff


	//   ....[144]....
        /*0434*/ 	.word	0xffffffff


	//   ....[145]....
        /*0438*/ 	.word	0xffffffff


	//   ....[146]....
        /*043c*/ 	.word	0xffffffff


	//   ....[147]....
        /*0440*/ 	.word	0xffffffff


	//   ....[148]....
        /*0444*/ 	.word	0xffffffff


	//   ....[149]....
        /*0448*/ 	.word	0xffffffff


	//   ....[150]....
        /*044c*/ 	.word	0xffffffff


	//   ....[151]....
        /*0450*/ 	.word	0xffffffff


	//   ....[152]....
        /*0454*/ 	.word	0xffffffff


	//   ....[153]....
        /*0458*/ 	.word	0xffffffff


	//   ....[154]....
        /*045c*/ 	.word	0xffffffff


	//   ....[155]....
        /*0460*/ 	.word	0x0500000f


	//   ....[156]....
        /*0464*/ 	.word	0x0500000f


	//   ....[157]....
        /*0468*/ 	.word	0x0500000f


	//   ....[158]....
        /*046c*/ 	.word	0x0500000f


	//   ....[159]....
        /*0470*/ 	.word	0x0500000f


	//   ....[160]....
        /*0474*/ 	.word	0x0500000f


	//   ....[161]....
        /*0478*/ 	.word	0x0500000f


	//   ....[162]....
        /*047c*/ 	.word	0x0500000f


	//   ....[163]....
        /*0480*/ 	.word	0x0500000f


	//   ....[164]....
        /*0484*/ 	.word	0x0500000f


	//   ....[165]....
        /*0488*/ 	.word	0x0500000f


	//   ....[166]....
        /*048c*/ 	.word	0x0500000f


	//   ....[167]....
        /*0490*/ 	.word	0x0500000f


	//   ....[168]....
        /*0494*/ 	.word	0x0500000f


	//   ....[169]....
        /*0498*/ 	.word	0x0500000f


	//   ....[170]....
        /*049c*/ 	.word	0x0500000f


	//   ....[171]....
        /*04a0*/ 	.word	0x0500000f


	//   ....[172]....
        /*04a4*/ 	.word	0x0500000f


	//   ....[173]....
        /*04a8*/ 	.word	0x0500000f


	//   ....[174]....
        /*04ac*/ 	.word	0x0500000f


	//   ....[175]....
        /*04b0*/ 	.word	0x0500000f


	//   ....[176]....
        /*04b4*/ 	.word	0x0500000f


	//   ....[177]....
        /*04b8*/ 	.word	0x0500000f


	//   ....[178]....
        /*04bc*/ 	.word	0x0500000f


	//----- nvinfo : EIATTR_COOP_GROUP_INSTR_OFFSETS
	.align		4
.L_203:
        /*04c0*/ 	.byte	0x04, 0x28
        /*04c2*/ 	.short	(.L_205 - .L_204)


	//   ....[0]....
.L_204:
        /*04c4*/ 	.word	0x00000070


	//   ....[1]....
        /*04c8*/ 	.word	0x000000b0


	//   ....[2]....
        /*04cc*/ 	.word	0x000002d0


	//   ....[3]....
        /*04d0*/ 	.word	0x00000430


	//   ....[4]....
        /*04d4*/ 	.word	0x00000550


	//   ....[5]....
        /*04d8*/ 	.word	0x000006b0


	//   ....[6]....
        /*04dc*/ 	.word	0x00002070


	//   ....[7]....
        /*04e0*/ 	.word	0x00002680


	//   ....[8]....
        /*04e4*/ 	.word	0x000028c0


	//   ....[9]....
        /*04e8*/ 	.word	0x00003c30


	//   ....[10]....
        /*04ec*/ 	.word	0x00003d40


	//   ....[11]....
        /*04f0*/ 	.word	0x000045e0


	//   ....[12]....
        /*04f4*/ 	.word	0x00004670


	//   ....[13]....
        /*04f8*/ 	.word	0x00005bb0


	//   ....[14]....
        /*04fc*/ 	.word	0x00005da0


	//   ....[15]....
        /*0500*/ 	.word	0x00006cf0


	//   ....[16]....
        /*0504*/ 	.word	0x00006de0


	//   ....[17]....
        /*0508*/ 	.word	0x00007580


	//   ....[18]....
        /*050c*/ 	.word	0x000075e0


	//   ....[19]....
        /*0510*/ 	.word	0x00008e50


	//   ....[20]....
        /*0514*/ 	.word	0x00008e70


	//   ....[21]....
        /*0518*/ 	.word	0x000090c0


	//   ....[22]....
        /*051c*/ 	.word	0x000090e0


	//   ....[23]....
        /*0520*/ 	.word	0x0000a8f0


	//   ....[24]....
        /*0524*/ 	.word	0x0000ab10


	//   ....[25]....
        /*0528*/ 	.word	0x0000ba60


	//   ....[26]....
        /*052c*/ 	.word	0x0000bb50


	//   ....[27]....
        /*0530*/ 	.word	0x0000c2f0


	//   ....[28]....
        /*0534*/ 	.word	0x0000c350


	//   ....[29]....
        /*0538*/ 	.word	0x0000d550


	//   ....[30]....
        /*053c*/ 	.word	0x0000d570


	//   ....[31]....
        /*0540*/ 	.word	0x0000d5e0


	//   ....[32]....
        /*0544*/ 	.word	0x0000d5f0


	//   ....[33]....
        /*0548*/ 	.word	0x0000e0a0


	//   ....[34]....
        /*054c*/ 	.word	0x0000e0b0


	//   ....[35]....
        /*0550*/ 	.word	0x0000e0c0


	//   ....[36]....
        /*0554*/ 	.word	0x0000e0e0


	//   ....[37]....
        /*0558*/ 	.word	0x0000e110


	//   ....[38]....
        /*055c*/ 	.word	0x0000e170


	//   ....[39]....
        /*0560*/ 	.word	0x0000e1b0


	//   ....[40]....
        /*0564*/ 	.word	0x0000e1f0


	//   ....[41]....
        /*0568*/ 	.word	0x0000e220


	//   ....[42]....
        /*056c*/ 	.word	0x0000e250


	//   ....[43]....
        /*0570*/ 	.word	0x0000e280


	//   ....[44]....
        /*0574*/ 	.word	0x0000e2b0


	//   ....[45]....
        /*0578*/ 	.word	0x0000e300


	//   ....[46]....
        /*057c*/ 	.word	0x0000e330


	//   ....[47]....
        /*0580*/ 	.word	0x0000e360


	//   ....[48]....
        /*0584*/ 	.word	0x0000e390


	//   ....[49]....
        /*0588*/ 	.word	0x0000e3c0


	//   ....[50]....
        /*058c*/ 	.word	0x0000e3f0


	//   ....[51]....
        /*0590*/ 	.word	0x0000e420


	//   ....[52]....
        /*0594*/ 	.word	0x0000e450


	//   ....[53]....
        /*0598*/ 	.word	0x0000e480


	//   ....[54]....
        /*059c*/ 	.word	0x0000e4b0


	//   ....[55]....
        /*05a0*/ 	.word	0x0000e4e0


	//   ....[56]....
        /*05a4*/ 	.word	0x0000e4f0


	//   ....[57]....
        /*05a8*/ 	.word	0x0000e500


	//   ....[58]....
        /*05ac*/ 	.word	0x0000e530


	//   ....[59]....
        /*05b0*/ 	.word	0x0000e560


	//   ....[60]....
        /*05b4*/ 	.word	0x0000e580


	//   ....[61]....
        /*05b8*/ 	.word	0x0000e590


	//   ....[62]....
        /*05bc*/ 	.word	0x0000e5a0


	//   ....[63]....
        /*05c0*/ 	.word	0x0000e5d0


	//   ....[64]....
        /*05c4*/ 	.word	0x0000e600


	//   ....[65]....
        /*05c8*/ 	.word	0x0000e630


	//   ....[66]....
        /*05cc*/ 	.word	0x0000e660


	//   ....[67]....
        /*05d0*/ 	.word	0x0000e680


	//   ....[68]....
        /*05d4*/ 	.word	0x0000e690


	//   ....[69]....
        /*05d8*/ 	.word	0x0000e6a0


	//   ....[70]....
        /*05dc*/ 	.word	0x0000e6b0


	//   ....[71]....
        /*05e0*/ 	.word	0x0000e6c0


	//   ....[72]....
        /*05e4*/ 	.word	0x0000e6d0


	//   ....[73]....
        /*05e8*/ 	.word	0x0000e6e0


	//   ....[74]....
        /*05ec*/ 	.word	0x0000e6f0


	//   ....[75]....
        /*05f0*/ 	.word	0x0000e700


	//   ....[76]....
        /*05f4*/ 	.word	0x0000e730


	//   ....[77]....
        /*05f8*/ 	.word	0x0000e760


	//   ....[78]....
        /*05fc*/ 	.word	0x0000e7a0


	//   ....[79]....
        /*0600*/ 	.word	0x0000e7d0


	//   ....[80]....
        /*0604*/ 	.word	0x0000e800


	//   ....[81]....
        /*0608*/ 	.word	0x0000ef90


	//   ....[82]....
        /*060c*/ 	.word	0x0000efa0


	//   ....[83]....
        /*0610*/ 	.word	0x0000efb0


	//   ....[84]....
        /*0614*/ 	.word	0x0000eff0


	//   ....[85]....
        /*0618*/ 	.word	0x0000f720


	//   ....[86]....
        /*061c*/ 	.word	0x0000f740


	//   ....[87]....
        /*0620*/ 	.word	0x0000f840


	//   ....[88]....
        /*0624*/ 	.word	0x0000f860


	//   ....[89]....
        /*0628*/ 	.word	0x0000fdb0


	//   ....[90]....
        /*062c*/ 	.word	0x0000fdc0


	//   ....[91]....
        /*0630*/ 	.word	0x00010100


	//   ....[92]....
        /*0634*/ 	.word	0x00010110


	//   ....[93]....
        /*0638*/ 	.word	0x00010d90


	//   ....[94]....
        /*063c*/ 	.word	0x00010da0


	//   ....[95]....
        /*0640*/ 	.word	0x00010ea0


	//   ....[96]....
        /*0644*/ 	.word	0x00010ec0


	//   ....[97]....
        /*0648*/ 	.word	0x00011040


	//   ....[98]....
        /*064c*/ 	.word	0x00011250


	//   ....[99]....
        /*0650*/ 	.word	0x00011280


	//   ....[100]....
        /*0654*/ 	.word	0x000112b0


	//   ....[101]....
        /*0658*/ 	.word	0x000112e0


	//   ....[102]....
        /*065c*/ 	.word	0x00011310


	//   ....[103]....
        /*0660*/ 	.word	0x00011360


	//   ....[104]....
        /*0664*/ 	.word	0x000114e0


	//   ....[105]....
        /*0668*/ 	.word	0x00011510


	//   ....[106]....
        /*066c*/ 	.word	0x00011540


	//   ....[107]....
        /*0670*/ 	.word	0x00011570


	//   ....[108]....
        /*0674*/ 	.word	0x000115a0


	//   ....[109]....
        /*0678*/ 	.word	0x000115d0


	//   ....[110]....
        /*067c*/ 	.word	0x00011660


	//   ....[111]....
        /*0680*/ 	.word	0x000116c0


	//   ....[112]....
        /*0684*/ 	.word	0x000116d0


	//   ....[113]....
        /*0688*/ 	.word	0x00011720


	//   ....[114]....
        /*068c*/ 	.word	0x00013d70


	//   ....[115]....
        /*0690*/ 	.word	0x00013db0


	//   ....[116]....
        /*0694*/ 	.word	0x00013dd0


	//   ....[117]....
        /*0698*/ 	.word	0x00013ea0


	//   ....[118]....
        /*069c*/ 	.word	0x00014220


	//   ....[119]....
        /*06a0*/ 	.word	0x00014230


	//   ....[120]....
        /*06a4*/ 	.word	0x00014240


	//   ....[121]....
        /*06a8*/ 	.word	0x00014250


	//   ....[122]....
        /*06ac*/ 	.word	0x00014b90


	//   ....[123]....
        /*06b0*/ 	.word	0x00014bc0


	//   ....[124]....
        /*06b4*/ 	.word	0x00014be0


	//   ....[125]....
        /*06b8*/ 	.word	0x00014bf0


	//   ....[126]....
        /*06bc*/ 	.word	0x00014c00


	//   ....[127]....
        /*06c0*/ 	.word	0x00014d20


	//   ....[128]....
        /*06c4*/ 	.word	0x00015430


	//   ....[129]....
        /*06c8*/ 	.word	0x00015450


	//   ....[130]....
        /*06cc*/ 	.word	0x00015460


	//   ....[131]....
        /*06d0*/ 	.word	0x000154c0


	//   ....[132]....
        /*06d4*/ 	.word	0x00015810


	//   ....[133]....
        /*06d8*/ 	.word	0x00015820


	//   ....[134]....
        /*06dc*/ 	.word	0x00015830


	//   ....[135]....
        /*06e0*/ 	.word	0x00015890


	//   ....[136]....
        /*06e4*/ 	.word	0x00016820


	//   ....[137]....
        /*06e8*/ 	.word	0x00016840


	//   ....[138]....
        /*06ec*/ 	.word	0x00016870


	//   ....[139]....
        /*06f0*/ 	.word	0x00016880


	//   ....[140]....
        /*06f4*/ 	.word	0x000168b0


	//   ....[141]....
        /*06f8*/ 	.word	0x000168f0


	//   ....[142]....
        /*06fc*/ 	.word	0x00016920


	//   ....[143]....
        /*0700*/ 	.word	0x00016960


	//   ....[144]....
        /*0704*/ 	.word	0x00016ac0


	//   ....[145]....
        /*0708*/ 	.word	0x00016af0


	//   ....[146]....
        /*070c*/ 	.word	0x00016b30


	//   ....[147]....
        /*0710*/ 	.word	0x00016b60


	//   ....[148]....
        /*0714*/ 	.word	0x00016b90


	//   ....[149]....
        /*0718*/ 	.word	0x00016bc0


	//   ....[150]....
        /*071c*/ 	.word	0x00016c40


	//   ....[151]....
        /*0720*/ 	.word	0x00016c90


	//   ....[152]....
        /*0724*/ 	.word	0x00016ca0


	//   ....[153]....
        /*0728*/ 	.word	0x00016ce0


	//   ....[154]....
        /*072c*/ 	.word	0x000177c0


	//   ....[155]....
        /*0730*/ 	.word	0x00017e90


	//   ....[156]....
        /*0734*/ 	.word	0x00017f70


	//   ....[157]....
        /*0738*/ 	.word	0x00018010


	//   ....[158]....
        /*073c*/ 	.word	0x00018190


	//   ....[159]....
        /*0740*/ 	.word	0x00018230


	//   ....[160]....
        /*0744*/ 	.word	0x00018320


	//   ....[161]....
        /*0748*/ 	.word	0x000183b0


	//   ....[162]....
        /*074c*/ 	.word	0x00018410


	//   ....[163]....
        /*0750*/ 	.word	0x000184b0


	//   ....[164]....
        /*0754*/ 	.word	0x000185c0


	//   ....[165]....
        /*0758*/ 	.word	0x00018620


	//   ....[166]....
        /*075c*/ 	.word	0x00018680


	//   ....[167]....
        /*0760*/ 	.word	0x00018720


	//   ....[168]....
        /*0764*/ 	.word	0x000187e0


	//   ....[169]....
        /*0768*/ 	.word	0x00018860


	//   ....[170]....
        /*076c*/ 	.word	0x00018a30


	//   ....[171]....
        /*0770*/ 	.word	0x00018ad0


	//   ....[172]....
        /*0774*/ 	.word	0x00018b30


	//   ....[173]....
        /*0778*/ 	.word	0x00018c00


	//   ....[174]....
        /*077c*/ 	.word	0x00018cf0


	//   ....[175]....
        /*0780*/ 	.word	0x00018d80


	//   ....[176]....
        /*0784*/ 	.word	0x00018de0


	//   ....[177]....
        /*0788*/ 	.word	0x00018eb0


	//   ....[178]....
        /*078c*/ 	.word	0x00019110


	//----- nvinfo : EIATTR_REG_RECONFIG
	.align		4
.L_205:
        /*0790*/ 	.byte	0x01, 0x54
	.zero		2


	//----- nvinfo : EIATTR_SYSCALL_OFFSETS
	.align		4
        /*0794*/ 	.byte	0x04, 0x46
        /*0796*/ 	.short	(.L_207 - .L_206)


	//   ....[0]....
.L_206:
        /*0798*/ 	.word	0x00002220


	//   ....[1]....
        /*079c*/ 	.word	0x00013350


	//   ....[2]....
        /*07a0*/ 	.word	0x000134c0


	//   ....[3]....
        /*07a4*/ 	.word	0x00013610


	//   ....[4]....
        /*07a8*/ 	.word	0x00013750


	//   ....[5]....
        /*07ac*/ 	.word	0x00014610


	//----- nvinfo : EIATTR_MBARRIER_INSTR_OFFSETS
	.align		4
.L_207:
        /*07b0*/ 	.byte	0x04, 0x39
        /*07b2*/ 	.short	(.L_209 - .L_208)


	//   ....[0]....
.L_208:
        /*07b4*/ 	.word	0x00000180
        /*07b8*/ 	.word	0x000000ff
        /*07bc*/ 	.word	0x00019c00
        /*07c0*/ 	.short	0x0100
        /*07c2*/ 	.byte	0x08
	.zero		1


	//   ....[1]....
        /*07c4*/ 	.word	0x00000190
        /*07c8*/ 	.word	0x000000ff
        /*07cc*/ 	.word	0x00019c20
        /*07d0*/ 	.short	0x0100
        /*07d2*/ 	.byte	0x08
	.zero		1


	//   ....[2]....
        /*07d4*/ 	.word	0x00000280
        /*07d8*/ 	.word	0x000000ff
        /*07dc*/ 	.word	0x00019c30
        /*07e0*/ 	.short	0x0100
        /*07e2*/ 	.byte	0x08
	.zero		1


	//   ....[3]....
        /*07e4*/ 	.word	0x00000290
        /*07e8*/ 	.word	0x000000ff
        /*07ec*/ 	.word	0x00019c40
        /*07f0*/ 	.short	0x0100
        /*07f2*/ 	.byte	0x08
	.zero		1


	//   ....[4]....
        /*07f4*/ 	.word	0x000002a0
        /*07f8*/ 	.word	0x000000ff
        /*07fc*/ 	.word	0x00019c38
        /*0800*/ 	.short	0x0100
        /*0802*/ 	.byte	0x08
	.zero		1


	//   ....[5]....
        /*0804*/ 	.word	0x000002b0
        /*0808*/ 	.word	0x000000ff
        /*080c*/ 	.word	0x00019c48
        /*0810*/ 	.short	0x0100
        /*0812*/ 	.byte	0x08
	.zero		1


	//   ....[6]....
        /*0814*/ 	.word	0x000003e0
        /*0818*/ 	.word	0x000000ff
        /*081c*/ 	.word	0x00019c50
        /*0820*/ 	.short	0x0100
        /*0822*/ 	.byte	0x08
	.zero		1


	//   ....[7]....
        /*0824*/ 	.word	0x000003f0
        /*0828*/ 	.word	0x000000ff
        /*082c*/ 	.word	0x00019c60
        /*0830*/ 	.short	0x0100
        /*0832*/ 	.byte	0x08
	.zero		1


	//   ....[8]....
        /*0834*/ 	.word	0x00000400
        /*0838*/ 	.word	0x000000ff
        /*083c*/ 	.word	0x00019c58
        /*0840*/ 	.short	0x0100
        /*0842*/ 	.byte	0x08
	.zero		1


	//   ....[9]....
        /*0844*/ 	.word	0x00000410
        /*0848*/ 	.word	0x000000ff
        /*084c*/ 	.word	0x00019c68
        /*0850*/ 	.short	0x0100
        /*0852*/ 	.byte	0x08
	.zero		1


	//   ....[10]....
        /*0854*/ 	.word	0x00000500
        /*0858*/ 	.word	0x000000ff
        /*085c*/ 	.word	0x00019c70
        /*0860*/ 	.short	0x0100
        /*0862*/ 	.byte	0x06
	.zero		1


	//   ....[11]....
        /*0864*/ 	.word	0x00000510
        /*0868*/ 	.word	0x000000ff
        /*086c*/ 	.word	0x00019c80
        /*0870*/ 	.short	0x0100
        /*0872*/ 	.byte	0x06
	.zero		1


	//   ....[12]....
        /*0874*/ 	.word	0x00000520
        /*0878*/ 	.word	0x000000ff
        /*087c*/ 	.word	0x00019c78
        /*0880*/ 	.short	0x0100
        /*0882*/ 	.byte	0x06
	.zero		1


	//   ....[13]....
        /*0884*/ 	.word	0x00000530
        /*0888*/ 	.word	0x000000ff
        /*088c*/ 	.word	0x00019c88
        /*0890*/ 	.short	0x0100
        /*0892*/ 	.byte	0x06
	.zero		1


	//   ....[14]....
        /*0894*/ 	.word	0x00000660
        /*0898*/ 	.word	0x000000ff
        /*089c*/ 	.word	0x00019c90
        /*08a0*/ 	.short	0x0100
        /*08a2*/ 	.byte	0x08
	.zero		1


	//   ....[15]....
        /*08a4*/ 	.word	0x00000670
        /*08a8*/ 	.word	0x000000ff
        /*08ac*/ 	.word	0x00019ca0
        /*08b0*/ 	.short	0x0100
        /*08b2*/ 	.byte	0x08
	.zero		1


	//   ....[16]....
        /*08b4*/ 	.word	0x00000680
        /*08b8*/ 	.word	0x000000ff
        /*08bc*/ 	.word	0x00019c98
        /*08c0*/ 	.short	0x0100
        /*08c2*/ 	.byte	0x08
	.zero		1


	//   ....[17]....
        /*08c4*/ 	.word	0x00000690
        /*08c8*/ 	.word	0x000000ff
        /*08cc*/ 	.word	0x00019ca8
        /*08d0*/ 	.short	0x0100
        /*08d2*/ 	.byte	0x08
	.zero		1


	//   ....[18]....
        /*08d4*/ 	.word	0x000007e0
        /*08d8*/ 	.word	0x000000ff
        /*08dc*/ 	.word	0x00019cb0
        /*08e0*/ 	.short	0x0100
        /*08e2*/ 	.byte	0x08
	.zero		1


	//   ....[19]....
        /*08e4*/ 	.word	0x000007f0
        /*08e8*/ 	.word	0x000000ff
        /*08ec*/ 	.word	0x00019cc0
        /*08f0*/ 	.short	0x0100
        /*08f2*/ 	.byte	0x08
	.zero		1


	//   ....[20]....
        /*08f4*/ 	.word	0x00000800
        /*08f8*/ 	.word	0x000000ff
        /*08fc*/ 	.word	0x00019cb8
        /*0900*/ 	.short	0x0100
        /*0902*/ 	.byte	0x08
	.zero		1


	//   ....[21]....
        /*0904*/ 	.word	0x00000810
        /*0908*/ 	.word	0x000000ff
        /*090c*/ 	.word	0x00019cc8
        /*0910*/ 	.short	0x0100
        /*0912*/ 	.byte	0x08
	.zero		1


	//   ....[22]....
        /*0914*/ 	.word	0x000022a0
        /*0918*/ 	.word	0x000000ff
        /*091c*/ 	.word	0x00019c00
        /*0920*/ 	.short	0x010a
        /*0922*/ 	.byte	0x2e
	.zero		1


	//   ....[23]....
        /*0924*/ 	.word	0x00002320
        /*0928*/ 	.word	0x00000003
        /*092c*/ 	.word	0x00019c30
        /*0930*/ 	.short	0x010a
        /*0932*/ 	.byte	0x3f
	.zero		1


	//   ....[24]....
        /*0934*/ 	.word	0x00002360
        /*0938*/ 	.word	0x00000003
        /*093c*/ 	.word	0x00019c30
        /*0940*/ 	.short	0x010a
        /*0942*/ 	.byte	0x3f
	.zero		1


	//   ....[25]....
        /*0944*/ 	.word	0x00002690
        /*0948*/ 	.word	0x000000ff
        /*094c*/ 	.word	0x00000000
        /*0950*/ 	.short	0x0101
        /*0952*/ 	.byte	0x06
	.zero		1


	//   ....[26]....
        /*0954*/ 	.word	0x000056f0
        /*0958*/ 	.word	0x000000ff
        /*095c*/ 	.word	0x00019c30
        /*0960*/ 	.short	0x010a
        /*0962*/ 	.byte	0x13
	.zero		1


	//   ....[27]....
        /*0964*/ 	.word	0x00005730
        /*0968*/ 	.word	0x000000ff
        /*096c*/ 	.word	0x00019c30
        /*0970*/ 	.short	0x010a
        /*0972*/ 	.byte	0x13
	.zero		1


	//   ....[28]....
        /*0974*/ 	.word	0x00005890
        /*0978*/ 	.word	0x000000ff
        /*097c*/ 	.word	0x00019c50
        /*0980*/ 	.short	0x010a
        /*0982*/ 	.byte	0x0b
	.zero		1


	//   ....[29]....
        /*0984*/ 	.word	0x000058d0
        /*0988*/ 	.word	0x000000ff
        /*098c*/ 	.word	0x00019c50
        /*0990*/ 	.short	0x010a
        /*0992*/ 	.byte	0x0b
	.zero		1


	//   ....[30]....
        /*0994*/ 	.word	0x00005b40
        /*0998*/ 	.word	0x000000ff
        /*099c*/ 	.word	0x00000000
        /*09a0*/ 	.short	0x0101
        /*09a2*/ 	.byte	0x13
	.zero		1


	//   ....[31]....
        /*09a4*/ 	.word	0x00008030
        /*09a8*/ 	.word	0x000000ff
        /*09ac*/ 	.word	0x00000000
        /*09b0*/ 	.short	0x0101
        /*09b2*/ 	.byte	0x06
	.zero		1


	//   ....[32]....
        /*09b4*/ 	.word	0x00008850
        /*09b8*/ 	.word	0x000000ff
        /*09bc*/ 	.word	0x00019c30
        /*09c0*/ 	.short	0x010a
        /*09c2*/ 	.byte	0x06
	.zero		1


	//   ....[33]....
        /*09c4*/ 	.word	0x00008890
        /*09c8*/ 	.word	0x000000ff
        /*09cc*/ 	.word	0x00019c30
        /*09d0*/ 	.short	0x010a
        /*09d2*/ 	.byte	0x06
	.zero		1


	//   ....[34]....
        /*09d4*/ 	.word	0x000089f0
        /*09d8*/ 	.word	0x000000ff
        /*09dc*/ 	.word	0x00019c50
        /*09e0*/ 	.short	0x010a
        /*09e2*/ 	.byte	0x0b
	.zero		1


	//   ....[35]....
        /*09e4*/ 	.word	0x00008a30
        /*09e8*/ 	.word	0x000000ff
        /*09ec*/ 	.word	0x00019c50
        /*09f0*/ 	.short	0x010a
        /*09f2*/ 	.byte	0x0b
	.zero		1


	//   ....[36]....
        /*09f4*/ 	.word	0x00008c90
        /*09f8*/ 	.word	0x000000ff
        /*09fc*/ 	.word	0x00000000
        /*0a00*/ 	.short	0x0101
        /*0a02*/ 	.byte	0x06
	.zero		1


	//   ....[37]....
        /*0a04*/ 	.word	0x00009e60
        /*0a08*/ 	.word	0x000000ff
        /*0a0c*/ 	.word	0x00000000
        /*0a10*/ 	.short	0x0101
        /*0a12*/ 	.byte	0x06
	.zero		1


	//   ....[38]....
        /*0a14*/ 	.word	0x0000a450
        /*0a18*/ 	.word	0x000000ff
        /*0a1c*/ 	.word	0x00019c30
        /*0a20*/ 	.short	0x010a
        /*0a22*/ 	.byte	0x06
	.zero		1


	//   ....[39]....
        /*0a24*/ 	.word	0x0000a490
        /*0a28*/ 	.word	0x000000ff
        /*0a2c*/ 	.word	0x00019c30
        /*0a30*/ 	.short	0x010a
        /*0a32*/ 	.byte	0x06
	.zero		1


	//   ....[40]....
        /*0a34*/ 	.word	0x0000a5f0
        /*0a38*/ 	.word	0x000000ff
        /*0a3c*/ 	.word	0x00019c50
        /*0a40*/ 	.short	0x010a
        /*0a42*/ 	.byte	0x0b
	.zero		1


	//   ....[41]....
        /*0a44*/ 	.word	0x0000a630
        /*0a48*/ 	.word	0x000000ff
        /*0a4c*/ 	.word	0x00019c50
        /*0a50*/ 	.short	0x010a
        /*0a52*/ 	.byte	0x0b
	.zero		1


	//   ....[42]....
        /*0a54*/ 	.word	0x0000a930
        /*0a58*/ 	.word	0x000000ff
        /*0a5c*/ 	.word	0x00000000
        /*0a60*/ 	.short	0x0101
        /*0a62*/ 	.byte	0x06
	.zero		1


	//   ....[43]....
        /*0a64*/ 	.word	0x0000cda0
        /*0a68*/ 	.word	0x000000ff
        /*0a6c*/ 	.word	0x00000000
        /*0a70*/ 	.short	0x0101
        /*0a72*/ 	.byte	0x06
	.zero		1


	//   ....[44]....
        /*0a74*/ 	.word	0x0000d2c0
        /*0a78*/ 	.word	0x000000ff
        /*0a7c*/ 	.word	0x00019c50
        /*0a80*/ 	.short	0x010a
        /*0a82*/ 	.byte	0x0e
	.zero		1


	//   ....[45]....
        /*0a84*/ 	.word	0x0000d300
        /*0a88*/ 	.word	0x000000ff
        /*0a8c*/ 	.word	0x00019c50
        /*0a90*/ 	.short	0x010a
        /*0a92*/ 	.byte	0x0e
	.zero		1


	//   ....[46]....
        /*0a94*/ 	.word	0x0000d8d0
        /*0a98*/ 	.word	0x000000ff
        /*0a9c*/ 	.word	0x00000000
        /*0aa0*/ 	.short	0x0101
        /*0aa2*/ 	.byte	0x04
	.zero		1


	//   ....[47]....
        /*0aa4*/ 	.word	0x0000f660
        /*0aa8*/ 	.word	0x000000ff
        /*0aac*/ 	.word	0x00000000
        /*0ab0*/ 	.short	0x0101
        /*0ab2*/ 	.byte	0x07
	.zero		1


	//   ....[48]....
        /*0ab4*/ 	.word	0x0000fb00
        /*0ab8*/ 	.word	0x000000ff
        /*0abc*/ 	.word	0x00000000
        /*0ac0*/ 	.short	0x0101
        /*0ac2*/ 	.byte	0x07
	.zero		1


	//   ....[49]....
        /*0ac4*/ 	.word	0x00013bb0
        /*0ac8*/ 	.word	0x00000005
        /*0acc*/ 	.word	0x00019c80
        /*0ad0*/ 	.short	0x010a
        /*0ad2*/ 	.byte	0x3f
	.zero		1


	//   ....[50]....
        /*0ad4*/ 	.word	0x00013f70
        /*0ad8*/ 	.word	0x00000005
        /*0adc*/ 	.word	0x00019c70
        /*0ae0*/ 	.short	0x0107
        /*0ae2*/ 	.byte	0x3f
	.zero		1


	//   ....[51]....
        /*0ae4*/ 	.word	0x00014030
        /*0ae8*/ 	.word	0x00000005
        /*0aec*/ 	.word	0x00019c70
        /*0af0*/ 	.short	0x0101
        /*0af2*/ 	.byte	0x3f
	.zero		1


	//   ....[52]....
        /*0af4*/ 	.word	0x00014060
        /*0af8*/ 	.word	0x00000005
        /*0afc*/ 	.word	0x00019c40
        /*0b00*/ 	.short	0x010a
        /*0b02*/ 	.byte	0x3f
	.zero		1


	//   ....[53]....
        /*0b04*/ 	.word	0x00014390
        /*0b08*/ 	.word	0x00000005
        /*0b0c*/ 	.word	0x00019c30
        /*0b10*/ 	.short	0x0107
        /*0b12*/ 	.byte	0x3f
	.zero		1


	//   ....[54]....
        /*0b14*/ 	.word	0x00014450
        /*0b18*/ 	.word	0x00000005
        /*0b1c*/ 	.word	0x00019c30
        /*0b20*/ 	.short	0x0101
        /*0b22*/ 	.byte	0x3f
	.zero		1


	//   ....[55]....
        /*0b24*/ 	.word	0x00014e00
        /*0b28*/ 	.word	0x00000011
        /*0b2c*/ 	.word	0x00019c00
        /*0b30*/ 	.short	0x0107
        /*0b32*/ 	.byte	0x3f
	.zero		1


	//   ....[56]....
        /*0b34*/ 	.word	0x00014f00
        /*0b38*/ 	.word	0x00000011
        /*0b3c*/ 	.word	0x00019c00
        /*0b40*/ 	.short	0x0101
        /*0b42*/ 	.byte	0x3f
	.zero		1


	//   ....[57]....
        /*0b44*/ 	.word	0x00014f30
        /*0b48*/ 	.word	0x00000011
        /*0b4c*/ 	.word	0x00019c20
        /*0b50*/ 	.short	0x010a
        /*0b52*/ 	.byte	0x3f
	.zero		1


	//   ....[58]....
        /*0b54*/ 	.word	0x00015270
        /*0b58*/ 	.word	0x00000004
        /*0b5c*/ 	.word	0x00019c80
        /*0b60*/ 	.short	0x010a
        /*0b62*/ 	.byte	0x3f
	.zero		1


	//   ....[59]....
        /*0b64*/ 	.word	0x00015560
        /*0b68*/ 	.word	0x00000004
        /*0b6c*/ 	.word	0x00019c70
        /*0b70*/ 	.short	0x0107
        /*0b72*/ 	.byte	0x3f
	.zero		1


	//   ....[60]....
        /*0b74*/ 	.word	0x00015620
        /*0b78*/ 	.word	0x00000004
        /*0b7c*/ 	.word	0x00019c70
        /*0b80*/ 	.short	0x0101
        /*0b82*/ 	.byte	0x3f
	.zero		1


	//   ....[61]....
        /*0b84*/ 	.word	0x00015650
        /*0b88*/ 	.word	0x00000004
        /*0b8c*/ 	.word	0x00019c40
        /*0b90*/ 	.short	0x010a
        /*0b92*/ 	.byte	0x3f
	.zero		1


	//   ....[62]....
        /*0b94*/ 	.word	0x00015930
        /*0b98*/ 	.word	0x00000004
        /*0b9c*/ 	.word	0x00019c30
        /*0ba0*/ 	.short	0x0107
        /*0ba2*/ 	.byte	0x3f
	.zero		1


	//   ....[63]....
        /*0ba4*/ 	.word	0x00015a00
        /*0ba8*/ 	.word	0x00000004
        /*0bac*/ 	.word	0x00019c30
        /*0bb0*/ 	.short	0x0101
        /*0bb2*/ 	.byte	0x3f
	.zero		1


	//   ....[64]....
        /*0bb4*/ 	.word	0x00015a80
        /*0bb8*/ 	.word	0x00000002
        /*0bbc*/ 	.word	0x00019c70
        /*0bc0*/ 	.short	0x010a
        /*0bc2*/ 	.byte	0x3f
	.zero		1


	//   ....[65]....
        /*0bc4*/ 	.word	0x00015b10
        /*0bc8*/ 	.word	0x00000002
        /*0bcc*/ 	.word	0x00019c60
        /*0bd0*/ 	.short	0x010a
        /*0bd2*/ 	.byte	0x3f
	.zero		1


	//   ....[66]....
        /*0bd4*/ 	.word	0x00015ea0
        /*0bd8*/ 	.word	0x00000002
        /*0bdc*/ 	.word	0x00019c50
        /*0be0*/ 	.short	0x0101
        /*0be2*/ 	.byte	0x3f
	.zero		1


	//   ....[67]....
        /*0be4*/ 	.word	0x00015f20
        /*0be8*/ 	.word	0x00000003
        /*0bec*/ 	.word	0x00000000
        /*0bf0*/ 	.short	0x0101
        /*0bf2*/ 	.byte	0x3f
	.zero		1


	//   ....[68]....
        /*0bf4*/ 	.word	0x000160f0
        /*0bf8*/ 	.word	0x00000003
        /*0bfc*/ 	.word	0x00019c70
        /*0c00*/ 	.short	0x010a
        /*0c02*/ 	.byte	0x3f
	.zero		1


	//   ....[69]....
        /*0c04*/ 	.word	0x00016170
        /*0c08*/ 	.word	0x00000003
        /*0c0c*/ 	.word	0x00019c60
        /*0c10*/ 	.short	0x010a
        /*0c12*/ 	.byte	0x3f
	.zero		1


	//   ....[70]....
        /*0c14*/ 	.word	0x00016510
        /*0c18*/ 	.word	0x00000003
        /*0c1c*/ 	.word	0x00019c50
        /*0c20*/ 	.short	0x0101
        /*0c22*/ 	.byte	0x3f
	.zero		1


	//   ....[71]....
        /*0c24*/ 	.word	0x00016590
        /*0c28*/ 	.word	0x00000003
        /*0c2c*/ 	.word	0x00000000
        /*0c30*/ 	.short	0x0101
        /*0c32*/ 	.byte	0x3f
	.zero		1


	//   ....[72]....
        /*0c34*/ 	.word	0x00017740
        /*0c38*/ 	.word	0x00000005
        /*0c3c*/ 	.word	0x00019c20
        /*0c40*/ 	.short	0x010a
        /*0c42*/ 	.byte	0x3f
	.zero		1


	//   ....[73]....
        /*0c44*/ 	.word	0x000178c0
        /*0c48*/ 	.word	0x00000003
        /*0c4c*/ 	.word	0x00019c40
        /*0c50*/ 	.short	0x010a
        /*0c52*/ 	.byte	0x3f
	.zero		1


	//   ....[74]....
        /*0c54*/ 	.word	0x00017960
        /*0c58*/ 	.word	0x00000005
        /*0c5c*/ 	.word	0x00019c40
        /*0c60*/ 	.short	0x010a
        /*0c62*/ 	.byte	0x3f
	.zero		1


	//   ....[75]....
        /*0c64*/ 	.word	0x000179a0
        /*0c68*/ 	.word	0x00000003
        /*0c6c*/ 	.word	0x00019c60
        /*0c70*/ 	.short	0x010a
        /*0c72*/ 	.byte	0x3f
	.zero		1


	//   ....[76]....
        /*0c74*/ 	.word	0x000179e0
        /*0c78*/ 	.word	0x00000005
        /*0c7c*/ 	.word	0x00019c60
        /*0c80*/ 	.short	0x010a
        /*0c82*/ 	.byte	0x3f
	.zero		1


	//   ....[77]....
        /*0c84*/ 	.word	0x00017a20
        /*0c88*/ 	.word	0x00000003
        /*0c8c*/ 	.word	0x00019c80
        /*0c90*/ 	.short	0x010a
        /*0c92*/ 	.byte	0x3f
	.zero		1


	//   ....[78]....
        /*0c94*/ 	.word	0x00017a60
        /*0c98*/ 	.word	0x00000005
        /*0c9c*/ 	.word	0x00019c80
        /*0ca0*/ 	.short	0x010a
        /*0ca2*/ 	.byte	0x3f
	.zero		1


	//   ....[79]....
        /*0ca4*/ 	.word	0x00017ad0
        /*0ca8*/ 	.word	0x00000003
        /*0cac*/ 	.word	0x00019c00
        /*0cb0*/ 	.short	0x010a
        /*0cb2*/ 	.byte	0x3f
	.zero		1


	//   ....[80]....
        /*0cb4*/ 	.word	0x00017b20
        /*0cb8*/ 	.word	0x00000003
        /*0cbc*/ 	.word	0x00019c30
        /*0cc0*/ 	.short	0x010a
        /*0cc2*/ 	.byte	0x3f
	.zero		1


	//   ....[81]....
        /*0cc4*/ 	.word	0x00017b80
        /*0cc8*/ 	.word	0x00000005
        /*0ccc*/ 	.word	0x00019c30
        /*0cd0*/ 	.short	0x010a
        /*0cd2*/ 	.byte	0x3f
	.zero		1


	//   ....[82]....
        /*0cd4*/ 	.word	0x00017be0
        /*0cd8*/ 	.word	0x00000004
        /*0cdc*/ 	.word	0x00019c50
        /*0ce0*/ 	.short	0x010a
        /*0ce2*/ 	.byte	0x3f
	.zero		1


	//   ....[83]....
        /*0ce4*/ 	.word	0x00017c40
        /*0ce8*/ 	.word	0x00000007
        /*0cec*/ 	.word	0x00019c30
        /*0cf0*/ 	.short	0x010a
        /*0cf2*/ 	.byte	0x3f
	.zero		1


	//   ....[84]....
        /*0cf4*/ 	.word	0x00017ca0
        /*0cf8*/ 	.word	0x00000004
        /*0cfc*/ 	.word	0x00019c50
        /*0d00*/ 	.short	0x010a
        /*0d02*/ 	.byte	0x3f
	.zero		1


	//   ....[85]....
        /*0d04*/ 	.word	0x00017d00
        /*0d08*/ 	.word	0x00000005
        /*0d0c*/ 	.word	0x00019c30
        /*0d10*/ 	.short	0x010a
        /*0d12*/ 	.byte	0x3f
	.zero		1


	//   ....[86]....
        /*0d14*/ 	.word	0x00017d60
        /*0d18*/ 	.word	0x00000004
        /*0d1c*/ 	.word	0x00019c50
        /*0d20*/ 	.short	0x010a
        /*0d22*/ 	.byte	0x3f
	.zero		1


	//   ....[87]....
        /*0d24*/ 	.word	0x00017dc0
        /*0d28*/ 	.word	0x00000006
        /*0d2c*/ 	.word	0x00019c50
        /*0d30*/ 	.short	0x010a
        /*0d32*/ 	.byte	0x3f
	.zero		1


	//   ....[88]....
        /*0d34*/ 	.word	0x00017ec0
        /*0d38*/ 	.word	0x00000005
        /*0d3c*/ 	.word	0x00019c80
        /*0d40*/ 	.short	0x010a
        /*0d42*/ 	.byte	0x3f
	.zero		1


	//   ....[89]....
        /*0d44*/ 	.word	0x00018270
        /*0d48*/ 	.word	0x00000005
        /*0d4c*/ 	.word	0x00019c40
        /*0d50*/ 	.short	0x010a
        /*0d52*/ 	.byte	0x3f
	.zero		1


	//   ....[90]....
        /*0d54*/ 	.word	0x00018930
        /*0d58*/ 	.word	0x00000011
        /*0d5c*/ 	.word	0x00019c20
        /*0d60*/ 	.short	0x010a
        /*0d62*/ 	.byte	0x3f
	.zero		1


	//   ....[91]....
        /*0d64*/ 	.word	0x00018980
        /*0d68*/ 	.word	0x00000004
        /*0d6c*/ 	.word	0x00019c80
        /*0d70*/ 	.short	0x010a
        /*0d72*/ 	.byte	0x3f
	.zero		1


	//   ....[92]....
        /*0d74*/ 	.word	0x00018c40
        /*0d78*/ 	.word	0x00000004
        /*0d7c*/ 	.word	0x00019c40
        /*0d80*/ 	.short	0x010a
        /*0d82*/ 	.byte	0x3f
	.zero		1


	//   ....[93]....
        /*0d84*/ 	.word	0x00018ef0
        /*0d88*/ 	.word	0x00000002
        /*0d8c*/ 	.word	0x00019c70
        /*0d90*/ 	.short	0x010a
        /*0d92*/ 	.byte	0x3f
	.zero		1


	//   ....[94]....
        /*0d94*/ 	.word	0x00018f40
        /*0d98*/ 	.word	0x00000002
        /*0d9c*/ 	.word	0x00019c60
        /*0da0*/ 	.short	0x010a
        /*0da2*/ 	.byte	0x3f
	.zero		1


	//   ....[95]....
        /*0da4*/ 	.word	0x00018f90
        /*0da8*/ 	.word	0x00000003
        /*0dac*/ 	.word	0x00019c70
        /*0db0*/ 	.short	0x010a
        /*0db2*/ 	.byte	0x3f
	.zero		1


	//   ....[96]....
        /*0db4*/ 	.word	0x00018fe0
        /*0db8*/ 	.word	0x00000003
        /*0dbc*/ 	.word	0x00019c60
        /*0dc0*/ 	.short	0x010a
        /*0dc2*/ 	.byte	0x3f
	.zero		1


	//   ....[97]....
        /*0dc4*/ 	.word	0x00019030
        /*0dc8*/ 	.word	0x00000005
        /*0dcc*/ 	.word	0x00019c20
        /*0dd0*/ 	.short	0x010a
        /*0dd2*/ 	.byte	0x3f
	.zero		1


	//   ....[98]....
        /*0dd4*/ 	.word	0x000191d0
        /*0dd8*/ 	.word	0x00000003
        /*0ddc*/ 	.word	0x00019c40
        /*0de0*/ 	.short	0x010a
        /*0de2*/ 	.byte	0x3f
	.zero		1


	//   ....[99]....
        /*0de4*/ 	.word	0x00019220
        /*0de8*/ 	.word	0x00000005
        /*0dec*/ 	.word	0x00019c40
        /*0df0*/ 	.short	0x010a
        /*0df2*/ 	.byte	0x3f
	.zero		1


	//   ....[100]....
        /*0df4*/ 	.word	0x00019270
        /*0df8*/ 	.word	0x00000003
        /*0dfc*/ 	.word	0x00019c60
        /*0e00*/ 	.short	0x010a
        /*0e02*/ 	.byte	0x3f
	.zero		1


	//   ....[101]....
        /*0e04*/ 	.word	0x000192c0
        /*0e08*/ 	.word	0x00000005
        /*0e0c*/ 	.word	0x00019c60
        /*0e10*/ 	.short	0x010a
        /*0e12*/ 	.byte	0x3f
	.zero		1


	//   ....[102]....
        /*0e14*/ 	.word	0x00019310
        /*0e18*/ 	.word	0x00000003
        /*0e1c*/ 	.word	0x00019c80
        /*0e20*/ 	.short	0x010a
        /*0e22*/ 	.byte	0x3f
	.zero		1


	//----- nvinfo : EIATTR_NUM_MBARRIERS
	.align		4
.L_209:
        /*0e24*/ 	.byte	0x03, 0x38
        /*0e26*/ 	.short	0x0016


	//----- nvinfo : EIATTR_EXIT_INSTR_OFFSETS
	.align		4
        /*0e28*/ 	.byte	0x04, 0x1c
        /*0e2a*/ 	.short	(.L_211 - .L_210)


	//   ....[0]....
.L_210:
        /*0e2c*/ 	.word	0x00000980


	//   ....[1]....
        /*0e30*/ 	.word	0x00010ff0


	//   ....[2]....
        /*0e34*/ 	.word	0x00017ab0


	//----- nvinfo : EIATTR_MAX_THREADS
	.align		4
.L_211:
        /*0e38*/ 	.byte	0x04, 0x05
        /*0e3a*/ 	.short	(.L_213 - .L_212)
.L_212:
        /*0e3c*/ 	.word	0x00000200
        /*0e40*/ 	.word	0x00000001
        /*0e44*/ 	.word	0x00000001


	//----- nvinfo : EIATTR_CRS_STACK_SIZE
	.align		4
.L_213:
        /*0e48*/ 	.byte	0x04, 0x1e
        /*0e4a*/ 	.short	(.L_215 - .L_214)
.L_214:
        /*0e4c*/ 	.word	0x00000000


	//----- nvinfo : EIATTR_CBANK_PARAM_SIZE
	.align		4
.L_215:
        /*0e50*/ 	.byte	0x03, 0x19
        /*0e52*/ 	.short	0x0af0


	//----- nvinfo : EIATTR_PARAM_CBANK
	.align		4
        /*0e54*/ 	.byte	0x04, 0x0a
        /*0e56*/ 	.short	(.L_217 - .L_216)
	.align		4
.L_216:
        /*0e58*/ 	.word	index@(.nv.constant0._ZN7cutlass13device_kernelIN5flash11enable_sm90INS1_16FlashAttnFwdSm90INS1_25CollectiveMainloopFwdSm90ILi2EN4cute5tupleIJNS5_1CILi1EEES8_S8_EEENS6_IJNS7_ILi192EEENS7_ILi128EEENS7_ILi96EEEEEELi96ENS_12float_e4m3_tEfNS_4arch4Sm90ELb0ELb1ELb0ELb1ELb1ELb0ELb0ELb1ELb1ELb1ELb1ELb0EEENS1_21CollectiveEpilogueFwdINS6_IJSA_SC_SB_EEES9_NS_10bfloat16_tESG_Li384ELb1ELb1ELb1ELb1EEENS1_36VarlenDynamicPersistentTileSchedulerILi192ELi128ELi384ELi128ELb1ELb1ELb1ELb1ELb0ELb1EEEEEEEEEvNT_6ParamsE)
        /*0e5c*/ 	.short	0x0210
        /*0e5e*/ 	.short	0x0af0


	//----- nvinfo : EIATTR_SW_WAR
	.align		4
.L_217:
        /*0e60*/ 	.byte	0x04, 0x36
        /*0e62*/ 	.short	(.L_219 - .L_218)
.L_218:
        /*0e64*/ 	.word	0x00000008
.L_219:


//--------------------- .nv.info._ZN7cutlass13device_kernelIN5flash11enable_sm90INS1_16FlashAttnFwdSm90INS1_25CollectiveMainloopFwdSm90ILi2EN4cute5tupleIJNS5_1CILi1EEES8_S8_EEENS6_IJNS7_ILi192EEENS7_ILi128EEENS7_ILi96EEEEEELi96ENS_12float_e4m3_tEfNS_4arch4Sm90ELb0ELb1ELb0ELb1ELb1ELb1ELb0ELb1ELb1ELb1ELb1ELb0EEENS1_21CollectiveEpilogueFwdINS6_IJSA_SC_SB_EEES9_NS_10bfloat16_tESG_Li384ELb1ELb1ELb1ELb1EEENS1_36VarlenDynamicPersistentTileSchedulerILi192ELi128ELi384ELi128ELb1ELb1ELb1ELb1ELb0ELb1EEEEEEEEEvNT_6ParamsE --------------------------
	.section	.nv.info._ZN7cutlass13device_kernelIN5flash11enable_sm90INS1_16FlashAttnFwdSm90INS1_25CollectiveMainloopFwdSm90ILi2EN4cute5tupleIJNS5_1CILi1EEES8_S8_EEENS6_IJNS7_ILi192EEENS7_ILi128EEENS7_ILi96EEEEEELi96ENS_12float_e4m3_tEfNS_4arch4Sm90ELb0ELb1ELb0ELb1ELb1ELb1ELb0ELb1ELb1ELb1ELb1ELb0EEENS1_21CollectiveEpilogueFwdINS6_IJSA_SC_SB_EEES9_NS_10bfloat16_tESG_Li384ELb1ELb1ELb1ELb1EEENS1_36VarlenDynamicPersistentTileSchedulerILi192ELi128ELi384ELi128ELb1ELb1ELb1ELb1ELb0ELb1EEEEEEEEEvNT_6ParamsE,"",@"SHT_CUDA_INFO"
	.sectionflags	@""
	.align	4


	//----- nvinfo : EIATTR_CUDA_API_VERSION
	.align		4
        /*0000*/ 	.byte	0x04, 0x37
        /*0002*/ 	.short	(.L_221 - .L_220)
.L_220:
        /*0004*/ 	.word	0x00000082


	//----- nvinfo : EIATTR_KPARAM_INFO
	.align		4
.L_221:
        /*0008*/ 	.byte	0x04, 0x17
        /*000a*/ 	.short	(.L_223 - .L_222)
.L_222:
        /*000c*/ 	.word	0x00000000
        /*0010*/ 	.short	0x0000
        /*0012*/ 	.short	0x0070
        /*0014*/ 	.byte	0x00, 0xf0, 0x01, 0x2a


	//----- nvinfo : EIATTR_SPARSE_MMA_MASK
	.align		4
.L_223:
        /*0018*/ 	.byte	0x03, 0x50
        /*001a*/ 	.short	0x0000


	//----- nvinfo : EIATTR_MAXREG_COUNT
	.align		4
        /*001c*/ 	.byte	0x03, 0x1b
        /*001e*/ 	.short	0x0080


	//----- nvinfo : EIATTR_NUM_BARRIERS
	.align		4
        /*0020*/ 	.byte	0x02, 0x4c
        /*0022*/ 	.byte	0x10
	.zero		1


	//----- nvinfo : EIATTR_EXTERNS
	.align		4
        /*0024*/ 	.byte	0x04, 0x0f
        /*0026*/ 	.short	(.L_225 - .L_224)


	//   ....[0]....
	.align		4
.L_224:
        /*0028*/ 	.word	index@(__assertfail)


	//----- nvinfo : EIATTR_ANNOTATIONS
	.align		4
.L_225:
        /*002c*/ 	.byte	0x04, 0x55
        /*002e*/ 	.short	(.L_227 - .L_226)


	//   ....[0]....
.L_226:
        /* <DEDUP_REMOVED lines=101> */


	//----- nvinfo : EIATTR_MERCURY_ISA_VERSION
	.align		4
.L_227:
        /*0668*/ 	.byte	0x03, 0x5f
        /*066a*/ 	.short	0x0101


	//----- nvinfo : EIATTR_UNUSED_LOAD_BYTE_OFFSET
	.align		4
        /*066c*/ 	.byte	0x04, 0x44
        /*066e*/ 	.short	(.L_229 - .L_228)


	//   ....[0]....
.L_228:
        /*0670*/ 	.word	0x00000a50
        /*0674*/ 	.word	0x0000fff0


	//   ....[1]....
        /*0678*/ 	.word	0x00018730
        /*067c*/ 	.word	0x0000fff0


	//----- nvinfo : EIATTR_INT_WARP_WIDE_INSTR_OFFSETS
	.align		4
.L_229:
        /*0680*/ 	.byte	0x04, 0x31
        /*0682*/ 	.short	(.L_231 - .L_230)


	//   ....[0]....
.L_230:
        /*0684*/ 	.word	0x00000130


	//   ....[1]....
        /*0688*/ 	.word	0x00000170


	//   ....[2]....
        /*068c*/ 	.word	0x000001e0


	//   ....[3]....
        /*0690*/ 	.word	0x0001f590


	//   ....[4]....
        /*0694*/ 	.word	0x0001f620


	//   ....[5]....
        /*0698*/ 	.word	0x000225f0


	//   ....[6]....
        /*069c*/ 	.word	0x00022680


	//----- nvinfo : EIATTR_COOP_GROUP_MASK_REGIDS
	.align		4
.L_231:
        /*06a0*/ 	.byte	0x04, 0x29
        /*06a2*/ 	.short	(.L_233 - .L_232)


	//   ....[0]....
.L_232:
        /*06a4*/ 	.word	0xffffffff


	//   ....[1]....
        /*06a8*/ 	.word	0xffffffff


	//   ....[2]....
        /*06ac*/ 	.word	0xffffffff


	//   ....[3]....
        /*06b0*/ 	.word	0xffffffff


	//   ....[4]....
        /*06b4*/ 	.word	0xffffffff


	//   ....[5]....
        /*06b8*/ 	.word	0xffffffff


	//   ....[6]....
        /*06bc*/ 	.word	0xffffffff


	//   ....[7]....
        /*06c0*/ 	.word	0xffffffff


	//   ....[8]....
        /*06c4*/ 	.word	0xffffffff


	//   ....[9]....
        /*06c8*/ 	.word	0xffffffff


	//   ....[10]....
        /*06cc*/ 	.word	0xffffffff


	//   ....[11]....
        /*06d0*/ 	.word	0xffffffff


	//   ....[12]....
        /*06d4*/ 	.word	0xffffffff


	//   ....[13]....
        /*06d8*/ 	.word	0xffffffff


	//   ....[14]....
        /*06dc*/ 	.word	0xffffffff


	//   ....[15]....
        /*06e0*/ 	.word	0xffffffff


	//   ....[16]....
        /*06e4*/ 	.word	0xffffffff


	//   ....[17]....
        /*06e8*/ 	.word	0xffffffff


	//   ....[18]....
        /*06ec*/ 	.word	0xffffffff


	//   ....[19]....
        /*06f0*/ 	.word	0xffffffff


	//   ....[20]....
        /*06f4*/ 	.word	0xffffffff


	//   ....[21]....
        /*06f8*/ 	.word	0xffffffff


	//   ....[22]....
        /*06fc*/ 	.word	0xffffffff


	//   ....[23]....
        /*0700*/ 	.word	0xffffffff


	//   ....[24]....
        /*0704*/ 	.word	0xffffffff


	//   ....[25]....
        /*0708*/ 	.word	0xffffffff


	//   ....[26]....
        /*070c*/ 	.word	0xffffffff


	//   ....[27]....
        /*0710*/ 	.word	0xffffffff


	//   ....[28]....
        /*0714*/ 	.word	0xffffffff


	//   ....[29]....
        /*0718*/ 	.word	0xffffffff


	//   ....[30]....
        /*071c*/ 	.word	0xffffffff


	//   ....[31]....
        /*0720*/ 	.word	0xffffffff


	//   ....[32]....
        /*0724*/ 	.word	0xffffffff


	//   ....[33]....
        /*0728*/ 	.word	0xffffffff


	//   ....[34]....
        /*072c*/ 	.word	0xffffffff


	//   ....[35]....
        /*0730*/ 	.word	0xffffffff


	//   ....[36]....
        /*0734*/ 	.word	0xffffffff


	//   ....[37]....
        /*0738*/ 	.word	0xffffffff


	//   ....[38]....
        /*073c*/ 	.word	0xffffffff


	//   ....[39]....
        /*0740*/ 	.word	0xffffffff


	//   ....[40]....
        /*0744*/ 	.word	0xffffffff


	//   ....[41]....
        /*0748*/ 	.word	0xffffffff


	//   ....[42]....
        /*074c*/ 	.word	0xffffffff


	//   ....[43]....
        /*0750*/ 	.word	0xffffffff


	//   ....[44]....
        /*0754*/ 	.word	0xffffffff


	//   ....[45]....
        /*0758*/ 	.word	0xffffffff


	//   ....[46]....
        /*075c*/ 	.word	0xffffffff


	//   ....[47]....
        /*0760*/ 	.word	0xffffffff


	//   ....[48]....
        /*0764*/ 	.word	0xffffffff


	//   ....[49]....
        /*0768*/ 	.word	0xffffffff


	//   ....[50]....
        /*076c*/ 	.word	0xffffffff


	//   ....[51]....
        /*0770*/ 	.word	0xffffffff


	//   ....[52]....
        /*0774*/ 	.word	0xffffffff


	//   ....[53]....
        /*0778*/ 	.word	0xffffffff


	//   ....[54]....
        /*077c*/ 	.word	0xffffffff


	//   ....[55]....
        /*0780*/ 	.word	0xffffffff


	//   ....[56]....
        /*0784*/ 	.word	0xffffffff


	//   ....[57]....
        /*0788*/ 	.word	0xffffffff


	//   ....[58]....
        /*078c*/ 	.word	0xffffffff


	//   ....[59]....
        /*0790*/ 	.word	0xffffffff


	//   ....[60]....
        /*0794*/ 	.word	0xffffffff


	//   ....[61]....
        /*0798*/ 	.word	0xffffffff


	//   ....[62]....
        /*079c*/ 	.word	0xffffffff


	//   ....[63]....
        /*07a0*/ 	.word	0xffffffff


	//   ....[64]....
        /*07a4*/ 	.word	0xffffffff


	//   ....[65]....
        /*07a8*/ 	.word	0xffffffff


	//   ....[66]....
        /*07ac*/ 	.word	0xffffffff


	//   ....[67]....
        /*07b0*/ 	.word	0xffffffff


	//   ....[68]....
        /*07b4*/ 	.word	0xffffffff


	//   ....[69]....
        /*07b8*/ 	.word	0xffffffff


	//   ....[70]....
        /*07bc*/ 	.word	0xffffffff


	//   ....[71]....
        /*07c0*/ 	.word	0xffffffff


	//   ....[72]....
        /*07c4*/ 	.word	0xffffffff


	//   ....[73]....
        /*07c8*/ 	.word	0xffffffff


	//   ....[74]....
        /*07cc*/ 	.word	0xffffffff


	//   ....[75]....
        /*07d0*/ 	.word	0xffffffff


	//   ....[76]....
        /*07d4*/ 	.word	0xffffffff


	//   ....[77]....
        /*07d8*/ 	.word	0xffffffff


	//   ....[78]....
        /*07dc*/ 	.word	0xffffffff


	//   ....[79]....
        /*07e0*/ 	.word	0xffffffff


	//   ....[80]....
        /*07e4*/ 	.word	0xffffffff


	//   ....[81]....
        /*07e8*/ 	.word	0xffffffff


	//   ....[82]....
        /*07ec*/ 	.word	0xffffffff


	//   ....[83]....
        /*07f0*/ 	.word	0xffffffff


	//   ....[84]....
        /*07f4*/ 	.word	0xffffffff


	//   ....[85]....
        /*07f8*/ 	.word	0xffffffff


	//   ....[86]....
        /*07fc*/ 	.word	0xffffffff


	//   ....[87]....
        /*0800*/ 	.word	0xffffffff


	//   ....[88]....
        /*0804*/ 	.word	0xffffffff


	//   ....[89]....
        /*0808*/ 	.word	0xffffffff


	//   ....[90]....
        /*080c*/ 	.word	0xffffffff


	//   ....[91]....
        /*0810*/ 	.word	0xffffffff


	//   ....[92]....
        /*0814*/ 	.word	0xffffffff


	//   ....[93]....
        /*0818*/ 	.word	0xffffffff


	//   ....[94]....
        /*081c*/ 	.word	0xffffffff


	//   ....[95]....
        /*0820*/ 	.word	0xffffffff


	//   ....[96]....
        /*0824*/ 	.word	0xffffffff


	//   ....[97]....
        /*0828*/ 	.word	0xffffffff


	//   ....[98]....
        /*082c*/ 	.word	0xffffffff


	//   ....[99]....
        /*0830*/ 	.word	0xffffffff


	//   ....[100]....
        /*0834*/ 	.word	0xffffffff


	//   ....[101]....
        /*0838*/ 	.word	0xffffffff


	//   ....[102]....
        /*083c*/ 	.word	0xffffffff


	//   ....[103]....
        /*0840*/ 	.word	0xffffffff


	//   ....[104]....
        /*0844*/ 	.word	0xffffffff


	//   ....[105]....
        /*0848*/ 	.word	0xffffffff


	//   ....[106]....
        /*084c*/ 	.word	0xffffffff


	//   ....[107]....
        /*0850*/ 	.word	0xffffffff


	//   ....[108]....
        /*0854*/ 	.word	0xffffffff


	//   ....[109]....
        /*0858*/ 	.word	0xffffffff


	//   ....[110]....
        /*085c*/ 	.word	0xffffffff


	//   ....[111]....
        /*0860*/ 	.word	0xffffffff


	//   ....[112]....
        /*0864*/ 	.word	0xffffffff


	//   ....[113]....
        /*0868*/ 	.word	0xffffffff


	//   ....[114]....
        /*086c*/ 	.word	0xffffffff


	//   ....[115]....
        /*0870*/ 	.word	0xffffffff


	//   ....[116]....
        /*0874*/ 	.word	0xffffffff


	//   ....[117]....
        /*0878*/ 	.word	0xffffffff


	//   ....[118]....
        /*087c*/ 	.word	0xffffffff


	//   ....[119]....
        /*0880*/ 	.word	0xffffffff


	//   ....[120]....
        /*0884*/ 	.word	0xffffffff


	//   ....[121]....
        /*0888*/ 	.word	0xffffffff


	//   ....[122]....
        /*088c*/ 	.word	0xffffffff


	//   ....[123]....
        /*0890*/ 	.word	0xffffffff


	//   ....[124]....
        /*0894*/ 	.word	0xffffffff


	//   ....[125]....
        /*0898*/ 	.word	0xffffffff


	//   ....[126]....
        /*089c*/ 	.word	0xffffffff


	//   ....[127]....
        /*08a0*/ 	.word	0xffffffff


	//   ....[128]....
        /*08a4*/ 	.word	0xffffffff


	//   ....[129]....
        /*08a8*/ 	.word	0xffffffff


	//   ....[130]....
        /*08ac*/ 	.word	0xffffffff


	//   ....[131]....
        /*08b0*/ 	.word	0xffffffff


	//   ....[132]....
        /*08b4*/ 	.word	0xffffffff


	//   ....[133]....
        /*08b8*/ 	.word	0xffffffff


	//   ....[134]....
        /*08bc*/ 	.word	0xffffffff


	//   ....[135]....
        /*08c0*/ 	.word	0xffffffff


	//   ....[136]....
        /*08c4*/ 	.word	0xffffffff


	//   ....[137]....
        /*08c8*/ 	.word	0xffffffff


	//   ....[138]....
        /*08cc*/ 	.word	0xffffffff


	//   ....[139]....
        /*08d0*/ 	.word	0xffffffff


	//   ....[140]....
        /*08d4*/ 	.word	0xffffffff


	//   ....[141]....
        /*08d8*/ 	.word	0xffffffff


	//   ....[142]....
        /*08dc*/ 	.word	0xffffffff


	//   ....[143]....
        /*08e0*/ 	.word	0xffffffff


	//   ....[144]....
        /*08e4*/ 	.word	0xffffffff


	//   ....[145]....
        /*08e8*/ 	.word	0xffffffff


	//   ....[146]....
        /*08ec*/ 	.word	0xffffffff


	//   ....[147]....
        /*08f0*/ 	.word	0xffffffff


	//   ....[148]....
        /*08f4*/ 	.word	0xffffffff


	//   ....[149]....
        /*08f8*/ 	.word	0xffffffff


	//   ....[150]....
        /*08fc*/ 	.word	0xffffffff


	//   ....[151]....
        /*0900*/ 	.word	0xffffffff


	//   ....[152]....
        /*0904*/ 	.word	0xffffffff


	//   ....[153]....
        /*0908*/ 	.word	0xffffffff


	//   ....[154]....
        /*090c*/ 	.word	0xffffffff


	//   ....[155]....
        /*0910*/ 	.word	0xffffffff


	//   ....[156]....
        /*0914*/ 	.word	0xffffffff


	//   ....[157]....
        /*0918*/ 	.word	0xffffffff


	//   ....[158]....
        /*091c*/ 	.word	0xffffffff


	//   ....[159]....
        /*0920*/ 	.word	0xffffffff


	//   ....[160]....
        /*0924*/ 	.word	0xffffffff


	//   ....[161]....
        /*0928*/ 	.word	0xffffffff


	//   ....[162]....
        /*092c*/ 	.word	0xffffffff


	//   ....[163]....
        /*0930*/ 	.word	0xffffffff


	//   ....[164]....
        /*0934*/ 	.word	0xffffffff


	//   ....[165]....
        /*0938*/ 	.word	0xffffffff


	//   ....[166]....
        /*093c*/ 	.word	0xffffffff


	//   ....[167]....
        /*0940*/ 	.word	0xffffffff


	//   ....[168]....
        /*0944*/ 	.word	0xffffffff


	//   ....[169]....
        /*0948*/ 	.word	0xffffffff


	//   ....[170]....
        /*094c*/ 	.word	0xffffffff


	//   ....[171]....
        /*0950*/ 	.word	0xffffffff


	//   ....[172]....
        /*0954*/ 	.word	0xffffffff


	//   ....[173]....
        /*0958*/ 	.word	0x0500000f


	//   ....[174]....
        /*095c*/ 	.word	0x0500000f


	//   ....[175]....
        /*0960*/ 	.word	0x0500000f


	//   ....[176]....
        /*0964*/ 	.word	0x0500000f


	//   ....[177]....
        /*0968*/ 	.word	0x0500000f


	//   ....[178]....
        /*096c*/ 	.word	0x0500000f


	//   ....[179]....
        /*0970*/ 	.word	0x0500000f


	//   ....[180]....
        /*0974*/ 	.word	0x0500000f


	//   ....[181]....
        /*0978*/ 	.word	0x0500000f


	//   ....[182]....
        /*097c*/ 	.word	0x0500000f


	//   ....[183]....
        /*0980*/ 	.word	0x0500000f


	//   ....[184]....
        /*0984*/ 	.word	0x0500000f


	//   ....[185]....
        /*0988*/ 	.word	0x0500000f


	//   ....[186]....
        /*098c*/ 	.word	0x0500000f


	//   ....[187]....
        /*0990*/ 	.word	0x0500000f


	//   ....[188]....
        /*0994*/ 	.word	0x0500000f


	//   ....[189]....
        /*0998*/ 	.word	0x0500000f


	//   ....[190]....
        /*099c*/ 	.word	0x0500000f


	//   ....[191]....
        /*09a0*/ 	.word	0x0500000f


	//   ....[192]....
        /*09a4*/ 	.word	0x0500000f


	//   ....[193]....
        /*09a8*/ 	.word	0x0500000f


	//   ....[194]....
        /*09ac*/ 	.word	0x0500000f


	//   ....[195]....
        /*09b0*/ 	.word	0x0500000f


	//   ....[196]....
        /*09b4*/ 	.word	0x0500000f


	//   ....[197]....
        /*09b8*/ 	.word	0x0500000f


	//   ....[198]....
        /*09bc*/ 	.word	0x0500000f


	//   ....[199]....
        /*09c0*/ 	.word	0x0500000f


	//   ....[200]....
        /*09c4*/ 	.word	0x0500000f


	//   ....[201]....
        /*09c8*/ 	.word	0x0500000f


	//   ....[202]....
        /*09cc*/ 	.word	0x0500000f


	//   ....[203]....
        /*09d0*/ 	.word	0x0500000f


	//   ....[204]....
        /*09d4*/ 	.word	0x0500000f


	//   ....[205]....
        /*09d8*/ 	.word	0x0500000f


	//   ....[206]....
        /*09dc*/ 	.word	0x0500000f


	//   ....[207]....
        /*09e0*/ 	.word	0x0500000f


	//   ....[208]....
        /*09e4*/ 	.word	0x0500000f


	//   ....[209]....
        /*09e8*/ 	.word	0x0500000f


	//   ....[210]....
        /*09ec*/ 	.word	0x0500000f


	//   ....[211]....
        /*09f0*/ 	.word	0x0500000f


	//   ....[212]....
        /*09f4*/ 	.word	0x0500000f


	//   ....[213]....
        /*09f8*/ 	.word	0x0500000f


	//   ....[214]....
        /*09fc*/ 	.word	0x0500000f


	//   ....[215]....
        /*0a00*/ 	.word	0x0500000f


	//   ....[216]....
        /*0a04*/ 	.word	0x0500000f


	//   ....[217]....
        /*0a08*/ 	.word	0x0500000f


	//   ....[218]....
        /*0a0c*/ 	.word	0x0500000f


	//   ....[219]....
        /*0a10*/ 	.word	0x0500000f


	//   ....[220]....
        /*0a14*/ 	.word	0x0500000f


	//   ....[221]....
        /*0a18*/ 	.word	0x0500000f


	//   ....[222]....
        /*0a1c*/ 	.word	0x0500000f


	//   ....[223]....
        /*0a20*/ 	.word	0x0500000f


	//   ....[224]....
        /*0a24*/ 	.word	0x0500000f


	//   ....[225]....
        /*0a28*/ 	.word	0x0500000f


	//   ....[226]....
        /*0a2c*/ 	.word	0x0500000f


	//   ....[227]....
        /*0a30*/ 	.word	0x0500000f


	//   ....[228]....
        /*0a34*/ 	.word	0x0500000f


	//   ....[229]....
        /*0a38*/ 	.word	0x0500000f


	//----- nvinfo : EIATTR_COOP_GROUP_INSTR_OFFSETS
	.align		4
.L_233:
        /*0a3c*/ 	.byte	0x04, 0x28
        /*0a3e*/ 	.short	(.L_235 - .L_234)


	//   ....[0]....
.L_234:
        /*0a40*/ 	.word	0x00000070


	//   ....[1]....
        /*0a44*/ 	.word	0x00000140


	//   ....[2]....
        /*0a48*/ 	.word	0x00000190


	//   ....[3]....
        /*0a4c*/ 	.word	0x000003c0


	//   ....[4]....
        /*0a50*/ 	.word	0x00000520


	//   ....[5]....
        /*0a54*/ 	.word	0x00000640


	//   ....[6]....
        /*0a58*/ 	.word	0x000007a0


	//   ....[7]....
        /*0a5c*/ 	.word	0x00002fc0


	//   ....[8]....
        /*0a60*/ 	.word	0x00002fd0


	//   ....[9]....
        /*0a64*/ 	.word	0x00004920


	//   ....[10]....
        /*0a68*/ 	.word	0x00004930


	//   ....[11]....
        /*0a6c*/ 	.word	0x00006a40


	//   ....[12]....
        /*0a70*/ 	.word	0x00006a50


	//   ....[13]....
        /*0a74*/ 	.word	0x00006e40


	//   ....[14]....
        /*0a78*/ 	.word	0x00006e60


	//   ....[15]....
        /*0a7c*/ 	.word	0x00007cd0


	//   ....[16]....
        /*0a80*/ 	.word	0x00008400


	//   ....[17]....
        /*0a84*/ 	.word	0x00008410


	//   ....[18]....
        /*0a88*/ 	.word	0x00008420


	//   ....[19]....
        /*0a8c*/ 	.word	0x00008430


	//   ....[20]....
        /*0a90*/ 	.word	0x0000a100


	//   ....[21]....
        /*0a94*/ 	.word	0x0000a110


	//   ....[22]....
        /*0a98*/ 	.word	0x0000a120


	//   ....[23]....
        /*0a9c*/ 	.word	0x0000a130


	//   ....[24]....
        /*0aa0*/ 	.word	0x0000ca40


	//   ....[25]....
        /*0aa4*/ 	.word	0x0000cca0


	//   ....[26]....
        /*0aa8*/ 	.word	0x0000ded0


	//   ....[27]....
        /*0aac*/ 	.word	0x0000dfe0


	//   ....[28]....
        /*0ab0*/ 	.word	0x0000e760


	//   ....[29]....
        /*0ab4*/ 	.word	0x0000e840


	//   ....[30]....
        /*0ab8*/ 	.word	0x000100b0


	//   ....[31]....
        /*0abc*/ 	.word	0x00010300


	//   ....[32]....
        /*0ac0*/ 	.word	0x00011340


	//   ....[33]....
        /*0ac4*/ 	.word	0x00011440


	//   ....[34]....
        /*0ac8*/ 	.word	0x000118b0


	//   ....[35]....
        /*0acc*/ 	.word	0x00011a10


	//   ....[36]....
        /*0ad0*/ 	.word	0x00013680


	//   ....[37]....
        /*0ad4*/ 	.word	0x000136a0


	//   ....[38]....
        /*0ad8*/ 	.word	0x00013c00


	//   ....[39]....
        /*0adc*/ 	.word	0x00013c60


	//   ....[40]....
        /*0ae0*/ 	.word	0x000153c0


	//   ....[41]....
        /*0ae4*/ 	.word	0x000155d0


	//   ....[42]....
        /*0ae8*/ 	.word	0x000162f0


	//   ....[43]....
        /*0aec*/ 	.word	0x00016510


	//   ....[44]....
        /*0af0*/ 	.word	0x00016c80


	//   ....[45]....
        /*0af4*/ 	.word	0x00016cd0


	//   ....[46]....
        /*0af8*/ 	.word	0x00017fc0


	//   ....[47]....
        /*0afc*/ 	.word	0x00018080


	//   ....[48]....
        /*0b00*/ 	.word	0x000180c0


	//   ....[49]....
        /*0b04*/ 	.word	0x000181c0


	//   ....[50]....
        /*0b08*/ 	.word	0x00018de0


	//   ....[51]....
        /*0b0c*/ 	.word	0x00018e20


	//   ....[52]....
        /*0b10*/ 	.word	0x00018e50


	//   ....[53]....
        /*0b14*/ 	.word	0x00018e70


	//   ....[54]....
        /*0b18*/ 	.word	0x00018e80


	//   ....[55]....
        /*0b1c*/ 	.word	0x00018e90


	//   ....[56]....
        /*0b20*/ 	.word	0x00018ea0


	//   ....[57]....
        /*0b24*/ 	.word	0x00018eb0


	//   ....[58]....
        /*0b28*/ 	.word	0x00018ec0


	//   ....[59]....
        /*0b2c*/ 	.word	0x00018ed0


	//   ....[60]....
        /*0b30*/ 	.word	0x00018ee0


	//   ....[61]....
        /*0b34*/ 	.word	0x00018ef0


	//   ....[62]....
        /*0b38*/ 	.word	0x00018f00


	//   ....[63]....
        /*0b3c*/ 	.word	0x00018f10


	//   ....[64]....
        /*0b40*/ 	.word	0x00018f20


	//   ....[65]....
        /*0b44*/ 	.word	0x00018f30


	//   ....[66]....
        /*0b48*/ 	.word	0x00018f40


	//   ....[67]....
        /*0b4c*/ 	.word	0x00018f50


	//   ....[68]....
        /*0b50*/ 	.word	0x00018f60


	//   ....[69]....
        /*0b54*/ 	.word	0x00018f70


	//   ....[70]....
        /*0b58*/ 	.word	0x00018f80


	//   ....[71]....
        /*0b5c*/ 	.word	0x00018f90


	//   ....[72]....
        /*0b60*/ 	.word	0x00018fa0


	//   ....[73]....
        /*0b64*/ 	.word	0x00018fb0


	//   ....[74]....
        /*0b68*/ 	.word	0x00018fc0


	//   ....[75]....
        /*0b6c*/ 	.word	0x00018fd0


	//   ....[76]....
        /*0b70*/ 	.word	0x00018fe0


	//   ....[77]....
        /*0b74*/ 	.word	0x00018ff0


	//   ....[78]....
        /*0b78*/ 	.word	0x00019000


	//   ....[79]....
        /*0b7c*/ 	.word	0x00019010


	//   ....[80]....
        /*0b80*/ 	.word	0x00019020


	//   ....[81]....
        /*0b84*/ 	.word	0x00019030


	//   ....[82]....
        /*0b88*/ 	.word	0x00019040


	//   ....[83]....
        /*0b8c*/ 	.word	0x00019050


	//   ....[84]....
        /*0b90*/ 	.word	0x00019060


	//   ....[85]....
        /*0b94*/ 	.word	0x00019070


	//   ....[86]....
        /*0b98*/ 	.word	0x00019080


	//   ....[87]....
        /*0b9c*/ 	.word	0x00019090


	//   ....[88]....
        /*0ba0*/ 	.word	0x000190a0


	//   ....[89]....
        /*0ba4*/ 	.word	0x000190b0


	//   ....[90]....
        /*0ba8*/ 	.word	0x000190c0


	//   ....[91]....
        /*0bac*/ 	.word	0x000190d0


	//   ....[92]....
        /*0bb0*/ 	.word	0x000190e0


	//   ....[93]....
        /*0bb4*/ 	.word	0x000190f0


	//   ....[94]....
        /*0bb8*/ 	.word	0x00019100


	//   ....[95]....
        /*0bbc*/ 	.word	0x00019110


	//   ....[96]....
        /*0bc0*/ 	.word	0x00019120


	//   ....[97]....
        /*0bc4*/ 	.word	0x00019130


	//   ....[98]....
        /*0bc8*/ 	.word	0x00019a70


	//   ....[99]....
        /*0bcc*/ 	.word	0x00019a80


	//   ....[100]....
        /*0bd0*/ 	.word	0x00019a90


	//   ....[101]....
        /*0bd4*/ 	.word	0x00019ad0


	//   ....[102]....
        /*0bd8*/ 	.word	0x0001a1c0


	//   ....[103]....
        /*0bdc*/ 	.word	0x0001a1e0


	//   ....[104]....
        /*0be0*/ 	.word	0x0001a2e0


	//   ....[105]....
        /*0be4*/ 	.word	0x0001a300


	//   ....[106]....
        /*0be8*/ 	.word	0x0001a740


	//   ....[107]....
        /*0bec*/ 	.word	0x0001a780


	//   ....[108]....
        /*0bf0*/ 	.word	0x0001abe0


	//   ....[109]....
        /*0bf4*/ 	.word	0x0001abf0


	//   ....[110]....
        /*0bf8*/ 	.word	0x0001b810


	//   ....[111]....
        /*0bfc*/ 	.word	0x0001b820


	//   ....[112]....
        /*0c00*/ 	.word	0x0001b920


	//   ....[113]....
        /*0c04*/ 	.word	0x0001b940


	//   ....[114]....
        /*0c08*/ 	.word	0x0001bac0


	//   ....[115]....
        /*0c0c*/ 	.word	0x0001bcb0


	//   ....[116]....
        /*0c10*/ 	.word	0x0001bce0


	//   ....[117]....
        /*0c14*/ 	.word	0x0001bd10


	//   ....[118]....
        /*0c18*/ 	.word	0x0001bd40


	//   ....[119]....
        /*0c1c*/ 	.word	0x0001bd70


	//   ....[120]....
        /*0c20*/ 	.word	0x0001bda0


	//   ....[121]....
        /*0c24*/ 	.word	0x0001bf30


	//   ....[122]....
        /*0c28*/ 	.word	0x0001bf60


	//   ....[123]....
        /*0c2c*/ 	.word	0x0001bf90


	//   ....[124]....
        /*0c30*/ 	.word	0x0001bfc0


	//   ....[125]....
        /*0c34*/ 	.word	0x0001bff0


	//   ....[126]....
        /*0c38*/ 	.word	0x0001c020


	//   ....[127]....
        /*0c3c*/ 	.word	0x0001c0b0


	//   ....[128]....
        /*0c40*/ 	.word	0x0001c0e0


	//   ....[129]....
        /*0c44*/ 	.word	0x0001c0f0


	//   ....[130]....
        /*0c48*/ 	.word	0x0001c130


	//   ....[131]....
        /*0c4c*/ 	.word	0x0001dab0


	//   ....[132]....
        /*0c50*/ 	.word	0x000201a0


	//   ....[133]....
        /*0c54*/ 	.word	0x000201b0


	//   ....[134]....
        /*0c58*/ 	.word	0x000201c0


	//   ....[135]....
        /*0c5c*/ 	.word	0x000202e0


	//   ....[136]....
        /*0c60*/ 	.word	0x000206f0


	//   ....[137]....
        /*0c64*/ 	.word	0x00020700


	//   ....[138]....
        /*0c68*/ 	.word	0x00020710


	//   ....[139]....
        /*0c6c*/ 	.word	0x00020720


	//   ....[140]....
        /*0c70*/ 	.word	0x00021080


	//   ....[141]....
        /*0c74*/ 	.word	0x000210b0


	//   ....[142]....
        /*0c78*/ 	.word	0x000210d0


	//   ....[143]....
        /*0c7c*/ 	.word	0x000210e0


	//   ....[144]....
        /*0c80*/ 	.word	0x000211e0


	//   ....[145]....
        /*0c84*/ 	.word	0x000211f0


	//   ....[146]....
        /*0c88*/ 	.word	0x000219c0


	//   ....[147]....
        /*0c8c*/ 	.word	0x000219e0


	//   ....[148]....
        /*0c90*/ 	.word	0x00021a00


	//   ....[149]....
        /*0c94*/ 	.word	0x00021a60


	//   ....[150]....
        /*0c98*/ 	.word	0x00021e30


	//   ....[151]....
        /*0c9c*/ 	.word	0x00021e40


	//   ....[152]....
        /*0ca0*/ 	.word	0x00021e50


	//   ....[153]....
        /*0ca4*/ 	.word	0x00021eb0


	//   ....[154]....
        /*0ca8*/ 	.word	0x00022de0


	//   ....[155]....
        /*0cac*/ 	.word	0x00022e10


	//   ....[156]....
        /*0cb0*/ 	.word	0x00022e70


	//   ....[157]....
        /*0cb4*/ 	.word	0x00022ea0


	//   ....[158]....
        /*0cb8*/ 	.word	0x00022ed0


	//   ....[159]....
        /*0cbc*/ 	.word	0x00022f00


	//   ....[160]....
        /*0cc0*/ 	.word	0x00022f30


	//   ....[161]....
        /*0cc4*/ 	.word	0x00022f60


	//   ....[162]....
        /*0cc8*/ 	.word	0x00023100


	//   ....[163]....
        /*0ccc*/ 	.word	0x00023130


	//   ....[164]....
        /*0cd0*/ 	.word	0x00023160


	//   ....[165]....
        /*0cd4*/ 	.word	0x00023190


	//   ....[166]....
        /*0cd8*/ 	.word	0x000231c0


	//   ....[167]....
        /*0cdc*/ 	.word	0x000231f0


	//   ....[168]....
        /*0ce0*/ 	.word	0x000232b0


	//   ....[169]....
        /*0ce4*/ 	.word	0x000232d0


	//   ....[170]....
        /*0ce8*/ 	.word	0x000232f0


	//   ....[171]....
        /*0cec*/ 	.word	0x00023350


	//   ....[172]....
        /*0cf0*/ 	.word	0x00023db0


	//   ....[173]....
        /*0cf4*/ 	.word	0x00024150


	//   ....[174]....
        /*0cf8*/ 	.word	0x000241e0


	//   ....[175]....
        /*0cfc*/ 	.word	0x000242c0


	//   ....[176]....
        /*0d00*/ 	.word	0x00024350


	//   ....[177]....
        /*0d04*/ 	.word	0x00024430


	//   ....[178]....
        /*0d08*/ 	.word	0x000244c0


	//   ....[179]....
        /*0d0c*/ 	.word	0x00024590


	//   ....[180]....
        /*0d10*/ 	.word	0x00024620


	//   ....[181]....
        /*0d14*/ 	.word	0x00024670


	//   ....[182]....
        /*0d18*/ 	.word	0x000246c0


	//   ....[183]....
        /*0d1c*/ 	.word	0x00024790


	//   ....[184]....
        /*0d20*/ 	.word	0x00024820


	//   ....[185]....
        /*0d24*/ 	.word	0x00024870


	//   ....[186]....
        /*0d28*/ 	.word	0x000248c0


	//   ....[187]....
        /*0d2c*/ 	.word	0x00024c60


	//   ....[188]....
        /*0d30*/ 	.word	0x00024f40


	//   ....[189]....
        /*0d34*/ 	.word	0x00025030


	//   ....[190]....
        /*0d38*/ 	.word	0x000250d0


	//   ....[191]....
        /*0d3c*/ 	.word	0x00025280


	//   ....[192]....
        /*0d40*/ 	.word	0x00025320


	//   ....[193]....
        /*0d44*/ 	.word	0x00025410


	//   ....[194]....
        /*0d48*/ 	.word	0x000254a0


	//   ....[195]....
        /*0d4c*/ 	.word	0x00025500


	//   ....[196]....
        /*0d50*/ 	.word	0x000255a0


	//   ....[197]....
        /*0d54*/ 	.word	0x000256b0


	//   ....[198]....
        /*0d58*/ 	.word	0x00025710


	//   ....[199]....
        /*0d5c*/ 	.word	0x00025770


	//   ....[200]....
        /*0d60*/ 	.word	0x00025810


	//   ....[201]....
        /*0d64*/ 	.word	0x000258e0


	//   ....[202]....
        /*0d68*/ 	.word	0x000259c0


	//   ....[203]....
        /*0d6c*/ 	.word	0x00025b00


	//   ....[204]....
        /*0d70*/ 	.word	0x00025bb0


	//   ....[205]....
        /*0d74*/ 	.word	0x00025c60


	//   ....[206]....
        /*0d78*/ 	.word	0x00025d10


	//   ....[207]....
        /*0d7c*/ 	.word	0x00025e00


	//   ....[208]....
        /*0d80*/ 	.word	0x00025e90


	//   ....[209]....
        /*0d84*/ 	.word	0x00025ef0


	//   ....[210]....
        /*0d88*/ 	.word	0x00025fc0


	//   ....[211]....
        /*0d8c*/ 	.word	0x000261a0


	//   ....[212]....
        /*0d90*/ 	.word	0x00026240


	//   ....[213]....
        /*0d94*/ 	.word	0x000263c0


	//   ....[214]....
        /*0d98*/ 	.word	0x00026440


	//   ....[215]....
        /*0d9c*/ 	.word	0x000264c0


	//   ....[216]....
        /*0da0*/ 	.word	0x00026540


	//   ....[217]....
        /*0da4*/ 	.word	0x000265c0


	//   ....[218]....
        /*0da8*/ 	.word	0x00026650


	//   ....[219]....
        /*0dac*/ 	.word	0x000266f0


	//   ....[220]....
        /*0db0*/ 	.word	0x000267a0


	//   ....[221]....
        /*0db4*/ 	.word	0x00026820


	//   ....[222]....
        /*0db8*/ 	.word	0x000268a0


	//   ....[223]....
        /*0dbc*/ 	.word	0x00026920


	//   ....[224]....
        /*0dc0*/ 	.word	0x000269b0


	//   ....[225]....
        /*0dc4*/ 	.word	0x00026a30


	//   ....[226]....
        /*0dc8*/ 	.word	0x00026ae0


	//   ....[227]....
        /*0dcc*/ 	.word	0x00026b30


	//   ....[228]....
        /*0dd0*/ 	.word	0x00026bd0


	//   ....[229]....
        /*0dd4*/ 	.word	0x00026d00


	//----- nvinfo : EIATTR_REG_RECONFIG
	.align		4
.L_235:
        /*0dd8*/ 	.byte	0x01, 0x54
	.zero		2


	//----- nvinfo : EIATTR_SYSCALL_OFFSETS
	.align		4
        /*0ddc*/ 	.byte	0x04, 0x46
        /*0dde*/ 	.short	(.L_237 - .L_236)


	//   ....[0]....
.L_236:
        /*0de0*/ 	.word	0x00002070


	//   ....[1]....
        /*0de4*/ 	.word	0x000021c0


	//   ....[2]....
        /*0de8*/ 	.word	0x00007e40


	//   ....[3]....
        /*0dec*/ 	.word	0x00008160


	//   ....[4]....
        /*0df0*/ 	.word	0x0001f780


	//   ....[5]....
        /*0df4*/ 	.word	0x0001f8f0


	//   ....[6]....
        /*0df8*/ 	.word	0x0001fa40


	//   ....[7]....
        /*0dfc*/ 	.word	0x0001fb80


	//   ....[8]....
        /*0e00*/ 	.word	0x00020b60


	//----- nvinfo : EIATTR_MBARRIER_INSTR_OFFSETS
	.align		4
.L_237:
        /*0e04*/ 	.byte	0x04, 0x39
        /*0e06*/ 	.short	(.L_239 - .L_238)


	//   ....[0]....
.L_238:
        /*0e08*/ 	.word	0x00000270
        /*0e0c*/ 	.word	0x000000ff
        /*0e10*/ 	.word	0x00019c00
        /*0e14*/ 	.short	0x0100
        /*0e16*/ 	.byte	0x08
	.zero		1


	//   ....[1]....
        /*0e18*/ 	.word	0x00000280
        /*0e1c*/ 	.word	0x000000ff
        /*0e20*/ 	.word	0x00019c20
        /*0e24*/ 	.short	0x0100
        /*0e26*/ 	.byte	0x08
	.zero		1


	//   ....[2]....
        /*0e28*/ 	.word	0x00000370
        /*0e2c*/ 	.word	0x000000ff
        /*0e30*/ 	.word	0x00019c30
        /*0e34*/ 	.short	0x0100
        /*0e36*/ 	.byte	0x08
	.zero		1


	//   ....[3]....
        /*0e38*/ 	.word	0x00000380
        /*0e3c*/ 	.word	0x000000ff
        /*0e40*/ 	.word	0x00019c40
        /*0e44*/ 	.short	0x0100
        /*0e46*/ 	.byte	0x08
	.zero		1


	//   ....[4]....
        /*0e48*/ 	.word	0x00000390
        /*0e4c*/ 	.word	0x000000ff
        /*0e50*/ 	.word	0x00019c38
        /*0e54*/ 	.short	0x0100
        /*0e56*/ 	.byte	0x08
	.zero		1


	//   ....[5]....
        /*0e58*/ 	.word	0x000003a0
        /*0e5c*/ 	.word	0x000000ff
        /*0e60*/ 	.word	0x00019c48
        /*0e64*/ 	.short	0x0100
        /*0e66*/ 	.byte	0x08
	.zero		1


	//   ....[6]....
        /*0e68*/ 	.word	0x000004d0
        /*0e6c*/ 	.word	0x000000ff
        /*0e70*/ 	.word	0x00019c50
        /*0e74*/ 	.short	0x0100
        /*0e76*/ 	.byte	0x08
	.zero		1


	//   ....[7]....
        /*0e78*/ 	.word	0x000004e0
        /*0e7c*/ 	.word	0x000000ff
        /*0e80*/ 	.word	0x00019c60
        /*0e84*/ 	.short	0x0100
        /*0e86*/ 	.byte	0x08
	.zero		1


	//   ....[8]....
        /*0e88*/ 	.word	0x000004f0
        /*0e8c*/ 	.word	0x000000ff
        /*0e90*/ 	.word	0x00019c58
        /*0e94*/ 	.short	0x0100
        /*0e96*/ 	.byte	0x08
	.zero		1


	//   ....[9]....
        /*0e98*/ 	.word	0x00000500
        /*0e9c*/ 	.word	0x000000ff
        /*0ea0*/ 	.word	0x00019c68
        /*0ea4*/ 	.short	0x0100
        /*0ea6*/ 	.byte	0x08
	.zero		1


	//   ....[10]....
        /*0ea8*/ 	.word	0x000005f0
        /*0eac*/ 	.word	0x000000ff
        /*0eb0*/ 	.word	0x00019c70
        /*0eb4*/ 	.short	0x0100
        /*0eb6*/ 	.byte	0x06
	.zero		1


	//   ....[11]....
        /*0eb8*/ 	.word	0x00000600
        /*0ebc*/ 	.word	0x000000ff
        /*0ec0*/ 	.word	0x00019c80
        /*0ec4*/ 	.short	0x0100
        /*0ec6*/ 	.byte	0x06
	.zero		1


	//   ....[12]....
        /*0ec8*/ 	.word	0x00000610
        /*0ecc*/ 	.word	0x000000ff
        /*0ed0*/ 	.word	0x00019c78
        /*0ed4*/ 	.short	0x0100
        /*0ed6*/ 	.byte	0x06
	.zero		1


	//   ....[13]....
        /*0ed8*/ 	.word	0x00000620
        /*0edc*/ 	.word	0x000000ff
        /*0ee0*/ 	.word	0x00019c88
        /*0ee4*/ 	.short	0x0100
        /*0ee6*/ 	.byte	0x06
	.zero		1


	//   ....[14]....
        /*0ee8*/ 	.word	0x00000750
        /*0eec*/ 	.word	0x000000ff
        /*0ef0*/ 	.word	0x00019c90
        /*0ef4*/ 	.short	0x0100
        /*0ef6*/ 	.byte	0x08
	.zero		1


	//   ....[15]....
        /*0ef8*/ 	.word	0x00000760
        /*0efc*/ 	.word	0x000000ff
        /*0f00*/ 	.word	0x00019ca0
        /*0f04*/ 	.short	0x0100
        /*0f06*/ 	.byte	0x08
	.zero		1


	//   ....[16]....
        /*0f08*/ 	.word	0x00000770
        /*0f0c*/ 	.word	0x000000ff
        /*0f10*/ 	.word	0x00019c98
        /*0f14*/ 	.short	0x0100
        /*0f16*/ 	.byte	0x08
	.zero		1


	//   ....[17]....
        /*0f18*/ 	.word	0x00000780
        /*0f1c*/ 	.word	0x000000ff
        /*0f20*/ 	.word	0x00019ca8
        /*0f24*/ 	.short	0x0100
        /*0f26*/ 	.byte	0x08
	.zero		1


	//   ....[18]....
        /*0f28*/ 	.word	0x000008c0
        /*0f2c*/ 	.word	0x000000ff
        /*0f30*/ 	.word	0x00019cb0
        /*0f34*/ 	.short	0x0100
        /*0f36*/ 	.byte	0x08
	.zero		1


	//   ....[19]....
        /*0f38*/ 	.word	0x000008d0
        /*0f3c*/ 	.word	0x000000ff
        /*0f40*/ 	.word	0x00019cc0
        /*0f44*/ 	.short	0x0100
        /*0f46*/ 	.byte	0x08
	.zero		1


	//   ....[20]....
        /*0f48*/ 	.word	0x000008e0
        /*0f4c*/ 	.word	0x000000ff
        /*0f50*/ 	.word	0x00019cb8
        /*0f54*/ 	.short	0x0100
        /*0f56*/ 	.byte	0x08
	.zero		1


	//   ....[21]....
        /*0f58*/ 	.word	0x000008f0
        /*0f5c*/ 	.word	0x000000ff
        /*0f60*/ 	.word	0x00019cc8
        /*0f64*/ 	.short	0x0100
        /*0f66*/ 	.byte	0x08
	.zero		1


	//   ....[22]....
        /*0f68*/ 	.word	0x00002f70
        /*0f6c*/ 	.word	0x00000043
        /*0f70*/ 	.word	0x00019c90
        /*0f74*/ 	.short	0x010a
        /*0f76*/ 	.byte	0x3f
	.zero		1


	//   ....[23]....
        /*0f78*/ 	.word	0x000048d0
        /*0f7c*/ 	.word	0x00000043
        /*0f80*/ 	.word	0x00019c90
        /*0f84*/ 	.short	0x010a
        /*0f86*/ 	.byte	0x3f
	.zero		1


	//   ....[24]....
        /*0f88*/ 	.word	0x00006870
        /*0f8c*/ 	.word	0x00000043
        /*0f90*/ 	.word	0x00019c90
        /*0f94*/ 	.short	0x010a
        /*0f96*/ 	.byte	0x3f
	.zero		1


	//   ....[25]....
        /*0f98*/ 	.word	0x00006c90
        /*0f9c*/ 	.word	0x00000004
        /*0fa0*/ 	.word	0x00000000
        /*0fa4*/ 	.short	0x0101
        /*0fa6*/ 	.byte	0x3f
	.zero		1


	//   ....[26]....
        /*0fa8*/ 	.word	0x00006cd0
        /*0fac*/ 	.word	0x00000043
        /*0fb0*/ 	.word	0x00019cb0
        /*0fb4*/ 	.short	0x010a
        /*0fb6*/ 	.byte	0x3f
	.zero		1


	//   ....[27]....
        /*0fb8*/ 	.word	0x000070b0
        /*0fbc*/ 	.word	0x00000043
        /*0fc0*/ 	.word	0x00000000
        /*0fc4*/ 	.short	0x0101
        /*0fc6*/ 	.byte	0x3f
	.zero		1


	//   ....[28]....
        /*0fc8*/ 	.word	0x00007ee0
        /*0fcc*/ 	.word	0x00000010
        /*0fd0*/ 	.word	0x00019c00
        /*0fd4*/ 	.short	0x010a
        /*0fd6*/ 	.byte	0x3f
	.zero		1


	//   ....[29]....
        /*0fd8*/ 	.word	0x00007f30
        /*0fdc*/ 	.word	0x00000010
        /*0fe0*/ 	.word	0x00019c00
        /*0fe4*/ 	.short	0x010a
        /*0fe6*/ 	.byte	0x3f
	.zero		1


	//   ....[30]....
        /*0fe8*/ 	.word	0x00008770
        /*0fec*/ 	.word	0x00000010
        /*0ff0*/ 	.word	0x00019c00
        /*0ff4*/ 	.short	0x010a
        /*0ff6*/ 	.byte	0x3f
	.zero		1


	//   ....[31]....
        /*0ff8*/ 	.word	0x0000a430
        /*0ffc*/ 	.word	0x00000010
        /*1000*/ 	.word	0x00019c00
        /*1004*/ 	.short	0x010a
        /*1006*/ 	.byte	0x3f
	.zero		1


	//   ....[32]....
        /*1008*/ 	.word	0x0000c600
        /*100c*/ 	.word	0x0000000a
        /*1010*/ 	.word	0x00019c30
        /*1014*/ 	.short	0x010a
        /*1016*/ 	.byte	0x3f
	.zero		1


	//   ....[33]....
        /*1018*/ 	.word	0x0000c6b0
        /*101c*/ 	.word	0x0000000a
        /*1020*/ 	.word	0x00019c30
        /*1024*/ 	.short	0x010a
        /*1026*/ 	.byte	0x3f
	.zero		1


	//   ....[34]....
        /*1028*/ 	.word	0x0000ca80
        /*102c*/ 	.word	0x00000000
        /*1030*/ 	.word	0x00000000
        /*1034*/ 	.short	0x0101
        /*1036*/ 	.byte	0x3f
	.zero		1


	//   ....[35]....
        /*1038*/ 	.word	0x0000fac0
        /*103c*/ 	.word	0x00000007
        /*1040*/ 	.word	0x00019c30
        /*1044*/ 	.short	0x010a
        /*1046*/ 	.byte	0x3f
	.zero		1


	//   ....[36]....
        /*1048*/ 	.word	0x0000fb40
        /*104c*/ 	.word	0x00000007
        /*1050*/ 	.word	0x00019c30
        /*1054*/ 	.short	0x010a
        /*1056*/ 	.byte	0x3f
	.zero		1


	//   ....[37]....
        /*1058*/ 	.word	0x0000fd40
        /*105c*/ 	.word	0x00000098
        /*1060*/ 	.word	0x00019c50
        /*1064*/ 	.short	0x010a
        /*1066*/ 	.byte	0x3f
	.zero		1


	//   ....[38]....
        /*1068*/ 	.word	0x0000fd90
        /*106c*/ 	.word	0x00000098
        /*1070*/ 	.word	0x00019c50
        /*1074*/ 	.short	0x010a
        /*1076*/ 	.byte	0x3f
	.zero		1


	//   ....[39]....
        /*1078*/ 	.word	0x000100f0
        /*107c*/ 	.word	0x00000007
        /*1080*/ 	.word	0x00000000
        /*1084*/ 	.short	0x0101
        /*1086*/ 	.byte	0x3f
	.zero		1


	//   ....[40]....
        /*1088*/ 	.word	0x00012570
        /*108c*/ 	.word	0x00000098
        /*1090*/ 	.word	0x00000000
        /*1094*/ 	.short	0x0101
        /*1096*/ 	.byte	0x3f
	.zero		1


	//   ....[41]....
        /*1098*/ 	.word	0x00012f10
        /*109c*/ 	.word	0x00000003
        /*10a0*/ 	.word	0x00019c30
        /*10a4*/ 	.short	0x010a
        /*10a6*/ 	.byte	0x3f
	.zero		1


	//   ....[42]....
        /*10a8*/ 	.word	0x00012f90
        /*10ac*/ 	.word	0x00000003
        /*10b0*/ 	.word	0x00019c30
        /*10b4*/ 	.short	0x010a
        /*10b6*/ 	.byte	0x3f
	.zero		1


	//   ....[43]....
        /*10b8*/ 	.word	0x00013190
        /*10bc*/ 	.word	0x00000015
        /*10c0*/ 	.word	0x00019c50
        /*10c4*/ 	.short	0x010a
        /*10c6*/ 	.byte	0x3f
	.zero		1


	//   ....[44]....
        /*10c8*/ 	.word	0x000131e0
        /*10cc*/ 	.word	0x00000015
        /*10d0*/ 	.word	0x00019c50
        /*10d4*/ 	.short	0x010a
        /*10d6*/ 	.byte	0x3f
	.zero		1


	//   ....[45]....
        /*10d8*/ 	.word	0x00013470
        /*10dc*/ 	.word	0x00000000
        /*10e0*/ 	.word	0x00000000
        /*10e4*/ 	.short	0x0101
        /*10e6*/ 	.byte	0x3f
	.zero		1


	//   ....[46]....
        /*10e8*/ 	.word	0x000146f0
        /*10ec*/ 	.word	0x00000015
        /*10f0*/ 	.word	0x00000000
        /*10f4*/ 	.short	0x0101
        /*10f6*/ 	.byte	0x3f
	.zero		1


	//   ....[47]....
        /*10f8*/ 	.word	0x00014d90
        /*10fc*/ 	.word	0x00000003
        /*1100*/ 	.word	0x00019c30
        /*1104*/ 	.short	0x010a
        /*1106*/ 	.byte	0x3f
	.zero		1


	//   ....[48]....
        /*1108*/ 	.word	0x00014e10
        /*110c*/ 	.word	0x00000003
        /*1110*/ 	.word	0x00019c30
        /*1114*/ 	.short	0x010a
        /*1116*/ 	.byte	0x3f
	.zero		1


	//   ....[49]....
        /*1118*/ 	.word	0x00015010
        /*111c*/ 	.word	0x00000015
        /*1120*/ 	.word	0x00019c50
        /*1124*/ 	.short	0x010a
        /*1126*/ 	.byte	0x3f
	.zero		1


	//   ....[50]....
        /*1128*/ 	.word	0x00015060
        /*112c*/ 	.word	0x00000015
        /*1130*/ 	.word	0x00019c50
        /*1134*/ 	.short	0x010a
        /*1136*/ 	.byte	0x3f
	.zero		1


	//   ....[51]....
        /*1138*/ 	.word	0x000153d0
        /*113c*/ 	.word	0x00000000
        /*1140*/ 	.word	0x00000000
        /*1144*/ 	.short	0x0101
        /*1146*/ 	.byte	0x3f
	.zero		1


	//   ....[52]....
        /*1148*/ 	.word	0x00017790
        /*114c*/ 	.word	0x00000015
        /*1150*/ 	.word	0x00000000
        /*1154*/ 	.short	0x0101
        /*1156*/ 	.byte	0x3f
	.zero		1


	//   ....[53]....
        /*1158*/ 	.word	0x00017d50
        /*115c*/ 	.word	0x00000004
        /*1160*/ 	.word	0x00019c50
        /*1164*/ 	.short	0x010a
        /*1166*/ 	.byte	0x3f
	.zero		1


	//   ....[54]....
        /*1168*/ 	.word	0x00017da0
        /*116c*/ 	.word	0x00000004
        /*1170*/ 	.word	0x00019c50
        /*1174*/ 	.short	0x010a
        /*1176*/ 	.byte	0x3f
	.zero		1


	//   ....[55]....
        /*1178*/ 	.word	0x00018670
        /*117c*/ 	.word	0x00000004
        /*1180*/ 	.word	0x00000000
        /*1184*/ 	.short	0x0101
        /*1186*/ 	.byte	0x3f
	.zero		1


	//   ....[56]....
        /*1188*/ 	.word	0x0001a1d0
        /*118c*/ 	.word	0x00000000
        /*1190*/ 	.word	0x00000000
        /*1194*/ 	.short	0x0101
        /*1196*/ 	.byte	0x3f
	.zero		1


	//   ....[57]....
        /*1198*/ 	.word	0x0001a600
        /*119c*/ 	.word	0x00000004
        /*11a0*/ 	.word	0x00000000
        /*11a4*/ 	.short	0x0101
        /*11a6*/ 	.byte	0x3f
	.zero		1


	//   ....[58]....
        /*11a8*/ 	.word	0x0001db90
        /*11ac*/ 	.word	0x00000012
        /*11b0*/ 	.word	0x00019c20
        /*11b4*/ 	.short	0x010a
        /*11b6*/ 	.byte	0x3f
	.zero		1


	//   ....[59]....
        /*11b8*/ 	.word	0x0001dc20
        /*11bc*/ 	.word	0x00000009
        /*11c0*/ 	.word	0x00019ca0
        /*11c4*/ 	.short	0x010a
        /*11c6*/ 	.byte	0x3f
	.zero		1


	//   ....[60]....
        /*11c8*/ 	.word	0x0001e070
        /*11cc*/ 	.word	0x00000009
        /*11d0*/ 	.word	0x00019cc0
        /*11d4*/ 	.short	0x010a
        /*11d6*/ 	.byte	0x3f
	.zero		1


	//   ....[61]....
        /*11d8*/ 	.word	0x0001e580
        /*11dc*/ 	.word	0x00000009
        /*11e0*/ 	.word	0x00019ca0
        /*11e4*/ 	.short	0x010a
        /*11e6*/ 	.byte	0x3f
	.zero		1


	//   ....[62]....
        /*11e8*/ 	.word	0x0001e9c0
        /*11ec*/ 	.word	0x00000009
        /*11f0*/ 	.word	0x00019cc0
        /*11f4*/ 	.short	0x010a
        /*11f6*/ 	.byte	0x3f
	.zero		1


	//   ....[63]....
        /*11f8*/ 	.word	0x0001ffe0
        /*11fc*/ 	.word	0x00000004
        /*1200*/ 	.word	0x00019c80
        /*1204*/ 	.short	0x010a
        /*1206*/ 	.byte	0x3f
	.zero		1


	//   ....[64]....
        /*1208*/ 	.word	0x000203e0
        /*120c*/ 	.word	0x00000004
        /*1210*/ 	.word	0x00019c70
        /*1214*/ 	.short	0x0107
        /*1216*/ 	.byte	0x3f
	.zero		1


	//   ....[65]....
        /*1218*/ 	.word	0x000204a0
        /*121c*/ 	.word	0x00000004
        /*1220*/ 	.word	0x00019c70
        /*1224*/ 	.short	0x0101
        /*1226*/ 	.byte	0x3f
	.zero		1


	//   ....[66]....
        /*1228*/ 	.word	0x000204d0
        /*122c*/ 	.word	0x00000004
        /*1230*/ 	.word	0x00019c40
        /*1234*/ 	.short	0x010a
        /*1236*/ 	.byte	0x3f
	.zero		1


	//   ....[67]....
        /*1238*/ 	.word	0x00020840
        /*123c*/ 	.word	0x00000004
        /*1240*/ 	.word	0x00019c30
        /*1244*/ 	.short	0x0107
        /*1246*/ 	.byte	0x3f
	.zero		1


	//   ....[68]....
        /*1248*/ 	.word	0x00020910
        /*124c*/ 	.word	0x00000004
        /*1250*/ 	.word	0x00019c30
        /*1254*/ 	.short	0x0101
        /*1256*/ 	.byte	0x3f
	.zero		1


	//   ....[69]....
        /*1258*/ 	.word	0x000212d0
        /*125c*/ 	.word	0x00000012
        /*1260*/ 	.word	0x00019c00
        /*1264*/ 	.short	0x0107
        /*1266*/ 	.byte	0x3f
	.zero		1


	//   ....[70]....
        /*1268*/ 	.word	0x000213d0
        /*126c*/ 	.word	0x00000012
        /*1270*/ 	.word	0x00019c00
        /*1274*/ 	.short	0x0101
        /*1276*/ 	.byte	0x3f
	.zero		1


	//   ....[71]....
        /*1278*/ 	.word	0x000213f0
        /*127c*/ 	.word	0x00000012
        /*1280*/ 	.word	0x00019c20
        /*1284*/ 	.short	0x010a
        /*1286*/ 	.byte	0x3f
	.zero		1


	//   ....[72]....
        /*1288*/ 	.word	0x00021780
        /*128c*/ 	.word	0x00000000
        /*1290*/ 	.word	0x00019c80
        /*1294*/ 	.short	0x010a
        /*1296*/ 	.byte	0x3f
	.zero		1


	//   ....[73]....
        /*1298*/ 	.word	0x00021b30
        /*129c*/ 	.word	0x00000000
        /*12a0*/ 	.word	0x00019c70
        /*12a4*/ 	.short	0x0107
        /*12a6*/ 	.byte	0x3f
	.zero		1


	//   ....[74]....
        /*12a8*/ 	.word	0x00021bf0
        /*12ac*/ 	.word	0x00000000
        /*12b0*/ 	.word	0x00019c70
        /*12b4*/ 	.short	0x0101
        /*12b6*/ 	.byte	0x3f
	.zero		1


	//   ....[75]....
        /*12b8*/ 	.word	0x00021c20
        /*12bc*/ 	.word	0x00000000
        /*12c0*/ 	.word	0x00019c40
        /*12c4*/ 	.short	0x010a
        /*12c6*/ 	.byte	0x3f
	.zero		1


	//   ....[76]....
        /*12c8*/ 	.word	0x00021f50
        /*12cc*/ 	.word	0x00000000
        /*12d0*/ 	.word	0x00019c30
        /*12d4*/ 	.short	0x0107
        /*12d6*/ 	.byte	0x3f
	.zero		1


	//   ....[77]....
        /*12d8*/ 	.word	0x00022010
        /*12dc*/ 	.word	0x00000000
        /*12e0*/ 	.word	0x00019c30
        /*12e4*/ 	.short	0x0101
        /*12e6*/ 	.byte	0x3f
	.zero		1


	//   ....[78]....
        /*12e8*/ 	.word	0x000220a0
        /*12ec*/ 	.word	0x00000002
        /*12f0*/ 	.word	0x00019c70
        /*12f4*/ 	.short	0x010a
        /*12f6*/ 	.byte	0x3f
	.zero		1


	//   ....[79]....
        /*12f8*/ 	.word	0x00022130
        /*12fc*/ 	.word	0x00000002
        /*1300*/ 	.word	0x00019c60
        /*1304*/ 	.short	0x010a
        /*1306*/ 	.byte	0x3f
	.zero		1


	//   ....[80]....
        /*1308*/ 	.word	0x000224c0
        /*130c*/ 	.word	0x00000002
        /*1310*/ 	.word	0x00019c50
        /*1314*/ 	.short	0x0101
        /*1316*/ 	.byte	0x3f
	.zero		1


	//   ....[81]....
        /*1318*/ 	.word	0x00022550
        /*131c*/ 	.word	0x00000002
        /*1320*/ 	.word	0x00000000
        /*1324*/ 	.short	0x0101
        /*1326*/ 	.byte	0x3f
	.zero		1


	//   ....[82]....
        /*1328*/ 	.word	0x00022710
        /*132c*/ 	.word	0x00000003
        /*1330*/ 	.word	0x00019c70
        /*1334*/ 	.short	0x010a
        /*1336*/ 	.byte	0x3f
	.zero		1


	//   ....[83]....
        /*1338*/ 	.word	0x00022790
        /*133c*/ 	.word	0x00000003
        /*1340*/ 	.word	0x00019c60
        /*1344*/ 	.short	0x010a
        /*1346*/ 	.byte	0x3f
	.zero		1


	//   ....[84]....
        /*1348*/ 	.word	0x00022b30
        /*134c*/ 	.word	0x00000003
        /*1350*/ 	.word	0x00019c50
        /*1354*/ 	.short	0x0101
        /*1356*/ 	.byte	0x3f
	.zero		1


	//   ....[85]....
        /*1358*/ 	.word	0x00022bd0
        /*135c*/ 	.word	0x00000003
        /*1360*/ 	.word	0x00000000
        /*1364*/ 	.short	0x0101
        /*1366*/ 	.byte	0x3f
	.zero		1


	//   ....[86]....
        /*1368*/ 	.word	0x00023d30
        /*136c*/ 	.word	0x00000007
        /*1370*/ 	.word	0x00019c20
        /*1374*/ 	.short	0x010a
        /*1376*/ 	.byte	0x3f
	.zero		1


	//   ....[87]....
        /*1378*/ 	.word	0x00023ea0
        /*137c*/ 	.word	0x00000005
        /*1380*/ 	.word	0x00019c40
        /*1384*/ 	.short	0x010a
        /*1386*/ 	.byte	0x3f
	.zero		1


	//   ....[88]....
        /*1388*/ 	.word	0x00023f40
        /*138c*/ 	.word	0x00000003
        /*1390*/ 	.word	0x00019c40
        /*1394*/ 	.short	0x010a
        /*1396*/ 	.byte	0x3f
	.zero		1


	//   ....[89]....
        /*1398*/ 	.word	0x00023f80
        /*139c*/ 	.word	0x00000005
        /*13a0*/ 	.word	0x00019c60
        /*13a4*/ 	.short	0x010a
        /*13a6*/ 	.byte	0x3f
	.zero		1


	//   ....[90]....
        /*13a8*/ 	.word	0x00023fc0
        /*13ac*/ 	.word	0x00000003
        /*13b0*/ 	.word	0x00019c60
        /*13b4*/ 	.short	0x010a
        /*13b6*/ 	.byte	0x3f
	.zero		1


	//   ....[91]....
        /*13b8*/ 	.word	0x00024000
        /*13bc*/ 	.word	0x00000005
        /*13c0*/ 	.word	0x00019c80
        /*13c4*/ 	.short	0x010a
        /*13c6*/ 	.byte	0x3f
	.zero		1


	//   ....[92]....
        /*13c8*/ 	.word	0x00024040
        /*13cc*/ 	.word	0x00000003
        /*13d0*/ 	.word	0x00019c80
        /*13d4*/ 	.short	0x010a
        /*13d6*/ 	.byte	0x3f
	.zero		1


	//   ....[93]....
        /*13d8*/ 	.word	0x000240a0
        /*13dc*/ 	.word	0x00000043
        /*13e0*/ 	.word	0x00019c90
        /*13e4*/ 	.short	0x010a
        /*13e6*/ 	.byte	0x3f
	.zero		1


	//   ....[94]....
        /*13e8*/ 	.word	0x00024210
        /*13ec*/ 	.word	0x00000043
        /*13f0*/ 	.word	0x00019c90
        /*13f4*/ 	.short	0x010a
        /*13f6*/ 	.byte	0x3f
	.zero		1


	//   ....[95]....
        /*13f8*/ 	.word	0x00024390
        /*13fc*/ 	.word	0x00000043
        /*1400*/ 	.word	0x00019c90
        /*1404*/ 	.short	0x010a
        /*1406*/ 	.byte	0x3f
	.zero		1


	//   ....[96]....
        /*1408*/ 	.word	0x000244f0
        /*140c*/ 	.word	0x00000043
        /*1410*/ 	.word	0x00019cb0
        /*1414*/ 	.short	0x010a
        /*1416*/ 	.byte	0x3f
	.zero		1


	//   ....[97]....
        /*1418*/ 	.word	0x000246f0
        /*141c*/ 	.word	0x00000010
        /*1420*/ 	.word	0x00019c00
        /*1424*/ 	.short	0x010a
        /*1426*/ 	.byte	0x3f
	.zero		1


	//   ....[98]....
        /*1428*/ 	.word	0x00024900
        /*142c*/ 	.word	0x00000010
        /*1430*/ 	.word	0x00019c00
        /*1434*/ 	.short	0x010a
        /*1436*/ 	.byte	0x3f
	.zero		1


	//   ....[99]....
        /*1438*/ 	.word	0x00024950
        /*143c*/ 	.word	0x0000000a
        /*1440*/ 	.word	0x00019c30
        /*1444*/ 	.short	0x010a
        /*1446*/ 	.byte	0x3f
	.zero		1


	//   ....[100]....
        /*1448*/ 	.word	0x000249a0
        /*144c*/ 	.word	0x00000007
        /*1450*/ 	.word	0x00019c30
        /*1454*/ 	.short	0x010a
        /*1456*/ 	.byte	0x3f
	.zero		1


	//   ....[101]....
        /*1458*/ 	.word	0x000249f0
        /*145c*/ 	.word	0x00000098
        /*1460*/ 	.word	0x00019c50
        /*1464*/ 	.short	0x010a
        /*1466*/ 	.byte	0x3f
	.zero		1


	//   ....[102]....
        /*1468*/ 	.word	0x00024a40
        /*146c*/ 	.word	0x00000003
        /*1470*/ 	.word	0x00019c30
        /*1474*/ 	.short	0x010a
        /*1476*/ 	.byte	0x3f
	.zero		1


	//   ....[103]....
        /*1478*/ 	.word	0x00024a90
        /*147c*/ 	.word	0x00000015
        /*1480*/ 	.word	0x00019c50
        /*1484*/ 	.short	0x010a
        /*1486*/ 	.byte	0x3f
	.zero		1


	//   ....[104]....
        /*1488*/ 	.word	0x00024ae0
        /*148c*/ 	.word	0x00000003
        /*1490*/ 	.word	0x00019c30
        /*1494*/ 	.short	0x010a
        /*1496*/ 	.byte	0x3f
	.zero		1


	//   ....[105]....
        /*1498*/ 	.word	0x00024b30
        /*149c*/ 	.word	0x00000015
        /*14a0*/ 	.word	0x00019c50
        /*14a4*/ 	.short	0x010a
        /*14a6*/ 	.byte	0x3f
	.zero		1


	//   ....[106]....
        /*14a8*/ 	.word	0x00024b80
        /*14ac*/ 	.word	0x00000004
        /*14b0*/ 	.word	0x00019c50
        /*14b4*/ 	.short	0x010a
        /*14b6*/ 	.byte	0x3f
	.zero		1


	//   ....[107]....
        /*14b8*/ 	.word	0x00024d20
        /*14bc*/ 	.word	0x00000012
        /*14c0*/ 	.word	0x00019c20
        /*14c4*/ 	.short	0x010a
        /*14c6*/ 	.byte	0x3f
	.zero		1


	//   ....[108]....
        /*14c8*/ 	.word	0x00024d70
        /*14cc*/ 	.word	0x00000009
        /*14d0*/ 	.word	0x00019ca0
        /*14d4*/ 	.short	0x010a
        /*14d6*/ 	.byte	0x3f
	.zero		1


	//   ....[109]....
        /*14d8*/ 	.word	0x00024dc0
        /*14dc*/ 	.word	0x00000009
        /*14e0*/ 	.word	0x00019cc0
        /*14e4*/ 	.short	0x010a
        /*14e6*/ 	.byte	0x3f
	.zero		1


	//   ....[110]....
        /*14e8*/ 	.word	0x00024e10
        /*14ec*/ 	.word	0x00000009
        /*14f0*/ 	.word	0x00019ca0
        /*14f4*/ 	.short	0x010a
        /*14f6*/ 	.byte	0x3f
	.zero		1


	//   ....[111]....
        /*14f8*/ 	.word	0x00024e60
        /*14fc*/ 	.word	0x00000009
        /*1500*/ 	.word	0x00019cc0
        /*1504*/ 	.short	0x010a
        /*1506*/ 	.byte	0x3f
	.zero		1


	//   ....[112]....
        /*1508*/ 	.word	0x00024f80
        /*150c*/ 	.word	0x00000004
        /*1510*/ 	.word	0x00019c80
        /*1514*/ 	.short	0x010a
        /*1516*/ 	.byte	0x3f
	.zero		1


	//   ....[113]....
        /*1518*/ 	.word	0x00025360
        /*151c*/ 	.word	0x00000004
        /*1520*/ 	.word	0x00019c40
        /*1524*/ 	.short	0x010a
        /*1526*/ 	.byte	0x3f
	.zero		1


	//   ....[114]....
        /*1528*/ 	.word	0x00025a00
        /*152c*/ 	.word	0x00000012
        /*1530*/ 	.word	0x00019c20
        /*1534*/ 	.short	0x010a
        /*1536*/ 	.byte	0x3f
	.zero		1


	//   ....[115]....
        /*1538*/ 	.word	0x00025a50
        /*153c*/ 	.word	0x00000000
        /*1540*/ 	.word	0x00019c80
        /*1544*/ 	.short	0x010a
        /*1546*/ 	.byte	0x3f
	.zero		1


	//   ....[116]....
        /*1548*/ 	.word	0x00025d50
        /*154c*/ 	.word	0x00000000
        /*1550*/ 	.word	0x00019c40
        /*1554*/ 	.short	0x010a
        /*1556*/ 	.byte	0x3f
	.zero		1


	//   ....[117]....
        /*1558*/ 	.word	0x00026000
        /*155c*/ 	.word	0x00000002
        /*1560*/ 	.word	0x00019c70
        /*1564*/ 	.short	0x010a
        /*1566*/ 	.byte	0x3f
	.zero		1


	//   ....[118]....
        /*1568*/ 	.word	0x00026050
        /*156c*/ 	.word	0x00000002
        /*1570*/ 	.word	0x00019c60
        /*1574*/ 	.short	0x010a
        /*1576*/ 	.byte	0x3f
	.zero		1


	//   ....[119]....
        /*1578*/ 	.word	0x000260a0
        /*157c*/ 	.word	0x00000003
        /*1580*/ 	.word	0x00019c70
        /*1584*/ 	.short	0x010a
        /*1586*/ 	.byte	0x3f
	.zero		1


	//   ....[120]....
        /*1588*/ 	.word	0x000260f0
        /*158c*/ 	.word	0x00000003
        /*1590*/ 	.word	0x00019c60
        /*1594*/ 	.short	0x010a
        /*1596*/ 	.byte	0x3f
	.zero		1


	//   ....[121]....
        /*1598*/ 	.word	0x00026c20
        /*159c*/ 	.word	0x00000007
        /*15a0*/ 	.word	0x00019c20
        /*15a4*/ 	.short	0x010a
        /*15a6*/ 	.byte	0x3f
	.zero		1


	//   ....[122]....
        /*15a8*/ 	.word	0x00026dc0
        /*15ac*/ 	.word	0x00000005
        /*15b0*/ 	.word	0x00019c40
        /*15b4*/ 	.short	0x010a
        /*15b6*/ 	.byte	0x3f
	.zero		1


	//   ....[123]....
        /*15b8*/ 	.word	0x00026e10
        /*15bc*/ 	.word	0x00000003
        /*15c0*/ 	.word	0x00019c40
        /*15c4*/ 	.short	0x010a
        /*15c6*/ 	.byte	0x3f
	.zero		1


	//   ....[124]....
        /*15c8*/ 	.word	0x00026e60
        /*15cc*/ 	.word	0x00000005
        /*15d0*/ 	.word	0x00019c60
        /*15d4*/ 	.short	0x010a
        /*15d6*/ 	.byte	0x3f
	.zero		1


	//   ....[125]....
        /*15d8*/ 	.word	0x00026eb0
        /*15dc*/ 	.word	0x00000003
        /*15e0*/ 	.word	0x00019c60
        /*15e4*/ 	.short	0x010a
        /*15e6*/ 	.byte	0x3f
	.zero		1


	//   ....[126]....
        /*15e8*/ 	.word	0x00026f00
        /*15ec*/ 	.word	0x00000005
        /*15f0*/ 	.word	0x00019c80
        /*15f4*/ 	.short	0x010a
        /*15f6*/ 	.byte	0x3f
	.zero		1


	//----- nvinfo : EIATTR_NUM_MBARRIERS
	.align		4
.L_239:
        /*15f8*/ 	.byte	0x03, 0x38
        /*15fa*/ 	.short	0x0016


	//----- nvinfo : EIATTR_EXIT_INSTR_OFFSETS
	.align		4
        /*15fc*/ 	.byte	0x04, 0x1c
        /*15fe*/ 	.short	(.L_241 - .L_240)


	//   ....[0]....
.L_240:
        /*1600*/ 	.word	0x00024090


	//----- nvinfo : EIATTR_MAX_THREADS
	.align		4
.L_241:
        /*1604*/ 	.byte	0x04, 0x05
        /*1606*/ 	.short	(.L_243 - .L_242)
.L_242:
        /*1608*/ 	.word	0x00000200
        /*160c*/ 	.word	0x00000001
        /*1610*/ 	.word	0x00000001


	//----- nvinfo : EIATTR_CRS_STACK_SIZE
	.align		4
.L_243:
        /*1614*/ 	.byte	0x04, 0x1e
        /*1616*/ 	.short	(.L_245 - .L_244)
.L_244:
        /*1618*/ 	.word	0x00000000


	//----- nvinfo : EIATTR_CBANK_PARAM_SIZE
	.align		4
.L_245:
        /*161c*/ 	.byte	0x03, 0x19
        /*161e*/ 	.short	0x0af0


	//----- nvinfo : EIATTR_PARAM_CBANK
	.align		4
        /*1620*/ 	.byte	0x04, 0x0a
        /*1622*/ 	.short	(.L_247 - .L_246)
	.align		4
.L_246:
        /*1624*/ 	.word	index@(.nv.constant0._ZN7cutlass13device_kernelIN5flash11enable_sm90INS1_16FlashAttnFwdSm90INS1_25CollectiveMainloopFwdSm90ILi2EN4cute5tupleIJNS5_1CILi1EEES8_S8_EEENS6_IJNS7_ILi192EEENS7_ILi128EEENS7_ILi96EEEEEELi96ENS_12float_e4m3_tEfNS_4arch4Sm90ELb0ELb1ELb0ELb1ELb1ELb1ELb0ELb1ELb1ELb1ELb1ELb0EEENS1_21CollectiveEpilogueFwdINS6_IJSA_SC_SB_EEES9_NS_10bfloat16_tESG_Li384ELb1ELb1ELb1ELb1EEENS1_36VarlenDynamicPersistentTileSchedulerILi192ELi128ELi384ELi128ELb1ELb1ELb1ELb1ELb0ELb1EEEEEEEEEvNT_6ParamsE)
        /*1628*/ 	.short	0x0210
        /*162a*/ 	.short	0x0af0


	//----- nvinfo : EIATTR_SW_WAR
	.align		4
.L_247:
        /*162c*/ 	.byte	0x04, 0x36
        /*162e*/ 	.short	(.L_249 - .L_248)
.L_248:
        /*1630*/ 	.word	0x00000008
.L_249:


//--------------------- .nv.info._ZN7cutlass13device_kernelIN5flash11enable_sm90INS1_16FlashAttnFwdSm90INS1_25CollectiveMainloopFwdSm90ILi2EN4cute5tupleIJNS5_1CILi1EEES8_S8_EEENS6_IJNS7_ILi192EEENS7_ILi128EEENS7_ILi96EEEEEELi96ENS_12float_e4m3_tEfNS_4arch4Sm90ELb1ELb0ELb0ELb0ELb1ELb0ELb0ELb1ELb1ELb1ELb1ELb0EEENS1_21CollectiveEpilogueFwdINS6_IJSA_SC_SB_EEES9_NS_10bfloat16_tESG_Li384ELb0ELb1ELb1ELb1EEENS1_19SingleTileSchedulerILb0ELb1ELb1ELi192EEEEEEEEEvNT_6ParamsE --------------------------
	.section	.nv.info._ZN7cutlass13device_kernelIN5flash11enable_sm90INS1_16FlashAttnFwdSm90INS1_25CollectiveMainloopFwdSm90ILi2EN4cute5tupleIJNS5_1CILi1EEES8_S8_EEENS6_IJNS7_ILi192EEENS7_ILi128EEENS7_ILi96EEEEEELi96ENS_12float_e4m3_tEfNS_4arch4Sm90ELb1ELb0ELb0ELb0ELb1ELb0ELb0ELb1ELb1ELb1ELb1ELb0EEENS1_21CollectiveEpilogueFwdINS6_IJSA_SC_SB_EEES9_NS_10bfloat16_tESG_Li384ELb0ELb1ELb1ELb1EEENS1_19SingleTileSchedulerILb0ELb1ELb1ELi192EEEEEEEEEvNT_6ParamsE,"",@"SHT_CUDA_INFO"
	.sectionflags	@""
	.align	4


	//----- nvinfo : EIATTR_CUDA_API_VERSION
	.align		4
        /*0000*/ 	.byte	0x04, 0x37
        /*0002*/ 	.short	(.L_251 - .L_250)
.L_250:
        /*0004*/ 	.word	0x00000082


	//----- nvinfo : EIATTR_KPARAM_INFO
	.align		4
.L_251:
        /*0008*/ 	.byte	0x04, 0x17
        /*000a*/ 	.short	(.L_253 - .L_252)
.L_252:
        /*000c*/ 	.word	0x00000000
        /*0010*/ 	.short	0x0000
        /*0012*/ 	.short	0x0070
        /*0014*/ 	.byte	0x00, 0xf0, 0x01, 0x28


	//----- nvinfo : EIATTR_SPARSE_MMA_MASK
	.align		4
.L_253:
        /*0018*/ 	.byte	0x03, 0x50
        /*001a*/ 	.short	0x0000


	//----- nvinfo : EIATTR_MAXREG_COUNT
	.align		4
        /*001c*/ 	.byte	0x03, 0x1b
        /*001e*/ 	.short	0x0080


	//----- nvinfo : EIATTR_NUM_BARRIERS
	.align		4
        /*0020*/ 	.byte	0x02, 0x4c
        /*0022*/ 	.byte	0x09
	.zero		1


	//----- nvinfo : EIATTR_EXTERNS
	.align		4
        /*0024*/ 	.byte	0x04, 0x0f
        /*0026*/ 	.short	(.L_255 - .L_254)


	//   ....[0]....
	.align		4
.L_254:
        /*0028*/ 	.word	index@(__assertfail)


	//----- nvinfo : EIATTR_ANNOTATIONS
	.align		4
.L_255:
        /*002c*/ 	.byte	0x04, 0x55
        /*002e*/ 	.short	(.L_257 - .L_256)


	//   ....[0]....
.L_256:
        /*0030*/ 	.word	0x00000001
        /*0034*/ 	.byte	0xa0, 0xb5, 0x00, 0x00, 0x01, 0x00, 0x00, 0x00, 0xb0, 0xd5, 0x00, 0x00, 0x01, 0x00, 0x00, 0x00
        /*0044*/ 	.byte	0x30, 0xdb, 0x00, 0x00


	//----- nvinfo : EIATTR_MERCURY_ISA_VERSION
	.align		4
.L_257:
        /*0048*/ 	.byte	0x03, 0x5f
        /*004a*/ 	.short	0x0101


	//----- nvinfo : EIATTR_INT_WARP_WIDE_INSTR_OFFSETS
	.align		4
        /*004c*/ 	.byte	0x04, 0x31
        /*004e*/ 	.short	(.L_259 - .L_258)


	//   ....[0]....
.L_258:
        /*0050*/ 	.word	0x000000c0


	//   ....[1]....
        /*0054*/ 	.word	0x000000d0


	//   ....[2]....
        /*0058*/ 	.word	0x00000170


	//----- nvinfo : EIATTR_COOP_GROUP_MASK_REGIDS
	.align		4
.L_259:
        /*005c*/ 	.byte	0x04, 0x29
        /*005e*/ 	.short	(.L_261 - .L_260)


	//   ....[0]....
.L_260:
        /*0060*/ 	.word	0xffffffff


	//   ....[1]....
        /*0064*/ 	.word	0xffffffff


	//   ....[2]....
        /*0068*/ 	.word	0xffffffff


	//   ....[3]....
        /*006c*/ 	.word	0xffffffff


	//   ....[4]....
        /*0070*/ 	.word	0xffffffff


	//   ....[5]....
        /*0074*/ 	.word	0xffffffff


	//   ....[6]....
        /*0078*/ 	.word	0xffffffff


	//   ....[7]....
        /*007c*/ 	.word	0xffffffff


	//   ....[8]....
        /*0080*/ 	.word	0xffffffff


	//   ....[9]....
        /*0084*/ 	.word	0xffffffff


	//   ....[10]....
        /*0088*/ 	.word	0xffffffff


	//   ....[11]....
        /*008c*/ 	.word	0xffffffff


	//   ....[12]....
        /*0090*/ 	.word	0xffffffff


	//   ....[13]....
        /*0094*/ 	.word	0xffffffff


	//   ....[14]....
        /*0098*/ 	.word	0xffffffff


	//   ....[15]....
        /*009c*/ 	.word	0xffffffff


	//   ....[16]....
        /*00a0*/ 	.word	0xffffffff


	//   ....[17]....
        /*00a4*/ 	.word	0xffffffff


	//   ....[18]....
        /*00a8*/ 	.word	0xffffffff


	//   ....[19]....
        /*00ac*/ 	.word	0xffffffff


	//   ....[20]....
        /*00b0*/ 	.word	0xffffffff


	//   ....[21]....
        /*00b4*/ 	.word	0xffffffff


	//   ....[22]....
        /*00b8*/ 	.word	0xffffffff


	//   ....[23]....
        /*00bc*/ 	.word	0xffffffff


	//   ....[24]....
        /*00c0*/ 	.word	0xffffffff


	//   ....[25]....
        /*00c4*/ 	.word	0xffffffff


	//   ....[26]....
        /*00c8*/ 	.word	0xffffffff


	//   ....[27]....
        /*00cc*/ 	.word	0xffffffff


	//   ....[28]....
        /*00d0*/ 	.word	0xffffffff


	//   ....[29]....
        /*00d4*/ 	.word	0xffffffff


	//   ....[30]....
        /*00d8*/ 	.word	0xffffffff


	//   ....[31]....
        /*00dc*/ 	.word	0xffffffff


	//   ....[32]....
        /*00e0*/ 	.word	0xffffffff


	//   ....[33]....
        /*00e4*/ 	.word	0xffffffff


	//   ....[34]....
        /*00e8*/ 	.word	0xffffffff


	//   ....[35]....
        /*00ec*/ 	.word	0xffffffff


	//   ....[36]....
        /*00f0*/ 	.word	0xffffffff


	//   ....[37]....
        /*00f4*/ 	.word	0xffffffff


	//   ....[38]....
        /*00f8*/ 	.word	0xffffffff


	//   ....[39]....
        /*00fc*/ 	.word	0xffffffff


	//   ....[40]....
        /*0100*/ 	.word	0xffffffff


	//   ....[41]....
        /*0104*/ 	.word	0xffffffff


	//   ....[42]....
        /*0108*/ 	.word	0xffffffff


	//   ....[43]....
        /*010c*/ 	.word	0xffffffff


	//   ....[44]....
        /*0110*/ 	.word	0xffffffff


	//   ....[45]....
        /*0114*/ 	.word	0xffffffff


	//   ....[46]....
        /*0118*/ 	.word	0xffffffff


	//   ....[47]....
        /*011c*/ 	.word	0xffffffff


	//   ....[48]....
        /*0120*/ 	.word	0xffffffff


	//   ....[49]....
        /*0124*/ 	.word	0xffffffff


	//   ....[50]....
        /*0128*/ 	.word	0xffffffff


	//   ....[51]....
        /*012c*/ 	.word	0xffffffff


	//   ....[52]....
        /*0130*/ 	.word	0xffffffff


	//   ....[53]....
        /*0134*/ 	.word	0xffffffff


	//   ....[54]....
        /*0138*/ 	.word	0xffffffff


	//   ....[55]....
        /*013c*/ 	.word	0xffffffff


	//   ....[56]....
        /*0140*/ 	.word	0xffffffff


	//   ....[57]....
        /*0144*/ 	.word	0xffffffff


	//   ....[58]....
        /*0148*/ 	.word	0xffffffff


	//   ....[59]....
        /*014c*/ 	.word	0xffffffff


	//   ....[60]....
        /*0150*/ 	.word	0xffffffff


	//   ....[61]....
        /*0154*/ 	.word	0xffffffff


	//   ....[62]....
        /*0158*/ 	.word	0xffffffff


	//   ....[63]....
        /*015c*/ 	.word	0xffffffff


	//   ....[64]....
        /*0160*/ 	.word	0xffffffff


	//   ....[65]....
        /*0164*/ 	.word	0xffffffff


	//   ....[66]....
        /*0168*/ 	.word	0xffffffff


	//   ....[67]....
        /*016c*/ 	.word	0xffffffff


	//   ....[68]....
        /*0170*/ 	.word	0xffffffff


	//   ....[69]....
        /*0174*/ 	.word	0xffffffff


	//   ....[70]....
        /*0178*/ 	.word	0xffffffff


	//   ....[71]....
        /*017c*/ 	.word	0xffffffff


	//   ....[72]....
        /*0180*/ 	.word	0xffffffff


	//   ....[73]....
        /*0184*/ 	.word	0xffffffff


	//   ....[74]....
        /*0188*/ 	.word	0xffffffff


	//   ....[75]....
        /*018c*/ 	.word	0xffffffff


	//   ....[76]....
        /*0190*/ 	.word	0xffffffff


	//   ....[77]....
        /*0194*/ 	.word	0xffffffff


	//   ....[78]....
        /*0198*/ 	.word	0xffffffff


	//   ....[79]....
        /*019c*/ 	.word	0xffffffff


	//   ....[80]....
        /*01a0*/ 	.word	0xffffffff


	//   ....[81]....
        /*01a4*/ 	.word	0xffffffff


	//   ....[82]....
        /*01a8*/ 	.word	0xffffffff


	//   ....[83]....
        /*01ac*/ 	.word	0xffffffff


	//   ....[84]....
        /*01b0*/ 	.word	0xffffffff


	//   ....[85]....
        /*01b4*/ 	.word	0xffffffff


	//   ....[86]....
        /*01b8*/ 	.word	0xffffffff


	//   ....[87]....
        /*01bc*/ 	.word	0xffffffff


	//   ....[88]....
        /*01c0*/ 	.word	0xffffffff


	//   ....[89]....
        /*01c4*/ 	.word	0xffffffff


	//   ....[90]....
        /*01c8*/ 	.word	0xffffffff


	//   ....[91]....
        /*01cc*/ 	.word	0xffffffff


	//   ....[92]....
        /*01d0*/ 	.word	0xffffffff


	//   ....[93]....
        /*01d4*/ 	.word	0xffffffff


	//   ....[94]....
        /*01d8*/ 	.word	0xffffffff


	//   ....[95]....
        /*01dc*/ 	.word	0xffffffff


	//   ....[96]....
        /*01e0*/ 	.word	0xffffffff


	//   ....[97]....
        /*01e4*/ 	.word	0xffffffff


	//   ....[98]....
        /*01e8*/ 	.word	0xffffffff


	//   ....[99]....
        /*01ec*/ 	.word	0xffffffff


	//   ....[100]....
        /*01f0*/ 	.word	0xffffffff


	//   ....[101]....
        /*01f4*/ 	.word	0xffffffff


	//   ....[102]....
        /*01f8*/ 	.word	0xffffffff


	//   ....[103]....
        /*01fc*/ 	.word	0xffffffff


	//   ....[104]....
        /*0200*/ 	.word	0xffffffff


	//   ....[105]....
        /*0204*/ 	.word	0xffffffff


	//   ....[106]....
        /*0208*/ 	.word	0xffffffff


	//   ....[107]....
        /*020c*/ 	.word	0x0500000f


	//   ....[108]....
        /*0210*/ 	.word	0x0500000f


	//   ....[109]....
        /*0214*/ 	.word	0x0500000f


	//   ....[110]....
        /*0218*/ 	.word	0x0500000f


	//   ....[111]....
        /*021c*/ 	.word	0x0500000f


	//   ....[112]....
        /*0220*/ 	.word	0x0500000f


	//   ....[113]....
        /*0224*/ 	.word	0x0500000f


	//   ....[114]....
        /*0228*/ 	.word	0x0500000f


	//   ....[115]....
        /*022c*/ 	.word	0x0500000f


	//   ....[116]....
        /*0230*/ 	.word	0x0500000f


	//   ....[117]....
        /*0234*/ 	.word	0x0500000f


	//   ....[118]....
        /*0238*/ 	.word	0x0500000f


	//   ....[119]....
        /*023c*/ 	.word	0x0500000f


	//   ....[120]....
        /*0240*/ 	.word	0x0500000f


	//   ....[121]....
        /*0244*/ 	.word	0x0500000f


	//   ....[122]....
        /*0248*/ 	.word	0x0500000f


	//   ....[123]....
        /*024c*/ 	.word	0x0500000f


	//   ....[124]....
        /*0250*/ 	.word	0x0500000f


	//   ....[125]....
        /*0254*/ 	.word	0x0500000f


	//   ....[126]....
        /*0258*/ 	.word	0x0500000f


	//   ....[127]....
        /*025c*/ 	.word	0x0500000f


	//   ....[128]....
        /*0260*/ 	.word	0x0500000f


	//   ....[129]....
        /*0264*/ 	.word	0x0500000f


	//----- nvinfo : EIATTR_COOP_GROUP_INSTR_OFFSETS
	.align		4
.L_261:
        /*0268*/ 	.byte	0x04, 0x28
        /*026a*/ 	.short	(.L_263 - .L_262)


	//   ....[0]....
.L_262:
        /*026c*/ 	.word	0x00000070


	//   ....[1]....
        /*0270*/ 	.word	0x000000b0


	//   ....[2]....
        /*0274*/ 	.word	0x000002d0


	//   ....[3]....
        /*0278*/ 	.word	0x00000430


	//   ....[4]....
        /*027c*/ 	.word	0x00000550


	//   ....[5]....
        /*0280*/ 	.word	0x000006b0


	//   ....[6]....
        /*0284*/ 	.word	0x00001410


	//   ....[7]....
        /*0288*/ 	.word	0x00001c50


	//   ....[8]....
        /*028c*/ 	.word	0x00002470


	//   ....[9]....
        /*0290*/ 	.word	0x00002490


	//   ....[10]....
        /*0294*/ 	.word	0x000024a0


	//   ....[11]....
        /*0298*/ 	.word	0x00002e80


	//   ....[12]....
        /*029c*/ 	.word	0x00002f60


	//   ....[13]....
        /*02a0*/ 	.word	0x000040a0


	//   ....[14]....
        /*02a4*/ 	.word	0x000040c0


	//   ....[15]....
        /*02a8*/ 	.word	0x00004760


	//   ....[16]....
        /*02ac*/ 	.word	0x00004860


	//   ....[17]....
        /*02b0*/ 	.word	0x000050a0


	//   ....[18]....
        /*02b4*/ 	.word	0x000050f0


	//   ....[19]....
        /*02b8*/ 	.word	0x000069a0


	//   ....[20]....
        /*02bc*/ 	.word	0x000069b0


	//   ....[21]....
        /*02c0*/ 	.word	0x000069e0


	//   ....[22]....
        /*02c4*/ 	.word	0x000069f0


	//   ....[23]....
        /*02c8*/ 	.word	0x00007fc0


	//   ....[24]....
        /*02cc*/ 	.word	0x00007fe0


	//   ....[25]....
        /*02d0*/ 	.word	0x00008060


	//   ....[26]....
        /*02d4*/ 	.word	0x00008070


	//   ....[27]....
        /*02d8*/ 	.word	0x00008d40


	//   ....[28]....
        /*02dc*/ 	.word	0x00008d50


	//   ....[29]....
        /*02e0*/ 	.word	0x00008d60


	//   ....[30]....
        /*02e4*/ 	.word	0x00008d70


	//   ....[31]....
        /*02e8*/ 	.word	0x00008d80


	//   ....[32]....
        /*02ec*/ 	.word	0x00008da0


	//   ....[33]....
        /*02f0*/ 	.word	0x00008db0


	//   ....[34]....
        /*02f4*/ 	.word	0x00008dc0


	//   ....[35]....
        /*02f8*/ 	.word	0x00008de0


	//   ....[36]....
        /*02fc*/ 	.word	0x00008df0


	//   ....[37]....
        /*0300*/ 	.word	0x00008e00


	//   ....[38]....
        /*0304*/ 	.word	0x00008e10


	//   ....[39]....
        /*0308*/ 	.word	0x00008e30


	//   ....[40]....
        /*030c*/ 	.word	0x00008e50


	//   ....[41]....
        /*0310*/ 	.word	0x00008e60


	//   ....[42]....
        /*0314*/ 	.word	0x00008e70


	//   ....[43]....
        /*0318*/ 	.word	0x00008e90


	//   ....[44]....
        /*031c*/ 	.word	0x00008eb0


	//   ....[45]....
        /*0320*/ 	.word	0x00008ec0


	//   ....[46]....
        /*0324*/ 	.word	0x00008ee0


	//   ....[47]....
        /*0328*/ 	.word	0x00008f00


	//   ....[48]....
        /*032c*/ 	.word	0x00008f10


	//   ....[49]....
        /*0330*/ 	.word	0x00008f20


	//   ....[50]....
        /*0334*/ 	.word	0x00008f30


	//   ....[51]....
        /*0338*/ 	.word	0x00008f40


	//   ....[52]....
        /*033c*/ 	.word	0x00008f60


	//   ....[53]....
        /*0340*/ 	.word	0x00008f70


	//   ....[54]....
        /*0344*/ 	.word	0x00008f80


	//   ....[55]....
        /*0348*/ 	.word	0x00008f90


	//   ....[56]....
        /*034c*/ 	.word	0x00008fa0


	//   ....[57]....
        /*0350*/ 	.word	0x00008fb0


	//   ....[58]....
        /*0354*/ 	.word	0x00008fc0


	//   ....[59]....
        /*0358*/ 	.word	0x00008fd0


	//   ....[60]....
        /*035c*/ 	.word	0x00008ff0


	//   ....[61]....
        /*0360*/ 	.word	0x00009020


	//   ....[62]....
        /*0364*/ 	.word	0x00009050


	//   ....[63]....
        /*0368*/ 	.word	0x00009080


	//   ....[64]....
        /*036c*/ 	.word	0x000090c0


	//   ....[65]....
        /*0370*/ 	.word	0x00009100


	//   ....[66]....
        /*0374*/ 	.word	0x00009130


	//   ....[67]....
        /*0378*/ 	.word	0x00009140


	//   ....[68]....
        /*037c*/ 	.word	0x00009150


	//   ....[69]....
        /*0380*/ 	.word	0x00009160


	//   ....[70]....
        /*0384*/ 	.word	0x00009170


	//   ....[71]....
        /*0388*/ 	.word	0x00009180


	//   ....[72]....
        /*038c*/ 	.word	0x00009190


	//   ....[73]....
        /*0390*/ 	.word	0x000091a0


	//   ....[74]....
        /*0394*/ 	.word	0x000091b0


	//   ....[75]....
        /*0398*/ 	.word	0x00009500


	//   ....[76]....
        /*039c*/ 	.word	0x00009560


	//   ....[77]....
        /*03a0*/ 	.word	0x00009590


	//   ....[78]....
        /*03a4*/ 	.word	0x000095d0


	//   ....[79]....
        /*03a8*/ 	.word	0x00009610


	//   ....[80]....
        /*03ac*/ 	.word	0x00009650


	//   ....[81]....
        /*03b0*/ 	.word	0x00009b70


	//   ....[82]....
        /*03b4*/ 	.word	0x00009ba0


	//   ....[83]....
        /*03b8*/ 	.word	0x0000a570


	//   ....[84]....
        /*03bc*/ 	.word	0x0000b960


	//   ....[85]....
        /*03c0*/ 	.word	0x0000b990


	//   ....[86]....
        /*03c4*/ 	.word	0x0000b9a0


	//   ....[87]....
        /*03c8*/ 	.word	0x0000ba70


	//   ....[88]....
        /*03cc*/ 	.word	0x0000bde0


	//   ....[89]....
        /*03d0*/ 	.word	0x0000bdf0


	//   ....[90]....
        /*03d4*/ 	.word	0x0000be00


	//   ....[91]....
        /*03d8*/ 	.word	0x0000be40


	//   ....[92]....
        /*03dc*/ 	.word	0x0000c5f0


	//   ....[93]....
        /*03e0*/ 	.word	0x0000c620


	//   ....[94]....
        /*03e4*/ 	.word	0x0000c650


	//   ....[95]....
        /*03e8*/ 	.word	0x0000c680


	//   ....[96]....
        /*03ec*/ 	.word	0x0000c6c0


	//   ....[97]....
        /*03f0*/ 	.word	0x0000c750


	//   ....[98]....
        /*03f4*/ 	.word	0x0000ce80


	//   ....[99]....
        /*03f8*/ 	.word	0x0000ce90


	//   ....[100]....
        /*03fc*/ 	.word	0x0000cea0


	//   ....[101]....
        /*0400*/ 	.word	0x0000cf20


	//   ....[102]....
        /*0404*/ 	.word	0x0000d2a0


	//   ....[103]....
        /*0408*/ 	.word	0x0000d2c0


	//   ....[104]....
        /*040c*/ 	.word	0x0000d2e0


	//   ....[105]....
        /*0410*/ 	.word	0x0000d300


	//   ....[106]....
        /*0414*/ 	.word	0x0000e070


	//   ....[107]....
        /*0418*/ 	.word	0x0000e630


	//   ....[108]....
        /*041c*/ 	.word	0x0000e720


	//   ....[109]....
        /*0420*/ 	.word	0x0000e7d0


	//   ....[110]....
        /*0424*/ 	.word	0x0000e850


	//   ....[111]....
        /*0428*/ 	.word	0x0000e920


	//   ....[112]....
        /*042c*/ 	.word	0x0000eaa0


	//   ....[113]....
        /*0430*/ 	.word	0x0000eb30


	//   ....[114]....
        /*0434*/ 	.word	0x0000ebb0


	//   ....[115]....
        /*0438*/ 	.word	0x0000ec60


	//   ....[116]....
        /*043c*/ 	.word	0x0000ecf0


	//   ....[117]....
        /*0440*/ 	.word	0x0000ed50


	//   ....[118]....
        /*0444*/ 	.word	0x0000ee00


	//   ....[119]....
        /*0448*/ 	.word	0x0000eeb0


	//   ....[120]....
        /*044c*/ 	.word	0x0000ef40


	//   ....[121]....
        /*0450*/ 	.word	0x0000f010


	//   ....[122]....
        /*0454*/ 	.word	0x0000f150


	//   ....[123]....
        /*0458*/ 	.word	0x0000f1e0


	//   ....[124]....
        /*045c*/ 	.word	0x0000f240


	//   ....[125]....
        /*0460*/ 	.word	0x0000f320


	//   ....[126]....
        /*0464*/ 	.word	0x0000f410


	//   ....[127]....
        /*0468*/ 	.word	0x0000f4b0


	//   ....[128]....
        /*046c*/ 	.word	0x0000f520


	//   ....[129]....
        /*0470*/ 	.word	0x0000f5e0


	//----- nvinfo : EIATTR_REG_RECONFIG
	.align		4
.L_263:
        /*0474*/ 	.byte	0x01, 0x54
	.zero		2


	//----- nvinfo : EIATTR_SYSCALL_OFFSETS
	.align		4
        /*0478*/ 	.byte	0x04, 0x46
        /*047a*/ 	.short	(.L_265 - .L_264)


	//   ....[0]....
.L_264:
        /*047c*/ 	.word	0x000015d0


	//   ....[1]....
        /*0480*/ 	.word	0x0000adb0


	//   ....[2]....
        /*0484*/ 	.word	0x0000aef0


	//   ....[3]....
        /*0488*/ 	.word	0x0000b030


	//   ....[4]....
        /*048c*/ 	.word	0x0000b150


	//   ....[5]....
        /*0490*/ 	.word	0x0000c150


	//----- nvinfo : EIATTR_MBARRIER_INSTR_OFFSETS
	.align		4
.L_265:
        /*0494*/ 	.byte	0x04, 0x39
        /*0496*/ 	.short	(.L_267 - .L_266)


	//   ....[0]....
.L_266:
        /*0498*/ 	.word	0x00000180
        /*049c*/ 	.word	0x000000ff
        /*04a0*/ 	.word	0x00017000
        /*04a4*/ 	.short	0x0100
        /*04a6*/ 	.byte	0x08
	.zero		1


	//   ....[1]....
        /*04a8*/ 	.word	0x00000190
        /*04ac*/ 	.word	0x000000ff
        /*04b0*/ 	.word	0x00017020
        /*04b4*/ 	.short	0x0100
        /*04b6*/ 	.byte	0x08
	.zero		1


	//   ....[2]....
        /*04b8*/ 	.word	0x00000280
        /*04bc*/ 	.word	0x000000ff
        /*04c0*/ 	.word	0x00017030
        /*04c4*/ 	.short	0x0100
        /*04c6*/ 	.byte	0x08
	.zero		1


	//   ....[3]....
        /*04c8*/ 	.word	0x00000290
        /*04cc*/ 	.word	0x000000ff
        /*04d0*/ 	.word	0x00017040
        /*04d4*/ 	.short	0x0100
        /*04d6*/ 	.byte	0x08
	.zero		1


	//   ....[4]....
        /*04d8*/ 	.word	0x000002a0
        /*04dc*/ 	.word	0x000000ff
        /*04e0*/ 	.word	0x00017038
        /*04e4*/ 	.short	0x0100
        /*04e6*/ 	.byte	0x08
	.zero		1


	//   ....[5]....
        /*04e8*/ 	.word	0x000002b0
        /*04ec*/ 	.word	0x000000ff
        /*04f0*/ 	.word	0x00017048
        /*04f4*/ 	.short	0x0100
        /*04f6*/ 	.byte	0x08
	.zero		1


	//   ....[6]....
        /*04f8*/ 	.word	0x000003e0
        /*04fc*/ 	.word	0x000000ff
        /*0500*/ 	.word	0x00017050
        /*0504*/ 	.short	0x0100
        /*0506*/ 	.byte	0x08
	.zero		1


	//   ....[7]....
        /*0508*/ 	.word	0x000003f0
        /*050c*/ 	.word	0x000000ff
        /*0510*/ 	.word	0x00017060
        /*0514*/ 	.short	0x0100
        /*0516*/ 	.byte	0x08
	.zero		1


	//   ....[8]....
        /*0518*/ 	.word	0x00000400
        /*051c*/ 	.word	0x000000ff
        /*0520*/ 	.word	0x00017058
        /*0524*/ 	.short	0x0100
        /*0526*/ 	.byte	0x08
	.zero		1


	//   ....[9]....
        /*0528*/ 	.word	0x00000410
        /*052c*/ 	.word	0x000000ff
        /*0530*/ 	.word	0x00017068
        /*0534*/ 	.short	0x0100
        /*0536*/ 	.byte	0x08
	.zero		1


	//   ....[10]....
        /*0538*/ 	.word	0x00000500
        /*053c*/ 	.word	0x000000ff
        /*0540*/ 	.word	0x00017070
        /*0544*/ 	.short	0x0100
        /*0546*/ 	.byte	0x06
	.zero		1


	//   ....[11]....
        /*0548*/ 	.word	0x00000510
        /*054c*/ 	.word	0x000000ff
        /*0550*/ 	.word	0x00017080
        /*0554*/ 	.short	0x0100
        /*0556*/ 	.byte	0x06
	.zero		1


	//   ....[12]....
        /*0558*/ 	.word	0x00000520
        /*055c*/ 	.word	0x000000ff
        /*0560*/ 	.word	0x00017078
        /*0564*/ 	.short	0x0100
        /*0566*/ 	.byte	0x06
	.zero		1


	//   ....[13]....
        /*0568*/ 	.word	0x00000530
        /*056c*/ 	.word	0x000000ff
        /*0570*/ 	.word	0x00017088
        /*0574*/ 	.short	0x0100
        /*0576*/ 	.byte	0x06
	.zero		1


	//   ....[14]....
        /*0578*/ 	.word	0x00000660
        /*057c*/ 	.word	0x000000ff
        /*0580*/ 	.word	0x00017090
        /*0584*/ 	.short	0x0100
        /*0586*/ 	.byte	0x08
	.zero		1


	//   ....[15]....
        /*0588*/ 	.word	0x00000670
        /*058c*/ 	.word	0x000000ff
        /*0590*/ 	.word	0x000170a0
        /*0594*/ 	.short	0x0100
        /*0596*/ 	.byte	0x08
	.zero		1


	//   ....[16]....
        /*0598*/ 	.word	0x00000680
        /*059c*/ 	.word	0x000000ff
        /*05a0*/ 	.word	0x00017098
        /*05a4*/ 	.short	0x0100
        /*05a6*/ 	.byte	0x08
	.zero		1


	//   ....[17]....
        /*05a8*/ 	.word	0x00000690
        /*05ac*/ 	.word	0x000000ff
        /*05b0*/ 	.word	0x000170a8
        /*05b4*/ 	.short	0x0100
        /*05b6*/ 	.byte	0x08
	.zero		1


	//   ....[18]....
        /*05b8*/ 	.word	0x000007d0
        /*05bc*/ 	.word	0x000000ff
        /*05c0*/ 	.word	0x000170b0
        /*05c4*/ 	.short	0x0100
        /*05c6*/ 	.byte	0x08
	.zero		1


	//   ....[19]....
        /*05c8*/ 	.word	0x000007e0
        /*05cc*/ 	.word	0x000000ff
        /*05d0*/ 	.word	0x000170c0
        /*05d4*/ 	.short	0x0100
        /*05d6*/ 	.byte	0x08
	.zero		1


	//   ....[20]....
        /*05d8*/ 	.word	0x000007f0
        /*05dc*/ 	.word	0x000000ff
        /*05e0*/ 	.word	0x000170b8
        /*05e4*/ 	.short	0x0100
        /*05e6*/ 	.byte	0x08
	.zero		1


	//   ....[21]....
        /*05e8*/ 	.word	0x00000800
        /*05ec*/ 	.word	0x000000ff
        /*05f0*/ 	.word	0x000170c8
        /*05f4*/ 	.short	0x0100
        /*05f6*/ 	.byte	0x08
	.zero		1


	//   ....[22]....
        /*05f8*/ 	.word	0x000015f0
        /*05fc*/ 	.word	0x000000ff
        /*0600*/ 	.word	0x00017000
        /*0604*/ 	.short	0x010a
        /*0606*/ 	.byte	0x2a
	.zero		1


	//   ....[23]....
        /*0608*/ 	.word	0x00001660
        /*060c*/ 	.word	0x000000ff
        /*0610*/ 	.word	0x00017030
        /*0614*/ 	.short	0x010a
        /*0616*/ 	.byte	0x2a
	.zero		1


	//   ....[24]....
        /*0618*/ 	.word	0x000016c0
        /*061c*/ 	.word	0x000000ff
        /*0620*/ 	.word	0x00017030
        /*0624*/ 	.short	0x010a
        /*0626*/ 	.byte	0x2a
	.zero		1


	//   ....[25]....
        /*0628*/ 	.word	0x00001b40
        /*062c*/ 	.word	0x000000ff
        /*0630*/ 	.word	0x00000000
        /*0634*/ 	.short	0x0101
        /*0636*/ 	.byte	0x06
	.zero		1


	//   ....[26]....
        /*0638*/ 	.word	0x00003c10
        /*063c*/ 	.word	0x000000ff
        /*0640*/ 	.word	0x00017030
        /*0644*/ 	.short	0x010a
        /*0646*/ 	.byte	0x19
	.zero		1


	//   ....[27]....
        /*0648*/ 	.word	0x00003c50
        /*064c*/ 	.word	0x000000ff
        /*0650*/ 	.word	0x00017030
        /*0654*/ 	.short	0x010a
        /*0656*/ 	.byte	0x19
	.zero		1


	//   ....[28]....
        /*0658*/ 	.word	0x00003dd0
        /*065c*/ 	.word	0x000000ff
        /*0660*/ 	.word	0x00017050
        /*0664*/ 	.short	0x010a
        /*0666*/ 	.byte	0x0b
	.zero		1


	//   ....[29]....
        /*0668*/ 	.word	0x00003e10
        /*066c*/ 	.word	0x000000ff
        /*0670*/ 	.word	0x00017050
        /*0674*/ 	.short	0x010a
        /*0676*/ 	.byte	0x0b
	.zero		1


	//   ....[30]....
        /*0678*/ 	.word	0x00004100
        /*067c*/ 	.word	0x000000ff
        /*0680*/ 	.word	0x00000000
        /*0684*/ 	.short	0x0101
        /*0686*/ 	.byte	0x06
	.zero		1


	//   ....[31]....
        /*0688*/ 	.word	0x00005bd0
        /*068c*/ 	.word	0x000000ff
        /*0690*/ 	.word	0x00000000
        /*0694*/ 	.short	0x0101
        /*0696*/ 	.byte	0x07
	.zero		1


	//   ....[32]....
        /*0698*/ 	.word	0x00006190
        /*069c*/ 	.word	0x000000ff
        /*06a0*/ 	.word	0x00017030
        /*06a4*/ 	.short	0x010a
        /*06a6*/ 	.byte	0x16
	.zero		1


	//   ....[33]....
        /*06a8*/ 	.word	0x000061d0
        /*06ac*/ 	.word	0x000000ff
        /*06b0*/ 	.word	0x00017030
        /*06b4*/ 	.short	0x010a
        /*06b6*/ 	.byte	0x16
	.zero		1


	//   ....[34]....
        /*06b8*/ 	.word	0x00006350
        /*06bc*/ 	.word	0x000000ff
        /*06c0*/ 	.word	0x00017050
        /*06c4*/ 	.short	0x010a
        /*06c6*/ 	.byte	0x0e
	.zero		1


	//   ....[35]....
        /*06c8*/ 	.word	0x00006390
        /*06cc*/ 	.word	0x000000ff
        /*06d0*/ 	.word	0x00017050
        /*06d4*/ 	.short	0x010a
        /*06d6*/ 	.byte	0x0e
	.zero		1


	//   ....[36]....
        /*06d8*/ 	.word	0x00006620
        /*06dc*/ 	.word	0x000000ff
        /*06e0*/ 	.word	0x00000000
        /*06e4*/ 	.short	0x0101
        /*06e6*/ 	.byte	0x06
	.zero		1


	//   ....[37]....
        /*06e8*/ 	.word	0x000077d0
        /*06ec*/ 	.word	0x000000ff
        /*06f0*/ 	.word	0x00000000
        /*06f4*/ 	.short	0x0101
        /*06f6*/ 	.byte	0x07
	.zero		1


	//   ....[38]....
        /*06f8*/ 	.word	0x00007ce0
        /*06fc*/ 	.word	0x000000ff
        /*0700*/ 	.word	0x00017050
        /*0704*/ 	.short	0x010a
        /*0706*/ 	.byte	0x10
	.zero		1


	//   ....[39]....
        /*0708*/ 	.word	0x00007d20
        /*070c*/ 	.word	0x000000ff
        /*0710*/ 	.word	0x00017050
        /*0714*/ 	.short	0x010a
        /*0716*/ 	.byte	0x10
	.zero		1


	//   ....[40]....
        /*0718*/ 	.word	0x00008350
        /*071c*/ 	.word	0x000000ff
        /*0720*/ 	.word	0x00000000
        /*0724*/ 	.short	0x0101
        /*0726*/ 	.byte	0x04
	.zero		1


	//   ....[41]....
        /*0728*/ 	.word	0x00009630
        /*072c*/ 	.word	0x000000ff
        /*0730*/ 	.word	0x00000000
        /*0734*/ 	.short	0x0101
        /*0736*/ 	.byte	0x04
	.zero		1


	//   ....[42]....
        /*0738*/ 	.word	0x0000b760
        /*073c*/ 	.word	0x000000ff
        /*0740*/ 	.word	0x00017080
        /*0744*/ 	.short	0x010a
        /*0746*/ 	.byte	0x2e
	.zero		1


	//   ....[43]....
        /*0748*/ 	.word	0x0000bb30
        /*074c*/ 	.word	0x000000ff
        /*0750*/ 	.word	0x00017070
        /*0754*/ 	.short	0x0107
        /*0756*/ 	.byte	0x2e
	.zero		1


	//   ....[44]....
        /*0758*/ 	.word	0x0000bbc0
        /*075c*/ 	.word	0x000000ff
        /*0760*/ 	.word	0x00017070
        /*0764*/ 	.short	0x0101
        /*0766*/ 	.byte	0x2e
	.zero		1


	//   ....[45]....
        /*0768*/ 	.word	0x0000bbf0
        /*076c*/ 	.word	0x000000ff
        /*0770*/ 	.word	0x00017040
        /*0774*/ 	.short	0x010a
        /*0776*/ 	.byte	0x2e
	.zero		1


	//   ....[46]....
        /*0778*/ 	.word	0x0000bf00
        /*077c*/ 	.word	0x000000ff
        /*0780*/ 	.word	0x00017030
        /*0784*/ 	.short	0x0107
        /*0786*/ 	.byte	0x2e
	.zero		1


	//   ....[47]....
        /*0788*/ 	.word	0x0000bf90
        /*078c*/ 	.word	0x000000ff
        /*0790*/ 	.word	0x00017030
        /*0794*/ 	.short	0x0101
        /*0796*/ 	.byte	0x2e
	.zero		1


	//   ....[48]....
        /*0798*/ 	.word	0x0000c860
        /*079c*/ 	.word	0x000000ff
        /*07a0*/ 	.word	0x00017000
        /*07a4*/ 	.short	0x0107
        /*07a6*/ 	.byte	0x2e
	.zero		1


	//   ....[49]....
        /*07a8*/ 	.word	0x0000c8c0
        /*07ac*/ 	.word	0x000000ff
        /*07b0*/ 	.word	0x00017000
        /*07b4*/ 	.short	0x0101
        /*07b6*/ 	.byte	0x2e
	.zero		1


	//   ....[50]....
        /*07b8*/ 	.word	0x0000c8f0
        /*07bc*/ 	.word	0x000000ff
        /*07c0*/ 	.word	0x00017020
        /*07c4*/ 	.short	0x010a
        /*07c6*/ 	.byte	0x2e
	.zero		1


	//   ....[51]....
        /*07c8*/ 	.word	0x0000cc30
        /*07cc*/ 	.word	0x00000006
        /*07d0*/ 	.word	0x00017080
        /*07d4*/ 	.short	0x010a
        /*07d6*/ 	.byte	0x3f
	.zero		1


	//   ....[52]....
        /*07d8*/ 	.word	0x0000cff0
        /*07dc*/ 	.word	0x00000006
        /*07e0*/ 	.word	0x00017070
        /*07e4*/ 	.short	0x0107
        /*07e6*/ 	.byte	0x3f
	.zero		1


	//   ....[53]....
        /*07e8*/ 	.word	0x0000d080
        /*07ec*/ 	.word	0x00000006
        /*07f0*/ 	.word	0x00017070
        /*07f4*/ 	.short	0x0101
        /*07f6*/ 	.byte	0x3f
	.zero		1


	//   ....[54]....
        /*07f8*/ 	.word	0x0000d0b0
        /*07fc*/ 	.word	0x00000006
        /*0800*/ 	.word	0x00017040
        /*0804*/ 	.short	0x010a
        /*0806*/ 	.byte	0x3f
	.zero		1


	//   ....[55]....
        /*0808*/ 	.word	0x0000d3e0
        /*080c*/ 	.word	0x00000006
        /*0810*/ 	.word	0x00017030
        /*0814*/ 	.short	0x0107
        /*0816*/ 	.byte	0x3f
	.zero		1


	//   ....[56]....
        /*0818*/ 	.word	0x0000d480
        /*081c*/ 	.word	0x00000006
        /*0820*/ 	.word	0x00017030
        /*0824*/ 	.short	0x0101
        /*0826*/ 	.byte	0x3f
	.zero		1


	//   ....[57]....
        /*0828*/ 	.word	0x0000d500
        /*082c*/ 	.word	0x00000002
        /*0830*/ 	.word	0x00017070
        /*0834*/ 	.short	0x010a
        /*0836*/ 	.byte	0x3f
	.zero		1


	//   ....[58]....
        /*0838*/ 	.word	0x0000d590
        /*083c*/ 	.word	0x00000002
        /*0840*/ 	.word	0x00017060
        /*0844*/ 	.short	0x010a
        /*0846*/ 	.byte	0x3f
	.zero		1


	//   ....[59]....
        /*0848*/ 	.word	0x0000d940
        /*084c*/ 	.word	0x00000002
        /*0850*/ 	.word	0x00017050
        /*0854*/ 	.short	0x0101
        /*0856*/ 	.byte	0x3f
	.zero		1


	//   ....[60]....
        /*0858*/ 	.word	0x0000d9e0
        /*085c*/ 	.word	0x00000002
        /*0860*/ 	.word	0x00000000
        /*0864*/ 	.short	0x0101
        /*0866*/ 	.byte	0x3f
	.zero		1


	//   ....[61]....
        /*0868*/ 	.word	0x0000dab0
        /*086c*/ 	.word	0x00000002
        /*0870*/ 	.word	0x00017070
        /*0874*/ 	.short	0x010a
        /*0876*/ 	.byte	0x3f
	.zero		1


	//   ....[62]....
        /*0878*/ 	.word	0x0000db60
        /*087c*/ 	.word	0x00000002
        /*0880*/ 	.word	0x00017060
        /*0884*/ 	.short	0x010a
        /*0886*/ 	.byte	0x3f
	.zero		1


	//   ....[63]....
        /*0888*/ 	.word	0x0000df00
        /*088c*/ 	.word	0x00000002
        /*0890*/ 	.word	0x00017050
        /*0894*/ 	.short	0x0101
        /*0896*/ 	.byte	0x3f
	.zero		1


	//   ....[64]....
        /*0898*/ 	.word	0x0000df80
        /*089c*/ 	.word	0x00000002
        /*08a0*/ 	.word	0x00000000
        /*08a4*/ 	.short	0x0101
        /*08a6*/ 	.byte	0x3f
	.zero		1


	//   ....[65]....
        /*08a8*/ 	.word	0x0000e020
        /*08ac*/ 	.word	0x00000007
        /*08b0*/ 	.word	0x00017020
        /*08b4*/ 	.short	0x010a
        /*08b6*/ 	.byte	0x3f
	.zero		1


	//   ....[66]....
        /*08b8*/ 	.word	0x0000e140
        /*08bc*/ 	.word	0x00000005
        /*08c0*/ 	.word	0x00017040
        /*08c4*/ 	.short	0x010a
        /*08c6*/ 	.byte	0x3f
	.zero		1


	//   ....[67]....
        /*08c8*/ 	.word	0x0000e1e0
        /*08cc*/ 	.word	0x00000007
        /*08d0*/ 	.word	0x00017040
        /*08d4*/ 	.short	0x010a
        /*08d6*/ 	.byte	0x3f
	.zero		1


	//   ....[68]....
        /*08d8*/ 	.word	0x0000e220
        /*08dc*/ 	.word	0x00000005
        /*08e0*/ 	.word	0x00017060
        /*08e4*/ 	.short	0x010a
        /*08e6*/ 	.byte	0x3f
	.zero		1


	//   ....[69]....
        /*08e8*/ 	.word	0x0000e260
        /*08ec*/ 	.word	0x00000007
        /*08f0*/ 	.word	0x00017060
        /*08f4*/ 	.short	0x010a
        /*08f6*/ 	.byte	0x3f
	.zero		1


	//   ....[70]....
        /*08f8*/ 	.word	0x0000e2a0
        /*08fc*/ 	.word	0x00000005
        /*0900*/ 	.word	0x00017080
        /*0904*/ 	.short	0x010a
        /*0906*/ 	.byte	0x3f
	.zero		1


	//   ....[71]....
        /*0908*/ 	.word	0x0000e2e0
        /*090c*/ 	.word	0x00000007
        /*0910*/ 	.word	0x00017080
        /*0914*/ 	.short	0x010a
        /*0916*/ 	.byte	0x3f
	.zero		1


	//   ....[72]....
        /*0918*/ 	.word	0x0000e350
        /*091c*/ 	.word	0x00000003
        /*0920*/ 	.word	0x00017000
        /*0924*/ 	.short	0x010a
        /*0926*/ 	.byte	0x3f
	.zero		1


	//   ....[73]....
        /*0928*/ 	.word	0x0000e3b0
        /*092c*/ 	.word	0x00000003
        /*0930*/ 	.word	0x00017030
        /*0934*/ 	.short	0x010a
        /*0936*/ 	.byte	0x3f
	.zero		1


	//   ....[74]....
        /*0938*/ 	.word	0x0000e410
        /*093c*/ 	.word	0x0000000b
        /*0940*/ 	.word	0x00017030
        /*0944*/ 	.short	0x010a
        /*0946*/ 	.byte	0x3f
	.zero		1


	//   ....[75]....
        /*0948*/ 	.word	0x0000e470
        /*094c*/ 	.word	0x0000000b
        /*0950*/ 	.word	0x00017050
        /*0954*/ 	.short	0x010a
        /*0956*/ 	.byte	0x3f
	.zero		1


	//   ....[76]....
        /*0958*/ 	.word	0x0000e4d0
        /*095c*/ 	.word	0x0000000b
        /*0960*/ 	.word	0x00017030
        /*0964*/ 	.short	0x010a
        /*0966*/ 	.byte	0x3f
	.zero		1


	//   ....[77]....
        /*0968*/ 	.word	0x0000e530
        /*096c*/ 	.word	0x0000000b
        /*0970*/ 	.word	0x00017050
        /*0974*/ 	.short	0x010a
        /*0976*/ 	.byte	0x3f
	.zero		1


	//   ....[78]....
        /*0978*/ 	.word	0x0000e590
        /*097c*/ 	.word	0x00000005
        /*0980*/ 	.word	0x00017050
        /*0984*/ 	.short	0x010a
        /*0986*/ 	.byte	0x3f
	.zero		1


	//   ....[79]....
        /*0988*/ 	.word	0x0000e670
        /*098c*/ 	.word	0x00000003
        /*0990*/ 	.word	0x00017080
        /*0994*/ 	.short	0x010a
        /*0996*/ 	.byte	0x3f
	.zero		1


	//   ....[80]....
        /*0998*/ 	.word	0x0000e9f0
        /*099c*/ 	.word	0x00000003
        /*09a0*/ 	.word	0x00017040
        /*09a4*/ 	.short	0x010a
        /*09a6*/ 	.byte	0x3f
	.zero		1


	//   ....[81]....
        /*09a8*/ 	.word	0x0000f050
        /*09ac*/ 	.word	0x00000003
        /*09b0*/ 	.word	0x00017020
        /*09b4*/ 	.short	0x010a
        /*09b6*/ 	.byte	0x3f
	.zero		1


	//   ....[82]....
        /*09b8*/ 	.word	0x0000f0a0
        /*09bc*/ 	.word	0x00000006
        /*09c0*/ 	.word	0x00017080
        /*09c4*/ 	.short	0x010a
        /*09c6*/ 	.byte	0x3f
	.zero		1


	//   ....[83]....
        /*09c8*/ 	.word	0x0000f360
        /*09cc*/ 	.word	0x00000006
        /*09d0*/ 	.word	0x00017040
        /*09d4*/ 	.short	0x010a
        /*09d6*/ 	.byte	0x3f
	.zero		1


	//   ....[84]....
        /*09d8*/ 	.word	0x0000f610
        /*09dc*/ 	.word	0x00000002
        /*09e0*/ 	.word	0x00017070
        /*09e4*/ 	.short	0x010a
        /*09e6*/ 	.byte	0x3f
	.zero		1


	//   ....[85]....
        /*09e8*/ 	.word	0x0000f660
        /*09ec*/ 	.word	0x00000002
        /*09f0*/ 	.word	0x00017060
        /*09f4*/ 	.short	0x010a
        /*09f6*/ 	.byte	0x3f
	.zero		1


	//   ....[86]....
        /*09f8*/ 	.word	0x0000f6b0
        /*09fc*/ 	.word	0x00000002
        /*0a00*/ 	.word	0x00017070
        /*0a04*/ 	.short	0x010a
        /*0a06*/ 	.byte	0x3f
	.zero		1


	//   ....[87]....
        /*0a08*/ 	.word	0x0000f700
        /*0a0c*/ 	.word	0x00000002
        /*0a10*/ 	.word	0x00017060
        /*0a14*/ 	.short	0x010a
        /*0a16*/ 	.byte	0x3f
	.zero		1


	//   ....[88]....
        /*0a18*/ 	.word	0x0000f750
        /*0a1c*/ 	.word	0x00000007
        /*0a20*/ 	.word	0x00017020
        /*0a24*/ 	.short	0x010a
        /*0a26*/ 	.byte	0x3f
	.zero		1


	//   ....[89]....
        /*0a28*/ 	.word	0x0000f7a0
        /*0a2c*/ 	.word	0x00000005
        /*0a30*/ 	.word	0x00017040
        /*0a34*/ 	.short	0x010a
        /*0a36*/ 	.byte	0x3f
	.zero		1


	//   ....[90]....
        /*0a38*/ 	.word	0x0000f7f0
        /*0a3c*/ 	.word	0x00000007
        /*0a40*/ 	.word	0x00017040
        /*0a44*/ 	.short	0x010a
        /*0a46*/ 	.byte	0x3f
	.zero		1


	//   ....[91]....
        /*0a48*/ 	.word	0x0000f840
        /*0a4c*/ 	.word	0x00000005
        /*0a50*/ 	.word	0x00017060
        /*0a54*/ 	.short	0x010a
        /*0a56*/ 	.byte	0x3f
	.zero		1


	//   ....[92]....
        /*0a58*/ 	.word	0x0000f890
        /*0a5c*/ 	.word	0x00000007
        /*0a60*/ 	.word	0x00017060
        /*0a64*/ 	.short	0x010a
        /*0a66*/ 	.byte	0x3f
	.zero		1


	//   ....[93]....
        /*0a68*/ 	.word	0x0000f8e0
        /*0a6c*/ 	.word	0x00000005
        /*0a70*/ 	.word	0x00017080
        /*0a74*/ 	.short	0x010a
        /*0a76*/ 	.byte	0x3f
	.zero		1


	//----- nvinfo : EIATTR_NUM_MBARRIERS
	.align		4
.L_267:
        /*0a78*/ 	.byte	0x03, 0x38
        /*0a7a*/ 	.short	0x0016


	//----- nvinfo : EIATTR_EXIT_INSTR_OFFSETS
	.align		4
        /*0a7c*/ 	.byte	0x04, 0x1c
        /*0a7e*/ 	.short	(.L_269 - .L_268)


	//   ....[0]....
.L_268:
        /*0a80*/ 	.word	0x0000e330


	//----- nvinfo : EIATTR_MAX_THREADS
	.align		4
.L_269:
        /*0a84*/ 	.byte	0x04, 0x05
        /*0a86*/ 	.short	(.L_271 - .L_270)
.L_270:
        /*0a88*/ 	.word	0x00000200
        /*0a8c*/ 	.word	0x00000001
        /*0a90*/ 	.word	0x00000001


	//----- nvinfo : EIATTR_CRS_STACK_SIZE
	.align		4
.L_271:
        /*0a94*/ 	.byte	0x04, 0x1e
        /*0a96*/ 	.short	(.L_273 - .L_272)
.L_272:
        /*0a98*/ 	.word	0x00000000


	//----- nvinfo : EIATTR_CBANK_PARAM_SIZE
	.align		4
.L_273:
        /*0a9c*/ 	.byte	0x03, 0x19
        /*0a9e*/ 	.short	0x0a70


	//----- nvinfo : EIATTR_PARAM_CBANK
	.align		4
        /*0aa0*/ 	.byte	0x04, 0x0a
        /*0aa2*/ 	.short	(.L_275 - .L_274)
	.align		4
.L_274:
        /*0aa4*/ 	.word	index@(.nv.constant0._ZN7cutlass13device_kernelIN5flash11enable_sm90INS1_16FlashAttnFwdSm90INS1_25CollectiveMainloopFwdSm90ILi2EN4cute5tupleIJNS5_1CILi1EEES8_S8_EEENS6_IJNS7_ILi192EEENS7_ILi128EEENS7_ILi96EEEEEELi96ENS_12float_e4m3_tEfNS_4arch4Sm90ELb1ELb0ELb0ELb0ELb1ELb0ELb0ELb1ELb1ELb1ELb1ELb0EEENS1_21CollectiveEpilogueFwdINS6_IJSA_SC_SB_EEES9_NS_10bfloat16_tESG_Li384ELb0ELb1ELb1ELb1EEENS1_19SingleTileSchedulerILb0ELb1ELb1ELi192EEEEEEEEEvNT_6ParamsE)
        /*0aa8*/ 	.short	0x0210
        /*0aaa*/ 	.short	0x0a70


	//----- nvinfo : EIATTR_SW_WAR
	.align		4
.L_275:
        /*0aac*/ 	.byte	0x04, 0x36
        /*0aae*/ 	.short	(.L_277 - .L_276)
.L_276:
        /*0ab0*/ 	.word	0x00000008
.L_277:


//--------------------- .nv.info._ZN7cutlass13device_kernelIN5flash11enable_sm90INS1_16FlashAttnFwdSm90INS1_25CollectiveMainloopFwdSm90ILi2EN4cute5tupleIJNS5_1CILi1EEES8_S8_EEENS6_IJNS7_ILi192EEENS7_ILi128EEENS7_ILi96EEEEEELi96ENS_12float_e4m3_tEfNS_4arch4Sm90ELb1ELb0ELb0ELb1ELb1ELb0ELb0ELb1ELb1ELb1ELb1ELb0EEENS1_21CollectiveEpilogueFwdINS6_IJSA_SC_SB_EEES9_NS_10bfloat16_tESG_Li384ELb1ELb1ELb1ELb1EEENS1_36VarlenDynamicPersistentTileSchedulerILi192ELi128ELi384ELi128ELb1ELb1ELb1ELb1ELb1ELb1EEEEEEEEEvNT_6ParamsE --------------------------
	.section	.nv.info._ZN7cutlass13device_kernelIN5flash11enable_sm90INS1_16FlashAttnFwdSm90INS1_25CollectiveMainloopFwdSm90ILi2EN4cute5tupleIJNS5_1CILi1EEES8_S8_EEENS6_IJNS7_ILi192EEENS7_ILi128EEENS7_ILi96EEEEEELi96ENS_12float_e4m3_tEfNS_4arch4Sm90ELb1ELb0ELb0ELb1ELb1ELb0ELb0ELb1ELb1ELb1ELb1ELb0EEENS1_21CollectiveEpilogueFwdINS6_IJSA_SC_SB_EEES9_NS_10bfloat16_tESG_Li384ELb1ELb1ELb1ELb1EEENS1_36VarlenDynamicPersistentTileSchedulerILi192ELi128ELi384ELi128ELb1ELb1ELb1ELb1ELb1ELb1EEEEEEEEEvNT_6ParamsE,"",@"SHT_CUDA_INFO"
	.sectionflags	@""
	.align	4


	//----- nvinfo : EIATTR_CUDA_API_VERSION
	.align		4
        /*0000*/ 	.byte	0x04, 0x37
        /*0002*/ 	.short	(.L_279 - .L_278)
.L_278:
        /*0004*/ 	.word	0x00000082


	//----- nvinfo : EIATTR_KPARAM_INFO
	.align		4
.L_279:
        /*0008*/ 	.byte	0x04, 0x17
        /*000a*/ 	.short	(.L_281 - .L_280)
.L_280:
        /*000c*/ 	.word	0x00000000
        /*0010*/ 	.short	0x0000
        /*0012*/ 	.short	0x0070
        /*0014*/ 	.byte	0x00, 0xf0, 0x01, 0x2a


	//----- nvinfo : EIATTR_SPARSE_MMA_MASK
	.align		4
.L_281:
        /*0018*/ 	.byte	0x03, 0x50
        /*001a*/ 	.short	0x0000


	//----- nvinfo : EIATTR_MAXREG_COUNT
	.align		4
        /*001c*/ 	.byte	0x03, 0x1b
        /*001e*/ 	.short	0x0080


	//----- nvinfo : EIATTR_NUM_BARRIERS
	.align		4
        /*0020*/ 	.byte	0x02, 0x4c
        /*0022*/ 	.byte	0x09
	.zero		1


	//----- nvinfo : EIATTR_EXTERNS
	.align		4
        /*0024*/ 	.byte	0x04, 0x0f
        /*0026*/ 	.short	(.L_283 - .L_282)


	//   ....[0]....
	.align		4
.L_282:
        /*0028*/ 	.word	index@(__assertfail)


	//----- nvinfo : EIATTR_ANNOTATIONS
	.align		4
.L_283:
        /*002c*/ 	.byte	0x04, 0x55
        /*002e*/ 	.short	(.L_285 - .L_284)


	//   ....[0]....
.L_284:
        /* <DEDUP_REMOVED lines=22> */


	//----- nvinfo : EIATTR_MERCURY_ISA_VERSION
	.align		4
.L_285:
        /*0178*/ 	.byte	0x03, 0x5f
        /*017a*/ 	.short	0x0101


	//----- nvinfo : EIATTR_UNUSED_LOAD_BYTE_OFFSET
	.align		4
        /*017c*/ 	.byte	0x04, 0x44
        /*017e*/ 	.short	(.L_287 - .L_286)


	//   ....[0]....
.L_286:
        /*0180*/ 	.word	0x00000940
        /*0184*/ 	.word	0x0000fff0


	//   ....[1]....
        /*0188*/ 	.word	0x00008c90
        /*018c*/ 	.word	0x0000fff0


	//----- nvinfo : EIATTR_INT_WARP_WIDE_INSTR_OFFSETS
	.align		4
.L_287:
        /*0190*/ 	.byte	0x04, 0x31
        /*0192*/ 	.short	(.L_289 - .L_288)


	//   ....[0]....
.L_288:
        /*0194*/ 	.word	0x000000c0


	//   ....[1]....
        /*0198*/ 	.word	0x000000d0


	//   ....[2]....
        /*019c*/ 	.word	0x00000170


	//   ....[3]....
        /*01a0*/ 	.word	0x0000dca0


	//   ....[4]....
        /*01a4*/ 	.word	0x0000dd30


	//   ....[5]....
        /*01a8*/ 	.word	0x00010ac0


	//   ....[6]....
        /*01ac*/ 	.word	0x00010b50


	//----- nvinfo : EIATTR_COOP_GROUP_MASK_REGIDS
	.align		4
.L_289:
        /*01b0*/ 	.byte	0x04, 0x29
        /*01b2*/ 	.short	(.L_291 - .L_290)


	//   ....[0]....
.L_290:
        /*01b4*/ 	.word	0xffffffff


	//   ....[1]....
        /*01b8*/ 	.word	0xffffffff


	//   ....[2]....
        /*01bc*/ 	.word	0xffffffff


	//   ....[3]....
        /*01c0*/ 	.word	0xffffffff


	//   ....[4]....
        /*01c4*/ 	.word	0xffffffff


	//   ....[5]....
        /*01c8*/ 	.word	0xffffffff


	//   ....[6]....
        /*01cc*/ 	.word	0xffffffff


	//   ....[7]....
        /*01d0*/ 	.word	0xffffffff


	//   ....[8]....
        /*01d4*/ 	.word	0xffffffff


	//   ....[9]....
        /*01d8*/ 	.word	0xffffffff


	//   ....[10]....
        /*01dc*/ 	.word	0xffffffff


	//   ....[11]....
        /*01e0*/ 	.word	0xffffffff


	//   ....[12]....
        /*01e4*/ 	.word	0xffffffff


	//   ....[13]....
        /*01e8*/ 	.word	0xffffffff


	//   ....[14]....
        /*01ec*/ 	.word	0xffffffff


	//   ....[15]....
        /*01f0*/ 	.word	0xffffffff


	//   ....[16]....
        /*01f4*/ 	.word	0xffffffff


	//   ....[17]....
        /*01f8*/ 	.word	0xffffffff


	//   ....[18]....
        /*01fc*/ 	.word	0xffffffff


	//   ....[19]....
        /*0200*/ 	.word	0xffffffff


	//   ....[20]....
        /*0204*/ 	.word	0xffffffff


	//   ....[21]....
        /*0208*/ 	.word	0xffffffff


	//   ....[22]....
        /*020c*/ 	.word	0xffffffff


	//   ....[23]....
        /*0210*/ 	.word	0xffffffff


	//   ....[24]....
        /*0214*/ 	.word	0xffffffff


	//   ....[25]....
        /*0218*/ 	.word	0xffffffff


	//   ....[26]....
        /*021c*/ 	.word	0xffffffff


	//   ....[27]....
        /*0220*/ 	.word	0xffffffff


	//   ....[28]....
        /*0224*/ 	.word	0xffffffff


	//   ....[29]....
        /*0228*/ 	.word	0xffffffff


	//   ....[30]....
        /*022c*/ 	.word	0xffffffff


	//   ....[31]....
        /*0230*/ 	.word	0xffffffff


	//   ....[32]....
        /*0234*/ 	.word	0xffffffff


	//   ....[33]....
        /*0238*/ 	.word	0xffffffff


	//   ....[34]....
        /*023c*/ 	.word	0xffffffff


	//   ....[35]....
        /*0240*/ 	.word	0xffffffff


	//   ....[36]....
        /*0244*/ 	.word	0xffffffff


	//   ....[37]....
        /*0248*/ 	.word	0xffffffff


	//   ....[38]....
        /*024c*/ 	.word	0xffffffff


	//   ....[39]....
        /*0250*/ 	.word	0xffffffff


	//   ....[40]....
        /*0254*/ 	.word	0xffffffff


	//   ....[41]....
        /*0258*/ 	.word	0xffffffff


	//   ....[42]....
        /*025c*/ 	.word	0xffffffff


	//   ....[43]....
        /*0260*/ 	.word	0xffffffff


	//   ....[44]....
        /*0264*/ 	.word	0xffffffff


	//   ....[45]....
        /*0268*/ 	.word	0xffffffff


	//   ....[46]....
        /*026c*/ 	.word	0xffffffff


	//   ....[47]....
        /*0270*/ 	.word	0xffffffff


	//   ....[48]....
        /*0274*/ 	.word	0xffffffff


	//   ....[49]....
        /*0278*/ 	.word	0xffffffff


	//   ....[50]....
        /*027c*/ 	.word	0xffffffff


	//   ....[51]....
        /*0280*/ 	.word	0xffffffff


	//   ....[52]....
        /*0284*/ 	.word	0xffffffff


	//   ....[53]....
        /*0288*/ 	.word	0xffffffff


	//   ....[54]....
        /*028c*/ 	.word	0xffffffff


	//   ....[55]....
        /*0290*/ 	.word	0xffffffff


	//   ....[56]....
        /*0294*/ 	.word	0xffffffff


	//   ....[57]....
        /*0298*/ 	.word	0xffffffff


	//   ....[58]....
        /*029c*/ 	.word	0xffffffff


	//   ....[59]....
        /*02a0*/ 	.word	0xffffffff


	//   ....[60]....
        /*02a4*/ 	.word	0xffffffff


	//   ....[61]....
        /*02a8*/ 	.word	0xffffffff


	//   ....[62]....
        /*02ac*/ 	.word	0xffffffff


	//   ....[63]....
        /*02b0*/ 	.word	0xffffffff


	//   ....[64]....
        /*02b4*/ 	.word	0xffffffff


	//   ....[65]....
        /*02b8*/ 	.word	0xffffffff


	//   ....[66]....
        /*02bc*/ 	.word	0xffffffff


	//   ....[67]....
        /*02c0*/ 	.word	0xffffffff


	//   ....[68]....
        /*02c4*/ 	.word	0xffffffff


	//   ....[69]....
        /*02c8*/ 	.word	0xffffffff


	//   ....[70]....
        /*02cc*/ 	.word	0xffffffff


	//   ....[71]....
        /*02d0*/ 	.word	0xffffffff


	//   ....[72]....
        /*02d4*/ 	.word	0xffffffff


	//   ....[73]....
        /*02d8*/ 	.word	0xffffffff


	//   ....[74]....
        /*02dc*/ 	.word	0xffffffff


	//   ....[75]....
        /*02e0*/ 	.word	0xffffffff


	//   ....[76]....
        /*02e4*/ 	.word	0xffffffff


	//   ....[77]....
        /*02e8*/ 	.word	0xffffffff


	//   ....[78]....
        /*02ec*/ 	.word	0xffffffff


	//   ....[79]....
        /*02f0*/ 	.word	0xffffffff


	//   ....[80]....
        /*02f4*/ 	.word	0xffffffff


	//   ....[81]....
        /*02f8*/ 	.word	0xffffffff


	//   ....[82]....
        /*02fc*/ 	.word	0xffffffff


	//   ....[83]....
        /*0300*/ 	.word	0xffffffff


	//   ....[84]....
        /*0304*/ 	.word	0xffffffff


	//   ....[85]....
        /*0308*/ 	.word	0xffffffff


	//   ....[86]....
        /*030c*/ 	.word	0xffffffff


	//   ....[87]....
        /*0310*/ 	.word	0xffffffff


	//   ....[88]....
        /*0314*/ 	.word	0xffffffff


	//   ....[89]....
        /*0318*/ 	.word	0xffffffff


	//   ....[90]....
        /*031c*/ 	.word	0xffffffff


	//   ....[91]....
        /*0320*/ 	.word	0xffffffff


	//   ....[92]....
        /*0324*/ 	.word	0xffffffff


	//   ....[93]....
        /*0328*/ 	.word	0xffffffff


	//   ....[94]....
        /*032c*/ 	.word	0xffffffff


	//   ....[95]....
        /*0330*/ 	.word	0xffffffff


	//   ....[96]....
        /*0334*/ 	.word	0xffffffff


	//   ....[97]....
        /*0338*/ 	.word	0xffffffff


	//   ....[98]....
        /*033c*/ 	.word	0xffffffff


	//   ....[99]....
        /*0340*/ 	.word	0xffffffff


	//   ....[100]....
        /*0344*/ 	.word	0xffffffff


	//   ....[101]....
        /*0348*/ 	.word	0xffffffff


	//   ....[102]....
        /*034c*/ 	.word	0xffffffff


	//   ....[103]....
        /*0350*/ 	.word	0xffffffff


	//   ....[104]....
        /*0354*/ 	.word	0xffffffff


	//   ....[105]....
        /*0358*/ 	.word	0xffffffff


	//   ....[106]....
        /*035c*/ 	.word	0xffffffff


	//   ....[107]....
        /*0360*/ 	.word	0xffffffff


	//   ....[108]....
        /*0364*/ 	.word	0xffffffff


	//   ....[109]....
        /*0368*/ 	.word	0xffffffff


	//   ....[110]....
        /*036c*/ 	.word	0xffffffff


	//   ....[111]....
        /*0370*/ 	.word	0xffffffff


	//   ....[112]....
        /*0374*/ 	.word	0xffffffff


	//   ....[113]....
        /*0378*/ 	.word	0xffffffff


	//   ....[114]....
        /*037c*/ 	.word	0xffffffff


	//   ....[115]....
        /*0380*/ 	.word	0xffffffff


	//   ....[116]....
        /*0384*/ 	.word	0xffffffff


	//   ....[117]....
        /*0388*/ 	.word	0xffffffff


	//   ....[118]....
        /*038c*/ 	.word	0xffffffff


	//   ....[119]....
        /*0390*/ 	.word	0xffffffff


	//   ....[120]....
        /*0394*/ 	.word	0xffffffff


	//   ....[121]....
        /*0398*/ 	.word	0xffffffff


	//   ....[122]....
        /*039c*/ 	.word	0xffffffff


	//   ....[123]....
        /*03a0*/ 	.word	0xffffffff


	//   ....[124]....
        /*03a4*/ 	.word	0xffffffff


	//   ....[125]....
        /*03a8*/ 	.word	0xffffffff


	//   ....[126]....
        /*03ac*/ 	.word	0xffffffff


	//   ....[127]....
        /*03b0*/ 	.word	0xffffffff


	//   ....[128]....
        /*03b4*/ 	.word	0xffffffff


	//   ....[129]....
        /*03b8*/ 	.word	0xffffffff


	//   ....[130]....
        /*03bc*/ 	.word	0xffffffff


	//   ....[131]....
        /*03c0*/ 	.word	0xffffffff


	//   ....[132]....
        /*03c4*/ 	.word	0xffffffff


	//   ....[133]....
        /*03c8*/ 	.word	0xffffffff


	//   ....[134]....
        /*03cc*/ 	.word	0xffffffff


	//   ....[135]....
        /*03d0*/ 	.word	0xffffffff


	//   ....[136]....
        /*03d4*/ 	.word	0xffffffff


	//   ....[137]....
        /*03d8*/ 	.word	0xffffffff


	//   ....[138]....
        /*03dc*/ 	.word	0xffffffff


	//   ....[139]....
        /*03e0*/ 	.word	0xffffffff


	//   ....[140]....
        /*03e4*/ 	.word	0xffffffff


	//   ....[141]....
        /*03e8*/ 	.word	0xffffffff


	//   ....[142]....
        /*03ec*/ 	.word	0xffffffff


	//   ....[143]....
        /*03f0*/ 	.word	0xffffffff


	//   ....[144]....
        /*03f4*/ 	.word	0xffffffff


	//   ....[145]....
        /*03f8*/ 	.word	0xffffffff


	//   ....[146]....
        /*03fc*/ 	.word	0xffffffff


	//   ....[147]....
        /*0400*/ 	.word	0xffffffff


	//   ....[148]....
        /*0404*/ 	.word	0xffffffff


	//   ....[149]....
        /*0408*/ 	.word	0x0500000f


	//   ....[150]....
        /*040c*/ 	.word	0x0500000f


	//   ....[151]....
        /*0410*/ 	.word	0x0500000f


	//   ....[152]....
        /*0414*/ 	.word	0x0500000f


	//   ....[153]....
        /*0418*/ 	.word	0x0500000f


	//   ....[154]....
        /*041c*/ 	.word	0x0500000f


	//   ....[155]....
        /*0420*/ 	.word	0x0500000f


	//   ....[156]....
        /*0424*/ 	.word	0x0500000f


	//   ....[157]....
        /*0428*/ 	.word	0x0500000f


	//   ....[158]....
        /*042c*/ 	.word	0x0500000f


	//   ....[159]....
        /*0430*/ 	.word	0x0500000f


	//   ....[160]....
        /*0434*/ 	.word	0x0500000f


	//   ....[161]....
        /*0438*/ 	.word	0x0500000f


	//   ....[162]....
        /*043c*/ 	.word	0x0500000f


	//   ....[163]....
        /*0440*/ 	.word	0x0500000f


	//   ....[164]....
        /*0444*/ 	.word	0x0500000f


	//   ....[165]....
        /*0448*/ 	.word	0x0500000f


	//   ....[166]....
        /*044c*/ 	.word	0x0500000f


	//   ....[167]....
        /*0450*/ 	.word	0x0500000f


	//   ....[168]....
        /*0454*/ 	.word	0x0500000f


	//   ....[169]....
        /*0458*/ 	.word	0x0500000f


	//   ....[170]....
        /*045c*/ 	.word	0x0500000f


	//   ....[171]....
        /*0460*/ 	.word	0x0500000f


	//   ....[172]....
        /*0464*/ 	.word	0x0500000f


	//----- nvinfo : EIATTR_COOP_GROUP_INSTR_OFFSETS
	.align		4
.L_291:
        /*0468*/ 	.byte	0x04, 0x28
        /*046a*/ 	.short	(.L_293 - .L_292)


	//   ....[0]....
.L_292:
        /*046c*/ 	.word	0x00000070


	//   ....[1]....
        /*0470*/ 	.word	0x000000b0


	//   ....[2]....
        /*0474*/ 	.word	0x000002d0


	//   ....[3]....
        /*0478*/ 	.word	0x00000430


	//   ....[4]....
        /*047c*/ 	.word	0x00000550


	//   ....[5]....
        /*0480*/ 	.word	0x000006b0


	//   ....[6]....
        /*0484*/ 	.word	0x00001c80


	//   ....[7]....
        /*0488*/ 	.word	0x00002320


	//   ....[8]....
        /*048c*/ 	.word	0x00002370


	//   ....[9]....
        /*0490*/ 	.word	0x00002b30


	//   ....[10]....
        /*0494*/ 	.word	0x00002c00


	//   ....[11]....
        /*0498*/ 	.word	0x00003490


	//   ....[12]....
        /*049c*/ 	.word	0x00003550


	//   ....[13]....
        /*04a0*/ 	.word	0x00004720


	//   ....[14]....
        /*04a4*/ 	.word	0x00004760


	//   ....[15]....
        /*04a8*/ 	.word	0x00004f30


	//   ....[16]....
        /*04ac*/ 	.word	0x00005030


	//   ....[17]....
        /*04b0*/ 	.word	0x000057b0


	//   ....[18]....
        /*04b4*/ 	.word	0x00005810


	//   ....[19]....
        /*04b8*/ 	.word	0x00006e50


	//   ....[20]....
        /*04bc*/ 	.word	0x00006e80


	//   ....[21]....
        /*04c0*/ 	.word	0x000070b0


	//   ....[22]....
        /*04c4*/ 	.word	0x000070e0


	//   ....[23]....
        /*04c8*/ 	.word	0x000085d0


	//   ....[24]....
        /*04cc*/ 	.word	0x000085e0


	//   ....[25]....
        /*04d0*/ 	.word	0x00008660


	//   ....[26]....
        /*04d4*/ 	.word	0x00008670


	//   ....[27]....
        /*04d8*/ 	.word	0x000090f0


	//   ....[28]....
        /*04dc*/ 	.word	0x00009100


	//   ....[29]....
        /*04e0*/ 	.word	0x00009110


	//   ....[30]....
        /*04e4*/ 	.word	0x00009130


	//   ....[31]....
        /*04e8*/ 	.word	0x00009150


	//   ....[32]....
        /*04ec*/ 	.word	0x000091c0


	//   ....[33]....
        /*04f0*/ 	.word	0x00009200


	//   ....[34]....
        /*04f4*/ 	.word	0x00009240


	//   ....[35]....
        /*04f8*/ 	.word	0x00009270


	//   ....[36]....
        /*04fc*/ 	.word	0x000092a0


	//   ....[37]....
        /*0500*/ 	.word	0x000092d0


	//   ....[38]....
        /*0504*/ 	.word	0x00009300


	//   ....[39]....
        /*0508*/ 	.word	0x00009330


	//   ....[40]....
        /*050c*/ 	.word	0x00009370


	//   ....[41]....
        /*0510*/ 	.word	0x000093a0


	//   ....[42]....
        /*0514*/ 	.word	0x000093d0


	//   ....[43]....
        /*0518*/ 	.word	0x00009400


	//   ....[44]....
        /*051c*/ 	.word	0x00009430


	//   ....[45]....
        /*0520*/ 	.word	0x00009450


	//   ....[46]....
        /*0524*/ 	.word	0x00009460


	//   ....[47]....
        /*0528*/ 	.word	0x00009470


	//   ....[48]....
        /*052c*/ 	.word	0x00009480


	//   ....[49]....
        /*0530*/ 	.word	0x00009490


	//   ....[50]....
        /*0534*/ 	.word	0x000094a0


	//   ....[51]....
        /*0538*/ 	.word	0x000094b0


	//   ....[52]....
        /*053c*/ 	.word	0x000094d0


	//   ....[53]....
        /*0540*/ 	.word	0x000094e0


	//   ....[54]....
        /*0544*/ 	.word	0x00009510


	//   ....[55]....
        /*0548*/ 	.word	0x00009520


	//   ....[56]....
        /*054c*/ 	.word	0x00009530


	//   ....[57]....
        /*0550*/ 	.word	0x00009560


	//   ....[58]....
        /*0554*/ 	.word	0x00009580


	//   ....[59]....
        /*0558*/ 	.word	0x00009590


	//   ....[60]....
        /*055c*/ 	.word	0x000095a0


	//   ....[61]....
        /*0560*/ 	.word	0x000095b0


	//   ....[62]....
        /*0564*/ 	.word	0x000095c0


	//   ....[63]....
        /*0568*/ 	.word	0x000095e0


	//   ....[64]....
        /*056c*/ 	.word	0x00009600


	//   ....[65]....
        /*0570*/ 	.word	0x00009610


	//   ....[66]....
        /*0574*/ 	.word	0x00009630


	//   ....[67]....
        /*0578*/ 	.word	0x00009660


	//   ....[68]....
        /*057c*/ 	.word	0x00009690


	//   ....[69]....
        /*0580*/ 	.word	0x000096c0


	//   ....[70]....
        /*0584*/ 	.word	0x000096f0


	//   ....[71]....
        /*0588*/ 	.word	0x00009720


	//   ....[72]....
        /*058c*/ 	.word	0x00009750


	//   ....[73]....
        /*0590*/ 	.word	0x00009780


	//   ....[74]....
        /*0594*/ 	.word	0x000097b0


	//   ....[75]....
        /*0598*/ 	.word	0x00009fe0


	//   ....[76]....
        /*059c*/ 	.word	0x00009ff0


	//   ....[77]....
        /*05a0*/ 	.word	0x0000a000


	//   ....[78]....
        /*05a4*/ 	.word	0x0000a040


	//   ....[79]....
        /*05a8*/ 	.word	0x0000a730


	//   ....[80]....
        /*05ac*/ 	.word	0x0000a760


	//   ....[81]....
        /*05b0*/ 	.word	0x0000a880


	//   ....[82]....
        /*05b4*/ 	.word	0x0000a8a0


	//   ....[83]....
        /*05b8*/ 	.word	0x0000add0


	//   ....[84]....
        /*05bc*/ 	.word	0x0000ade0


	//   ....[85]....
        /*05c0*/ 	.word	0x0000b110


	//   ....[86]....
        /*05c4*/ 	.word	0x0000b120


	//   ....[87]....
        /*05c8*/ 	.word	0x0000bd80


	//   ....[88]....
        /*05cc*/ 	.word	0x0000bd90


	//   ....[89]....
        /*05d0*/ 	.word	0x0000be90


	//   ....[90]....
        /*05d4*/ 	.word	0x0000beb0


	//   ....[91]....
        /*05d8*/ 	.word	0x0000c020


	//   ....[92]....
        /*05dc*/ 	.word	0x0000c200


	//   ....[93]....
        /*05e0*/ 	.word	0x0000c230


	//   ....[94]....
        /*05e4*/ 	.word	0x0000c260


	//   ....[95]....
        /*05e8*/ 	.word	0x0000c290


	//   ....[96]....
        /*05ec*/ 	.word	0x0000c2c0


	//   ....[97]....
        /*05f0*/ 	.word	0x0000c310


	//   ....[98]....
        /*05f4*/ 	.word	0x0000c490


	//   ....[99]....
        /*05f8*/ 	.word	0x0000c4c0


	//   ....[100]....
        /*05fc*/ 	.word	0x0000c4f0


	//   ....[101]....
        /*0600*/ 	.word	0x0000c520


	//   ....[102]....
        /*0604*/ 	.word	0x0000c550


	//   ....[103]....
        /*0608*/ 	.word	0x0000c580


	//   ....[104]....
        /*060c*/ 	.word	0x0000c610


	//   ....[105]....
        /*0610*/ 	.word	0x0000c670


	//   ....[106]....
        /*0614*/ 	.word	0x0000c680


	//   ....[107]....
        /*0618*/ 	.word	0x0000c6d0


	//   ....[108]....
        /*061c*/ 	.word	0x0000e8a0


	//   ....[109]....
        /*0620*/ 	.word	0x0000e8e0


	//   ....[110]....
        /*0624*/ 	.word	0x0000e900


	//   ....[111]....
        /*0628*/ 	.word	0x0000e9d0


	//   ....[112]....
        /*062c*/ 	.word	0x0000ed50


	//   ....[113]....
        /*0630*/ 	.word	0x0000ed60


	//   ....[114]....
        /*0634*/ 	.word	0x0000ed70


	//   ....[115]....
        /*0638*/ 	.word	0x0000ed80


	//   ....[116]....
        /*063c*/ 	.word	0x0000f650


	//   ....[117]....
        /*0640*/ 	.word	0x0000f680


	//   ....[118]....
        /*0644*/ 	.word	0x0000f6a0


	//   ....[119]....
        /*0648*/ 	.word	0x0000f6b0


	//   ....[120]....
        /*064c*/ 	.word	0x0000f6c0


	//   ....[121]....
        /*0650*/ 	.word	0x0000f7d0


	//   ....[122]....
        /*0654*/ 	.word	0x0000ff20


	//   ....[123]....
        /*0658*/ 	.word	0x0000ff40


	//   ....[124]....
        /*065c*/ 	.word	0x0000ff50


	//   ....[125]....
        /*0660*/ 	.word	0x0000ffb0


	//   ....[126]....
        /*0664*/ 	.word	0x00010300


	//   ....[127]....
        /*0668*/ 	.word	0x00010310


	//   ....[128]....
        /*066c*/ 	.word	0x00010320


	//   ....[129]....
        /*0670*/ 	.word	0x00010380


	//   ....[130]....
        /*0674*/ 	.word	0x000112e0


	//   ....[131]....
        /*0678*/ 	.word	0x00011300


	//   ....[132]....
        /*067c*/ 	.word	0x00011330


	//   ....[133]....
        /*0680*/ 	.word	0x00011340


	//   ....[134]....
        /*0684*/ 	.word	0x00011380


	//   ....[135]....
        /*0688*/ 	.word	0x000113c0


	//   ....[136]....
        /*068c*/ 	.word	0x000113f0


	//   ....[137]....
        /*0690*/ 	.word	0x00011420


	//   ....[138]....
        /*0694*/ 	.word	0x00011580


	//   ....[139]....
        /*0698*/ 	.word	0x000115b0


	//   ....[140]....
        /*069c*/ 	.word	0x000115f0


	//   ....[141]....
        /*06a0*/ 	.word	0x00011620


	//   ....[142]....
        /*06a4*/ 	.word	0x00011650


	//   ....[143]....
        /*06a8*/ 	.word	0x00011680


	//   ....[144]....
        /*06ac*/ 	.word	0x00011700


	//   ....[145]....
        /*06b0*/ 	.word	0x00011750


	//   ....[146]....
        /*06b4*/ 	.word	0x00011760


	//   ....[147]....
        /*06b8*/ 	.word	0x000117a0


	//   ....[148]....
        /*06bc*/ 	.word	0x000121f0


	//   ....[149]....
        /*06c0*/ 	.word	0x00012800


	//   ....[150]....
        /*06c4*/ 	.word	0x000128e0


	//   ....[151]....
        /*06c8*/ 	.word	0x000129a0


	//   ....[152]....
        /*06cc*/ 	.word	0x00012a40


	//   ....[153]....
        /*06d0*/ 	.word	0x00012b10


	//   ....[154]....
        /*06d4*/ 	.word	0x00012c80


	//   ....[155]....
        /*06d8*/ 	.word	0x00012d10


	//   ....[156]....
        /*06dc*/ 	.word	0x00012d70


	//   ....[157]....
        /*06e0*/ 	.word	0x00012e10


	//   ....[158]....
        /*06e4*/ 	.word	0x00012f20


	//   ....[159]....
        /*06e8*/ 	.word	0x00012f80


	//   ....[160]....
        /*06ec*/ 	.word	0x00012fe0


	//   ....[161]....
        /*06f0*/ 	.word	0x00013080


	//   ....[162]....
        /*06f4*/ 	.word	0x00013140


	//   ....[163]....
        /*06f8*/ 	.word	0x000131c0


	//   ....[164]....
        /*06fc*/ 	.word	0x00013380


	//   ....[165]....
        /*0700*/ 	.word	0x00013420


	//   ....[166]....
        /*0704*/ 	.word	0x00013480


	//   ....[167]....
        /*0708*/ 	.word	0x00013550


	//   ....[168]....
        /*070c*/ 	.word	0x00013640


	//   ....[169]....
        /*0710*/ 	.word	0x000136d0


	//   ....[170]....
        /*0714*/ 	.word	0x00013730


	//   ....[171]....
        /*0718*/ 	.word	0x00013800


	//   ....[172]....
        /*071c*/ 	.word	0x00013a60


	//----- nvinfo : EIATTR_REG_RECONFIG
	.align		4
.L_293:
        /*0720*/ 	.byte	0x01, 0x54
	.zero		2


	//----- nvinfo : EIATTR_SYSCALL_OFFSETS
	.align		4
        /*0724*/ 	.byte	0x04, 0x46
        /*0726*/ 	.short	(.L_295 - .L_294)


	//   ....[0]....
.L_294:
        /*0728*/ 	.word	0x00001e30


	//   ....[1]....
        /*072c*/ 	.word	0x0000de90


	//   ....[2]....
        /*0730*/ 	.word	0x0000e000


	//   ....[3]....
        /*0734*/ 	.word	0x0000e150


	//   ....[4]....
        /*0738*/ 	.word	0x0000e290


	//   ....[5]....
        /*073c*/ 	.word	0x0000f170


	//----- nvinfo : EIATTR_MBARRIER_INSTR_OFFSETS
	.align		4
.L_295:
        /*0740*/ 	.byte	0x04, 0x39
        /*0742*/ 	.short	(.L_297 - .L_296)


	//   ....[0]....
.L_296:
        /*0744*/ 	.word	0x00000180
        /*0748*/ 	.word	0x000000ff
        /*074c*/ 	.word	0x00019c00
        /*0750*/ 	.short	0x0100
        /*0752*/ 	.byte	0x08
	.zero		1


	//   ....[1]....
        /*0754*/ 	.word	0x00000190
        /*0758*/ 	.word	0x000000ff
        /*075c*/ 	.word	0x00019c20
        /*0760*/ 	.short	0x0100
        /*0762*/ 	.byte	0x08
	.zero		1


	//   ....[2]....
        /*0764*/ 	.word	0x00000280
        /*0768*/ 	.word	0x000000ff
        /*076c*/ 	.word	0x00019c30
        /*0770*/ 	.short	0x0100
        /*0772*/ 	.byte	0x08
	.zero		1


	//   ....[3]....
        /*0774*/ 	.word	0x00000290
        /*0778*/ 	.word	0x000000ff
        /*077c*/ 	.word	0x00019c40
        /*0780*/ 	.short	0x0100
        /*0782*/ 	.byte	0x08
	.zero		1


	//   ....[4]....
        /*0784*/ 	.word	0x000002a0
        /*0788*/ 	.word	0x000000ff
        /*078c*/ 	.word	0x00019c38
        /*0790*/ 	.short	0x0100
        /*0792*/ 	.byte	0x08
	.zero		1


	//   ....[5]....
        /*0794*/ 	.word	0x000002b0
        /*0798*/ 	.word	0x000000ff
        /*079c*/ 	.word	0x00019c48
        /*07a0*/ 	.short	0x0100
        /*07a2*/ 	.byte	0x08
	.zero		1


	//   ....[6]....
        /*07a4*/ 	.word	0x000003e0
        /*07a8*/ 	.word	0x000000ff
        /*07ac*/ 	.word	0x00019c50
        /*07b0*/ 	.short	0x0100
        /*07b2*/ 	.byte	0x08
	.zero		1


	//   ....[7]....
        /*07b4*/ 	.word	0x000003f0
        /*07b8*/ 	.word	0x000000ff
        /*07bc*/ 	.word	0x00019c60
        /*07c0*/ 	.short	0x0100
        /*07c2*/ 	.byte	0x08
	.zero		1


	//   ....[8]....
        /*07c4*/ 	.word	0x00000400
        /*07c8*/ 	.word	0x000000ff
        /*07cc*/ 	.word	0x00019c58
        /*07d0*/ 	.short	0x0100
        /*07d2*/ 	.byte	0x08
	.zero		1


	//   ....[9]....
        /*07d4*/ 	.word	0x00000410
        /*07d8*/ 	.word	0x000000ff
        /*07dc*/ 	.word	0x00019c68
        /*07e0*/ 	.short	0x0100
        /*07e2*/ 	.byte	0x08
	.zero		1


	//   ....[10]....
        /*07e4*/ 	.word	0x00000500
        /*07e8*/ 	.word	0x000000ff
        /*07ec*/ 	.word	0x00019c70
        /*07f0*/ 	.short	0x0100
        /*07f2*/ 	.byte	0x06
	.zero		1


	//   ....[11]....
        /*07f4*/ 	.word	0x00000510
        /*07f8*/ 	.word	0x000000ff
        /*07fc*/ 	.word	0x00019c80
        /*0800*/ 	.short	0x0100
        /*0802*/ 	.byte	0x06
	.zero		1


	//   ....[12]....
        /*0804*/ 	.word	0x00000520
        /*0808*/ 	.word	0x000000ff
        /*080c*/ 	.word	0x00019c78
        /*0810*/ 	.short	0x0100
        /*0812*/ 	.byte	0x06
	.zero		1


	//   ....[13]....
        /*0814*/ 	.word	0x00000530
        /*0818*/ 	.word	0x000000ff
        /*081c*/ 	.word	0x00019c88
        /*0820*/ 	.short	0x0100
        /*0822*/ 	.byte	0x06
	.zero		1


	//   ....[14]....
        /*0824*/ 	.word	0x00000660
        /*0828*/ 	.word	0x000000ff
        /*082c*/ 	.word	0x00019c90
        /*0830*/ 	.short	0x0100
        /*0832*/ 	.byte	0x08
	.zero		1


	//   ....[15]....
        /*0834*/ 	.word	0x00000670
        /*0838*/ 	.word	0x000000ff
        /*083c*/ 	.word	0x00019ca0
        /*0840*/ 	.short	0x0100
        /*0842*/ 	.byte	0x08
	.zero		1


	//   ....[16]....
        /*0844*/ 	.word	0x00000680
        /*0848*/ 	.word	0x000000ff
        /*084c*/ 	.word	0x00019c98
        /*0850*/ 	.short	0x0100
        /*0852*/ 	.byte	0x08
	.zero		1


	//   ....[17]....
        /*0854*/ 	.word	0x00000690
        /*0858*/ 	.word	0x000000ff
        /*085c*/ 	.word	0x00019ca8
        /*0860*/ 	.short	0x0100
        /*0862*/ 	.byte	0x08
	.zero		1


	//   ....[18]....
        /*0864*/ 	.word	0x000007e0
        /*0868*/ 	.word	0x000000ff
        /*086c*/ 	.word	0x00019cb0
        /*0870*/ 	.short	0x0100
        /*0872*/ 	.byte	0x08
	.zero		1


	//   ....[19]....
        /*0874*/ 	.word	0x000007f0
        /*0878*/ 	.word	0x000000ff
        /*087c*/ 	.word	0x00019cc0
        /*0880*/ 	.short	0x0100
        /*0882*/ 	.byte	0x08
	.zero		1


	//   ....[20]....
        /*0884*/ 	.word	0x00000800
        /*0888*/ 	.word	0x000000ff
        /*088c*/ 	.word	0x00019cb8
        /*0890*/ 	.short	0x0100
        /*0892*/ 	.byte	0x08
	.zero		1


	//   ....[21]....
        /*0894*/ 	.word	0x00000810
        /*0898*/ 	.word	0x000000ff
        /*089c*/ 	.word	0x00019cc8
        /*08a0*/ 	.short	0x0100
        /*08a2*/ 	.byte	0x08
	.zero		1


	//   ....[22]....
        /*08a4*/ 	.word	0x00001eb0
        /*08a8*/ 	.word	0x000000ff
        /*08ac*/ 	.word	0x00019c00
        /*08b0*/ 	.short	0x010a
        /*08b2*/ 	.byte	0x2e
	.zero		1


	//   ....[23]....
        /*08b4*/ 	.word	0x00001f30
        /*08b8*/ 	.word	0x00000002
        /*08bc*/ 	.word	0x00019c30
        /*08c0*/ 	.short	0x010a
        /*08c2*/ 	.byte	0x3f
	.zero		1


	//   ....[24]....
        /*08c4*/ 	.word	0x00001f70
        /*08c8*/ 	.word	0x00000002
        /*08cc*/ 	.word	0x00019c30
        /*08d0*/ 	.short	0x010a
        /*08d2*/ 	.byte	0x3f
	.zero		1


	//   ....[25]....
        /*08d4*/ 	.word	0x00002580
        /*08d8*/ 	.word	0x000000ff
        /*08dc*/ 	.word	0x00000000
        /*08e0*/ 	.short	0x0101
        /*08e2*/ 	.byte	0x06
	.zero		1


	//   ....[26]....
        /*08e4*/ 	.word	0x00004260
        /*08e8*/ 	.word	0x000000ff
        /*08ec*/ 	.word	0x00019c30
        /*08f0*/ 	.short	0x010a
        /*08f2*/ 	.byte	0x12
	.zero		1


	//   ....[27]....
        /*08f4*/ 	.word	0x000042a0
        /*08f8*/ 	.word	0x000000ff
        /*08fc*/ 	.word	0x00019c30
        /*0900*/ 	.short	0x010a
        /*0902*/ 	.byte	0x12
	.zero		1


	//   ....[28]....
        /*0904*/ 	.word	0x00004400
        /*0908*/ 	.word	0x000000ff
        /*090c*/ 	.word	0x00019c50
        /*0910*/ 	.short	0x010a
        /*0912*/ 	.byte	0x0b
	.zero		1


	//   ....[29]....
        /*0914*/ 	.word	0x00004440
        /*0918*/ 	.word	0x000000ff
        /*091c*/ 	.word	0x00019c50
        /*0920*/ 	.short	0x010a
        /*0922*/ 	.byte	0x0b
	.zero		1


	//   ....[30]....
        /*0924*/ 	.word	0x000046c0
        /*0928*/ 	.word	0x000000ff
        /*092c*/ 	.word	0x00000000
        /*0930*/ 	.short	0x0101
        /*0932*/ 	.byte	0x12
	.zero		1


	//   ....[31]....
        /*0934*/ 	.word	0x00006280
        /*0938*/ 	.word	0x000000ff
        /*093c*/ 	.word	0x00000000
        /*0940*/ 	.short	0x0101
        /*0942*/ 	.byte	0x06
	.zero		1


	//   ....[32]....
        /*0944*/ 	.word	0x00006840
        /*0948*/ 	.word	0x000000ff
        /*094c*/ 	.word	0x00019c30
        /*0950*/ 	.short	0x010a
        /*0952*/ 	.byte	0x06
	.zero		1


	//   ....[33]....
        /*0954*/ 	.word	0x00006880
        /*0958*/ 	.word	0x000000ff
        /*095c*/ 	.word	0x00019c30
        /*0960*/ 	.short	0x010a
        /*0962*/ 	.byte	0x06
	.zero		1


	//   ....[34]....
        /*0964*/ 	.word	0x000069e0
        /*0968*/ 	.word	0x000000ff
        /*096c*/ 	.word	0x00019c50
        /*0970*/ 	.short	0x010a
        /*0972*/ 	.byte	0x0b
	.zero		1


	//   ....[35]....
        /*0974*/ 	.word	0x00006a20
        /*0978*/ 	.word	0x000000ff
        /*097c*/ 	.word	0x00019c50
        /*0980*/ 	.short	0x010a
        /*0982*/ 	.byte	0x0b
	.zero		1


	//   ....[36]....
        /*0984*/ 	.word	0x00006c80
        /*0988*/ 	.word	0x000000ff
        /*098c*/ 	.word	0x00000000
        /*0990*/ 	.short	0x0101
        /*0992*/ 	.byte	0x06
	.zero		1


	//   ....[37]....
        /*0994*/ 	.word	0x00007e70
        /*0998*/ 	.word	0x000000ff
        /*099c*/ 	.word	0x00000000
        /*09a0*/ 	.short	0x0101
        /*09a2*/ 	.byte	0x06
	.zero		1


	//   ....[38]....
        /*09a4*/ 	.word	0x00008380
        /*09a8*/ 	.word	0x000000ff
        /*09ac*/ 	.word	0x00019c50
        /*09b0*/ 	.short	0x010a
        /*09b2*/ 	.byte	0x05
	.zero		1


	//   ....[39]....
        /*09b4*/ 	.word	0x000083c0
        /*09b8*/ 	.word	0x000000ff
        /*09bc*/ 	.word	0x00019c50
        /*09c0*/ 	.short	0x010a
        /*09c2*/ 	.byte	0x05
	.zero		1


	//   ....[40]....
        /*09c4*/ 	.word	0x00008950
        /*09c8*/ 	.word	0x000000ff
        /*09cc*/ 	.word	0x00000000
        /*09d0*/ 	.short	0x0101
        /*09d2*/ 	.byte	0x04
	.zero		1


	//   ....[41]....
        /*09d4*/ 	.word	0x0000a750
        /*09d8*/ 	.word	0x00000000
        /*09dc*/ 	.word	0x00000000
        /*09e0*/ 	.short	0x0101
        /*09e2*/ 	.byte	0x3f
	.zero		1


	//   ....[42]....
        /*09e4*/ 	.word	0x0000adc0
        /*09e8*/ 	.word	0x00000004
        /*09ec*/ 	.word	0x00000000
        /*09f0*/ 	.short	0x0101
        /*09f2*/ 	.byte	0x3f
	.zero		1


	//   ....[43]....
        /*09f4*/ 	.word	0x0000e710
        /*09f8*/ 	.word	0x00000005
        /*09fc*/ 	.word	0x00019c80
        /*0a00*/ 	.short	0x010a
        /*0a02*/ 	.byte	0x3f
	.zero		1


	//   ....[44]....
        /*0a04*/ 	.word	0x0000eaa0
        /*0a08*/ 	.word	0x00000005
        /*0a0c*/ 	.word	0x00019c70
        /*0a10*/ 	.short	0x0107
        /*0a12*/ 	.byte	0x3f
	.zero		1


	//   ....[45]....
        /*0a14*/ 	.word	0x0000eb60
        /*0a18*/ 	.word	0x00000005
        /*0a1c*/ 	.word	0x00019c70
        /*0a20*/ 	.short	0x0101
        /*0a22*/ 	.byte	0x3f
	.zero		1


	//   ....[46]....
        /*0a24*/ 	.word	0x0000eb90
        /*0a28*/ 	.word	0x00000005
        /*0a2c*/ 	.word	0x00019c40
        /*0a30*/ 	.short	0x010a
        /*0a32*/ 	.byte	0x3f
	.zero		1


	//   ....[47]....
        /*0a34*/ 	.word	0x0000eec0
        /*0a38*/ 	.word	0x00000005
        /*0a3c*/ 	.word	0x00019c30
        /*0a40*/ 	.short	0x0107
        /*0a42*/ 	.byte	0x3f
	.zero		1


	//   ....[48]....
        /*0a44*/ 	.word	0x0000ef80
        /*0a48*/ 	.word	0x00000005
        /*0a4c*/ 	.word	0x00019c30
        /*0a50*/ 	.short	0x0101
        /*0a52*/ 	.byte	0x3f
	.zero		1


	//   ....[49]....
        /*0a54*/ 	.word	0x0000f8b0
        /*0a58*/ 	.word	0x00000010
        /*0a5c*/ 	.word	0x00019c00
        /*0a60*/ 	.short	0x0107
        /*0a62*/ 	.byte	0x3f
	.zero		1


	//   ....[50]....
        /*0a64*/ 	.word	0x0000f9b0
        /*0a68*/ 	.word	0x00000010
        /*0a6c*/ 	.word	0x00019c00
        /*0a70*/ 	.short	0x0101
        /*0a72*/ 	.byte	0x3f
	.zero		1


	//   ....[51]....
        /*0a74*/ 	.word	0x0000f9d0
        /*0a78*/ 	.word	0x00000010
        /*0a7c*/ 	.word	0x00019c20
        /*0a80*/ 	.short	0x010a
        /*0a82*/ 	.byte	0x3f
	.zero		1


	//   ....[52]....
        /*0a84*/ 	.word	0x0000fd50
        /*0a88*/ 	.word	0x00000004
        /*0a8c*/ 	.word	0x00019c80
        /*0a90*/ 	.short	0x010a
        /*0a92*/ 	.byte	0x3f
	.zero		1


	//   ....[53]....
        /*0a94*/ 	.word	0x00010050
        /*0a98*/ 	.word	0x00000004
        /*0a9c*/ 	.word	0x00019c70
        /*0aa0*/ 	.short	0x0107
        /*0aa2*/ 	.byte	0x3f
	.zero		1


	//   ....[54]....
        /*0aa4*/ 	.word	0x00010110
        /*0aa8*/ 	.word	0x00000004
        /*0aac*/ 	.word	0x00019c70
        /*0ab0*/ 	.short	0x0101
        /*0ab2*/ 	.byte	0x3f
	.zero		1


	//   ....[55]....
        /*0ab4*/ 	.word	0x00010140
        /*0ab8*/ 	.word	0x00000004
        /*0abc*/ 	.word	0x00019c40
        /*0ac0*/ 	.short	0x010a
        /*0ac2*/ 	.byte	0x3f
	.zero		1


	//   ....[56]....
        /*0ac4*/ 	.word	0x00010420
        /*0ac8*/ 	.word	0x00000004
        /*0acc*/ 	.word	0x00019c30
        /*0ad0*/ 	.short	0x0107
        /*0ad2*/ 	.byte	0x3f
	.zero		1


	//   ....[57]....
        /*0ad4*/ 	.word	0x000104f0
        /*0ad8*/ 	.word	0x00000004
        /*0adc*/ 	.word	0x00019c30
        /*0ae0*/ 	.short	0x0101
        /*0ae2*/ 	.byte	0x3f
	.zero		1


	//   ....[58]....
        /*0ae4*/ 	.word	0x00010570
        /*0ae8*/ 	.word	0x00000002
        /*0aec*/ 	.word	0x00019c70
        /*0af0*/ 	.short	0x010a
        /*0af2*/ 	.byte	0x3f
	.zero		1


	//   ....[59]....
        /*0af4*/ 	.word	0x00010600
        /*0af8*/ 	.word	0x00000002
        /*0afc*/ 	.word	0x00019c60
        /*0b00*/ 	.short	0x010a
        /*0b02*/ 	.byte	0x3f
	.zero		1


	//   ....[60]....
        /*0b04*/ 	.word	0x00010990
        /*0b08*/ 	.word	0x00000002
        /*0b0c*/ 	.word	0x00019c50
        /*0b10*/ 	.short	0x0101
        /*0b12*/ 	.byte	0x3f
	.zero		1


	//   ....[61]....
        /*0b14*/ 	.word	0x00010a20
        /*0b18*/ 	.word	0x00000002
        /*0b1c*/ 	.word	0x00000000
        /*0b20*/ 	.short	0x0101
        /*0b22*/ 	.byte	0x3f
	.zero		1


	//   ....[62]....
        /*0b24*/ 	.word	0x00010be0
        /*0b28*/ 	.word	0x00000003
        /*0b2c*/ 	.word	0x00019c70
        /*0b30*/ 	.short	0x010a
        /*0b32*/ 	.byte	0x3f
	.zero		1


	//   ....[63]....
        /*0b34*/ 	.word	0x00010c60
        /*0b38*/ 	.word	0x00000003
        /*0b3c*/ 	.word	0x00019c60
        /*0b40*/ 	.short	0x010a
        /*0b42*/ 	.byte	0x3f
	.zero		1


	//   ....[64]....
        /*0b44*/ 	.word	0x00011000
        /*0b48*/ 	.word	0x00000003
        /*0b4c*/ 	.word	0x00019c50
        /*0b50*/ 	.short	0x0101
        /*0b52*/ 	.byte	0x3f
	.zero		1


	//   ....[65]....
        /*0b54*/ 	.word	0x000110b0
        /*0b58*/ 	.word	0x00000003
        /*0b5c*/ 	.word	0x00000000
        /*0b60*/ 	.short	0x0101
        /*0b62*/ 	.byte	0x3f
	.zero		1


	//   ....[66]....
        /*0b64*/ 	.word	0x00012170
        /*0b68*/ 	.word	0x00000005
        /*0b6c*/ 	.word	0x00019c20
        /*0b70*/ 	.short	0x010a
        /*0b72*/ 	.byte	0x3f
	.zero		1


	//   ....[67]....
        /*0b74*/ 	.word	0x000122f0
        /*0b78*/ 	.word	0x00000003
        /*0b7c*/ 	.word	0x00019c40
        /*0b80*/ 	.short	0x010a
        /*0b82*/ 	.byte	0x3f
	.zero		1


	//   ....[68]....
        /*0b84*/ 	.word	0x00012390
        /*0b88*/ 	.word	0x00000005
        /*0b8c*/ 	.word	0x00019c40
        /*0b90*/ 	.short	0x010a
        /*0b92*/ 	.byte	0x3f
	.zero		1


	//   ....[69]....
        /*0b94*/ 	.word	0x000123d0
        /*0b98*/ 	.word	0x00000003
        /*0b9c*/ 	.word	0x00019c60
        /*0ba0*/ 	.short	0x010a
        /*0ba2*/ 	.byte	0x3f
	.zero		1


	//   ....[70]....
        /*0ba4*/ 	.word	0x00012410
        /*0ba8*/ 	.word	0x00000005
        /*0bac*/ 	.word	0x00019c60
        /*0bb0*/ 	.short	0x010a
        /*0bb2*/ 	.byte	0x3f
	.zero		1


	//   ....[71]....
        /*0bb4*/ 	.word	0x00012450
        /*0bb8*/ 	.word	0x00000003
        /*0bbc*/ 	.word	0x00019c80
        /*0bc0*/ 	.short	0x010a
        /*0bc2*/ 	.byte	0x3f
	.zero		1


	//   ....[72]....
        /*0bc4*/ 	.word	0x00012490
        /*0bc8*/ 	.word	0x00000005
        /*0bcc*/ 	.word	0x00019c80
        /*0bd0*/ 	.short	0x010a
        /*0bd2*/ 	.byte	0x3f
	.zero		1


	//   ....[73]....
        /*0bd4*/ 	.word	0x00012500
        /*0bd8*/ 	.word	0x00000003
        /*0bdc*/ 	.word	0x00019c00
        /*0be0*/ 	.short	0x010a
        /*0be2*/ 	.byte	0x3f
	.zero		1


	//   ....[74]....
        /*0be4*/ 	.word	0x00012550
        /*0be8*/ 	.word	0x00000002
        /*0bec*/ 	.word	0x00019c30
        /*0bf0*/ 	.short	0x010a
        /*0bf2*/ 	.byte	0x3f
	.zero		1


	//   ....[75]....
        /*0bf4*/ 	.word	0x000125b0
        /*0bf8*/ 	.word	0x00000007
        /*0bfc*/ 	.word	0x00019c30
        /*0c00*/ 	.short	0x010a
        /*0c02*/ 	.byte	0x3f
	.zero		1


	//   ....[76]....
        /*0c04*/ 	.word	0x00012610
        /*0c08*/ 	.word	0x00000004
        /*0c0c*/ 	.word	0x00019c50
        /*0c10*/ 	.short	0x010a
        /*0c12*/ 	.byte	0x3f
	.zero		1


	//   ....[77]....
        /*0c14*/ 	.word	0x00012670
        /*0c18*/ 	.word	0x00000007
        /*0c1c*/ 	.word	0x00019c30
        /*0c20*/ 	.short	0x010a
        /*0c22*/ 	.byte	0x3f
	.zero		1


	//   ....[78]....
        /*0c24*/ 	.word	0x000126d0
        /*0c28*/ 	.word	0x00000004
        /*0c2c*/ 	.word	0x00019c50
        /*0c30*/ 	.short	0x010a
        /*0c32*/ 	.byte	0x3f
	.zero		1


	//   ....[79]....
        /*0c34*/ 	.word	0x00012730
        /*0c38*/ 	.word	0x00000006
        /*0c3c*/ 	.word	0x00019c50
        /*0c40*/ 	.short	0x010a
        /*0c42*/ 	.byte	0x3f
	.zero		1


	//   ....[80]....
        /*0c44*/ 	.word	0x00012830
        /*0c48*/ 	.word	0x00000005
        /*0c4c*/ 	.word	0x00019c80
        /*0c50*/ 	.short	0x010a
        /*0c52*/ 	.byte	0x3f
	.zero		1


	//   ....[81]....
        /*0c54*/ 	.word	0x00012bd0
        /*0c58*/ 	.word	0x00000005
        /*0c5c*/ 	.word	0x00019c40
        /*0c60*/ 	.short	0x010a
        /*0c62*/ 	.byte	0x3f
	.zero		1


	//   ....[82]....
        /*0c64*/ 	.word	0x00013280
        /*0c68*/ 	.word	0x00000010
        /*0c6c*/ 	.word	0x00019c20
        /*0c70*/ 	.short	0x010a
        /*0c72*/ 	.byte	0x3f
	.zero		1


	//   ....[83]....
        /*0c74*/ 	.word	0x000132d0
        /*0c78*/ 	.word	0x00000004
        /*0c7c*/ 	.word	0x00019c80
        /*0c80*/ 	.short	0x010a
        /*0c82*/ 	.byte	0x3f
	.zero		1


	//   ....[84]....
        /*0c84*/ 	.word	0x00013590
        /*0c88*/ 	.word	0x00000004
        /*0c8c*/ 	.word	0x00019c40
        /*0c90*/ 	.short	0x010a
        /*0c92*/ 	.byte	0x3f
	.zero		1


	//   ....[85]....
        /*0c94*/ 	.word	0x00013840
        /*0c98*/ 	.word	0x00000002
        /*0c9c*/ 	.word	0x00019c70
        /*0ca0*/ 	.short	0x010a
        /*0ca2*/ 	.byte	0x3f
	.zero		1


	//   ....[86]....
        /*0ca4*/ 	.word	0x00013890
        /*0ca8*/ 	.word	0x00000002
        /*0cac*/ 	.word	0x00019c60
        /*0cb0*/ 	.short	0x010a
        /*0cb2*/ 	.byte	0x3f
	.zero		1


	//   ....[87]....
        /*0cb4*/ 	.word	0x000138e0
        /*0cb8*/ 	.word	0x00000003
        /*0cbc*/ 	.word	0x00019c70
        /*0cc0*/ 	.short	0x010a
        /*0cc2*/ 	.byte	0x3f
	.zero		1


	//   ....[88]....
        /*0cc4*/ 	.word	0x00013930
        /*0cc8*/ 	.word	0x00000003
        /*0ccc*/ 	.word	0x00019c60
        /*0cd0*/ 	.short	0x010a
        /*0cd2*/ 	.byte	0x3f
	.zero		1


	//   ....[89]....
        /*0cd4*/ 	.word	0x00013980
        /*0cd8*/ 	.word	0x00000005
        /*0cdc*/ 	.word	0x00019c20
        /*0ce0*/ 	.short	0x010a
        /*0ce2*/ 	.byte	0x3f
	.zero		1


	//   ....[90]....
        /*0ce4*/ 	.word	0x00013b20
        /*0ce8*/ 	.word	0x00000003
        /*0cec*/ 	.word	0x00019c40
        /*0cf0*/ 	.short	0x010a
        /*0cf2*/ 	.byte	0x3f
	.zero		1


	//   ....[91]....
        /*0cf4*/ 	.word	0x00013b70
        /*0cf8*/ 	.word	0x00000005
        /*0cfc*/ 	.word	0x00019c40
        /*0d00*/ 	.short	0x010a
        /*0d02*/ 	.byte	0x3f
	.zero		1


	//   ....[92]....
        /*0d04*/ 	.word	0x00013bc0
        /*0d08*/ 	.word	0x00000003
        /*0d0c*/ 	.word	0x00019c60
        /*0d10*/ 	.short	0x010a
        /*0d12*/ 	.byte	0x3f
	.zero		1


	//   ....[93]....
        /*0d14*/ 	.word	0x00013c10
        /*0d18*/ 	.word	0x00000005
        /*0d1c*/ 	.word	0x00019c60
        /*0d20*/ 	.short	0x010a
        /*0d22*/ 	.byte	0x3f
	.zero		1


	//   ....[94]....
        /*0d24*/ 	.word	0x00013c60
        /*0d28*/ 	.word	0x00000003
        /*0d2c*/ 	.word	0x00019c80
        /*0d30*/ 	.short	0x010a
        /*0d32*/ 	.byte	0x3f
	.zero		1


	//----- nvinfo : EIATTR_NUM_MBARRIERS
	.align		4
.L_297:
        /*0d34*/ 	.byte	0x03, 0x38
        /*0d36*/ 	.short	0x0016


	//----- nvinfo : EIATTR_EXIT_INSTR_OFFSETS
	.align		4
        /*0d38*/ 	.byte	0x04, 0x1c
        /*0d3a*/ 	.short	(.L_299 - .L_298)


	//   ....[0]....
.L_298:
        /*0d3c*/ 	.word	0x00000980


	//   ....[1]....
        /*0d40*/ 	.word	0x0000bfd0


	//   ....[2]....
        /*0d44*/ 	.word	0x000124e0


	//----- nvinfo : EIATTR_MAX_THREADS
	.align		4
.L_299:
        /*0d48*/ 	.byte	0x04, 0x05
        /*0d4a*/ 	.short	(.L_301 - .L_300)
.L_300:
        /*0d4c*/ 	.word	0x00000200
        /*0d50*/ 	.word	0x00000001
        /*0d54*/ 	.word	0x00000001


	//----- nvinfo : EIATTR_CRS_STACK_SIZE
	.align		4
.L_301:
        /*0d58*/ 	.byte	0x04, 0x1e
        /*0d5a*/ 	.short	(.L_303 - .L_302)
.L_302:
        /*0d5c*/ 	.word	0x00000000


	//----- nvinfo : EIATTR_CBANK_PARAM_SIZE
	.align		4
.L_303:
        /*0d60*/ 	.byte	0x03, 0x19
        /*0d62*/ 	.short	0x0af0


	//----- nvinfo : EIATTR_PARAM_CBANK
	.align		4
        /*0d64*/ 	.byte	0x04, 0x0a
        /*0d66*/ 	.short	(.L_305 - .L_304)
	.align		4
.L_304:
        /*0d68*/ 	.word	index@(.nv.constant0._ZN7cutlass13device_kernelIN5flash11enable_sm90INS1_16FlashAttnFwdSm90INS1_25CollectiveMainloopFwdSm90ILi2EN4cute5tupleIJNS5_1CILi1EEES8_S8_EEENS6_IJNS7_ILi192EEENS7_ILi128EEENS7_ILi96EEEEEELi96ENS_12float_e4m3_tEfNS_4arch4Sm90ELb1ELb0ELb0ELb1ELb1ELb0ELb0ELb1ELb1ELb1ELb1ELb0EEENS1_21CollectiveEpilogueFwdINS6_IJSA_SC_SB_EEES9_NS_10bfloat16_tESG_Li384ELb1ELb1ELb1ELb1EEENS1_36VarlenDynamicPersistentTileSchedulerILi192ELi128ELi384ELi128ELb1ELb1ELb1ELb1ELb1ELb1EEEEEEEEEvNT_6ParamsE)
        /*0d6c*/ 	.short	0x0210
        /*0d6e*/ 	.short	0x0af0


	//----- nvinfo : EIATTR_SW_WAR
	.align		4
.L_305:
        /*0d70*/ 	.byte	0x04, 0x36
        /*0d72*/ 	.short	(.L_307 - .L_306)
.L_306:
        /*0d74*/ 	.word	0x00000008
.L_307:


//--------------------- .nv.info._ZN7cutlass13device_kernelIN5flash11enable_sm90INS1_16FlashAttnFwdSm90INS1_25CollectiveMainloopFwdSm90ILi2EN4cute5tupleIJNS5_1CILi1EEES8_S8_EEENS6_IJNS7_ILi192EEENS7_ILi128EEENS7_ILi96EEEEEELi96ENS_12float_e4m3_tEfNS_4arch4Sm90ELb1ELb0ELb0ELb1ELb1ELb1ELb0ELb1ELb1ELb1ELb1ELb0EEENS1_21CollectiveEpilogueFwdINS6_IJSA_SC_SB_EEES9_NS_10bfloat16_tESG_Li384ELb1ELb1ELb1ELb1EEENS1_36VarlenDynamicPersistentTileSchedulerILi192ELi128ELi384ELi128ELb1ELb1ELb1ELb1ELb1ELb1EEEEEEEEEvNT_6ParamsE --------------------------
	.section	.nv.info._ZN7cutlass13device_kernelIN5flash11enable_sm90INS1_16FlashAttnFwdSm90INS1_25CollectiveMainloopFwdSm90ILi2EN4cute5tupleIJNS5_1CILi1EEES8_S8_EEENS6_IJNS7_ILi192EEENS7_ILi128EEENS7_ILi96EEEEEELi96ENS_12float_e4m3_tEfNS_4arch4Sm90ELb1ELb0ELb0ELb1ELb1ELb1ELb0ELb1ELb1ELb1ELb1ELb0EEENS1_21CollectiveEpilogueFwdINS6_IJSA_SC_SB_EEES9_NS_10bfloat16_tESG_Li384ELb1ELb1ELb1ELb1EEENS1_36VarlenDynamicPersistentTileSchedulerILi192ELi128ELi384ELi128ELb1ELb1ELb1ELb1ELb1ELb1EEEEEEEEEvNT_6ParamsE,"",@"SHT_CUDA_INFO"
	.sectionflags	@""
	.align	4


	//----- nvinfo : EIATTR_CUDA_API_VERSION
	.align		4
        /*0000*/ 	.byte	0x04, 0x37
        /*0002*/ 	.short	(.L_309 - .L_308)
.L_308:
        /*0004*/ 	.word	0x00000082


	//----- nvinfo : EIATTR_KPARAM_INFO
	.align		4
.L_309:
        /*0008*/ 	.byte	0x04, 0x17
        /*000a*/ 	.short	(.L_311 - .L_310)
.L_310:
        /*000c*/ 	.word	0x00000000
        /*0010*/ 	.short	0x0000
        /*0012*/ 	.short	0x0070
        /*0014*/ 	.byte	0x00, 0xf0, 0x01, 0x2a


	//----- nvinfo : EIATTR_SPARSE_MMA_MASK
	.align		4
.L_311:
        /*0018*/ 	.byte	0x03, 0x50
        /*001a*/ 	.short	0x0000


	//----- nvinfo : EIATTR_MAXREG_COUNT
	.align		4
        /*001c*/ 	.byte	0x03, 0x1b
        /*001e*/ 	.short	0x0080


	//----- nvinfo : EIATTR_NUM_BARRIERS
	.align		4
        /*0020*/ 	.byte	0x02, 0x4c
        /*0022*/ 	.byte	0x10
	.zero		1


	//----- nvinfo : EIATTR_EXTERNS
	.align		4
        /*0024*/ 	.byte	0x04, 0x0f
        /*0026*/ 	.short	(.L_313 - .L_312)


	//   ....[0]....
	.align		4
.L_312:
        /*0028*/ 	.word	index@(__assertfail)


	//----- nvinfo : EIATTR_ANNOTATIONS
	.align		4
.L_313:
        /*002c*/ 	.byte	0x04, 0x55
        /*002e*/ 	.short	(.L_315 - .L_314)


	//   ....[0]....
.L_314:
        /* <DEDUP_REMOVED lines=107> */


	//----- nvinfo : EIATTR_MERCURY_ISA_VERSION
	.align		4
.L_315:
        /*06c8*/ 	.byte	0x03, 0x5f
        /*06ca*/ 	.short	0x0101


	//----- nvinfo : EIATTR_UNUSED_LOAD_BYTE_OFFSET
	.align		4
        /*06cc*/ 	.byte	0x04, 0x44
        /*06ce*/ 	.short	(.L_317 - .L_316)


	//   ....[0]....
.L_316:
        /*06d0*/ 	.word	0x00000a50
        /*06d4*/ 	.word	0x0000fff0


	//   ....[1]....
        /*06d8*/ 	.word	0x00013320
        /*06dc*/ 	.word	0x0000fff0


	//----- nvinfo : EIATTR_INT_WARP_WIDE_INSTR_OFFSETS
	.align		4
.L_317:
        /*06e0*/ 	.byte	0x04, 0x31
        /*06e2*/ 	.short	(.L_319 - .L_318)


	//   ....[0]....
.L_318:
        /*06e4*/ 	.word	0x00000130


	//   ....[1]....
        /*06e8*/ 	.word	0x00000170


	//   ....[2]....
        /*06ec*/ 	.word	0x000001e0


	//   ....[3]....
        /*06f0*/ 	.word	0x00019b50


	//   ....[4]....
        /*06f4*/ 	.word	0x00019be0


	//   ....[5]....
        /*06f8*/ 	.word	0x0001cbf0


	//   ....[6]....
        /*06fc*/ 	.word	0x0001cc80


	//----- nvinfo : EIATTR_COOP_GROUP_MASK_REGIDS
	.align		4
.L_319:
        /*0700*/ 	.byte	0x04, 0x29
        /*0702*/ 	.short	(.L_321 - .L_320)


	//   ....[0]....
.L_320:
        /*0704*/ 	.word	0xffffffff


	//   ....[1]....
        /*0708*/ 	.word	0xffffffff


	//   ....[2]....
        /*070c*/ 	.word	0xffffffff


	//   ....[3]....
        /*0710*/ 	.word	0xffffffff


	//   ....[4]....
        /*0714*/ 	.word	0xffffffff


	//   ....[5]....
        /*0718*/ 	.word	0xffffffff


	//   ....[6]....
        /*071c*/ 	.word	0xffffffff


	//   ....[7]....
        /*0720*/ 	.word	0xffffffff


	//   ....[8]....
        /*0724*/ 	.word	0xffffffff


	//   ....[9]....
        /*0728*/ 	.word	0xffffffff


	//   ....[10]....
        /*072c*/ 	.word	0xffffffff


	//   ....[11]....
        /*0730*/ 	.word	0xffffffff


	//   ....[12]....
        /*0734*/ 	.word	0xffffffff


	//   ....[13]....
        /*0738*/ 	.word	0xffffffff


	//   ....[14]....
        /*073c*/ 	.word	0xffffffff


	//   ....[15]....
        /*0740*/ 	.word	0xffffffff


	//   ....[16]....
        /*0744*/ 	.word	0xffffffff


	//   ....[17]....
        /*0748*/ 	.word	0xffffffff


	//   ....[18]....
        /*074c*/ 	.word	0xffffffff


	//   ....[19]....
        /*0750*/ 	.word	0xffffffff


	//   ....[20]....
        /*0754*/ 	.word	0xffffffff


	//   ....[21]....
        /*0758*/ 	.word	0xffffffff


	//   ....[22]....
        /*075c*/ 	.word	0xffffffff


	//   ....[23]....
        /*0760*/ 	.word	0xffffffff


	//   ....[24]....
        /*0764*/ 	.word	0xffffffff


	//   ....[25]....
        /*0768*/ 	.word	0xffffffff


	//   ....[26]....
        /*076c*/ 	.word	0xffffffff


	//   ....[27]....
        /*0770*/ 	.word	0xffffffff


	//   ....[28]....
        /*0774*/ 	.word	0xffffffff


	//   ....[29]....
        /*0778*/ 	.word	0xffffffff


	//   ....[30]....
        /*077c*/ 	.word	0xffffffff


	//   ....[31]....
        /*0780*/ 	.word	0xffffffff


	//   ....[32]....
        /*0784*/ 	.word	0xffffffff


	//   ....[33]....
        /*0788*/ 	.word	0xffffffff


	//   ....[34]....
        /*078c*/ 	.word	0xffffffff


	//   ....[35]....
        /*0790*/ 	.word	0xffffffff


	//   ....[36]....
        /*0794*/ 	.word	0xffffffff


	//   ....[37]....
        /*0798*/ 	.word	0xffffffff


	//   ....[38]....
        /*079c*/ 	.word	0xffffffff


	//   ....[39]....
        /*07a0*/ 	.word	0xffffffff


	//   ....[40]....
        /*07a4*/ 	.word	0xffffffff


	//   ....[41]....
        /*07a8*/ 	.word	0xffffffff


	//   ....[42]....
        /*07ac*/ 	.word	0xffffffff


	//   ....[43]....
        /*07b0*/ 	.word	0xffffffff


	//   ....[44]....
        /*07b4*/ 	.word	0xffffffff


	//   ....[45]....
        /*07b8*/ 	.word	0xffffffff


	//   ....[46]....
        /*07bc*/ 	.word	0xffffffff


	//   ....[47]....
        /*07c0*/ 	.word	0xffffffff


	//   ....[48]....
        /*07c4*/ 	.word	0xffffffff


	//   ....[49]....
        /*07c8*/ 	.word	0xffffffff


	//   ....[50]....
        /*07cc*/ 	.word	0xffffffff


	//   ....[51]....
        /*07d0*/ 	.word	0xffffffff


	//   ....[52]....
        /*07d4*/ 	.word	0xffffffff


	//   ....[53]....
        /*07d8*/ 	.word	0xffffffff


	//   ....[54]....
        /*07dc*/ 	.word	0xffffffff


	//   ....[55]....
        /*07e0*/ 	.word	0xffffffff


	//   ....[56]....
        /*07e4*/ 	.word	0xffffffff


	//   ....[57]....
        /*07e8*/ 	.word	0xffffffff


	//   ....[58]....
        /*07ec*/ 	.word	0xffffffff


	//   ....[59]....
        /*07f0*/ 	.word	0xffffffff


	//   ....[60]....
        /*07f4*/ 	.word	0xffffffff


	//   ....[61]....
        /*07f8*/ 	.word	0xffffffff


	//   ....[62]....
        /*07fc*/ 	.word	0xffffffff


	//   ....[63]....
        /*0800*/ 	.word	0xffffffff


	//   ....[64]....
        /*0804*/ 	.word	0xffffffff


	//   ....[65]....
        /*0808*/ 	.word	0xffffffff


	//   ....[66]....
        /*080c*/ 	.word	0xffffffff


	//   ....[67]....
        /*0810*/ 	.word	0xffffffff


	//   ....[68]....
        /*0814*/ 	.word	0xffffffff


	//   ....[69]....
        /*0818*/ 	.word	0xffffffff


	//   ....[70]....
        /*081c*/ 	.word	0xffffffff


	//   ....[71]....
        /*0820*/ 	.word	0xffffffff


	//   ....[72]....
        /*0824*/ 	.word	0xffffffff


	//   ....[73]....
        /*0828*/ 	.word	0xffffffff


	//   ....[74]....
        /*082c*/ 	.word	0xffffffff


	//   ....[75]....
        /*0830*/ 	.word	0xffffffff


	//   ....[76]....
        /*0834*/ 	.word	0xffffffff


	//   ....[77]....
        /*0838*/ 	.word	0xffffffff


	//   ....[78]....
        /*083c*/ 	.word	0xffffffff


	//   ....[79]....
        /*0840*/ 	.word	0xffffffff


	//   ....[80]....
        /*0844*/ 	.word	0xffffffff


	//   ....[81]....
        /*0848*/ 	.word	0xffffffff


	//   ....[82]....
        /*084c*/ 	.word	0xffffffff


	//   ....[83]....
        /*0850*/ 	.word	0xffffffff


	//   ....[84]....
        /*0854*/ 	.word	0xffffffff


	//   ....[85]....
        /*0858*/ 	.word	0xffffffff


	//   ....[86]....
        /*085c*/ 	.word	0xffffffff


	//   ....[87]....
        /*0860*/ 	.word	0xffffffff


	//   ....[88]....
        /*0864*/ 	.word	0xffffffff


	//   ....[89]....
        /*0868*/ 	.word	0xffffffff


	//   ....[90]....
        /*086c*/ 	.word	0xffffffff


	//   ....[91]....
        /*0870*/ 	.word	0xffffffff


	//   ....[92]....
        /*0874*/ 	.word	0xffffffff


	//   ....[93]....
        /*0878*/ 	.word	0xffffffff


	//   ....[94]....
        /*087c*/ 	.word	0xffffffff


	//   ....[95]....
        /*0880*/ 	.word	0xffffffff


	//   ....[96]....
        /*0884*/ 	.word	0xffffffff


	//   ....[97]....
        /*0888*/ 	.word	0xffffffff


	//   ....[98]....
        /*088c*/ 	.word	0xffffffff


	//   ....[99]....
        /*0890*/ 	.word	0xffffffff


	//   ....[100]....
        /*0894*/ 	.word	0xffffffff


	//   ....[101]....
        /*0898*/ 	.word	0xffffffff


	//   ....[102]....
        /*089c*/ 	.word	0xffffffff


	//   ....[103]....
        /*08a0*/ 	.word	0xffffffff


	//   ....[104]....
        /*08a4*/ 	.word	0xffffffff


	//   ....[105]....
        /*08a8*/ 	.word	0xffffffff


	//   ....[106]....
        /*08ac*/ 	.word	0xffffffff


	//   ....[107]....
        /*08b0*/ 	.word	0xffffffff


	//   ....[108]....
        /*08b4*/ 	.word	0xffffffff


	//   ....[109]....
        /*08b8*/ 	.word	0xffffffff


	//   ....[110]....
        /*08bc*/ 	.word	0xffffffff


	//   ....[111]....
        /*08c0*/ 	.word	0xffffffff


	//   ....[112]....
        /*08c4*/ 	.word	0xffffffff


	//   ....[113]....
        /*08c8*/ 	.word	0xffffffff


	//   ....[114]....
        /*08cc*/ 	.word	0xffffffff


	//   ....[115]....
        /*08d0*/ 	.word	0xffffffff


	//   ....[116]....
        /*08d4*/ 	.word	0xffffffff


	//   ....[117]....
        /*08d8*/ 	.word	0xffffffff


	//   ....[118]....
        /*08dc*/ 	.word	0xffffffff


	//   ....[119]....
        /*08e0*/ 	.word	0xffffffff


	//   ....[120]....
        /*08e4*/ 	.word	0xffffffff


	//   ....[121]....
        /*08e8*/ 	.word	0xffffffff


	//   ....[122]....
        /*08ec*/ 	.word	0xffffffff


	//   ....[123]....
        /*08f0*/ 	.word	0xffffffff


	//   ....[124]....
        /*08f4*/ 	.word	0xffffffff


	//   ....[125]....
        /*08f8*/ 	.word	0xffffffff


	//   ....[126]....
        /*08fc*/ 	.word	0xffffffff


	//   ....[127]....
        /*0900*/ 	.word	0xffffffff


	//   ....[128]....
        /*0904*/ 	.word	0xffffffff


	//   ....[129]....
        /*0908*/ 	.word	0xffffffff


	//   ....[130]....
        /*090c*/ 	.word	0xffffffff


	//   ....[131]....
        /*0910*/ 	.word	0xffffffff


	//   ....[132]....
        /*0914*/ 	.word	0xffffffff


	//   ....[133]....
        /*0918*/ 	.word	0xffffffff


	//   ....[134]....
        /*091c*/ 	.word	0xffffffff


	//   ....[135]....
        /*0920*/ 	.word	0xffffffff


	//   ....[136]....
        /*0924*/ 	.word	0xffffffff


	//   ....[137]....
        /*0928*/ 	.word	0xffffffff


	//   ....[138]....
        /*092c*/ 	.word	0xffffffff


	//   ....[139]....
        /*0930*/ 	.word	0xffffffff


	//   ....[140]....
        /*0934*/ 	.word	0xffffffff


	//   ....[141]....
        /*0938*/ 	.word	0xffffffff


	//   ....[142]....
        /*093c*/ 	.word	0xffffffff


	//   ....[143]....
        /*0940*/ 	.word	0xffffffff


	//   ....[144]....
        /*0944*/ 	.word	0xffffffff


	//   ....[145]....
        /*0948*/ 	.word	0xffffffff


	//   ....[146]....
        /*094c*/ 	.word	0xffffffff


	//   ....[147]....
        /*0950*/ 	.word	0xffffffff


	//   ....[148]....
        /*0954*/ 	.word	0xffffffff


	//   ....[149]....
        /*0958*/ 	.word	0xffffffff


	//   ....[150]....
        /*095c*/ 	.word	0xffffffff


	//   ....[151]....
        /*0960*/ 	.word	0xffffffff


	//   ....[152]....
        /*0964*/ 	.word	0xffffffff


	//   ....[153]....
        /*0968*/ 	.word	0xffffffff


	//   ....[154]....
        /*096c*/ 	.word	0xffffffff


	//   ....[155]....
        /*0970*/ 	.word	0xffffffff


	//   ....[156]....
        /*0974*/ 	.word	0xffffffff


	//   ....[157]....
        /*0978*/ 	.word	0xffffffff


	//   ....[158]....
        /*097c*/ 	.word	0xffffffff


	//   ....[159]....
        /*0980*/ 	.word	0xffffffff


	//   ....[160]....
        /*0984*/ 	.word	0xffffffff


	//   ....[161]....
        /*0988*/ 	.word	0xffffffff


	//   ....[162]....
        /*098c*/ 	.word	0xffffffff


	//   ....[163]....
        /*0990*/ 	.word	0xffffffff


	//   ....[164]....
        /*0994*/ 	.word	0xffffffff


	//   ....[165]....
        /*0998*/ 	.word	0xffffffff


	//   ....[166]....
        /*099c*/ 	.word	0xffffffff


	//   ....[167]....
        /*09a0*/ 	.word	0x0500000f


	//   ....[168]....
        /*09a4*/ 	.word	0x0500000f


	//   ....[169]....
        /*09a8*/ 	.word	0x0500000f


	//   ....[170]....
        /*09ac*/ 	.word	0x0500000f


	//   ....[171]....
        /*09b0*/ 	.word	0x0500000f


	//   ....[172]....
        /*09b4*/ 	.word	0x0500000f


	//   ....[173]....
        /*09b8*/ 	.word	0x0500000f


	//   ....[174]....
        /*09bc*/ 	.word	0x0500000f


	//   ....[175]....
        /*09c0*/ 	.word	0x0500000f


	//   ....[176]....
        /*09c4*/ 	.word	0x0500000f


	//   ....[177]....
        /*09c8*/ 	.word	0x0500000f


	//   ....[178]....
        /*09cc*/ 	.word	0x0500000f


	//   ....[179]....
        /*09d0*/ 	.word	0x0500000f


	//   ....[180]....
        /*09d4*/ 	.word	0x0500000f


	//   ....[181]....
        /*09d8*/ 	.word	0x0500000f


	//   ....[182]....
        /*09dc*/ 	.word	0x0500000f


	//   ....[183]....
        /*09e0*/ 	.word	0x0500000f


	//   ....[184]....
        /*09e4*/ 	.word	0x0500000f


	//   ....[185]....
        /*09e8*/ 	.word	0x0500000f


	//   ....[186]....
        /*09ec*/ 	.word	0x0500000f


	//   ....[187]....
        /*09f0*/ 	.word	0x0500000f


	//   ....[188]....
        /*09f4*/ 	.word	0x0500000f


	//   ....[189]....
        /*09f8*/ 	.word	0x0500000f


	//   ....[190]....
        /*09fc*/ 	.word	0x0500000f


	//   ....[191]....
        /*0a00*/ 	.word	0x0500000f


	//   ....[192]....
        /*0a04*/ 	.word	0x0500000f


	//   ....[193]....
        /*0a08*/ 	.word	0x0500000f


	//   ....[194]....
        /*0a0c*/ 	.word	0x0500000f


	//   ....[195]....
        /*0a10*/ 	.word	0x0500000f


	//   ....[196]....
        /*0a14*/ 	.word	0x0500000f


	//   ....[197]....
        /*0a18*/ 	.word	0x0500000f


	//   ....[198]....
        /*0a1c*/ 	.word	0x0500000f


	//   ....[199]....
        /*0a20*/ 	.word	0x0500000f


	//   ....[200]....
        /*0a24*/ 	.word	0x0500000f


	//   ....[201]....
        /*0a28*/ 	.word	0x0500000f


	//   ....[202]....
        /*0a2c*/ 	.word	0x0500000f


	//   ....[203]....
        /*0a30*/ 	.word	0x0500000f


	//   ....[204]....
        /*0a34*/ 	.word	0x0500000f


	//   ....[205]....
        /*0a38*/ 	.word	0x0500000f


	//   ....[206]....
        /*0a3c*/ 	.word	0x0500000f


	//   ....[207]....
        /*0a40*/ 	.word	0x0500000f


	//   ....[208]....
        /*0a44*/ 	.word	0x0500000f


	//   ....[209]....
        /*0a48*/ 	.word	0x0500000f


	//   ....[210]....
        /*0a4c*/ 	.word	0x0500000f


	//   ....[211]....
        /*0a50*/ 	.word	0x0500000f


	//   ....[212]....
        /*0a54*/ 	.word	0x0500000f


	//   ....[213]....
        /*0a58*/ 	.word	0x0500000f


	//   ....[214]....
        /*0a5c*/ 	.word	0x0500000f


	//   ....[215]....
        /*0a60*/ 	.word	0x0500000f


	//   ....[216]....
        /*0a64*/ 	.word	0x0500000f


	//   ....[217]....
        /*0a68*/ 	.word	0x0500000f


	//   ....[218]....
        /*0a6c*/ 	.word	0x0500000f


	//   ....[219]....
        /*0a70*/ 	.word	0x0500000f


	//   ....[220]....
        /*0a74*/ 	.word	0x0500000f


	//   ....[221]....
        /*0a78*/ 	.word	0x0500000f


	//   ....[222]....
        /*0a7c*/ 	.word	0x0500000f


	//   ....[223]....
        /*0a80*/ 	.word	0x0500000f


	//----- nvinfo : EIATTR_COOP_GROUP_INSTR_OFFSETS
	.align		4
.L_321:
        /*0a84*/ 	.byte	0x04, 0x28
        /*0a86*/ 	.short	(.L_323 - .L_322)


	//   ....[0]....
.L_322:
        /*0a88*/ 	.word	0x00000070


	//   ....[1]....
        /*0a8c*/ 	.word	0x00000140


	//   ....[2]....
        /*0a90*/ 	.word	0x00000190


	//   ....[3]....
        /*0a94*/ 	.word	0x000003c0


	//   ....[4]....
        /*0a98*/ 	.word	0x00000520


	//   ....[5]....
        /*0a9c*/ 	.word	0x00000640


	//   ....[6]....
        /*0aa0*/ 	.word	0x000007a0


	//   ....[7]....
        /*0aa4*/ 	.word	0x00002ca0


	//   ....[8]....
        /*0aa8*/ 	.word	0x00002cb0


	//   ....[9]....
        /*0aac*/ 	.word	0x000045d0


	//   ....[10]....
        /*0ab0*/ 	.word	0x000045e0


	//   ....[11]....
        /*0ab4*/ 	.word	0x000066f0


	//   ....[12]....
        /*0ab8*/ 	.word	0x00006700


	//   ....[13]....
        /*0abc*/ 	.word	0x00006ae0


	//   ....[14]....
        /*0ac0*/ 	.word	0x00006b00


	//   ....[15]....
        /*0ac4*/ 	.word	0x000075b0


	//   ....[16]....
        /*0ac8*/ 	.word	0x00007ce0


	//   ....[17]....
        /*0acc*/ 	.word	0x00007cf0


	//   ....[18]....
        /*0ad0*/ 	.word	0x00007d00


	//   ....[19]....
        /*0ad4*/ 	.word	0x00007d10


	//   ....[20]....
        /*0ad8*/ 	.word	0x000099c0


	//   ....[21]....
        /*0adc*/ 	.word	0x000099d0


	//   ....[22]....
        /*0ae0*/ 	.word	0x000099e0


	//   ....[23]....
        /*0ae4*/ 	.word	0x000099f0


	//   ....[24]....
        /*0ae8*/ 	.word	0x0000c2a0


	//   ....[25]....
        /*0aec*/ 	.word	0x0000c900


	//   ....[26]....
        /*0af0*/ 	.word	0x0000c910


	//   ....[27]....
        /*0af4*/ 	.word	0x0000c930


	//   ....[28]....
        /*0af8*/ 	.word	0x0000d080


	//   ....[29]....
        /*0afc*/ 	.word	0x0000d0a0


	//   ....[30]....
        /*0b00*/ 	.word	0x0000e960


	//   ....[31]....
        /*0b04*/ 	.word	0x0000ef10


	//   ....[32]....
        /*0b08*/ 	.word	0x0000efe0


	//   ....[33]....
        /*0b0c*/ 	.word	0x0000f050


	//   ....[34]....
        /*0b10*/ 	.word	0x0000f6c0


	//   ....[35]....
        /*0b14*/ 	.word	0x0000f6e0


	//   ....[36]....
        /*0b18*/ 	.word	0x00011340


	//   ....[37]....
        /*0b1c*/ 	.word	0x00011360


	//   ....[38]....
        /*0b20*/ 	.word	0x00011880


	//   ....[39]....
        /*0b24*/ 	.word	0x000118e0


	//   ....[40]....
        /*0b28*/ 	.word	0x00012bb0


	//   ....[41]....
        /*0b2c*/ 	.word	0x00012bc0


	//   ....[42]....
        /*0b30*/ 	.word	0x00012cf0


	//   ....[43]....
        /*0b34*/ 	.word	0x00012d00


	//   ....[44]....
        /*0b38*/ 	.word	0x000139c0


	//   ....[45]....
        /*0b3c*/ 	.word	0x00013a40


	//   ....[46]....
        /*0b40*/ 	.word	0x00013a70


	//   ....[47]....
        /*0b44*/ 	.word	0x00013a90


	//   ....[48]....
        /*0b48*/ 	.word	0x00013aa0


	//   ....[49]....
        /*0b4c*/ 	.word	0x00013ab0


	//   ....[50]....
        /*0b50*/ 	.word	0x00013ad0


	//   ....[51]....
        /*0b54*/ 	.word	0x00013ae0


	//   ....[52]....
        /*0b58*/ 	.word	0x00013af0


	//   ....[53]....
        /*0b5c*/ 	.word	0x00013b00


	//   ....[54]....
        /*0b60*/ 	.word	0x00013b10


	//   ....[55]....
        /*0b64*/ 	.word	0x00013b20


	//   ....[56]....
        /*0b68*/ 	.word	0x00013b30


	//   ....[57]....
        /*0b6c*/ 	.word	0x00013b40


	//   ....[58]....
        /*0b70*/ 	.word	0x00013b50


	//   ....[59]....
        /*0b74*/ 	.word	0x00013b60


	//   ....[60]....
        /*0b78*/ 	.word	0x00013b70


	//   ....[61]....
        /*0b7c*/ 	.word	0x00013b80


	//   ....[62]....
        /*0b80*/ 	.word	0x00013b90


	//   ....[63]....
        /*0b84*/ 	.word	0x00013ba0


	//   ....[64]....
        /*0b88*/ 	.word	0x00013bb0


	//   ....[65]....
        /*0b8c*/ 	.word	0x00013bc0


	//   ....[66]....
        /*0b90*/ 	.word	0x00013bd0


	//   ....[67]....
        /*0b94*/ 	.word	0x00013be0


	//   ....[68]....
        /*0b98*/ 	.word	0x00013bf0


	//   ....[69]....
        /*0b9c*/ 	.word	0x00013c00


	//   ....[70]....
        /*0ba0*/ 	.word	0x00013c10


	//   ....[71]....
        /*0ba4*/ 	.word	0x00013c20


	//   ....[72]....
        /*0ba8*/ 	.word	0x00013c30


	//   ....[73]....
        /*0bac*/ 	.word	0x00013c40


	//   ....[74]....
        /*0bb0*/ 	.word	0x00013c50


	//   ....[75]....
        /*0bb4*/ 	.word	0x00013c60


	//   ....[76]....
        /*0bb8*/ 	.word	0x00013c70


	//   ....[77]....
        /*0bbc*/ 	.word	0x00013c80


	//   ....[78]....
        /*0bc0*/ 	.word	0x00013c90


	//   ....[79]....
        /*0bc4*/ 	.word	0x00013ca0


	//   ....[80]....
        /*0bc8*/ 	.word	0x00013cb0


	//   ....[81]....
        /*0bcc*/ 	.word	0x00013cc0


	//   ....[82]....
        /*0bd0*/ 	.word	0x00013cd0


	//   ....[83]....
        /*0bd4*/ 	.word	0x00013ce0


	//   ....[84]....
        /*0bd8*/ 	.word	0x00013cf0


	//   ....[85]....
        /*0bdc*/ 	.word	0x00013d00


	//   ....[86]....
        /*0be0*/ 	.word	0x00013d10


	//   ....[87]....
        /*0be4*/ 	.word	0x00013d20


	//   ....[88]....
        /*0be8*/ 	.word	0x00013d30


	//   ....[89]....
        /*0bec*/ 	.word	0x00013d40


	//   ....[90]....
        /*0bf0*/ 	.word	0x00013d50


	//   ....[91]....
        /*0bf4*/ 	.word	0x00013d60


	//   ....[92]....
        /*0bf8*/ 	.word	0x000146a0


	//   ....[93]....
        /*0bfc*/ 	.word	0x000146b0


	//   ....[94]....
        /*0c00*/ 	.word	0x000146c0


	//   ....[95]....
        /*0c04*/ 	.word	0x00014700


	//   ....[96]....
        /*0c08*/ 	.word	0x00014e00


	//   ....[97]....
        /*0c0c*/ 	.word	0x00014e10


	//   ....[98]....
        /*0c10*/ 	.word	0x00014f20


	//   ....[99]....
        /*0c14*/ 	.word	0x00014f40


	//   ....[100]....
        /*0c18*/ 	.word	0x00015390


	//   ....[101]....
        /*0c1c*/ 	.word	0x000153a0


	//   ....[102]....
        /*0c20*/ 	.word	0x000157c0


	//   ....[103]....
        /*0c24*/ 	.word	0x000157d0


	//   ....[104]....
        /*0c28*/ 	.word	0x00016400


	//   ....[105]....
        /*0c2c*/ 	.word	0x00016410


	//   ....[106]....
        /*0c30*/ 	.word	0x00016510


	//   ....[107]....
        /*0c34*/ 	.word	0x00016530


	//   ....[108]....
        /*0c38*/ 	.word	0x000166a0


	//   ....[109]....
        /*0c3c*/ 	.word	0x00016890


	//   ....[110]....
        /*0c40*/ 	.word	0x000168c0


	//   ....[111]....
        /*0c44*/ 	.word	0x000168f0


	//   ....[112]....
        /*0c48*/ 	.word	0x00016920


	//   ....[113]....
        /*0c4c*/ 	.word	0x00016950


	//   ....[114]....
        /*0c50*/ 	.word	0x00016980


	//   ....[115]....
        /*0c54*/ 	.word	0x00016b10


	//   ....[116]....
        /*0c58*/ 	.word	0x00016b40


	//   ....[117]....
        /*0c5c*/ 	.word	0x00016b70


	//   ....[118]....
        /*0c60*/ 	.word	0x00016ba0


	//   ....[119]....
        /*0c64*/ 	.word	0x00016bd0


	//   ....[120]....
        /*0c68*/ 	.word	0x00016c00


	//   ....[121]....
        /*0c6c*/ 	.word	0x00016c90


	//   ....[122]....
        /*0c70*/ 	.word	0x00016cc0


	//   ....[123]....
        /*0c74*/ 	.word	0x00016cd0


	//   ....[124]....
        /*0c78*/ 	.word	0x00016d10


	//   ....[125]....
        /*0c7c*/ 	.word	0x000183d0


	//   ....[126]....
        /*0c80*/ 	.word	0x0001a790


	//   ....[127]....
        /*0c84*/ 	.word	0x0001a7a0


	//   ....[128]....
        /*0c88*/ 	.word	0x0001a7b0


	//   ....[129]....
        /*0c8c*/ 	.word	0x0001a8d0


	//   ....[130]....
        /*0c90*/ 	.word	0x0001acf0


	//   ....[131]....
        /*0c94*/ 	.word	0x0001ad00


	//   ....[132]....
        /*0c98*/ 	.word	0x0001ad10


	//   ....[133]....
        /*0c9c*/ 	.word	0x0001ad20


	//   ....[134]....
        /*0ca0*/ 	.word	0x0001b680


	//   ....[135]....
        /*0ca4*/ 	.word	0x0001b6b0


	//   ....[136]....
        /*0ca8*/ 	.word	0x0001b6d0


	//   ....[137]....
        /*0cac*/ 	.word	0x0001b6e0


	//   ....[138]....
        /*0cb0*/ 	.word	0x0001b7e0


	//   ....[139]....
        /*0cb4*/ 	.word	0x0001b7f0


	//   ....[140]....
        /*0cb8*/ 	.word	0x0001bfc0


	//   ....[141]....
        /*0cbc*/ 	.word	0x0001bfe0


	//   ....[142]....
        /*0cc0*/ 	.word	0x0001c000


	//   ....[143]....
        /*0cc4*/ 	.word	0x0001c060


	//   ....[144]....
        /*0cc8*/ 	.word	0x0001c430


	//   ....[145]....
        /*0ccc*/ 	.word	0x0001c440


	//   ....[146]....
        /*0cd0*/ 	.word	0x0001c450


	//   ....[147]....
        /*0cd4*/ 	.word	0x0001c4b0


	//   ....[148]....
        /*0cd8*/ 	.word	0x0001d3e0


	//   ....[149]....
        /*0cdc*/ 	.word	0x0001d410


	//   ....[150]....
        /*0ce0*/ 	.word	0x0001d470


	//   ....[151]....
        /*0ce4*/ 	.word	0x0001d4a0


	//   ....[152]....
        /*0ce8*/ 	.word	0x0001d4d0


	//   ....[153]....
        /*0cec*/ 	.word	0x0001d500


	//   ....[154]....
        /*0cf0*/ 	.word	0x0001d530


	//   ....[155]....
        /*0cf4*/ 	.word	0x0001d560


	//   ....[156]....
        /*0cf8*/ 	.word	0x0001d700


	//   ....[157]....
        /*0cfc*/ 	.word	0x0001d730


	//   ....[158]....
        /*0d00*/ 	.word	0x0001d760


	//   ....[159]....
        /*0d04*/ 	.word	0x0001d790


	//   ....[160]....
        /*0d08*/ 	.word	0x0001d7c0


	//   ....[161]....
        /*0d0c*/ 	.word	0x0001d7f0


	//   ....[162]....
        /*0d10*/ 	.word	0x0001d8b0


	//   ....[163]....
        /*0d14*/ 	.word	0x0001d8d0


	//   ....[164]....
        /*0d18*/ 	.word	0x0001d8f0


	//   ....[165]....
        /*0d1c*/ 	.word	0x0001d950


	//   ....[166]....
        /*0d20*/ 	.word	0x0001e3b0


	//   ....[167]....
        /*0d24*/ 	.word	0x0001e750


	//   ....[168]....
        /*0d28*/ 	.word	0x0001e7e0


	//   ....[169]....
        /*0d2c*/ 	.word	0x0001e8c0


	//   ....[170]....
        /*0d30*/ 	.word	0x0001e950


	//   ....[171]....
        /*0d34*/ 	.word	0x0001ea30


	//   ....[172]....
        /*0d38*/ 	.word	0x0001eac0


	//   ....[173]....
        /*0d3c*/ 	.word	0x0001eb90


	//   ....[174]....
        /*0d40*/ 	.word	0x0001ec20


	//   ....[175]....
        /*0d44*/ 	.word	0x0001ec70


	//   ....[176]....
        /*0d48*/ 	.word	0x0001ecc0


	//   ....[177]....
        /*0d4c*/ 	.word	0x0001ed90


	//   ....[178]....
        /*0d50*/ 	.word	0x0001ee20


	//   ....[179]....
        /*0d54*/ 	.word	0x0001ee70


	//   ....[180]....
        /*0d58*/ 	.word	0x0001eec0


	//   ....[181]....
        /*0d5c*/ 	.word	0x0001f1c0


	//   ....[182]....
        /*0d60*/ 	.word	0x0001f4a0


	//   ....[183]....
        /*0d64*/ 	.word	0x0001f5a0


	//   ....[184]....
        /*0d68*/ 	.word	0x0001f640


	//   ....[185]....
        /*0d6c*/ 	.word	0x0001f7f0


	//   ....[186]....
        /*0d70*/ 	.word	0x0001f890


	//   ....[187]....
        /*0d74*/ 	.word	0x0001f990


	//   ....[188]....
        /*0d78*/ 	.word	0x0001fa20


	//   ....[189]....
        /*0d7c*/ 	.word	0x0001fa80


	//   ....[190]....
        /*0d80*/ 	.word	0x0001fb20


	//   ....[191]....
        /*0d84*/ 	.word	0x0001fc30


	//   ....[192]....
        /*0d88*/ 	.word	0x0001fc90


	//   ....[193]....
        /*0d8c*/ 	.word	0x0001fcf0


	//   ....[194]....
        /*0d90*/ 	.word	0x0001fd90


	//   ....[195]....
        /*0d94*/ 	.word	0x0001fe60


	//   ....[196]....
        /*0d98*/ 	.word	0x0001ff40


	//   ....[197]....
        /*0d9c*/ 	.word	0x00020080


	//   ....[198]....
        /*0da0*/ 	.word	0x00020130


	//   ....[199]....
        /*0da4*/ 	.word	0x000201e0


	//   ....[200]....
        /*0da8*/ 	.word	0x00020290


	//   ....[201]....
        /*0dac*/ 	.word	0x00020380


	//   ....[202]....
        /*0db0*/ 	.word	0x00020410


	//   ....[203]....
        /*0db4*/ 	.word	0x00020470


	//   ....[204]....
        /*0db8*/ 	.word	0x00020540


	//   ....[205]....
        /*0dbc*/ 	.word	0x00020720


	//   ....[206]....
        /*0dc0*/ 	.word	0x000207c0


	//   ....[207]....
        /*0dc4*/ 	.word	0x00020940


	//   ....[208]....
        /*0dc8*/ 	.word	0x000209c0


	//   ....[209]....
        /*0dcc*/ 	.word	0x00020a40


	//   ....[210]....
        /*0dd0*/ 	.word	0x00020ac0


	//   ....[211]....
        /*0dd4*/ 	.word	0x00020b40


	//   ....[212]....
        /*0dd8*/ 	.word	0x00020bd0


	//   ....[213]....
        /*0ddc*/ 	.word	0x00020c70


	//   ....[214]....
        /*0de0*/ 	.word	0x00020d20


	//   ....[215]....
        /*0de4*/ 	.word	0x00020da0


	//   ....[216]....
        /*0de8*/ 	.word	0x00020e20


	//   ....[217]....
        /*0dec*/ 	.word	0x00020ea0


	//   ....[218]....
        /*0df0*/ 	.word	0x00020f30


	//   ....[219]....
        /*0df4*/ 	.word	0x00020fb0


	//   ....[220]....
        /*0df8*/ 	.word	0x00021060


	//   ....[221]....
        /*0dfc*/ 	.word	0x000210b0


	//   ....[222]....
        /*0e00*/ 	.word	0x00021150


	//   ....[223]....
        /*0e04*/ 	.word	0x00021280


	//----- nvinfo : EIATTR_REG_RECONFIG
	.align		4
.L_323:
        /*0e08*/ 	.byte	0x01, 0x54
	.zero		2


	//----- nvinfo : EIATTR_SYSCALL_OFFSETS
	.align		4
        /*0e0c*/ 	.byte	0x04, 0x46
        /*0e0e*/ 	.short	(.L_325 - .L_324)


	//   ....[0]....
.L_324:
        /*0e10*/ 	.word	0x00001db0


	//   ....[1]....
        /*0e14*/ 	.word	0x00001f00


	//   ....[2]....
        /*0e18*/ 	.word	0x00007720


	//   ....[3]....
        /*0e1c*/ 	.word	0x00007a40


	//   ....[4]....
        /*0e20*/ 	.word	0x00019d40


	//   ....[5]....
        /*0e24*/ 	.word	0x00019eb0


	//   ....[6]....
        /*0e28*/ 	.word	0x0001a000


	//   ....[7]....
        /*0e2c*/ 	.word	0x0001a140


	//   ....[8]....
        /*0e30*/ 	.word	0x0001b160


	//----- nvinfo : EIATTR_MBARRIER_INSTR_OFFSETS
	.align		4
.L_325:
        /*0e34*/ 	.byte	0x04, 0x39
        /*0e36*/ 	.short	(.L_327 - .L_326)


	//   ....[0]....
.L_326:
        /*0e38*/ 	.word	0x00000270
        /*0e3c*/ 	.word	0x000000ff
        /*0e40*/ 	.word	0x00019c00
        /*0e44*/ 	.short	0x0100
        /*0e46*/ 	.byte	0x08
	.zero		1


	//   ....[1]....
        /*0e48*/ 	.word	0x00000280
        /*0e4c*/ 	.word	0x000000ff
        /*0e50*/ 	.word	0x00019c20
        /*0e54*/ 	.short	0x0100
        /*0e56*/ 	.byte	0x08
	.zero		1


	//   ....[2]....
        /*0e58*/ 	.word	0x00000370
        /*0e5c*/ 	.word	0x000000ff
        /*0e60*/ 	.word	0x00019c30
        /*0e64*/ 	.short	0x0100
        /*0e66*/ 	.byte	0x08
	.zero		1


	//   ....[3]....
        /*0e68*/ 	.word	0x00000380
        /*0e6c*/ 	.word	0x000000ff
        /*0e70*/ 	.word	0x00019c40
        /*0e74*/ 	.short	0x0100
        /*0e76*/ 	.byte	0x08
	.zero		1


	//   ....[4]....
        /*0e78*/ 	.word	0x00000390
        /*0e7c*/ 	.word	0x000000ff
        /*0e80*/ 	.word	0x00019c38
        /*0e84*/ 	.short	0x0100
        /*0e86*/ 	.byte	0x08
	.zero		1


	//   ....[5]....
        /*0e88*/ 	.word	0x000003a0
        /*0e8c*/ 	.word	0x000000ff
        /*0e90*/ 	.word	0x00019c48
        /*0e94*/ 	.short	0x0100
        /*0e96*/ 	.byte	0x08
	.zero		1


	//   ....[6]....
        /*0e98*/ 	.word	0x000004d0
        /*0e9c*/ 	.word	0x000000ff
        /*0ea0*/ 	.word	0x00019c50
        /*0ea4*/ 	.short	0x0100
        /*0ea6*/ 	.byte	0x08
	.zero		1


	//   ....[7]....
        /*0ea8*/ 	.word	0x000004e0
        /*0eac*/ 	.word	0x000000ff
        /*0eb0*/ 	.word	0x00019c60
        /*0eb4*/ 	.short	0x0100
        /*0eb6*/ 	.byte	0x08
	.zero		1


	//   ....[8]....
        /*0eb8*/ 	.word	0x000004f0
        /*0ebc*/ 	.word	0x000000ff
        /*0ec0*/ 	.word	0x00019c58
        /*0ec4*/ 	.short	0x0100
        /*0ec6*/ 	.byte	0x08
	.zero		1


	//   ....[9]....
        /*0ec8*/ 	.word	0x00000500
        /*0ecc*/ 	.word	0x000000ff
        /*0ed0*/ 	.word	0x00019c68
        /*0ed4*/ 	.short	0x0100
        /*0ed6*/ 	.byte	0x08
	.zero		1


	//   ....[10]....
        /*0ed8*/ 	.word	0x000005f0
        /*0edc*/ 	.word	0x000000ff
        /*0ee0*/ 	.word	0x00019c70
        /*0ee4*/ 	.short	0x0100
        /*0ee6*/ 	.byte	0x06
	.zero		1


	//   ....[11]....
        /*0ee8*/ 	.word	0x00000600
        /*0eec*/ 	.word	0x000000ff
        /*0ef0*/ 	.word	0x00019c80
        /*0ef4*/ 	.short	0x0100
        /*0ef6*/ 	.byte	0x06
	.zero		1


	//   ....[12]....
        /*0ef8*/ 	.word	0x00000610
        /*0efc*/ 	.word	0x000000ff
        /*0f00*/ 	.word	0x00019c78
        /*0f04*/ 	.short	0x0100
        /*0f06*/ 	.byte	0x06
	.zero		1


	//   ....[13]....
        /*0f08*/ 	.word	0x00000620
        /*0f0c*/ 	.word	0x000000ff
        /*0f10*/ 	.word	0x00019c88
        /*0f14*/ 	.short	0x0100
        /*0f16*/ 	.byte	0x06
	.zero		1


	//   ....[14]....
        /*0f18*/ 	.word	0x00000750
        /*0f1c*/ 	.word	0x000000ff
        /*0f20*/ 	.word	0x00019c90
        /*0f24*/ 	.short	0x0100
        /*0f26*/ 	.byte	0x08
	.zero		1


	//   ....[15]....
        /*0f28*/ 	.word	0x00000760
        /*0f2c*/ 	.word	0x000000ff
        /*0f30*/ 	.word	0x00019ca0
        /*0f34*/ 	.short	0x0100
        /*0f36*/ 	.byte	0x08
	.zero		1


	//   ....[16]....
        /*0f38*/ 	.word	0x00000770
        /*0f3c*/ 	.word	0x000000ff
        /*0f40*/ 	.word	0x00019c98
        /*0f44*/ 	.short	0x0100
        /*0f46*/ 	.byte	0x08
	.zero		1


	//   ....[17]....
        /*0f48*/ 	.word	0x00000780
        /*0f4c*/ 	.word	0x000000ff
        /*0f50*/ 	.word	0x00019ca8
        /*0f54*/ 	.short	0x0100
        /*0f56*/ 	.byte	0x08
	.zero		1


	//   ....[18]....
        /*0f58*/ 	.word	0x000008c0
        /*0f5c*/ 	.word	0x000000ff
        /*0f60*/ 	.word	0x00019cb0
        /*0f64*/ 	.short	0x0100
        /*0f66*/ 	.byte	0x08
	.zero		1


	//   ....[19]....
        /*0f68*/ 	.word	0x000008d0
        /*0f6c*/ 	.word	0x000000ff
        /*0f70*/ 	.word	0x00019cc0
        /*0f74*/ 	.short	0x0100
        /*0f76*/ 	.byte	0x08
	.zero		1


	//   ....[20]....
        /*0f78*/ 	.word	0x000008e0
        /*0f7c*/ 	.word	0x000000ff
        /*0f80*/ 	.word	0x00019cb8
        /*0f84*/ 	.short	0x0100
        /*0f86*/ 	.byte	0x08
	.zero		1


	//   ....[21]....
        /*0f88*/ 	.word	0x000008f0
        /*0f8c*/ 	.word	0x000000ff
        /*0f90*/ 	.word	0x00019cc8
        /*0f94*/ 	.short	0x0100
        /*0f96*/ 	.byte	0x08
	.zero		1


	//   ....[22]....
        /*0f98*/ 	.word	0x00002c50
        /*0f9c*/ 	.word	0x00000045
        /*0fa0*/ 	.word	0x00019c90
        /*0fa4*/ 	.short	0x010a
        /*0fa6*/ 	.byte	0x3f
	.zero		1


	//   ....[23]....
        /*0fa8*/ 	.word	0x00004580
        /*0fac*/ 	.word	0x00000045
        /*0fb0*/ 	.word	0x00019c90
        /*0fb4*/ 	.short	0x010a
        /*0fb6*/ 	.byte	0x3f
	.zero		1


	//   ....[24]....
        /*0fb8*/ 	.word	0x00006520
        /*0fbc*/ 	.word	0x00000045
        /*0fc0*/ 	.word	0x00019c90
        /*0fc4*/ 	.short	0x010a
        /*0fc6*/ 	.byte	0x3f
	.zero		1


	//   ....[25]....
        /*0fc8*/ 	.word	0x00006930
        /*0fcc*/ 	.word	0x00000004
        /*0fd0*/ 	.word	0x00000000
        /*0fd4*/ 	.short	0x0101
        /*0fd6*/ 	.byte	0x3f
	.zero		1


	//   ....[26]....
        /*0fd8*/ 	.word	0x00006970
        /*0fdc*/ 	.word	0x00000045
        /*0fe0*/ 	.word	0x00019cb0
        /*0fe4*/ 	.short	0x010a
        /*0fe6*/ 	.byte	0x3f
	.zero		1


	//   ....[27]....
        /*0fe8*/ 	.word	0x00006d30
        /*0fec*/ 	.word	0x00000045
        /*0ff0*/ 	.word	0x00000000
        /*0ff4*/ 	.short	0x0101
        /*0ff6*/ 	.byte	0x3f
	.zero		1


	//   ....[28]....
        /*0ff8*/ 	.word	0x000077c0
        /*0ffc*/ 	.word	0x00000012
        /*1000*/ 	.word	0x00019c00
        /*1004*/ 	.short	0x010a
        /*1006*/ 	.byte	0x3f
	.zero		1


	//   ....[29]....
        /*1008*/ 	.word	0x00007810
        /*100c*/ 	.word	0x00000012
        /*1010*/ 	.word	0x00019c00
        /*1014*/ 	.short	0x010a
        /*1016*/ 	.byte	0x3f
	.zero		1


	//   ....[30]....
        /*1018*/ 	.word	0x00008040
        /*101c*/ 	.word	0x00000012
        /*1020*/ 	.word	0x00019c00
        /*1024*/ 	.short	0x010a
        /*1026*/ 	.byte	0x3f
	.zero		1


	//   ....[31]....
        /*1028*/ 	.word	0x00009d00
        /*102c*/ 	.word	0x00000012
        /*1030*/ 	.word	0x00019c00
        /*1034*/ 	.short	0x010a
        /*1036*/ 	.byte	0x3f
	.zero		1


	//   ....[32]....
        /*1038*/ 	.word	0x0000bec0
        /*103c*/ 	.word	0x00000003
        /*1040*/ 	.word	0x00019c30
        /*1044*/ 	.short	0x010a
        /*1046*/ 	.byte	0x3f
	.zero		1


	//   ....[33]....
        /*1048*/ 	.word	0x0000bf70
        /*104c*/ 	.word	0x00000003
        /*1050*/ 	.word	0x00019c30
        /*1054*/ 	.short	0x010a
        /*1056*/ 	.byte	0x3f
	.zero		1


	//   ....[34]....
        /*1058*/ 	.word	0x0000d790
        /*105c*/ 	.word	0x00000003
        /*1060*/ 	.word	0x00000000
        /*1064*/ 	.short	0x0101
        /*1066*/ 	.byte	0x3f
	.zero		1


	//   ....[35]....
        /*1068*/ 	.word	0x0000e310
        /*106c*/ 	.word	0x00000000
        /*1070*/ 	.word	0x00019c30
        /*1074*/ 	.short	0x010a
        /*1076*/ 	.byte	0x3f
	.zero		1


	//   ....[36]....
        /*1078*/ 	.word	0x0000e390
        /*107c*/ 	.word	0x00000000
        /*1080*/ 	.word	0x00019c30
        /*1084*/ 	.short	0x010a
        /*1086*/ 	.byte	0x3f
	.zero		1


	//   ....[37]....
        /*1088*/ 	.word	0x0000e5a0
        /*108c*/ 	.word	0x0000000f
        /*1090*/ 	.word	0x00019c50
        /*1094*/ 	.short	0x010a
        /*1096*/ 	.byte	0x3f
	.zero		1


	//   ....[38]....
        /*1098*/ 	.word	0x0000e5f0
        /*109c*/ 	.word	0x0000000f
        /*10a0*/ 	.word	0x00019c50
        /*10a4*/ 	.short	0x010a
        /*10a6*/ 	.byte	0x3f
	.zero		1


	//   ....[39]....
        /*10a8*/ 	.word	0x0000e920
        /*10ac*/ 	.word	0x00000000
        /*10b0*/ 	.word	0x00000000
        /*10b4*/ 	.short	0x0101
        /*10b6*/ 	.byte	0x3f
	.zero		1


	//   ....[40]....
        /*10b8*/ 	.word	0x00010520
        /*10bc*/ 	.word	0x0000000f
        /*10c0*/ 	.word	0x00000000
        /*10c4*/ 	.short	0x0101
        /*10c6*/ 	.byte	0x3f
	.zero		1


	//   ....[41]....
        /*10c8*/ 	.word	0x00010bc0
        /*10cc*/ 	.word	0x00000005
        /*10d0*/ 	.word	0x00019c30
        /*10d4*/ 	.short	0x010a
        /*10d6*/ 	.byte	0x3f
	.zero		1


	//   ....[42]....
        /*10d8*/ 	.word	0x00010c40
        /*10dc*/ 	.word	0x00000005
        /*10e0*/ 	.word	0x00019c30
        /*10e4*/ 	.short	0x010a
        /*10e6*/ 	.byte	0x3f
	.zero		1


	//   ....[43]....
        /*10e8*/ 	.word	0x00010e50
        /*10ec*/ 	.word	0x0000000f
        /*10f0*/ 	.word	0x00019c50
        /*10f4*/ 	.short	0x010a
        /*10f6*/ 	.byte	0x3f
	.zero		1


	//   ....[44]....
        /*10f8*/ 	.word	0x00010ea0
        /*10fc*/ 	.word	0x0000000f
        /*1100*/ 	.word	0x00019c50
        /*1104*/ 	.short	0x010a
        /*1106*/ 	.byte	0x3f
	.zero		1


	//   ....[45]....
        /*1108*/ 	.word	0x00011130
        /*110c*/ 	.word	0x00000000
        /*1110*/ 	.word	0x00000000
        /*1114*/ 	.short	0x0101
        /*1116*/ 	.byte	0x3f
	.zero		1


	//   ....[46]....
        /*1118*/ 	.word	0x00012380
        /*111c*/ 	.word	0x0000000f
        /*1120*/ 	.word	0x00000000
        /*1124*/ 	.short	0x0101
        /*1126*/ 	.byte	0x3f
	.zero		1


	//   ....[47]....
        /*1128*/ 	.word	0x00012940
        /*112c*/ 	.word	0x0000000c
        /*1130*/ 	.word	0x00019c50
        /*1134*/ 	.short	0x010a
        /*1136*/ 	.byte	0x3f
	.zero		1


	//   ....[48]....
        /*1138*/ 	.word	0x00012990
        /*113c*/ 	.word	0x0000000c
        /*1140*/ 	.word	0x00019c50
        /*1144*/ 	.short	0x010a
        /*1146*/ 	.byte	0x3f
	.zero		1


	//   ....[49]....
        /*1148*/ 	.word	0x00013250
        /*114c*/ 	.word	0x0000000c
        /*1150*/ 	.word	0x00000000
        /*1154*/ 	.short	0x0101
        /*1156*/ 	.byte	0x3f
	.zero		1


	//   ....[50]....
        /*1158*/ 	.word	0x00014e20
        /*115c*/ 	.word	0x00000000
        /*1160*/ 	.word	0x00000000
        /*1164*/ 	.short	0x0101
        /*1166*/ 	.byte	0x3f
	.zero		1


	//   ....[51]....
        /*1168*/ 	.word	0x00015380
        /*116c*/ 	.word	0x00000002
        /*1170*/ 	.word	0x00000000
        /*1174*/ 	.short	0x0101
        /*1176*/ 	.byte	0x3f
	.zero		1


	//   ....[52]....
        /*1178*/ 	.word	0x000184b0
        /*117c*/ 	.word	0x00000011
        /*1180*/ 	.word	0x00019c20
        /*1184*/ 	.short	0x010a
        /*1186*/ 	.byte	0x3f
	.zero		1


	//   ....[53]....
        /*1188*/ 	.word	0x00018540
        /*118c*/ 	.word	0x00000009
        /*1190*/ 	.word	0x00019ca0
        /*1194*/ 	.short	0x010a
        /*1196*/ 	.byte	0x3f
	.zero		1


	//   ....[54]....
        /*1198*/ 	.word	0x00018990
        /*119c*/ 	.word	0x00000009
        /*11a0*/ 	.word	0x00019cc0
        /*11a4*/ 	.short	0x010a
        /*11a6*/ 	.byte	0x3f
	.zero		1


	//   ....[55]....
        /*11a8*/ 	.word	0x00018ea0
        /*11ac*/ 	.word	0x00000009
        /*11b0*/ 	.word	0x00019ca0
        /*11b4*/ 	.short	0x010a
        /*11b6*/ 	.byte	0x3f
	.zero		1


	//   ....[56]....
        /*11b8*/ 	.word	0x000192e0
        /*11bc*/ 	.word	0x00000009
        /*11c0*/ 	.word	0x00019cc0
        /*11c4*/ 	.short	0x010a
        /*11c6*/ 	.byte	0x3f
	.zero		1


	//   ....[57]....
        /*11c8*/ 	.word	0x0001a5b0
        /*11cc*/ 	.word	0x00000004
        /*11d0*/ 	.word	0x00019c80
        /*11d4*/ 	.short	0x010a
        /*11d6*/ 	.byte	0x3f
	.zero		1


	//   ....[58]....
        /*11d8*/ 	.word	0x0001a9d0
        /*11dc*/ 	.word	0x00000004
        /*11e0*/ 	.word	0x00019c70
        /*11e4*/ 	.short	0x0107
        /*11e6*/ 	.byte	0x3f
	.zero		1


	//   ....[59]....
        /*11e8*/ 	.word	0x0001aa90
        /*11ec*/ 	.word	0x00000004
        /*11f0*/ 	.word	0x00019c70
        /*11f4*/ 	.short	0x0101
        /*11f6*/ 	.byte	0x3f
	.zero		1


	//   ....[60]....
        /*11f8*/ 	.word	0x0001aae0
        /*11fc*/ 	.word	0x00000004
        /*1200*/ 	.word	0x00019c40
        /*1204*/ 	.short	0x010a
        /*1206*/ 	.byte	0x3f
	.zero		1


	//   ....[61]....
        /*1208*/ 	.word	0x0001ae40
        /*120c*/ 	.word	0x00000004
        /*1210*/ 	.word	0x00019c30
        /*1214*/ 	.short	0x0107
        /*1216*/ 	.byte	0x3f
	.zero		1


	//   ....[62]....
        /*1218*/ 	.word	0x0001af10
        /*121c*/ 	.word	0x00000004
        /*1220*/ 	.word	0x00019c30
        /*1224*/ 	.short	0x0101
        /*1226*/ 	.byte	0x3f
	.zero		1


	//   ....[63]....
        /*1228*/ 	.word	0x0001b8d0
        /*122c*/ 	.word	0x00000011
        /*1230*/ 	.word	0x00019c00
        /*1234*/ 	.short	0x0107
        /*1236*/ 	.byte	0x3f
	.zero		1


	//   ....[64]....
        /*1238*/ 	.word	0x0001b9d0
        /*123c*/ 	.word	0x00000011
        /*1240*/ 	.word	0x00019c00
        /*1244*/ 	.short	0x0101
        /*1246*/ 	.byte	0x3f
	.zero		1


	//   ....[65]....
        /*1248*/ 	.word	0x0001b9f0
        /*124c*/ 	.word	0x00000011
        /*1250*/ 	.word	0x00019c20
        /*1254*/ 	.short	0x010a
        /*1256*/ 	.byte	0x3f
	.zero		1


	//   ....[66]....
        /*1258*/ 	.word	0x0001bd80
        /*125c*/ 	.word	0x00000000
        /*1260*/ 	.word	0x00019c80
        /*1264*/ 	.short	0x010a
        /*1266*/ 	.byte	0x3f
	.zero		1


	//   ....[67]....
        /*1268*/ 	.word	0x0001c130
        /*126c*/ 	.word	0x00000000
        /*1270*/ 	.word	0x00019c70
        /*1274*/ 	.short	0x0107
        /*1276*/ 	.byte	0x3f
	.zero		1


	//   ....[68]....
        /*1278*/ 	.word	0x0001c1f0
        /*127c*/ 	.word	0x00000000
        /*1280*/ 	.word	0x00019c70
        /*1284*/ 	.short	0x0101
        /*1286*/ 	.byte	0x3f
	.zero		1


	//   ....[69]....
        /*1288*/ 	.word	0x0001c220
        /*128c*/ 	.word	0x00000000
        /*1290*/ 	.word	0x00019c40
        /*1294*/ 	.short	0x010a
        /*1296*/ 	.byte	0x3f
	.zero		1


	//   ....[70]....
        /*1298*/ 	.word	0x0001c550
        /*129c*/ 	.word	0x00000000
        /*12a0*/ 	.word	0x00019c30
        /*12a4*/ 	.short	0x0107
        /*12a6*/ 	.byte	0x3f
	.zero		1


	//   ....[71]....
        /*12a8*/ 	.word	0x0001c610
        /*12ac*/ 	.word	0x00000000
        /*12b0*/ 	.word	0x00019c30
        /*12b4*/ 	.short	0x0101
        /*12b6*/ 	.byte	0x3f
	.zero		1


	//   ....[72]....
        /*12b8*/ 	.word	0x0001c6a0
        /*12bc*/ 	.word	0x00000002
        /*12c0*/ 	.word	0x00019c70
        /*12c4*/ 	.short	0x010a
        /*12c6*/ 	.byte	0x3f
	.zero		1


	//   ....[73]....
        /*12c8*/ 	.word	0x0001c730
        /*12cc*/ 	.word	0x00000002
        /*12d0*/ 	.word	0x00019c60
        /*12d4*/ 	.short	0x010a
        /*12d6*/ 	.byte	0x3f
	.zero		1


	//   ....[74]....
        /*12d8*/ 	.word	0x0001cac0
        /*12dc*/ 	.word	0x00000002
        /*12e0*/ 	.word	0x00019c50
        /*12e4*/ 	.short	0x0101
        /*12e6*/ 	.byte	0x3f
	.zero		1


	//   ....[75]....
        /*12e8*/ 	.word	0x0001cb50
        /*12ec*/ 	.word	0x00000002
        /*12f0*/ 	.word	0x00000000
        /*12f4*/ 	.short	0x0101
        /*12f6*/ 	.byte	0x3f
	.zero		1


	//   ....[76]....
        /*12f8*/ 	.word	0x0001cd10
        /*12fc*/ 	.word	0x00000003
        /*1300*/ 	.word	0x00019c70
        /*1304*/ 	.short	0x010a
        /*1306*/ 	.byte	0x3f
	.zero		1


	//   ....[77]....
        /*1308*/ 	.word	0x0001cd90
        /*130c*/ 	.word	0x00000003
        /*1310*/ 	.word	0x00019c60
        /*1314*/ 	.short	0x010a
        /*1316*/ 	.byte	0x3f
	.zero		1


	//   ....[78]....
        /*1318*/ 	.word	0x0001d130
        /*131c*/ 	.word	0x00000003
        /*1320*/ 	.word	0x00019c50
        /*1324*/ 	.short	0x0101
        /*1326*/ 	.byte	0x3f
	.zero		1


	//   ....[79]....
        /*1328*/ 	.word	0x0001d1d0
        /*132c*/ 	.word	0x00000003
        /*1330*/ 	.word	0x00000000
        /*1334*/ 	.short	0x0101
        /*1336*/ 	.byte	0x3f
	.zero		1


	//   ....[80]....
        /*1338*/ 	.word	0x0001e330
        /*133c*/ 	.word	0x00000004
        /*1340*/ 	.word	0x00019c20
        /*1344*/ 	.short	0x010a
        /*1346*/ 	.byte	0x3f
	.zero		1


	//   ....[81]....
        /*1348*/ 	.word	0x0001e4a0
        /*134c*/ 	.word	0x00000005
        /*1350*/ 	.word	0x00019c40
        /*1354*/ 	.short	0x010a
        /*1356*/ 	.byte	0x3f
	.zero		1


	//   ....[82]....
        /*1358*/ 	.word	0x0001e540
        /*135c*/ 	.word	0x00000013
        /*1360*/ 	.word	0x00019c40
        /*1364*/ 	.short	0x010a
        /*1366*/ 	.byte	0x3f
	.zero		1


	//   ....[83]....
        /*1368*/ 	.word	0x0001e580
        /*136c*/ 	.word	0x00000005
        /*1370*/ 	.word	0x00019c60
        /*1374*/ 	.short	0x010a
        /*1376*/ 	.byte	0x3f
	.zero		1


	//   ....[84]....
        /*1378*/ 	.word	0x0001e5c0
        /*137c*/ 	.word	0x00000013
        /*1380*/ 	.word	0x00019c60
        /*1384*/ 	.short	0x010a
        /*1386*/ 	.byte	0x3f
	.zero		1


	//   ....[85]....
        /*1388*/ 	.word	0x0001e600
        /*138c*/ 	.word	0x00000005
        /*1390*/ 	.word	0x00019c80
        /*1394*/ 	.short	0x010a
        /*1396*/ 	.byte	0x3f
	.zero		1


	//   ....[86]....
        /*1398*/ 	.word	0x0001e640
        /*139c*/ 	.word	0x00000013
        /*13a0*/ 	.word	0x00019c80
        /*13a4*/ 	.short	0x010a
        /*13a6*/ 	.byte	0x3f
	.zero		1


	//   ....[87]....
        /*13a8*/ 	.word	0x0001e6a0
        /*13ac*/ 	.word	0x00000045
        /*13b0*/ 	.word	0x00019c90
        /*13b4*/ 	.short	0x010a
        /*13b6*/ 	.byte	0x3f
	.zero		1


	//   ....[88]....
        /*13b8*/ 	.word	0x0001e810
        /*13bc*/ 	.word	0x00000045
        /*13c0*/ 	.word	0x00019c90
        /*13c4*/ 	.short	0x010a
        /*13c6*/ 	.byte	0x3f
	.zero		1


	//   ....[89]....
        /*13c8*/ 	.word	0x0001e990
        /*13cc*/ 	.word	0x00000045
        /*13d0*/ 	.word	0x00019c90
        /*13d4*/ 	.short	0x010a
        /*13d6*/ 	.byte	0x3f
	.zero		1


	//   ....[90]....
        /*13d8*/ 	.word	0x0001eaf0
        /*13dc*/ 	.word	0x00000045
        /*13e0*/ 	.word	0x00019cb0
        /*13e4*/ 	.short	0x010a
        /*13e6*/ 	.byte	0x3f
	.zero		1


	//   ....[91]....
        /*13e8*/ 	.word	0x0001ecf0
        /*13ec*/ 	.word	0x00000012
        /*13f0*/ 	.word	0x00019c00
        /*13f4*/ 	.short	0x010a
        /*13f6*/ 	.byte	0x3f
	.zero		1


	//   ....[92]....
        /*13f8*/ 	.word	0x0001ef00
        /*13fc*/ 	.word	0x00000012
        /*1400*/ 	.word	0x00019c00
        /*1404*/ 	.short	0x010a
        /*1406*/ 	.byte	0x3f
	.zero		1


	//   ....[93]....
        /*1408*/ 	.word	0x0001ef50
        /*140c*/ 	.word	0x00000003
        /*1410*/ 	.word	0x00019c30
        /*1414*/ 	.short	0x010a
        /*1416*/ 	.byte	0x3f
	.zero		1


	//   ....[94]....
        /*1418*/ 	.word	0x0001efa0
        /*141c*/ 	.word	0x00000000
        /*1420*/ 	.word	0x00019c30
        /*1424*/ 	.short	0x010a
        /*1426*/ 	.byte	0x3f
	.zero		1


	//   ....[95]....
        /*1428*/ 	.word	0x0001eff0
        /*142c*/ 	.word	0x0000000f
        /*1430*/ 	.word	0x00019c50
        /*1434*/ 	.short	0x010a
        /*1436*/ 	.byte	0x3f
	.zero		1


	//   ....[96]....
        /*1438*/ 	.word	0x0001f040
        /*143c*/ 	.word	0x00000005
        /*1440*/ 	.word	0x00019c30
        /*1444*/ 	.short	0x010a
        /*1446*/ 	.byte	0x3f
	.zero		1


	//   ....[97]....
        /*1448*/ 	.word	0x0001f090
        /*144c*/ 	.word	0x0000000f
        /*1450*/ 	.word	0x00019c50
        /*1454*/ 	.short	0x010a
        /*1456*/ 	.byte	0x3f
	.zero		1


	//   ....[98]....
        /*1458*/ 	.word	0x0001f0e0
        /*145c*/ 	.word	0x0000000c
        /*1460*/ 	.word	0x00019c50
        /*1464*/ 	.short	0x010a
        /*1466*/ 	.byte	0x3f
	.zero		1


	//   ....[99]....
        /*1468*/ 	.word	0x0001f280
        /*146c*/ 	.word	0x00000011
        /*1470*/ 	.word	0x00019c20
        /*1474*/ 	.short	0x010a
        /*1476*/ 	.byte	0x3f
	.zero		1


	//   ....[100]....
        /*1478*/ 	.word	0x0001f2d0
        /*147c*/ 	.word	0x00000009
        /*1480*/ 	.word	0x00019ca0
        /*1484*/ 	.short	0x010a
        /*1486*/ 	.byte	0x3f
	.zero		1


	//   ....[101]....
        /*1488*/ 	.word	0x0001f320
        /*148c*/ 	.word	0x00000009
        /*1490*/ 	.word	0x00019cc0
        /*1494*/ 	.short	0x010a
        /*1496*/ 	.byte	0x3f
	.zero		1


	//   ....[102]....
        /*1498*/ 	.word	0x0001f370
        /*149c*/ 	.word	0x00000009
        /*14a0*/ 	.word	0x00019ca0
        /*14a4*/ 	.short	0x010a
        /*14a6*/ 	.byte	0x3f
	.zero		1


	//   ....[103]....
        /*14a8*/ 	.word	0x0001f3c0
        /*14ac*/ 	.word	0x00000009
        /*14b0*/ 	.word	0x00019cc0
        /*14b4*/ 	.short	0x010a
        /*14b6*/ 	.byte	0x3f
	.zero		1


	//   ....[104]....
        /*14b8*/ 	.word	0x0001f4f0
        /*14bc*/ 	.word	0x00000004
        /*14c0*/ 	.word	0x00019c80
        /*14c4*/ 	.short	0x010a
        /*14c6*/ 	.byte	0x3f
	.zero		1


	//   ....[105]....
        /*14c8*/ 	.word	0x0001f8e0
        /*14cc*/ 	.word	0x00000004
        /*14d0*/ 	.word	0x00019c40
        /*14d4*/ 	.short	0x010a
        /*14d6*/ 	.byte	0x3f
	.zero		1


	//   ....[106]....
        /*14d8*/ 	.word	0x0001ff80
        /*14dc*/ 	.word	0x00000011
        /*14e0*/ 	.word	0x00019c20
        /*14e4*/ 	.short	0x010a
        /*14e6*/ 	.byte	0x3f
	.zero		1


	//   ....[107]....
        /*14e8*/ 	.word	0x0001ffd0
        /*14ec*/ 	.word	0x00000000
        /*14f0*/ 	.word	0x00019c80
        /*14f4*/ 	.short	0x010a
        /*14f6*/ 	.byte	0x3f
	.zero		1


	//   ....[108]....
        /*14f8*/ 	.word	0x000202d0
        /*14fc*/ 	.word	0x00000000
        /*1500*/ 	.word	0x00019c40
        /*1504*/ 	.short	0x010a
        /*1506*/ 	.byte	0x3f
	.zero		1


	//   ....[109]....
        /*1508*/ 	.word	0x00020580
        /*150c*/ 	.word	0x00000002
        /*1510*/ 	.word	0x00019c70
        /*1514*/ 	.short	0x010a
        /*1516*/ 	.byte	0x3f
	.zero		1


	//   ....[110]....
        /*1518*/ 	.word	0x000205d0
        /*151c*/ 	.word	0x00000002
        /*1520*/ 	.word	0x00019c60
        /*1524*/ 	.short	0x010a
        /*1526*/ 	.byte	0x3f
	.zero		1


	//   ....[111]....
        /*1528*/ 	.word	0x00020620
        /*152c*/ 	.word	0x00000003
        /*1530*/ 	.word	0x00019c70
        /*1534*/ 	.short	0x010a
        /*1536*/ 	.byte	0x3f
	.zero		1


	//   ....[112]....
        /*1538*/ 	.word	0x00020670
        /*153c*/ 	.word	0x00000003
        /*1540*/ 	.word	0x00019c60
        /*1544*/ 	.short	0x010a
        /*1546*/ 	.byte	0x3f
	.zero		1


	//   ....[113]....
        /*1548*/ 	.word	0x000211a0
        /*154c*/ 	.word	0x00000004
        /*1550*/ 	.word	0x00019c20
        /*1554*/ 	.short	0x010a
        /*1556*/ 	.byte	0x3f
	.zero		1


	//   ....[114]....
        /*1558*/ 	.word	0x00021340
        /*155c*/ 	.word	0x00000005
        /*1560*/ 	.word	0x00019c40
        /*1564*/ 	.short	0x010a
        /*1566*/ 	.byte	0x3f
	.zero		1


	//   ....[115]....
        /*1568*/ 	.word	0x00021390
        /*156c*/ 	.word	0x00000013
        /*1570*/ 	.word	0x00019c40
        /*1574*/ 	.short	0x010a
        /*1576*/ 	.byte	0x3f
	.zero		1


	//   ....[116]....
        /*1578*/ 	.word	0x000213e0
        /*157c*/ 	.word	0x00000005
        /*1580*/ 	.word	0x00019c60
        /*1584*/ 	.short	0x010a
        /*1586*/ 	.byte	0x3f
	.zero		1


	//   ....[117]....
        /*1588*/ 	.word	0x00021430
        /*158c*/ 	.word	0x00000013
        /*1590*/ 	.word	0x00019c60
        /*1594*/ 	.short	0x010a
        /*1596*/ 	.byte	0x3f
	.zero		1


	//   ....[118]....
        /*1598*/ 	.word	0x00021480
        /*159c*/ 	.word	0x00000005
        /*15a0*/ 	.word	0x00019c80
        /*15a4*/ 	.short	0x010a
        /*15a6*/ 	.byte	0x3f
	.zero		1


	//----- nvinfo : EIATTR_NUM_MBARRIERS
	.align		4
.L_327:
        /*15a8*/ 	.byte	0x03, 0x38
        /*15aa*/ 	.short	0x0016


	//----- nvinfo : EIATTR_EXIT_INSTR_OFFSETS
	.align		4
        /*15ac*/ 	.byte	0x04, 0x1c
        /*15ae*/ 	.short	(.L_329 - .L_328)


	//   ....[0]....
.L_328:
        /*15b0*/ 	.word	0x0001e690


	//----- nvinfo : EIATTR_MAX_THREADS
	.align		4
.L_329:
        /*15b4*/ 	.byte	0x04, 0x05
        /*15b6*/ 	.short	(.L_331 - .L_330)
.L_330:
        /*15b8*/ 	.word	0x00000200
        /*15bc*/ 	.word	0x00000001
        /*15c0*/ 	.word	0x00000001


	//----- nvinfo : EIATTR_CRS_STACK_SIZE
	.align		4
.L_331:
        /*15c4*/ 	.byte	0x04, 0x1e
        /*15c6*/ 	.short	(.L_333 - .L_332)
.L_332:
        /*15c8*/ 	.word	0x00000000


	//----- nvinfo : EIATTR_CBANK_PARAM_SIZE
	.align		4
.L_333:
        /*15cc*/ 	.byte	0x03, 0x19
        /*15ce*/ 	.short	0x0af0


	//----- nvinfo : EIATTR_PARAM_CBANK
	.align		4
        /*15d0*/ 	.byte	0x04, 0x0a
        /*15d2*/ 	.short	(.L_335 - .L_334)
	.align		4
.L_334:
        /*15d4*/ 	.word	index@(.nv.constant0._ZN7cutlass13device_kernelIN5flash11enable_sm90INS1_16FlashAttnFwdSm90INS1_25CollectiveMainloopFwdSm90ILi2EN4cute5tupleIJNS5_1CILi1EEES8_S8_EEENS6_IJNS7_ILi192EEENS7_ILi128EEENS7_ILi96EEEEEELi96ENS_12float_e4m3_tEfNS_4arch4Sm90ELb1ELb0ELb0ELb1ELb1ELb1ELb0ELb1ELb1ELb1ELb1ELb0EEENS1_21CollectiveEpilogueFwdINS6_IJSA_SC_SB_EEES9_NS_10bfloat16_tESG_Li384ELb1ELb1ELb1ELb1EEENS1_36VarlenDynamicPersistentTileSchedulerILi192ELi128ELi384ELi128ELb1ELb1ELb1ELb1ELb1ELb1EEEEEEEEEvNT_6ParamsE)
        /*15d8*/ 	.short	0x0210
        /*15da*/ 	.short	0x0af0


	//----- nvinfo : EIATTR_SW_WAR
	.align		4
.L_335:
        /*15dc*/ 	.byte	0x04, 0x36
        /*15de*/ 	.short	(.L_337 - .L_336)
.L_336:
        /*15e0*/ 	.word	0x00000008
.L_337:


//--------------------- .nv.callgraph             --------------------------
	.section	.nv.callgraph,"",@"SHT_CUDA_CALLGRAPH"
	.align	4
	.sectionentsize	8
	.align		4
        /*0000*/ 	.word	0x00000000
	.align		4
        /*0004*/ 	.word	0xffffffff
	.align		4
        /*0008*/ 	.word	index@(_ZN7cutlass13device_kernelIN5flash11enable_sm90INS1_16FlashAttnFwdSm90INS1_25CollectiveMainloopFwdSm90ILi2EN4cute5tupleIJNS5_1CILi1EEES8_S8_EEENS6_IJNS7_ILi192EEENS7_ILi128EEENS7_ILi96EEEEEELi96ENS_12float_e4m3_tEfNS_4arch4Sm90ELb0ELb0ELb0ELb0ELb1ELb0ELb0ELb1ELb1ELb1ELb1ELb0EEENS1_21CollectiveEpilogueFwdINS6_IJSA_SC_SB_EEES9_NS_10bfloat16_tESG_Li384ELb0ELb1ELb1ELb1EEENS1_19SingleTileSchedulerILb0ELb1ELb1ELi192EEEEEEEEEvNT_6ParamsE)
	.align		4
        /*000c*/ 	.word	index@(__assertfail)
	.align		4
        /*0010*/ 	.word	index@(_ZN7cutlass13device_kernelIN5flash11enable_sm90INS1_16FlashAttnFwdSm90INS1_25CollectiveMainloopFwdSm90ILi2EN4cute5tupleIJNS5_1CILi1EEES8_S8_EEENS6_IJNS7_ILi192EEENS7_ILi128EEENS7_ILi96EEEEEELi96ENS_12float_e4m3_tEfNS_4arch4Sm90ELb0ELb0ELb0ELb1ELb1ELb0ELb0ELb1ELb1ELb1ELb1ELb0EEENS1_21CollectiveEpilogueFwdINS6_IJSA_SC_SB_EEES9_NS_10bfloat16_tESG_Li384ELb1ELb1ELb1ELb1EEENS1_36VarlenDynamicPersistentTileSchedulerILi192ELi128ELi384ELi128ELb1ELb1ELb1ELb0ELb1ELb1EEEEEEEEEvNT_6ParamsE)
	.align		4
        /*0014*/ 	.word	index@(__assertfail)
	.align		4
        /*0018*/ 	.word	index@(_ZN7cutlass13device_kernelIN5flash11enable_sm90INS1_16FlashAttnFwdSm90INS1_25CollectiveMainloopFwdSm90ILi2EN4cute5tupleIJNS5_1CILi1EEES8_S8_EEENS6_IJNS7_ILi192EEENS7_ILi128EEENS7_ILi96EEEEEELi96ENS_12float_e4m3_tEfNS_4arch4Sm90ELb0ELb0ELb0ELb1ELb1ELb1ELb0ELb1ELb1ELb1ELb1ELb0EEENS1_21CollectiveEpilogueFwdINS6_IJSA_SC_SB_EEES9_NS_10bfloat16_tESG_Li384ELb1ELb1ELb1ELb1EEENS1_36VarlenDynamicPersistentTileSchedulerILi192ELi128ELi384ELi128ELb1ELb1ELb1ELb0ELb1ELb1EEEEEEEEEvNT_6ParamsE)
	.align		4
        /*001c*/ 	.word	index@(__assertfail)
	.align		4
        /*0020*/ 	.word	index@(_ZN7cutlass13device_kernelIN5flash11enable_sm90INS1_16FlashAttnFwdSm90INS1_25CollectiveMainloopFwdSm90ILi2EN4cute5tupleIJNS5_1CILi1EEES8_S8_EEENS6_IJNS7_ILi192EEENS7_ILi128EEENS7_ILi96EEEEEELi96ENS_12float_e4m3_tEfNS_4arch4Sm90ELb0ELb1ELb0ELb0ELb1ELb0ELb0ELb1ELb1ELb1ELb1ELb0EEENS1_21CollectiveEpilogueFwdINS6_IJSA_SC_SB_EEES9_NS_10bfloat16_tESG_Li384ELb0ELb1ELb1ELb1EEENS1_19SingleTileSchedulerILb0ELb1ELb1ELi192EEEEEEEEEvNT_6ParamsE)
	.align		4
        /*0024*/ 	.word	index@(__assertfail)
	.align		4
        /*0028*/ 	.word	index@(_ZN7cutlass13device_kernelIN5flash11enable_sm90INS1_16FlashAttnFwdSm90INS1_25CollectiveMainloopFwdSm90ILi2EN4cute5tupleIJNS5_1CILi1EEES8_S8_EEENS6_IJNS7_ILi192EEENS7_ILi128EEENS7_ILi96EEEEEELi96ENS_12float_e4m3_tEfNS_4arch4Sm90ELb0ELb1ELb0ELb1ELb1ELb0ELb0ELb1ELb1ELb1ELb1ELb0EEENS1_21CollectiveEpilogueFwdINS6_IJSA_SC_SB_EEES9_NS_10bfloat16_tESG_Li384ELb1ELb1ELb1ELb1EEENS1_36VarlenDynamicPersistentTileSchedulerILi192ELi128ELi384ELi128ELb1ELb1ELb1ELb1ELb0ELb1EEEEEEEEEvNT_6ParamsE)
	.align		4
        /*002c*/ 	.word	index@(__assertfail)
	.align		4
        /*0030*/ 	.word	index@(_ZN7cutlass13device_kernelIN5flash11enable_sm90INS1_16FlashAttnFwdSm90INS1_25CollectiveMainloopFwdSm90ILi2EN4cute5tupleIJNS5_1CILi1EEES8_S8_EEENS6_IJNS7_ILi192EEENS7_ILi128EEENS7_ILi96EEEEEELi96ENS_12float_e4m3_tEfNS_4arch4Sm90ELb0ELb1ELb0ELb1ELb1ELb1ELb0ELb1ELb1ELb1ELb1ELb0EEENS1_21CollectiveEpilogueFwdINS6_IJSA_SC_SB_EEES9_NS_10bfloat16_tESG_Li384ELb1ELb1ELb1ELb1EEENS1_36VarlenDynamicPersistentTileSchedulerILi192ELi128ELi384ELi128ELb1ELb1ELb1ELb1ELb0ELb1EEEEEEEEEvNT_6ParamsE)
	.align		4
        /*0034*/ 	.word	index@(__assertfail)
	.align		4
        /*0038*/ 	.word	index@(_ZN7cutlass13device_kernelIN5flash11enable_sm90INS1_16FlashAttnFwdSm90INS1_25CollectiveMainloopFwdSm90ILi2EN4cute5tupleIJNS5_1CILi1EEES8_S8_EEENS6_IJNS7_ILi192EEENS7_ILi128EEENS7_ILi96EEEEEELi96ENS_12float_e4m3_tEfNS_4arch4Sm90ELb1ELb0ELb0ELb0ELb1ELb0ELb0ELb1ELb1ELb1ELb1ELb0EEENS1_21CollectiveEpilogueFwdINS6_IJSA_SC_SB_EEES9_NS_10bfloat16_tESG_Li384ELb0ELb1ELb1ELb1EEENS1_19SingleTileSchedulerILb0ELb1ELb1ELi192EEEEEEEEEvNT_6ParamsE)
	.align		4
        /*003c*/ 	.word	index@(__assertfail)
	.align		4
        /*0040*/ 	.word	index@(_ZN7cutlass13device_kernelIN5flash11enable_sm90INS1_16FlashAttnFwdSm90INS1_25CollectiveMainloopFwdSm90ILi2EN4cute5tupleIJNS5_1CILi1EEES8_S8_EEENS6_IJNS7_ILi192EEENS7_ILi128EEENS7_ILi96EEEEEELi96ENS_12float_e4m3_tEfNS_4arch4Sm90ELb1ELb0ELb0ELb1ELb1ELb0ELb0ELb1ELb1ELb1ELb1ELb0EEENS1_21CollectiveEpilogueFwdINS6_IJSA_SC_SB_EEES9_NS_10bfloat16_tESG_Li384ELb1ELb1ELb1ELb1EEENS1_36VarlenDynamicPersistentTileSchedulerILi192ELi128ELi384ELi128ELb1ELb1ELb1ELb1ELb1ELb1EEEEEEEEEvNT_6ParamsE)
	.align		4
        /*0044*/ 	.word	index@(__assertfail)
	.align		4
        /*0048*/ 	.word	index@(_ZN7cutlass13device_kernelIN5flash11enable_sm90INS1_16FlashAttnFwdSm90INS1_25CollectiveMainloopFwdSm90ILi2EN4cute5tupleIJNS5_1CILi1EEES8_S8_EEENS6_IJNS7_ILi192EEENS7_ILi128EEENS7_ILi96EEEEEELi96ENS_12float_e4m3_tEfNS_4arch4Sm90ELb1ELb0ELb0ELb1ELb1ELb1ELb0ELb1ELb1ELb1ELb1ELb0EEENS1_21CollectiveEpilogueFwdINS6_IJSA_SC_SB_EEES9_NS_10bfloat16_tESG_Li384ELb1ELb1ELb1ELb1EEENS1_36VarlenDynamicPersistentTileSchedulerILi192ELi128ELi384ELi128ELb1ELb1ELb1ELb1ELb1ELb1EEEEEEEEEvNT_6ParamsE)
	.align		4
        /*004c*/ 	.word	index@(__assertfail)
	.align		4
        /*0050*/ 	.word	0x00000000
	.align		4
        /*0054*/ 	.word	0xfffffffe
	.align		4
        /*0058*/ 	.word	0x00000000
	.align		4
        /*005c*/ 	.word	0xfffffffd
	.align		4
        /*0060*/ 	.word	0x00000000
	.align		4
        /*0064*/ 	.word	0xfffffffc


//--------------------- .nv.constant4             --------------------------
	.section	.nv.constant4,"a",@progbits
	.align	8
	.align		8
.nv.constant4:
        /*0000*/ 	.dword	__assertfail
	.align		8
        /*0008*/ 	.dword	__unnamed_1
	.align		8
        /*0010*/ 	.dword	__unnamed_2
	.align		8
        /*0018*/ 	.dword	__unnamed_3
	.align		8
        /*0020*/ 	.dword	__unnamed_4
	.align		8
        /*0028*/ 	.dword	__unnamed_5
	.align		8
        /*0030*/ 	.dword	__unnamed_6
	.align		8
        /*0038*/ 	.dword	_ZZN5flash28permute_output_fp8_VcolmajorIN4cute6TensorINS1_11ArrayEngineIfLm48EEENS1_6LayoutINS1_5tupleIJNS6_IJNS1_1CILi2EEES8_NS7_ILi12EEEEEENS7_ILi1EEESB_EEENS6_IJNS6_IJSB_S8_NS7_ILi4EEEEEENS7_ILi0EEESF_EEEEEEEEEvRT_E9upper_map
	.align		8
        /*0040*/ 	.dword	_ZN77_INTERNAL_289825e8_41_flash_fwd_hdim96_e4m3_paged_split_sm90_cu_c784774a_39114cuda3std3__45__cpo5beginE
	.align		8
        /*0048*/ 	.dword	_ZN77_INTERNAL_289825e8_41_flash_fwd_hdim96_e4m3_paged_split_sm90_cu_c784774a_39114cuda3std3__45__cpo3endE
	.align		8
        /*0050*/ 	.dword	_ZN77_INTERNAL_289825e8_41_flash_fwd_hdim96_e4m3_paged_split_sm90_cu_c784774a_39114cuda3std3__45__cpo6cbeginE
	.align		8
        /*0058*/ 	.dword	_ZN77_INTERNAL_289825e8_41_flash_fwd_hdim96_e4m3_paged_split_sm90_cu_c784774a_39114cuda3std3__45__cpo4cendE
	.align		8
        /*0060*/ 	.dword	_ZN77_INTERNAL_289825e8_41_flash_fwd_hdim96_e4m3_paged_split_sm90_cu_c784774a_39114cuda3std3__479_GLOBAL__N__289825e8_41_flash_fwd_hdim96_e4m3_paged_split_sm90_cu_c784774a_39116ignoreE
	.align		8
        /*0068*/ 	.dword	_ZN77_INTERNAL_289825e8_41_flash_fwd_hdim96_e4m3_paged_split_sm90_cu_c784774a_39114cuda3std3__419piecewise_constructE
	.align		8
        /*0070*/ 	.dword	_ZN77_INTERNAL_289825e8_41_flash_fwd_hdim96_e4m3_paged_split_sm90_cu_c784774a_39114cuda3std3__48in_placeE
	.align		8
        /*0078*/ 	.dword	_ZN77_INTERNAL_289825e8_41_flash_fwd_hdim96_e4m3_paged_split_sm90_cu_c784774a_39114cuda3std6ranges3__45__cpo4swapE
	.align		8
        /*0080*/ 	.dword	_ZN77_INTERNAL_289825e8_41_flash_fwd_hdim96_e4m3_paged_split_sm90_cu_c784774a_39114cuda3std6ranges3__45__cpo9iter_moveE
	.align		8
        /*0088*/ 	.dword	_ZN77_INTERNAL_289825e8_41_flash_fwd_hdim96_e4m3_paged_split_sm90_cu_c784774a_39114cute7productE
	.align		8
        /*0090*/ 	.dword	_ZN77_INTERNAL_289825e8_41_flash_fwd_hdim96_e4m3_paged_split_sm90_cu_c784774a_39114cute1_E
	.align		8
        /*0098*/ 	.dword	$str$23
	.align		8
        /*00a0*/ 	.dword	$str$24


//--------------------- .text._ZN7cutlass13device_kernelIN5flash11enable_sm90INS1_16FlashAttnFwdSm90INS1_25CollectiveMainloopFwdSm90ILi2EN4cute5tupleIJNS5_1CILi1EEES8_S8_EEENS6_IJNS7_ILi192EEENS7_ILi128EEENS7_ILi96EEEEEELi96ENS_12float_e4m3_tEfNS_4arch4Sm90ELb0ELb0ELb0ELb0ELb1ELb0ELb0ELb1ELb1ELb1ELb1ELb0EEENS1_21CollectiveEpilogueFwdINS6_IJSA_SC_SB_EEES9_NS_10bfloat16_tESG_Li384ELb0ELb1ELb1ELb1EEENS1_19SingleTileSchedulerILb0ELb1ELb1ELi192EEEEEEEEEvNT_6ParamsE --------------------------
	.section	.text._ZN7cutlass13device_kernelIN5flash11enable_sm90INS1_16FlashAttnFwdSm90INS1_25CollectiveMainloopFwdSm90ILi2EN4cute5tupleIJNS5_1CILi1EEES8_S8_EEENS6_IJNS7_ILi192EEENS7_ILi128EEENS7_ILi96EEEEEELi96ENS_12float_e4m3_tEfNS_4arch4Sm90ELb0ELb0ELb0ELb0ELb1ELb0ELb0ELb1ELb1ELb1ELb1ELb0EEENS1_21CollectiveEpilogueFwdINS6_IJSA_SC_SB_EEES9_NS_10bfloat16_tESG_Li384ELb0ELb1ELb1ELb1EEENS1_19SingleTileSchedulerILb0ELb1ELb1ELi192EEEEEEEEEvNT_6ParamsE,"ax",@progbits
	.align	128
.text._ZN7cutlass13device_kernelIN5flash11enable_sm90INS1_16FlashAttnFwdSm90INS1_25CollectiveMainloopFwdSm90ILi2EN4cute5tupleIJNS5_1CILi1EEES8_S8_EEENS6_IJNS7_ILi192EEENS7_ILi128EEENS7_ILi96EEEEEELi96ENS_12float_e4m3_tEfNS_4arch4Sm90ELb0ELb0ELb0ELb0ELb1ELb0ELb0ELb1ELb1ELb1ELb1ELb0EEENS1_21CollectiveEpilogueFwdINS6_IJSA_SC_SB_EEES9_NS_10bfloat16_tESG_Li384ELb0ELb1ELb1ELb1EEENS1_19SingleTileSchedulerILb0ELb1ELb1ELi192EEEEEEEEEvNT_6ParamsE:
        .type           _ZN7cutlass13device_kernelIN5flash11enable_sm90INS1_16FlashAttnFwdSm90INS1_25CollectiveMainloopFwdSm90ILi2EN4cute5tupleIJNS5_1CILi1EEES8_S8_EEENS6_IJNS7_ILi192EEENS7_ILi128EEENS7_ILi96EEEEEELi96ENS_12float_e4m3_tEfNS_4arch4Sm90ELb0ELb0ELb0ELb0ELb1ELb0ELb0ELb1ELb1ELb1ELb1ELb0EEENS1_21CollectiveEpilogueFwdINS6_IJSA_SC_SB_EEES9_NS_10bfloat16_tESG_Li384ELb0ELb1ELb1ELb1EEENS1_19SingleTileSchedulerILb0ELb1ELb1ELi192EEEEEEEEEvNT_6ParamsE,@function
        .size           _ZN7cutlass13device_kernelIN5flash11enable_sm90INS1_16FlashAttnFwdSm90INS1_25CollectiveMainloopFwdSm90ILi2EN4cute5tupleIJNS5_1CILi1EEES8_S8_EEENS6_IJNS7_ILi192EEENS7_ILi128EEENS7_ILi96EEEEEELi96ENS_12float_e4m3_tEfNS_4arch4Sm90ELb0ELb0ELb0ELb0ELb1ELb0ELb0ELb1ELb1ELb1ELb1ELb0EEENS1_21CollectiveEpilogueFwdINS6_IJSA_SC_SB_EEES9_NS_10bfloat16_tESG_Li384ELb0ELb1ELb1ELb1EEENS1_19SingleTileSchedulerILb0ELb1ELb1ELi192EEEEEEEEEvNT_6ParamsE,(.L_x_2537 - _ZN7cutlass13device_kernelIN5flash11enable_sm90INS1_16FlashAttnFwdSm90INS1_25CollectiveMainloopFwdSm90ILi2EN4cute5tupleIJNS5_1CILi1EEES8_S8_EEENS6_IJNS7_ILi192EEENS7_ILi128EEENS7_ILi96EEEEEELi96ENS_12float_e4m3_tEfNS_4arch4Sm90ELb0ELb0ELb0ELb0ELb1ELb0ELb0ELb1ELb1ELb1ELb1ELb0EEENS1_21CollectiveEpilogueFwdINS6_IJSA_SC_SB_EEES9_NS_10bfloat16_tESG_Li384ELb0ELb1ELb1ELb1EEENS1_19SingleTileSchedulerILb0ELb1ELb1ELi192EEEEEEEEEvNT_6ParamsE)
        .other          _ZN7cutlass13device_kernelIN5flash11enable_sm90INS1_16FlashAttnFwdSm90INS1_25CollectiveMainloopFwdSm90ILi2EN4cute5tupleIJNS5_1CILi1EEES8_S8_EEENS6_IJNS7_ILi192EEENS7_ILi128EEENS7_ILi96EEEEEELi96ENS_12float_e4m3_tEfNS_4arch4Sm90ELb0ELb0ELb0ELb0ELb1ELb0ELb0ELb1ELb1ELb1ELb1ELb0EEENS1_21CollectiveEpilogueFwdINS6_IJSA_SC_SB_EEES9_NS_10bfloat16_tESG_Li384ELb0ELb1ELb1ELb1EEENS1_19SingleTileSchedulerILb0ELb1ELb1ELi192EEEEEEEEEvNT_6ParamsE,@"STO_CUDA_ENTRY STV_DEFAULT"
_ZN7cutlass13device_kernelIN5flash11enable_sm90INS1_16FlashAttnFwdSm90INS1_25CollectiveMainloopFwdSm90ILi2EN4cute5tupleIJNS5_1CILi1EEES8_S8_EEENS6_IJNS7_ILi192EEENS7_ILi128EEENS7_ILi96EEEEEELi96ENS_12float_e4m3_tEfNS_4arch4Sm90ELb0ELb0ELb0ELb0ELb1ELb0ELb0ELb1ELb1ELb1ELb1ELb0EEENS1_21CollectiveEpilogueFwdINS6_IJSA_SC_SB_EEES9_NS_10bfloat16_tESG_Li384ELb0ELb1ELb1ELb1EEENS1_19SingleTileSchedulerILb0ELb1ELb1ELi192EEEEEEEEEvNT_6ParamsE:
[----:B------:R-:W0:Y:S02]  /*0000*/  LDC R1, c[0x0][0x28] ;  /* 0x00000a00ff017b82 */ /* 0x000e240000000800 */
[----:B0-----:R-:W-:Y:S01]  /*0010*/  VIADD R1, R1, 0xfffffff8 ;  /* 0xfffffff801017836 */ /* 0x001fe20000000000 */
[----:B------:R-:W0:Y:S01]  /*0020*/  S2R R19, SR_TID.X ;  /* 0x0000000000137919 */ /* 0x000e220000002100 */
[----:B------:R-:W-:Y:S01]  /*0030*/  ELECT P0, URZ, PT ;  /* 0x00000000003f782f */ /* 0x000fe20003800000 */
[----:B------:R-:W-:Y:S01]  /*0040*/  UMOV UR4, 0x80 ;  /* 0x0000008000047882 */ /* 0x000fe20000000000 */
[----:B------:R-:W-:Y:S01]  /*0050*/  UMOV UR7, 0x180 ;  /* 0x0000018000077882 */ /* 0x000fe20000000000 */
[----:B0-----:R-:W-:-:S05]  /*0060*/  SHF.R.U32.HI R18, RZ, 0x5, R19 ;  /* 0x00000005ff127819 */ /* 0x001fca0000011613 */
[----:B------:R-:W0:Y:S02]  /*0070*/  SHFL.IDX PT, R0, R18, RZ, 0x1f ;  /* 0x00001fff12007589 */ /* 0x000e2400000e0000 */
[C---:B0-----:R-:W-:Y:S02]  /*0080*/  ISETP.NE.OR P0, PT, R0.reuse, RZ, !P0 ;  /* 0x000000ff0000720c */ /* 0x041fe40004705670 */
[----:B------:R-:W-:Y:S02]  /*0090*/  ISETP.NE.AND P1, PT, R0, RZ, PT ;  /* 0x000000ff0000720c */ /* 0x000fe40003f25270 */
[----:B------:R-:W-:-:S06]  /*00a0*/  SHF.R.U32.HI R0, RZ, 0x7, R19 ;  /* 0x00000007ff007819 */ /* 0x000fcc0000011613 */
[----:B------:R-:W0:Y:S03]  /*00b0*/  SHFL.IDX PT, R0, R0, RZ, 0x1f ;  /* 0x00001fff00007589 */ /* 0x000e2600000e0000 */
[----:B------:R-:W-:Y:S01]  /*00c0*/  VOTEU.ALL UP0, P0 ;  /* 0x00000000003f7886 */ /* 0x000fe20000000000 */
[----:B------:R-:W-:-:S04]  /*00d0*/  VOTEU.ALL UP1, P0 ;  /* 0x00000000003f7886 */ /* 0x000fc80000020000 */
[----:B------:R-:W1:Y:S01]  /*00e0*/  @!UP0 S2UR UR8, SR_CgaCtaId ;  /* 0x00000000000889c3 */ /* 0x000e620000008800 */
[----:B------:R-:W-:Y:S01]  /*00f0*/  @!UP0 UMOV UR6, 0x400 ;  /* 0x0000040000068882 */ /* 0x000fe20000000000 */
[----:B------:R-:W-:-:S04]  /*0100*/  @!UP0 UIADD3 UR4, -UR4, 0x100000, URZ ;  /* 0x0010000004048890 */ /* 0x000fc8000fffe13f */
[----:B------:R-:W-:Y:S02]  /*0110*/  @!UP0 USHF.L.U32 UR5, UR4, 0xb, URZ ;  /* 0x0000000b04058899 */ /* 0x000fe4000800063f */
[----:B------:R-:W-:Y:S02]  /*0120*/  @!UP0 USHF.L.U32 UR4, UR4, 0x1, URZ ;  /* 0x0000000104048899 */ /* 0x000fe4000800063f */
[----:B-1----:R-:W-:Y:S02]  /*0130*/  @!UP0 ULEA UR8, UR8, UR6, 0x18 ;  /* 0x0000000608088291 */ /* 0x002fe4000f8ec03f */
[----:B------:R-:W-:-:S04]  /*0140*/  @!UP0 UIADD3 UR6, -UR7, 0x100000, URZ ;  /* 0x0010000007068890 */ /* 0x000fc8000fffe13f */
[----:B------:R-:W-:Y:S02]  /*0150*/  @!UP0 USHF.L.U32 UR7, UR6, 0xb, URZ ;  /* 0x0000000b06078899 */ /* 0x000fe4000800063f */
[----:B------:R-:W-:Y:S01]  /*0160*/  @!UP0 USHF.L.U32 UR6, UR6, 0x1, URZ ;  /* 0x0000000106068899 */ /* 0x000fe2000800063f */
[----:B------:R-:W-:-:S05]  /*0170*/  VOTEU.ALL UP0, P0 ;  /* 0x00000000003f7886 */ /* 0x000fca0000000000 */
[----:B------:R1:W2:Y:S06]  /*0180*/  @!UP0 SYNCS.EXCH.64 URZ, [UR8+0x17000], UR4 ;  /* 0x01700004083f85b2 */ /* 0x0002ac0008000100 */
[----:B------:R1:W3:Y:S02]  /*0190*/  @!UP1 SYNCS.EXCH.64 URZ, [UR8+0x17020], UR6 ;  /* 0x01702006083f95b2 */ /* 0x0002e40008000100 */
[----:B01----:R-:W-:Y:S05]  /*01a0*/  @P1 BRA `(.L_x_0) ;  /* 0x0000000000481947 */ /* 0x003fea0003800000 */
[----:B------:R-:W0:Y:S01]  /*01b0*/  S2UR UR5, SR_CgaCtaId ;  /* 0x00000000000579c3 */ /* 0x000e220000008800 */
[----:B------:R-:W-:Y:S01]  /*01c0*/  UMOV UR4, 0x400 ;  /* 0x0000040000047882 */ /* 0x000fe20000000000 */
[----:B------:R-:W-:Y:S01]  /*01d0*/  UMOV UR6, 0x80 ;  /* 0x0000008000067882 */ /* 0x000fe20000000000 */
[----:B------:R-:W-:Y:S01]  /*01e0*/  UMOV UR7, 0x180 ;  /* 0x0000018000077882 */ /* 0x000fe20000000000 */
[----:B------:R-:W-:Y:S01]  /*01f0*/  ELECT P0, URZ, PT ;  /* 0x00000000003f782f */ /* 0x000fe20003800000 */
[----:B0-----:R-:W-:Y:S02]  /*0200*/  ULEA UR8, UR5, UR4, 0x18 ;  /* 0x0000000405087291 */ /* 0x001fe4000f8ec03f */
[----:B------:R-:W-:-:S04]  /*0210*/  UIADD3 UR4, -UR6, 0x100000, URZ ;  /* 0x0010000006047890 */ /* 0x000fc8000fffe13f */
[----:B------:R-:W-:Y:S02]  /*0220*/  USHF.L.U32 UR5, UR4, 0xb, URZ ;  /* 0x0000000b04057899 */ /* 0x000fe4000800063f */
[----:B------:R-:W-:Y:S02]  /*0230*/  USHF.L.U32 UR4, UR4, 0x1, URZ ;  /* 0x0000000104047899 */ /* 0x000fe4000800063f */
[----:B------:R-:W-:-:S04]  /*0240*/  UIADD3 UR6, -UR7, 0x100000, URZ ;  /* 0x0010000007067890 */ /* 0x000fc8000fffe13f */
[----:B------:R-:W-:Y:S02]  /*0250*/  USHF.L.U32 UR7, UR6, 0xb, URZ ;  /* 0x0000000b06077899 */ /* 0x000fe4000800063f */
[----:B------:R-:W-:Y:S01]  /*0260*/  USHF.L.U32 UR6, UR6, 0x1, URZ ;  /* 0x0000000106067899 */ /* 0x000fe2000800063f */
[----:B------:R-:W0:Y:S03]  /*0270*/  FENCE.VIEW.ASYNC.S ;  /* 0x00000000000073c6 */ /* 0x000e260000000000 */
[----:B0-----:R0:W1:Y:S08]  /*0280*/  SYNCS.EXCH.64 URZ, [UR8+0x17030], UR4 ;  /* 0x01703004083f75b2 */ /* 0x0010700008000100 */
[----:B------:R0:W4:Y:S01]  /*0290*/  SYNCS.EXCH.64 URZ, [UR8+0x17040], UR6 ;  /* 0x01704006083f75b2 */ /* 0x0001220008000100 */
[----:B------:R0:W0:Y:S01]  /*02a0*/  SYNCS.EXCH.64 URZ, [UR8+0x17038], UR4 ;  /* 0x01703804083f75b2 */ /* 0x0000220008000100 */
[----:B------:R0:W0:Y:S01]  /*02b0*/  SYNCS.EXCH.64 URZ, [UR8+0x17048], UR6 ;  /* 0x01704806083f75b2 */ /* 0x0000220008000100 */
[----:B------:R-:W-:Y:S01]  /*02c0*/  NOP ;  /* 0x0000000000007918 */ /* 0x000fe20000000000 */
.L_x_0:
[----:B------:R-:W5:Y:S01]  /*02d0*/  SHFL.IDX PT, R2, R18, RZ, 0x1f ;  /* 0x00001fff12027589 */ /* 0x000f6200000e0000 */
[----:B------:R-:W-:Y:S01]  /*02e0*/  NOP ;  /* 0x0000000000007918 */ /* 0x000fe20000000000 */
[----:B-----5:R-:W-:-:S13]  /*02f0*/  ISETP.NE.AND P0, PT, R2, RZ, PT ;  /* 0x000000ff0200720c */ /* 0x020fda0003f05270 */
[----:B------:R-:W-:Y:S05]  /*0300*/  @P0 BRA `(.L_x_1) ;  /* 0x0000000000480947 */ /* 0x000fea0003800000 */
[----:B0-----:R-:W0:Y:S01]  /*0310*/  S2UR UR5, SR_CgaCtaId ;  /* 0x00000000000579c3 */ /* 0x001e220000008800 */
        /* <DEDUP_REMOVED lines=12> */
[----:B0-----:R0:W0:Y:S08]  /*03e0*/  SYNCS.EXCH.64 URZ, [UR8+0x17050], UR4 ;  /* 0x01705004083f75b2 */ /* 0x0010300008000100 */
[----:B------:R0:W0:Y:S01]  /*03f0*/  SYNCS.EXCH.64 URZ, [UR8+0x17060], UR6 ;  /* 0x01706006083f75b2 */ /* 0x0000220008000100 */
[----:B------:R0:W0:Y:S01]  /*0400*/  SYNCS.EXCH.64 URZ, [UR8+0x17058], UR4 ;  /* 0x01705804083f75b2 */ /* 0x0000220008000100 */
[----:B------:R0:W0:Y:S01]  /*0410*/  SYNCS.EXCH.64 URZ, [UR8+0x17068], UR6 ;  /* 0x01706806083f75b2 */ /* 0x0000220008000100 */
[----:B------:R-:W-:Y:S01]  /*0420*/  NOP ;  /* 0x0000000000007918 */ /* 0x000fe20000000000 */
.L_x_1:
[----:B------:R-:W5:Y:S01]  /*0430*/  SHFL.IDX PT, R2, R18, RZ, 0x1f ;  /* 0x00001fff12027589 */ /* 0x000f6200000e0000 */
[----:B------:R-:W-:Y:S01]  /*0440*/  NOP ;  /* 0x0000000000007918 */ /* 0x000fe20000000000 */
[----:B-----5:R-:W-:-:S13]  /*0450*/  ISETP.NE.AND P0, PT, R2, RZ, PT ;  /* 0x000000ff0200720c */ /* 0x020fda0003f05270 */
[----:B------:R-:W-:Y:S05]  /*0460*/  @P0 BRA `(.L_x_2) ;  /* 0x0000000000380947 */ /* 0x000fea0003800000 */
[----:B0-----:R-:W0:Y:S01]  /*0470*/  S2UR UR5, SR_CgaCtaId ;  /* 0x00000000000579c3 */ /* 0x001e220000008800 */
[----:B------:R-:W-:Y:S01]  /*0480*/  UMOV UR4, 0x400 ;  /* 0x0000040000047882 */ /* 0x000fe20000000000 */
[----:B------:R-:W-:Y:S01]  /*0490*/  UMOV UR7, 0x80 ;  /* 0x0000008000077882 */ /* 0x000fe20000000000 */
[----:B------:R-:W-:Y:S01]  /*04a0*/  ELECT P0, URZ, PT ;  /* 0x00000000003f782f */ /* 0x000fe20003800000 */
[----:B0-----:R-:W-:Y:S02]  /*04b0*/  ULEA UR6, UR5, UR4, 0x18 ;  /* 0x0000000405067291 */ /* 0x001fe4000f8ec03f */
[----:B------:R-:W-:-:S04]  /*04c0*/  UIADD3 UR4, -UR7, 0x100000, URZ ;  /* 0x0010000007047890 */ /* 0x000fc8000fffe13f */
[----:B------:R-:W-:Y:S02]  /*04d0*/  USHF.L.U32 UR5, UR4, 0xb, URZ ;  /* 0x0000000b04057899 */ /* 0x000fe4000800063f */
[----:B------:R-:W-:Y:S01]  /*04e0*/  USHF.L.U32 UR4, UR4, 0x1, URZ ;  /* 0x0000000104047899 */ /* 0x000fe2000800063f */
[----:B------:R-:W0:Y:S11]  /*04f0*/  FENCE.VIEW.ASYNC.S ;  /* 0x00000000000073c6 */ /* 0x000e360000000000 */
[----:B0-----:R0:W0:Y:S01]  /*0500*/  SYNCS.EXCH.64 URZ, [UR6+0x17070], UR4 ;  /* 0x01707004063f75b2 */ /* 0x0010220008000100 */
[----:B------:R0:W0:Y:S01]  /*0510*/  SYNCS.EXCH.64 URZ, [UR6+0x17080], UR4 ;  /* 0x01708004063f75b2 */ /* 0x0000220008000100 */
[----:B------:R0:W0:Y:S01]  /*0520*/  SYNCS.EXCH.64 URZ, [UR6+0x17078], UR4 ;  /* 0x01707804063f75b2 */ /* 0x0000220008000100 */
[----:B------:R0:W0:Y:S01]  /*0530*/  SYNCS.EXCH.64 URZ, [UR6+0x17088], UR4 ;  /* 0x01708804063f75b2 */ /* 0x0000220008000100 */
[----:B------:R-:W-:Y:S01]  /*0540*/  NOP ;  /* 0x0000000000007918 */ /* 0x000fe20000000000 */
.L_x_2:
        /* <DEDUP_REMOVED lines=22> */
.L_x_3:
[----:B------:R-:W5:Y:S01]  /*06b0*/  SHFL.IDX PT, R2, R18, RZ, 0x1f ;  /* 0x00001fff12027589 */ /* 0x000f6200000e0000 */
[----:B------:R-:W-:Y:S01]  /*06c0*/  R2UR UR9, R0 ;  /* 0x00000000000972ca */ /* 0x000fe200000e0000 */
        /* <DEDUP_REMOVED lines=21> */
.L_x_4:
[----:B------:R-:W-:Y:S01]  /*0820*/  UISETP.NE.AND UP0, UPT, UR9, URZ, UPT ;  /* 0x0000003f0900728c */ /* 0x000fe2000bf05270 */
[----:B------:R-:W-:Y:S01]  /*0830*/  NOP ;  /* 0x0000000000007918 */ /* 0x000fe20000000000 */
[----:B------:R-:W-:Y:S01]  /*0840*/  UMOV UR41, 0x1 ;  /* 0x0000000100297882 */ /* 0x000fe20000000000 */
[----:B------:R-:W-:Y:S01]  /*0850*/  ULDC.64 UR38, c[0x0][0x208] ;  /* 0x0000820000267ab9 */ /* 0x000fe20000000a00 */
[----:B------:R-:W-:Y:S01]  /*0860*/  USEL UR41, UR41, 0x2, !UP0 ;  /* 0x0000000229297887 */ /* 0x000fe2000c000000 */
[----:B------:R-:W-:Y:S01]  /*0870*/  BSSY B6, `(.L_x_5) ;  /* 0x0000af3000067945 */ /* 0x000fe20003800000 */
[----:B01234-:R-:W-:Y:S01]  /*0880*/  BAR.SYNC.DEFER_BLOCKING 0x0 ;  /* 0x0000000000007b1d */ /* 0x01ffe20000010000 */
[----:B------:R-:W-:-:S13]  /*0890*/  PLOP3.LUT P0, PT, PT, PT, UP0, 0x80, 0x0 ;  /* 0x000000000000781c */ /* 0x000fda0003f0f008 */
[----:B------:R-:W-:Y:S05]  /*08a0*/  @!P0 BRA `(.L_x_6) ;  /* 0x0000007000b88947 */ /* 0x000fea0003800000 */
.L_x_7:
[----:B------:R-:W-:-:S08]  /*08b0*/  NOP ;  /* 0x0000000000007918 */ /* 0x000fd00000000000 */
[----:B------:R-:W0:Y:S02]  /*08c0*/  USETMAXREG.TRY_ALLOC.CTAPOOL UP0, 0xa0 ;  /* 0x000000a0000079c8 */ /* 0x000e240008000600 */
[----:B0-----:R-:W-:-:S13]  /*08d0*/  PLOP3.LUT P0, PT, PT, PT, UP0, 0x80, 0x0 ;  /* 0x000000000000781c */ /* 0x001fda0003f0f008 */
[----:B------:R-:W-:Y:S05]  /*08e0*/  @!P0 BRA `(.L_x_7) ;  /* 0xfffffffc00f08947 */ /* 0x000fea000383ffff */
[----:B------:R-:W0:Y:S01]  /*08f0*/  S2UR UR6, SR_CTAID.Y ;  /* 0x00000000000679c3 */ /* 0x000e220000002600 */
[----:B------:R-:W-:Y:S02]  /*0900*/  ULDC UR8, c[0x0][0xc50] ;  /* 0x0003140000087ab9 */ /* 0x000fe40000000800 */
[----:B------:R-:W-:-:S05]  /*0910*/  UISETP.NE.AND UP0, UPT, UR8, 0x1, UPT ;  /* 0x000000010800788c */ /* 0x000fca000bf05270 */
[----:B------:R-:W1:Y:S06]  /*0920*/  S2UR UR45, SR_CTAID.Z ;  /* 0x00000000002d79c3 */ /* 0x000e6c0000002700 */
[----:B------:R-:W-:Y:S01]  /*0930*/  @UP0 ULDC UR4, c[0x0][0xc54] ;  /* 0x0003150000040ab9 */ /* 0x000fe20000000800 */
[----:B------:R-:W-:Y:S01]  /*0940*/  @UP0 ULDC UR7, c[0x0][0xc58] ;  /* 0x0003160000070ab9 */ /* 0x000fe20000000800 */
[----:B0-----:R-:W-:Y:S02]  /*0950*/  UIMAD.WIDE.U32 UR4, UR6, UR4, URZ ;  /* 0x00000004060472a5 */ /* 0x001fe4000f8e003f */
[----:B------:R-:W-:-:S02]  /*0960*/  UMOV UR36, UR6 ;  /* 0x0000000600247c82 */ /* 0x000fc40008000000 */
[----:B------:R-:W-:Y:S01]  /*0970*/  @UP0 USHF.R.U32.HI UR36, URZ, UR7, UR5 ;  /* 0x000000073f240299 */ /* 0x000fe20008011605 */
[----:B------:R-:W-:Y:S06]  /*0980*/  BAR.ARV 0x8, 0x200 ;  /* 0x0208000000007b1d */ /* 0x000fec0000002000 */
[----:B-1----:R-:W-:Y:S01]  /*0990*/  ISETP.LE.AND P0, PT, RZ, UR45, PT ;  /* 0x0000002dff007c0c */ /* 0x002fe2000bf03270 */
[----:B------:R-:W-:-:S04]  /*09a0*/  UIADD3 UR4, -UR36, URZ, URZ ;  /* 0x0000003f24047290 */ /* 0x000fc8000fffe13f */
[----:B------:R-:W-:-:S08]  /*09b0*/  UIMAD UR8, UR8, UR4, UR6 ;  /* 0x00000004080872a4 */ /* 0x000fd0000f8e0206 */
[----:B------:R-:W-:Y:S05]  /*09c0*/  @!P0 BRA `(.L_x_8) ;  /* 0x000000ac00748947 */ /* 0x000fea0003800000 */
[----:B------:R-:W-:Y:S01]  /*09d0*/  ULDC.64 UR4, c[0x0][0x990] ;  /* 0x0002640000047ab9 */ /* 0x000fe20000000a00 */
[----:B------:R-:W-:Y:S01]  /*09e0*/  ULDC.64 UR6, c[0x0][0x998] ;  /* 0x0002660000067ab9 */ /* 0x000fe20000000a00 */
[----:B------:R-:W-:Y:S01]  /*09f0*/  UISETP.NE.U32.AND UP0, UPT, UR4, URZ, UPT ;  /* 0x0000003f0400728c */ /* 0x000fe2000bf05070 */
[----:B------:R-:W-:Y:S01]  /*0a00*/  IMAD.MOV.U32 R0, RZ, RZ, 0x3f800000 ;  /* 0x3f800000ff007424 */ /* 0x000fe200078e00ff */
[----:B------:R-:W-:Y:S01]  /*0a10*/  UISETP.NE.U32.AND UP1, UPT, UR6, URZ, UPT ;  /* 0x0000003f0600728c */ /* 0x000fe2000bf25070 */
[----:B------:R-:W-:Y:S01]  /*0a20*/  IMAD.MOV.U32 R5, RZ, RZ, 0x3f800000 ;  /* 0x3f800000ff057424 */ /* 0x000fe200078e00ff */
[----:B------:R-:W-:Y:S02]  /*0a30*/  UISETP.NE.AND.EX UP0, UPT, UR5, URZ, UPT, UP0 ;  /* 0x0000003f0500728c */ /* 0x000fe4000bf05300 */
[----:B------:R-:W-:Y:S02]  /*0a40*/  UISETP.NE.AND.EX UP1, UPT, UR7, URZ, UPT, UP1 ;  /* 0x0000003f0700728c */ /* 0x000fe4000bf25310 */
[----:B------:R-:W-:-:S02]  /*0a50*/  USHF.R.S32.HI UR46, URZ, 0x1f, UR45 ;  /* 0x0000001f3f2e7899 */ /* 0x000fc4000801142d */
[----:B------:R-:W-:Y:S01]  /*0a60*/  PLOP3.LUT P0, PT, PT, PT, UP0, 0x80, 0x0 ;  /* 0x000000000000781c */ /* 0x000fe20003f0f008 */
[----:B------:R-:W-:Y:S01]  /*0a70*/  ULDC UR42, c[0x0][0x424] ;  /* 0x00010900002a7ab9 */ /* 0x000fe20000000800 */
[----:B------:R-:W-:-:S03]  /*0a80*/  PLOP3.LUT P1, PT, PT, PT, UP1, 0x80, 0x0 ;  /* 0x000000000000781c */ /* 0x000fc60003f2f018 */
[----:B------:R-:W-:Y:S02]  /*0a90*/  @UP0 ULDC.64 UR12, c[0x0][0x9a8] ;  /* 0x00026a00000c0ab9 */ /* 0x000fe40000000a00 */
[----:B------:R-:W-:Y:S01]  /*0aa0*/  @UP1 ULDC.64 UR16, c[0x0][0x9b8] ;  /* 0x00026e0000101ab9 */ /* 0x000fe20000000a00 */
[----:B------:R-:W-:Y:S02]  /*0ab0*/  @UP0 UIMAD UR9, UR46, UR12, URZ ;  /* 0x0000000c2e0902a4 */ /* 0x000fe4000f8e023f */
[----:B------:R-:W-:Y:S02]  /*0ac0*/  @UP1 UIMAD UR15, UR46, UR16, URZ ;  /* 0x000000102e0f12a4 */ /* 0x000fe4000f8e023f */
[----:B------:R-:W-:Y:S02]  /*0ad0*/  @UP0 UIMAD UR14, UR45, UR13, UR9 ;  /* 0x0000000d2d0e02a4 */ /* 0x000fe4000f8e0209 */
[----:B------:R-:W-:Y:S02]  /*0ae0*/  @UP0 UIMAD.WIDE.U32 UR10, UR45, UR12, URZ ;  /* 0x0000000c2d0a02a5 */ /* 0x000fe4000f8e003f */
[----:B------:R-:W-:-:S02]  /*0af0*/  @UP0 USHF.R.S32.HI UR9, URZ, 0x1f, UR36 ;  /* 0x0000001f3f090899 */ /* 0x000fc40008011424 */
[----:B------:R-:W-:Y:S02]  /*0b00*/  @UP1 UIMAD.WIDE.U32 UR12, UR45, UR16, URZ ;  /* 0x000000102d0c12a5 */ /* 0x000fe4000f8e003f */
[----:B------:R-:W-:Y:S02]  /*0b10*/  @UP1 UIMAD UR15, UR45, UR17, UR15 ;  /* 0x000000112d0f12a4 */ /* 0x000fe4000f8e020f */
[----:B------:R-:W-:Y:S01]  /*0b20*/  @UP1 USHF.R.S32.HI UR20, URZ, 0x1f, UR36 ;  /* 0x0000001f3f141899 */ /* 0x000fe20008011424 */
[----:B------:R-:W-:Y:S01]  /*0b30*/  @UP0 ULDC.64 UR16, c[0x0][0x9b0] ;  /* 0x00026c0000100ab9 */ /* 0x000fe20000000a00 */
[----:B------:R-:W-:Y:S01]  /*0b40*/  @UP1 ULDC.64 UR18, c[0x0][0x9c0] ;  /* 0x0002700000121ab9 */ /* 0x000fe20000000a00 */
[----:B------:R-:W-:Y:S02]  /*0b50*/  @UP0 UIMAD UR9, UR9, UR16, URZ ;  /* 0x00000010090902a4 */ /* 0x000fe4000f8e023f */
[----:B------:R-:W-:Y:S02]  /*0b60*/  @UP0 UIADD3 UR11, UR11, UR14, URZ ;  /* 0x0000000e0b0b0290 */ /* 0x000fe4000fffe03f */
[----:B------:R-:W-:-:S02]  /*0b70*/  @UP1 UIMAD UR14, UR20, UR18, URZ ;  /* 0x00000012140e12a4 */ /* 0x000fc4000f8e023f */
[----:B------:R-:W-:Y:S02]  /*0b80*/  @UP1 UIADD3 UR13, UR13, UR15, URZ ;  /* 0x0000000f0d0d1290 */ /* 0x000fe4000fffe03f */
[----:B------:R-:W-:Y:S02]  /*0b90*/  @UP0 UIMAD UR9, UR36, UR17, UR9 ;  /* 0x00000011240902a4 */ /* 0x000fe4000f8e0209 */
[----:B------:R-:W-:Y:S02]  /*0ba0*/  @UP0 UIMAD.WIDE.U32 UR10, UR36, UR16, UR10 ;  /* 0x00000010240a02a5 */ /* 0x000fe4000f8e000a */
[----:B------:R-:W-:Y:S02]  /*0bb0*/  @UP1 UIMAD UR14, UR36, UR19, UR14 ;  /* 0x00000013240e12a4 */ /* 0x000fe4000f8e020e */
[----:B------:R-:W-:Y:S02]  /*0bc0*/  @UP1 UIMAD.WIDE.U32 UR12, UR36, UR18, UR12 ;  /* 0x00000012240c12a5 */ /* 0x000fe4000f8e000c */
[----:B------:R-:W-:-:S02]  /*0bd0*/  @UP0 UIADD3 UR11, UR11, UR9, URZ ;  /* 0x000000090b0b0290 */ /* 0x000fc4000fffe03f */
[----:B------:R-:W-:Y:S02]  /*0be0*/  @UP1 UIADD3 UR9, UR13, UR14, URZ ;  /* 0x0000000e0d091290 */ /* 0x000fe4000fffe03f */
[----:B------:R-:W-:Y:S02]  /*0bf0*/  @UP1 ULEA UR6, UP3, UR12, UR6, 0x2 ;  /* 0x000000060c061291 */ /* 0x000fe4000f86103f */
[----:B------:R-:W-:Y:S02]  /*0c00*/  @UP0 ULEA UR4, UP2, UR10, UR4, 0x2 ;  /* 0x000000040a040291 */ /* 0x000fe4000f84103f */
[----:B------:R-:W-:Y:S02]  /*0c10*/  @UP1 ULEA.HI.X UR7, UR12, UR7, UR9, 0x2, UP3 ;  /* 0x000000070c071291 */ /* 0x000fe400098f1409 */
[----:B------:R-:W-:Y:S01]  /*0c20*/  IMAD.U32 R6, RZ, RZ, UR6 ;  /* 0x00000006ff067e24 */ /* 0x000fe2000f8e00ff */
[----:B------:R-:W-:Y:S01]  /*0c30*/  @UP0 ULEA.HI.X UR5, UR10, UR5, UR11, 0x2, UP2 ;  /* 0x000000050a050291 */ /* 0x000fe200090f140b */
[----:B------:R-:W-:-:S02]  /*0c40*/  IMAD.U32 R2, RZ, RZ, UR4 ;  /* 0x00000004ff027e24 */ /* 0x000fc4000f8e00ff */
[----:B------:R-:W-:-:S03]  /*0c50*/  IMAD.U32 R7, RZ, RZ, UR7 ;  /* 0x00000007ff077e24 */ /* 0x000fc6000f8e00ff */
[----:B------:R-:W-:Y:S01]  /*0c60*/  IMAD.U32 R3, RZ, RZ, UR5 ;  /* 0x00000005ff037e24 */ /* 0x000fe2000f8e00ff */
[----:B------:R-:W-:Y:S01]  /*0c70*/  ULDC.64 UR4, c[0x0][0x418] ;  /* 0x0001060000047ab9 */ /* 0x000fe20000000a00 */
[----:B------:R0:W5:Y:S01]  /*0c80*/  @P1 LDG.E R0, desc[UR38][R6.64] ;  /* 0x0000002606001981 */ /* 0x000162000c1e1900 */
[----:B------:R-:W-:-:S03]  /*0c90*/  UISETP.NE.U32.AND UP0, UPT, UR4, URZ, UPT ;  /* 0x0000003f0400728c */ /* 0x000fc6000bf05070 */
[----:B------:R-:W-:Y:S01]  /*0ca0*/  ULDC UR4, c[0x0][0x2f0] ;  /* 0x0000bc0000047ab9 */ /* 0x000fe20000000800 */
[----:B------:R-:W-:Y:S01]  /*0cb0*/  UISETP.NE.AND.EX UP0, UPT, UR5, URZ, UPT, UP0 ;  /* 0x0000003f0500728c */ /* 0x000fe2000bf05300 */
[----:B------:R0:W5:Y:S03]  /*0cc0*/  @P0 LDG.E R5, desc[UR38][R2.64] ;  /* 0x0000002602050981 */ /* 0x000166000c1e1900 */
[----:B------:R-:W-:-:S04]  /*0cd0*/  USEL UR42, UR42, 0x1, UP0 ;  /* 0x000000012a2a7887 */ /* 0x000fc80008000000 */
[----:B------:R-:W-:-:S04]  /*0ce0*/  UIMAD UR42, UR42, UR4, URZ ;  /* 0x000000042a2a72a4 */ /* 0x000fc8000f8e023f */
[----:B------:R-:W-:Y:S02]  /*0cf0*/  UISETP.GE.AND UP0, UPT, UR42, 0x1, UPT ;  /* 0x000000012a00788c */ /* 0x000fe4000bf06270 */
[----:B------:R-:W-:-:S04]  /*0d00*/  UIADD3 UR4, UR42, 0x7f, URZ ;  /* 0x0000007f2a047890 */ /* 0x000fc8000fffe03f */
[----:B------:R-:W-:Y:S01]  /*0d10*/  PLOP3.LUT P0, PT, PT, PT, UP0, 0x80, 0x0 ;  /* 0x000000000000781c */ /* 0x000fe20003f0f008 */
[----:B------:R-:W-:-:S04]  /*0d20*/  USHF.R.S32.HI UR5, URZ, 0x1f, UR4 ;  /* 0x0000001f3f057899 */ /* 0x000fc80008011404 */
[----:B------:R-:W-:Y:S02]  /*0d30*/  ULEA.HI UR5, UR5, UR4, URZ, 0x7 ;  /* 0x0000000405057291 */ /* 0x000fe4000f8f383f */
[----:B------:R-:W-:Y:S01]  /*0d40*/  ULOP3.LUT UR37, UR8, 0xffff, URZ, 0xc0, !UPT ;  /* 0x0000ffff08257892 */ /* 0x000fe2000f8ec03f */
[----:B------:R-:W-:Y:S01]  /*0d50*/  UMOV UR4, URZ ;  /* 0x0000003f00047c82 */ /* 0x000fe20008000000 */
[----:B------:R-:W-:-:S04]  /*0d60*/  USHF.R.S32.HI UR6, URZ, 0x7, UR5 ;  /* 0x000000073f067899 */ /* 0x000fc80008011405 */
[----:B0-----:R-:W-:Y:S08]  /*0d70*/  @!P0 BRA `(.L_x_9) ;  /* 0x0000000000908947 */ /* 0x001ff00003800000 */
[----:B------:R-:W-:Y:S01]  /*0d80*/  USHF.R.U32.HI UR8, URZ, 0x10, UR8 ;  /* 0x000000103f087899 */ /* 0x000fe20008011608 */
[----:B------:R-:W-:-:S03]  /*0d90*/  UMOV UR4, URZ ;  /* 0x0000003f00047c82 */ /* 0x000fc60008000000 */
[----:B------:R-:W-:-:S11]  /*0da0*/  UISETP.NE.AND UP0, UPT, UR8, URZ, UPT ;  /* 0x0000003f0800728c */ /* 0x000fd6000bf05270 */
[----:B------:R-:W-:Y:S02]  /*0db0*/  @!UP0 ULDC UR8, c[0x0][0x9f0] ;  /* 0x00027c0000088ab9 */ /* 0x000fe40000000800 */
[----:B------:R-:W-:Y:S01]  /*0dc0*/  IMAD.U32 R4, RZ, RZ, UR8 ;  /* 0x00000008ff047e24 */ /* 0x000fe2000f8e00ff */
[----:B------:R-:W-:-:S04]  /*0dd0*/  UIADD3 UR7, UR6, -0x1, UR8 ;  /* 0xffffffff06077890 */ /* 0x000fc8000fffe008 */
[-C--:B------:R-:W-:Y:S02]  /*0de0*/  IABS R2, R4.reuse ;  /* 0x0000000400027213 */ /* 0x080fe40000000000 */
[----:B------:R-:W-:Y:S01]  /*0df0*/  IMAD.U32 R6, RZ, RZ, UR7 ;  /* 0x00000007ff067e24 */ /* 0x000fe2000f8e00ff */
[----:B------:R-:W-:Y:S01]  /*0e00*/  IABS R7, R4 ;  /* 0x0000000400077213 */ /* 0x000fe20000000000 */
[----:B------:R-:W-:Y:S01]  /*0e10*/  ULOP3.LUT UR7, UR7, UR8, URZ, 0x3c, !UPT ;  /* 0x0000000807077292 */ /* 0x000fe2000f8e3c3f */
[----:B------:R-:W-:Y:S02]  /*0e20*/  R2UR UR11, R2 ;  /* 0x00000000020b72ca */ /* 0x000fe400000e0000 */
[----:B------:R-:W-:-:S05]  /*0e30*/  IABS R6, R6 ;  /* 0x0000000600067213 */ /* 0x000fca0000000000 */
[----:B------:R-:W-:-:S05]  /*0e40*/  IMAD.MOV.U32 R4, RZ, RZ, R6 ;  /* 0x000000ffff047224 */ /* 0x000fca00078e0006 */
[----:B------:R-:W-:Y:S01]  /*0e50*/  R2UR UR10, R4 ;  /* 0x00000000040a72ca */ /* 0x000fe200000e0000 */
[----:B------:R-:W0:Y:S08]  /*0e60*/  I2F.RP R2, UR11 ;  /* 0x0000000b00027d06 */ /* 0x000e300008209400 */
[----:B0-----:R-:W0:Y:S02]  /*0e70*/  MUFU.RCP R2, R2 ;  /* 0x0000000200027308 */ /* 0x001e240000001000 */
[----:B0-----:R-:W-:-:S02]  /*0e80*/  VIADD R3, R2, 0xffffffe ;  /* 0x0ffffffe02037836 */ /* 0x001fc40000000000 */
[----:B------:R-:W-:-:S04]  /*0e90*/  IMAD.MOV R2, RZ, RZ, -R7 ;  /* 0x000000ffff027224 */ /* 0x000fc800078e0a07 */
[----:B------:R-:W0:Y:S02]  /*0ea0*/  F2I.FTZ.U32.TRUNC.NTZ R3, R3 ;  /* 0x0000000300037305 */ /* 0x000e24000021f000 */
[----:B0-----:R-:W-:-:S13]  /*0eb0*/  R2UR UR5, R3 ;  /* 0x00000000030572ca */ /* 0x001fda00000e0000 */
[----:B------:R-:W-:-:S04]  /*0ec0*/  UIADD3 UR9, URZ, -UR5, URZ ;  /* 0x800000053f097290 */ /* 0x000fc8000fffe03f */
[----:B------:R-:W-:-:S04]  /*0ed0*/  UIMAD UR9, UR9, UR11, URZ ;  /* 0x0000000b090972a4 */ /* 0x000fc8000f8e023f */
[----:B------:R-:W-:-:S03]  /*0ee0*/  UIMAD.WIDE.U32 UR4, UR5, UR9, UR4 ;  /* 0x00000009050472a5 */ /* 0x000fc6000f8e0004 */
[----:B------:R-:W-:Y:S01]  /*0ef0*/  R2UR UR9, R2 ;  /* 0x00000000020972ca */ /* 0x000fe200000e0000 */
[----:B------:R-:W-:-:S12]  /*0f00*/  UIMAD.WIDE.U32 UR4, UR5, UR10, URZ ;  /* 0x0000000a050472a5 */ /* 0x000fd8000f8e003f */
[----:B------:R-:W-:-:S04]  /*0f10*/  UIMAD UR4, UR5, UR9, UR10 ;  /* 0x00000009050472a4 */ /* 0x000fc8000f8e020a */
[----:B------:R-:W-:-:S11]  /*0f20*/  UISETP.GT.U32.AND UP1, UPT, UR11, UR4, UPT ;  /* 0x000000040b00728c */ /* 0x000fd6000bf24070 */
[----:B------:R-:W-:Y:S02]  /*0f30*/  @!UP1 UIADD3 UR4, UR4, -UR11, URZ ;  /* 0x8000000b04049290 */ /* 0x000fe4000fffe03f */
[----:B------:R-:W-:Y:S02]  /*0f40*/  @!UP1 UIADD3 UR5, UR5, 0x1, URZ ;  /* 0x0000000105059890 */ /* 0x000fe4000fffe03f */
[----:B------:R-:W-:Y:S02]  /*0f50*/  UISETP.GE.U32.AND UP0, UPT, UR4, UR11, UPT ;  /* 0x0000000b0400728c */ /* 0x000fe4000bf06070 */
[----:B------:R-:W-:-:S09]  /*0f60*/  UISETP.GE.AND UP1, UPT, UR7, URZ, UPT ;  /* 0x0000003f0700728c */ /* 0x000fd2000bf26270 */
[----:B------:R-:W-:Y:S02]  /*0f70*/  @UP0 UIADD3 UR5, UR5, 0x1, URZ ;  /* 0x0000000105050890 */ /* 0x000fe4000fffe03f */
[----:B------:R-:W-:-:S05]  /*0f80*/  UISETP.NE.AND UP0, UPT, UR8, URZ, UPT ;  /* 0x0000003f0800728c */ /* 0x000fca000bf05270 */
[----:B------:R-:W-:Y:S02]  /*0f90*/  UMOV UR4, UR5 ;  /* 0x0000000500047c82 */ /* 0x000fe40008000000 */
[----:B------:R-:W-:-:S04]  /*0fa0*/  @!UP1 UIADD3 UR4, -UR4, URZ, URZ ;  /* 0x0000003f04049290 */ /* 0x000fc8000fffe13f */
[----:B------:R-:W-:-:S12]  /*0fb0*/  @!UP0 ULOP3.LUT UR4, URZ, UR8, URZ, 0x33, !UPT ;  /* 0x000000083f048292 */ /* 0x000fd8000f8e333f */
.L_x_9:
[----:B------:R-:W-:Y:S01]  /*0fc0*/  UIMAD UR37, UR37, UR4, URZ ;  /* 0x00000004252572a4 */ /* 0x000fe2000f8e023f */
[----:B------:R-:W-:Y:S02]  /*0fd0*/  IMAD.U32 R2, RZ, RZ, UR6 ;  /* 0x00000006ff027e24 */ /* 0x000fe4000f8e00ff */
[----:B-----5:R-:W-:Y:S01]  /*0fe0*/  FMUL.FTZ R0, R5, R0 ;  /* 0x0000000005007220 */ /* 0x020fe20000410000 */
[----:B------:R-:W-:Y:S01]  /*0ff0*/  IMAD.U32 R3, RZ, RZ, UR4 ;  /* 0x00000004ff037e24 */ /* 0x000fe2000f8e00ff */
[----:B------:R-:W-:Y:S01]  /*1000*/  ULDC UR4, c[0x0][0x988] ;  /* 0x0002620000047ab9 */ /* 0x000fe20000000800 */
[----:B------:R-:W-:Y:S02]  /*1010*/  VIADD R19, R19, 0xffffff80 ;  /* 0xffffff8013137836 */ /* 0x000fe40000000000 */
[----:B------:R-:W-:Y:S01]  /*1020*/  FMUL.FTZ R0, R0, UR4 ;  /* 0x0000000400007c20 */ /* 0x000fe20008410000 */
[----:B------:R-:W-:Y:S01]  /*1030*/  PLOP3.LUT P0, PT, PT, PT, PT, 0x80, 0x0 ;  /* 0x000000000000781c */ /* 0x000fe20003f0f070 */
[----:B------:R-:W-:Y:S01]  /*1040*/  IMAD.MOV.U32 R13, RZ, RZ, RZ ;  /* 0x000000ffff0d7224 */ /* 0x000fe200078e00ff */
[----:B------:R-:W-:-:S02]  /*1050*/  VIADDMNMX R2, R3, UR37, R2, PT ;  /* 0x0000002503027c46 */ /* 0x000fc4000b800102 */
[----:B------:R-:W-:Y:S02]  /*1060*/  CS2R R94, SRZ ;  /* 0x00000000005e7805 */ /* 0x000fe4000001ff00 */
[----:B------:R-:W-:Y:S01]  /*1070*/  R2UR UR47, R0 ;  /* 0x00000000002f72ca */ /* 0x000fe200000e0000 */
[----:B------:R-:W-:Y:S01]  /*1080*/  IMAD.MOV.U32 R0, RZ, RZ, RZ ;  /* 0x000000ffff007224 */ /* 0x000fe200078e00ff */
[----:B------:R-:W-:Y:S02]  /*1090*/  R2UR UR43, R2 ;  /* 0x00000000022b72ca */ /* 0x000fe400000e0000 */
[----:B------:R-:W-:Y:S02]  /*10a0*/  CS2R R2, SRZ ;  /* 0x0000000000027805 */ /* 0x000fe4000001ff00 */
[----:B------:R-:W-:Y:S02]  /*10b0*/  CS2R R90, SRZ ;  /* 0x00000000005a7805 */ /* 0x000fe4000001ff00 */
[----:B------:R-:W-:-:S02]  /*10c0*/  CS2R R4, SRZ ;  /* 0x0000000000047805 */ /* 0x000fc4000001ff00 */
[----:B------:R-:W-:Y:S02]  /*10d0*/  CS2R R8, SRZ ;  /* 0x0000000000087805 */ /* 0x000fe4000001ff00 */
[----:B------:R-:W-:Y:S02]  /*10e0*/  CS2R R14, SRZ ;  /* 0x00000000000e7805 */ /* 0x000fe4000001ff00 */
[----:B------:R-:W-:Y:S02]  /*10f0*/  CS2R R102, SRZ ;  /* 0x0000000000667805 */ /* 0x000fe4000001ff00 */
[----:B------:R-:W-:Y:S02]  /*1100*/  CS2R R98, SRZ ;  /* 0x0000000000627805 */ /* 0x000fe4000001ff00 */
[----:B------:R-:W-:Y:S01]  /*1110*/  CS2R R10, SRZ ;  /* 0x00000000000a7805 */ /* 0x000fe2000001ff00 */
[----:B------:R-:W-:Y:S01]  /*1120*/  IMAD.MOV.U32 R18, RZ, RZ, RZ ;  /* 0x000000ffff127224 */ /* 0x000fe200078e00ff */
[----:B------:R-:W-:-:S02]  /*1130*/  CS2R R110, SRZ ;  /* 0x00000000006e7805 */ /* 0x000fc4000001ff00 */
[----:B------:R-:W-:Y:S02]  /*1140*/  CS2R R106, SRZ ;  /* 0x00000000006a7805 */ /* 0x000fe4000001ff00 */
[----:B------:R-:W-:Y:S01]  /*1150*/  CS2R R16, SRZ ;  /* 0x0000000000107805 */ /* 0x000fe2000001ff00 */
[----:B------:R-:W-:Y:S01]  /*1160*/  UISETP.GT.AND UP0, UPT, UR43, UR37, UPT ;  /* 0x000000252b00728c */ /* 0x000fe2000bf04270 */
[----:B------:R-:W-:Y:S01]  /*1170*/  IMAD.MOV.U32 R58, RZ, RZ, RZ ;  /* 0x000000ffff3a7224 */ /* 0x000fe200078e00ff */
[----:B------:R-:W-:Y:S02]  /*1180*/  CS2R R118, SRZ ;  /* 0x0000000000767805 */ /* 0x000fe4000001ff00 */
[----:B------:R-:W-:Y:S02]  /*1190*/  CS2R R114, SRZ ;  /* 0x0000000000727805 */ /* 0x000fe4000001ff00 */
[----:B------:R-:W-:Y:S01]  /*11a0*/  CS2R R20, SRZ ;  /* 0x0000000000147805 */ /* 0x000fe2000001ff00 */
[----:B------:R-:W-:Y:S01]  /*11b0*/  IMAD.MOV.U32 R124, RZ, RZ, RZ ;  /* 0x000000ffff7c7224 */ /* 0x000fe200078e00ff */
[----:B------:R-:W-:Y:S01]  /*11c0*/  PLOP3.LUT P1, PT, PT, PT, UP0, 0x80, 0x0 ;  /* 0x000000000000781c */ /* 0x000fe20003f2f008 */
[----:B------:R-:W-:Y:S01]  /*11d0*/  IMAD.MOV.U32 R47, RZ, RZ, RZ ;  /* 0x000000ffff2f7224 */ /* 0x000fe200078e00ff */
[----:B------:R-:W-:-:S02]  /*11e0*/  CS2R R126, SRZ ;  /* 0x00000000007e7805 */ /* 0x000fc4000001ff00 */
[----:B------:R-:W-:Y:S02]  /*11f0*/  CS2R R122, SRZ ;  /* 0x00000000007a7805 */ /* 0x000fe4000001ff00 */
[----:B------:R-:W-:Y:S01]  /*1200*/  CS2R R22, SRZ ;  /* 0x0000000000167805 */ /* 0x000fe2000001ff00 */
[----:B------:R-:W-:Y:S01]  /*1210*/  IMAD.MOV.U32 R132, RZ, RZ, RZ ;  /* 0x000000ffff847224 */ /* 0x000fe200078e00ff */
[----:B------:R-:W-:Y:S01]  /*1220*/  CS2R R134, SRZ ;  /* 0x0000000000867805 */ /* 0x000fe2000001ff00 */
[----:B------:R-:W-:Y:S01]  /*1230*/  IMAD.MOV.U32 R51, RZ, RZ, RZ ;  /* 0x000000ffff337224 */ /* 0x000fe200078e00ff */
[----:B------:R-:W-:Y:S02]  /*1240*/  CS2R R130, SRZ ;  /* 0x0000000000827805 */ /* 0x000fe4000001ff00 */
[----:B------:R-:W-:Y:S01]  /*1250*/  CS2R R24, SRZ ;  /* 0x0000000000187805 */ /* 0x000fe2000001ff00 */
[----:B------:R-:W-:Y:S06]  /*1260*/  @!P1 BRA `(.L_x_10) ;  /* 0x0000004800709947 */ /* 0x000fec0003800000 */
[----:B------:R-:W-:Y:S01]  /*1270*/  SHF.R.S32.HI R0, RZ, 0x1f, R19 ;  /* 0x0000001fff007819 */ /* 0x000fe20000011413 */
[----:B------:R-:W0:Y:S01]  /*1280*/  S2UR UR44, SR_CgaCtaId ;  /* 0x00000000002c79c3 */ /* 0x000e220000008800 */
[----:B------:R-:W-:Y:S02]  /*1290*/  UMOV UR40, 0x400 ;  /* 0x0000040000287882 */ /* 0x000fe40000000000 */
[----:B------:R-:W-:-:S04]  /*12a0*/  LEA.HI R16, R0, R19, RZ, 0x7 ;  /* 0x0000001300107211 */ /* 0x000fc800078f38ff */
[----:B------:R-:W-:-:S06]  /*12b0*/  SHF.R.S32.HI R0, RZ, 0x7, R16 ;  /* 0x00000007ff007819 */ /* 0x000fcc0000011410 */
[----:B------:R-:W1:Y:S01]  /*12c0*/  SHFL.IDX PT, R0, R0, RZ, 0x1f ;  /* 0x00001fff00007589 */ /* 0x000e6200000e0000 */
[----:B0-----:R-:W-:Y:S01]  /*12d0*/  ULEA UR40, UR44, UR40, 0x18 ;  /* 0x000000282c287291 */ /* 0x001fe2000f8ec03f */
[----:B-1----:R-:W-:-:S13]  /*12e0*/  R2UR UR6, R0 ;  /* 0x00000000000672ca */ /* 0x002fda00000e0000 */
[----:B------:R-:W-:Y:S02]  /*12f0*/  UIMAD.WIDE UR4, UR6, 0x55555556, URZ ;  /* 0x55555556060478a5 */ /* 0x000fe4000f8e023f */
[----:B------:R-:W-:Y:S02]  /*1300*/  UIADD3 UR4, UR40, 0xc400, URZ ;  /* 0x0000c40028047890 */ /* 0x000fe4000fffe03f */
[----:B------:R-:W-:Y:S02]  /*1310*/  ULEA.HI UR5, UR5, UR5, URZ, 0x1 ;  /* 0x0000000505057291 */ /* 0x000fe4000f8f083f */
[----:B------:R-:W-:Y:S02]  /*1320*/  ULOP3.LUT UP0, URZ, UR4, 0x3ff, URZ, 0xc0, !UPT ;  /* 0x000003ff043f7892 */ /* 0x000fe4000f80c03f */
[----:B------:R-:W-:-:S04]  /*1330*/  UIMAD UR5, UR5, -0x3, UR6 ;  /* 0xfffffffd050578a4 */ /* 0x000fc8000f8e0206 */
[----:B------:R-:W-:Y:S01]  /*1340*/  PLOP3.LUT P0, PT, PT, PT, UP0, 0x80, 0x0 ;  /* 0x000000000000781c */ /* 0x000fe20003f0f008 */
[----:B------:R-:W-:-:S04]  /*1350*/  ULEA UR5, UR5, UR4, 0xb ;  /* 0x0000000405057291 */ /* 0x000fc8000f8e583f */
[----:B------:R-:W-:-:S04]  /*1360*/  USHF.R.U32.HI UR5, URZ, 0x4, UR5 ;  /* 0x000000043f057899 */ /* 0x000fc80008011605 */
[----:B------:R-:W-:-:S04]  /*1370*/  ULOP3.LUT UR48, UR5, 0x3fff, URZ, 0xc0, !UPT ;  /* 0x00003fff05307892 */ /* 0x000fc8000f8ec03f */
[----:B------:R-:W-:Y:S08]  /*1380*/  @!P0 BRA `(.L_x_11) ;  /* 0x0000000000408947 */ /* 0x000ff00003800000 */
[----:B------:R-:W-:Y:S01]  /*1390*/  MOV R0, 0x0 ;  /* 0x0000000000007802 */ /* 0x000fe20000000f00 */
[----:B------:R-:W-:Y:S01]  /*13a0*/  ULDC.64 UR4, c[0x4][0x98] ;  /* 0x0100260000047ab9 */ /* 0x000fe20000000a00 */
[----:B------:R-:W-:Y:S01]  /*13b0*/  ULDC.64 UR6, c[0x4][0x30] ;  /* 0x01000c0000067ab9 */ /* 0x000fe20000000a00 */
[----:B------:R-:W-:Y:S01]  /*13c0*/  IMAD.U32 R4, RZ, RZ, UR4 ;  /* 0x00000004ff047e24 */ /* 0x000fe2000f8e00ff */
[----:B------:R0:W1:Y:S01]  /*13d0*/  LDC.64 R2, c[0x4][R0] ;  /* 0x0100000000027b82 */ /* 0x0000620000000a00 */
[----:B------:R-:W-:Y:S01]  /*13e0*/  IMAD.U32 R5, RZ, RZ, UR5 ;  /* 0x00000005ff057e24 */ /* 0x000fe2000f8e00ff */
[----:B------:R-:W-:Y:S01]  /*13f0*/  ULDC.64 UR4, c[0x4][0xa0] ;  /* 0x0100280000047ab9 */ /* 0x000fe20000000a00 */
[----:B------:R-:W-:Y:S02]  /*1400*/  IMAD.U32 R10, RZ, RZ, UR6 ;  /* 0x00000006ff0a7e24 */ /* 0x000fe4000f8e00ff */
[----:B------:R-:W-:Y:S02]  /*1410*/  IMAD.U32 R6, RZ, RZ, UR4 ;  /* 0x00000004ff067e24 */ /* 0x000fe4000f8e00ff */
[----:B------:R-:W-:-:S02]  /*1420*/  IMAD.U32 R7, RZ, RZ, UR5 ;  /* 0x00000005ff077e24 */ /* 0x000fc4000f8e00ff */
[----:B------:R-:W-:Y:S02]  /*1430*/  IMAD.U32 R11, RZ, RZ, UR7 ;  /* 0x00000007ff0b7e24 */ /* 0x000fe4000f8e00ff */
[----:B------:R-:W-:Y:S02]  /*1440*/  IMAD.MOV.U32 R8, RZ, RZ, 0x70 ;  /* 0x00000070ff087424 */ /* 0x000fe400078e00ff */
[----:B------:R-:W-:Y:S02]  /*1450*/  IMAD.MOV.U32 R12, RZ, RZ, 0x1 ;  /* 0x00000001ff0c7424 */ /* 0x000fe400078e00ff */
[----:B0-----:R-:W-:-:S07]  /*1460*/  IMAD.MOV.U32 R13, RZ, RZ, RZ ;  /* 0x000000ffff0d7224 */ /* 0x001fce00078e00ff */
[----:B------:R-:W-:-:S07]  /*1470*/  LEPC R20, `(.L_x_11) ;  /* 0x000000001014794e */ /* 0x000fce0000000000 */
[----:B-1----:R-:W-:Y:S05]  /*1480*/  CALL.ABS.NOINC R2 ;  /* 0x0000000002007343 */ /* 0x002fea0003c00000 */
.L_x_11:
[----:B------:R-:W-:-:S04]  /*1490*/  SHF.L.U32 R2, RZ, 0x1f, RZ ;  /* 0x0000001fff027819 */ /* 0x000fc800000006ff */
[----:B------:R-:W0:Y:S02]  /*14a0*/  SYNCS.PHASECHK.TRANS64.TRYWAIT P0, [UR40+0x17000], R2 ;  /* 0x01700002ff0075a7 */ /* 0x000e240008000168 */
[----:B0-----:R-:W-:Y:S05]  /*14b0*/  @!P0 BRA `(.L_x_12) ;  /* 0x000000a000c08947 */ /* 0x001fea0003800000 */
.L_x_96:
[----:B------:R-:W-:-:S06]  /*14c0*/  ULOP3.LUT UR4, UR41, 0x1, URZ, 0xfc, !UPT ;  /* 0x0000000129047892 */ /* 0x000fcc000f8efc3f */
[----:B------:R-:W-:-:S05]  /*14d0*/  IMAD.U32 R0, RZ, RZ, UR4 ;  /* 0x00000004ff007e24 */ /* 0x000fca000f8e00ff */
[----:B------:R-:W-:-:S13]  /*14e0*/  ISETP.NE.AND P0, PT, R0, 0x3, PT ;  /* 0x000000030000780c */ /* 0x000fda0003f05270 */
[----:B------:R-:W-:Y:S05]  /*14f0*/  @!P0 BRA `(.L_x_13) ;  /* 0x0000000000048947 */ /* 0x000fea0003800000 */
[----:B------:R-:W-:Y:S01]  /*1500*/  BPT.TRAP 0x1 ;  /* 0x000000040000795c */ /* 0x000fe20000300000 */
.L_x_13:
[----:B------:R1:W2:Y:S01]  /*1510*/  SYNCS.PHASECHK.TRANS64.TRYWAIT P1, [UR40+0x17030], R2 ;  /* 0x01703002ff0075a7 */ /* 0x0002a20008020168 */
[----:B------:R-:W-:Y:S05]  /*1520*/  @!P0 BRA `(.L_x_14) ;  /* 0x0000000000048947 */ /* 0x000fea0003800000 */
[----:B------:R-:W-:Y:S01]  /*1530*/  BPT.TRAP 0x1 ;  /* 0x000000040000795c */ /* 0x000fe20000300000 */
.L_x_14:
[----:B------:R-:W-:Y:S02]  /*1540*/  IMAD.U32 R4, RZ, RZ, UR48 ;  /* 0x00000030ff047e24 */ /* 0x000fe4000f8e00ff */
[----:B------:R-:W-:Y:S01]  /*1550*/  IMAD.MOV.U32 R0, RZ, RZ, RZ ;  /* 0x000000ffff007224 */ /* 0x000fe200078e00ff */
[----:B--2---:R-:W-:Y:S06]  /*1560*/  @P1 BRA `(.L_x_15) ;  /* 0x0000000000081947 */ /* 0x004fec0003800000 */
[----:B------:R-:W2:Y:S02]  /*1570*/  SYNCS.PHASECHK.TRANS64.TRYWAIT P1, [UR40+0x17030], R2 ;  /* 0x01703002ff0075a7 */ /* 0x000ea40008020168 */
[----:B--2---:R-:W-:Y:S05]  /*1580*/  @!P1 BRA `(.L_x_16) ;  /* 0x000000a000a49947 */ /* 0x004fea0003800000 */
.L_x_15:
[----:B------:R-:W-:Y:S05]  /*1590*/  WARPSYNC.ALL ;  /* 0x0000000000007948 */ /* 0x000fea0003800000 */
[----:B------:R-:W-:Y:S01]  /*15a0*/  IMAD.MOV.U32 R89, RZ, RZ, RZ ;  /* 0x000000ffff597224 */ /* 0x000fe200078e00ff */
[----:B01----:R-:W-:Y:S02]  /*15b0*/  LOP3.LUT R2, R4, 0x10000, RZ, 0xfc, !PT ;  /* 0x0001000004027812 */ /* 0x003fe400078efcff */
[----:B------:R-:W-:Y:S01]  /*15c0*/  MOV R3, 0xc0000010 ;  /* 0xc000001000037802 */ /* 0x000fe20000000f00 */
[----:B------:R-:W-:Y:S01]  /*15d0*/  UIADD3 UR4, UR40, 0x10c00, URZ ;  /* 0x00010c0028047890 */ /* 0x000fe2000fffe03f */
[C---:B------:R-:W-:Y:S01]  /*15e0*/  R2UR UR8, R2.reuse ;  /* 0x00000000020872ca */ /* 0x040fe200000e0000 */
[----:B------:R-:W-:Y:S01]  /*15f0*/  WARPGROUP.ARRIVE ;  /* 0x00000000000079c5 */ /* 0x000fe20000000000 */
[----:B------:R-:W-:Y:S01]  /*1600*/  R2UR UR9, R3 ;  /* 0x00000000030972ca */ /* 0x000fe200000e0000 */
[----:B------:R-:W-:Y:S01]  /*1610*/  USHF.R.U32.HI UR4, URZ, 0x4, UR4 ;  /* 0x000000043f047899 */ /* 0x000fe20008011604 */
[----:B------:R-:W-:Y:S01]  /*1620*/  R2UR UR12, R2 ;  /* 0x00000000020c72ca */ /* 0x000fe200000e0000 */
[----:B------:R-:W-:Y:S01]  /*1630*/  UMOV UR11, 0xc0000010 ;  /* 0xc0000010000b7882 */ /* 0x000fe20000000000 */
[----:B------:R-:W-:Y:S01]  /*1640*/  UMOV UR13, 0xc0000010 ;  /* 0xc0000010000d7882 */ /* 0x000fe20000000000 */
[----:B------:R-:W-:Y:S01]  /*1650*/  ULOP3.LUT UR4, UR4, 0x3fff, URZ, 0xc0, !UPT ;  /* 0x00003fff04047892 */ /* 0x000fe2000f8ec03f */
[----:B------:R-:W-:-:S03]  /*1660*/  UMOV UR15, 0xc0000010 ;  /* 0xc0000010000f7882 */ /* 0x000fc60000000000 */
[----:B------:R-:W-:-:S04]  /*1670*/  ULOP3.LUT UR20, UR4, 0x10000, URZ, 0xfc, !UPT ;  /* 0x0001000004147892 */ /* 0x000fc8000f8efc3f */
[----:B------:R-:W-:-:S03]  /*1680*/  UIADD3 UR14, UR20, 0x200, URZ ;  /* 0x00000200140e7890 */ /* 0x000fc6000fffe03f */
[----:B------:R-:W-:Y:S02]  /*1690*/  UMOV UR10, UR20 ;  /* 0x00000014000a7c82 */ /* 0x000fe40008000000 */
[----:B------:R-:W-:Y:S01]  /*16a0*/  QGMMA.64x128x32.F32.E4M3.E4M3 R24, gdesc[UR8], RZ, !UPT, gsb0 ;  /* 0x01e00000081879f3 */ /* 0x000fe2000c0008ff */
[----:B------:R-:W-:Y:S02]  /*16b0*/  UIADD3 UR8, UR12, 0x180, URZ ;  /* 0x000001800c087890 */ /* 0x000fe4000fffe03f */
[----:B------:R-:W-:Y:S01]  /*16c0*/  UIADD3 UR10, UR20, 0x100, URZ ;  /* 0x00000100140a7890 */ /* 0x000fe2000fffe03f */
[----:B------:R-:W-:Y:S01]  /*16d0*/  UMOV UR9, 0xc0000010 ;  /* 0xc000001000097882 */ /* 0x000fe20000000000 */
[----:B------:R-:W-:Y:S01]  /*16e0*/  UMOV UR11, 0xc0000010 ;  /* 0xc0000010000b7882 */ /* 0x000fe20000000000 */
[----:B------:R-:W-:Y:S01]  /*16f0*/  UIADD3 UR12, UR12, 0x300, URZ ;  /* 0x000003000c0c7890 */ /* 0x000fe2000fffe03f */
[----:B------:R-:W-:Y:S02]  /*1700*/  WARPGROUP.DEPBAR.LE gsb0, 0x0 ;  /* 0x00008000000079c5 */ /* 0x000fe40000010000 */
[----:B------:R-:W-:-:S06]  /*1710*/  WARPGROUP.ARRIVE ;  /* 0x00000000000079c5 */ /* 0x000fcc0000000000 */
[----:B------:R-:W-:Y:S03]  /*1720*/  QGMMA.64x128x32.F32.E4M3.E4M3 R24, gdesc[UR8], R24, gsb0 ;  /* 0x01e00000081879f3 */ /* 0x000fe60008000818 */
[----:B------:R-:W-:Y:S02]  /*1730*/  WARPGROUP.DEPBAR.LE gsb0, 0x0 ;  /* 0x00008000000079c5 */ /* 0x000fe40000010000 */
[----:B------:R-:W-:-:S07]  /*1740*/  WARPGROUP.ARRIVE ;  /* 0x00000000000079c5 */ /* 0x000fce0000000000 */
[----:B------:R-:W-:Y:S03]  /*1750*/  QGMMA.64x128x32.F32.E4M3.E4M3 R24, gdesc[UR12], R24, gsb0 ;  /* 0x01e000000c1879f3 */ /* 0x000fe60008000818 */
[----:B------:R-:W-:Y:S02]  /*1760*/  WARPGROUP.DEPBAR.LE gsb0, 0x0 ;  /* 0x00008000000079c5 */ /* 0x000fe40000010000 */
[----:B------:R-:W-:Y:S05]  /*1770*/  @!P0 BRA `(.L_x_17) ;  /* 0x0000000000048947 */ /* 0x000fea0003800000 */
[----:B------:R-:W-:Y:S01]  /*1780*/  BPT.TRAP 0x1 ;  /* 0x000000040000795c */ /* 0x000fe20000300000 */
.L_x_17:
[----:B------:R-:W-:Y:S01]  /*1790*/  LOP3.LUT R16, R16, 0xffffff80, RZ, 0xc0, !PT ;  /* 0xffffff8010107812 */ /* 0x000fe200078ec0ff */
[----:B------:R-:W-:Y:S01]  /*17a0*/  IMAD.MOV.U32 R4, RZ, RZ, -0x2 ;  /* 0xfffffffeff047424 */ /* 0x000fe200078e00ff */
[----:B------:R-:W-:Y:S01]  /*17b0*/  P2R R6, PR, RZ, 0x1 ;  /* 0x00000001ff067803 */ /* 0x000fe20000000000 */
[----:B------:R-:W-:Y:S01]  /*17c0*/  UIADD3 UR4, UR40, 0x17040, URZ ;  /* 0x0001704028047890 */ /* 0x000fe2000fffe03f */
[----:B------:R-:W0:Y:S01]  /*17d0*/  S2UR UR7, SR_CgaCtaId ;  /* 0x00000000000779c3 */ /* 0x000e220000008800 */
[----:B------:R-:W-:Y:S01]  /*17e0*/  IMAD.IADD R16, R19, 0x1, -R16 ;  /* 0x0000000113107824 */ /* 0x000fe200078e0a10 */
[----:B------:R-:W-:Y:S01]  /*17f0*/  MOV R114, R89 ;  /* 0x0000005900727202 */ /* 0x000fe20000000f00 */
[----:B------:R-:W-:Y:S01]  /*1800*/  UPRMT UR4, UR44, 0x654, UR4 ;  /* 0x000006542c047896 */ /* 0x000fe20008000004 */
[--C-:B------:R-:W-:Y:S02]  /*1810*/  IMAD.MOV.U32 R88, RZ, RZ, R89.reuse ;  /* 0x000000ffff587224 */ /* 0x100fe400078e0059 */
[----:B------:R-:W-:Y:S01]  /*1820*/  SHF.R.S32.HI R5, RZ, 0x1f, R16 ;  /* 0x0000001fff057819 */ /* 0x000fe20000011410 */
[----:B------:R-:W-:-:S02]  /*1830*/  IMAD.MOV.U32 R91, RZ, RZ, R89 ;  /* 0x000000ffff5b7224 */ /* 0x000fc400078e0059 */
[--C-:B------:R-:W-:Y:S01]  /*1840*/  IMAD.MOV.U32 R90, RZ, RZ, R89.reuse ;  /* 0x000000ffff5a7224 */ /* 0x100fe200078e0059 */
[----:B------:R-:W-:Y:S01]  /*1850*/  LEA.HI R5, R5, R16, RZ, 0x2 ;  /* 0x0000001005057211 */ /* 0x000fe200078f10ff */
[--C-:B------:R-:W-:Y:S01]  /*1860*/  IMAD.MOV.U32 R93, RZ, RZ, R89.reuse ;  /* 0x000000ffff5d7224 */ /* 0x100fe200078e0059 */
[----:B------:R-:W-:Y:S01]  /*1870*/  SYNCS.ARRIVE.TRANS64.RED.A1T0 RZ, [UR4], RZ ;  /* 0x000000ffffff79a7 */ /* 0x000fe20008100404 */
[----:B------:R-:W-:Y:S01]  /*1880*/  UMOV UR4, URZ ;  /* 0x0000003f00047c82 */ /* 0x000fe20008000000 */
[----:B------:R-:W-:Y:S01]  /*1890*/  LOP3.LUT R5, R5, 0x7ffffffc, RZ, 0xc0, !PT ;  /* 0x7ffffffc05057812 */ /* 0x000fe200078ec0ff */
[--C-:B------:R-:W-:Y:S02]  /*18a0*/  IMAD.MOV.U32 R92, RZ, RZ, R89.reuse ;  /* 0x000000ffff5c7224 */ /* 0x100fe400078e0059 */
[----:B------:R-:W-:Y:S02]  /*18b0*/  IMAD.MOV.U32 R95, RZ, RZ, R89 ;  /* 0x000000ffff5f7224 */ /* 0x000fe400078e0059 */
[----:B------:R-:W-:-:S02]  /*18c0*/  IMAD.IADD R5, R16, 0x1, -R5 ;  /* 0x0000000110057824 */ /* 0x000fc400078e0a05 */
[--C-:B------:R-:W-:Y:S02]  /*18d0*/  IMAD.MOV.U32 R94, RZ, RZ, R89.reuse ;  /* 0x000000ffff5e7224 */ /* 0x100fe400078e0059 */
[----:B------:R-:W-:Y:S02]  /*18e0*/  IMAD R5, R5, R4, 0x80 ;  /* 0x0000008005057424 */ /* 0x000fe400078e0204 */
[----:B------:R-:W-:Y:S01]  /*18f0*/  IMAD.U32 R4, RZ, RZ, UR43 ;  /* 0x0000002bff047e24 */ /* 0x000fe2000f8e00ff */
[----:B------:R-:W-:Y:S01]  /*1900*/  UIADD3 UR43, UR43, -0x2, URZ ;  /* 0xfffffffe2b2b7890 */ /* 0x000fe2000fffe03f */
[----:B------:R-:W-:Y:S02]  /*1910*/  VIADD R5, R5, UR42 ;  /* 0x0000002a05057c36 */ /* 0x000fe40008000000 */
[----:B------:R-:W-:Y:S01]  /*1920*/  IMAD.MOV.U32 R97, RZ, RZ, R89 ;  /* 0x000000ffff617224 */ /* 0x000fe200078e0059 */
[----:B------:R-:W-:Y:S01]  /*1930*/  UISETP.GE.AND UP0, UPT, UR43, UR37, UPT ;  /* 0x000000252b00728c */ /* 0x000fe2000bf06270 */
[----:B------:R-:W-:-:S02]  /*1940*/  IMAD R5, R4, -0x80, R5 ;  /* 0xffffff8004057824 */ /* 0x000fc400078e0205 */
[--C-:B------:R-:W-:Y:S02]  /*1950*/  IMAD.MOV.U32 R96, RZ, RZ, R89.reuse ;  /* 0x000000ffff607224 */ /* 0x100fe400078e0059 */
[--C-:B------:R-:W-:Y:S01]  /*1960*/  IMAD.MOV.U32 R99, RZ, RZ, R89.reuse ;  /* 0x000000ffff637224 */ /* 0x100fe200078e0059 */
[C---:B------:R-:W-:Y:S01]  /*1970*/  ISETP.GT.AND P4, PT, R5.reuse, RZ, PT ;  /* 0x000000ff0500720c */ /* 0x040fe20003f84270 */
[--C-:B------:R-:W-:Y:S01]  /*1980*/  IMAD.MOV.U32 R98, RZ, RZ, R89.reuse ;  /* 0x000000ffff627224 */ /* 0x100fe200078e0059 */
[C---:B------:R-:W-:Y:S01]  /*1990*/  ISETP.GT.AND P3, PT, R5.reuse, 0x1, PT ;  /* 0x000000010500780c */ /* 0x040fe20003f64270 */
[--C-:B------:R-:W-:Y:S01]  /*19a0*/  IMAD.MOV.U32 R101, RZ, RZ, R89.reuse ;  /* 0x000000ffff657224 */ /* 0x100fe200078e0059 */
[----:B------:R-:W-:Y:S01]  /*19b0*/  ISETP.GT.AND P1, PT, R5, 0x8, PT ;  /* 0x000000080500780c */ /* 0x000fe20003f24270 */
[--C-:B------:R-:W-:Y:S01]  /*19c0*/  IMAD.MOV.U32 R100, RZ, RZ, R89.reuse ;  /* 0x000000ffff647224 */ /* 0x100fe200078e0059 */
[----:B------:R-:W-:Y:S01]  /*19d0*/  FSEL R26, R26, -INF , P4 ;  /* 0xff8000001a1a7808 */ /* 0x000fe20002000000 */
[--C-:B------:R-:W-:Y:S01]  /*19e0*/  IMAD.MOV.U32 R103, RZ, RZ, R89.reuse ;  /* 0x000000ffff677224 */ /* 0x100fe200078e0059 */
[----:B------:R-:W-:Y:S01]  /*19f0*/  FSEL R27, R27, -INF , P3 ;  /* 0xff8000001b1b7808 */ /* 0x000fe20001800000 */
[--C-:B------:R-:W-:Y:S01]  /*1a00*/  IMAD.MOV.U32 R102, RZ, RZ, R89.reuse ;  /* 0x000000ffff667224 */ /* 0x100fe200078e0059 */
[C---:B------:R-:W-:Y:S01]  /*1a10*/  ISETP.GT.AND P2, PT, R5.reuse, 0x9, PT ;  /* 0x000000090500780c */ /* 0x040fe20003f44270 */
[--C-:B------:R-:W-:Y:S01]  /*1a20*/  IMAD.MOV.U32 R105, RZ, RZ, R89.reuse ;  /* 0x000000ffff697224 */ /* 0x100fe200078e0059 */
[----:B------:R-:W-:Y:S01]  /*1a30*/  FSEL R30, R30, -INF , P1 ;  /* 0xff8000001e1e7808 */ /* 0x000fe20000800000 */
[--C-:B------:R-:W-:Y:S01]  /*1a40*/  IMAD.MOV.U32 R104, RZ, RZ, R89.reuse ;  /* 0x000000ffff687224 */ /* 0x100fe200078e0059 */
[----:B------:R-:W-:Y:S01]  /*1a50*/  FMNMX.FTZ R7, R26, R27, !PT ;  /* 0x0000001b1a077209 */ /* 0x000fe20007810000 */
[--C-:B------:R-:W-:Y:S01]  /*1a60*/  IMAD.MOV.U32 R107, RZ, RZ, R89.reuse ;  /* 0x000000ffff6b7224 */ /* 0x100fe200078e0059 */
[----:B------:R-:W-:Y:S01]  /*1a70*/  ISETP.GT.AND P6, PT, R5, 0x10, PT ;  /* 0x000000100500780c */ /* 0x000fe20003fc4270 */
        /* <DEDUP_REMOVED lines=11> */
[----:B------:R-:W-:Y:S01]  /*1b30*/  FSEL R24, R24, -INF , P4 ;  /* 0xff80000018187808 */ /* 0x000fe20002000000 */
        /* <DEDUP_REMOVED lines=42> */
[----:B------:R-:W-:Y:S01]  /*1de0*/  IMAD.MOV.U32 R134, RZ, RZ, R89 ;  /* 0x000000ffff867224 */ /* 0x000fe200078e0059 */
[----:B------:R-:W-:-:S02]  /*1df0*/  FSEL R46, R46, -INF , P6 ;  /* 0xff8000002e2e7808 */ /* 0x000fc40003000000 */
[----:B------:R-:W-:Y:S02]  /*1e00*/  FMNMX.FTZ R7, R43, R4, !PT ;  /* 0x000000042b077209 */ /* 0x000fe40007810000 */
[----:B------:R-:W-:Y:S02]  /*1e10*/  FSEL R36, R36, -INF , P4 ;  /* 0xff80000024247808 */ /* 0x000fe40002000000 */
[----:B------:R-:W-:Y:S02]  /*1e20*/  ISETP.GT.AND P4, PT, R5, 0x30, PT ;  /* 0x000000300500780c */ /* 0x000fe40003f84270 */
[----:B------:R-:W-:Y:S02]  /*1e30*/  FSEL R47, R47, -INF , P5 ;  /* 0xff8000002f2f7808 */ /* 0x000fe40002800000 */
[----:B------:R-:W-:Y:S02]  /*1e40*/  FMNMX.FTZ R4, R46, R7, !PT ;  /* 0x000000072e047209 */ /* 0x000fe40007810000 */
[----:B------:R-:W-:-:S02]  /*1e50*/  FSEL R37, R37, -INF , P3 ;  /* 0xff80000025257808 */ /* 0x000fc40001800000 */
[----:B------:R-:W-:Y:S02]  /*1e60*/  ISETP.GT.AND P3, PT, R5, 0x31, PT ;  /* 0x000000310500780c */ /* 0x000fe40003f64270 */
[----:B------:R-:W-:Y:S02]  /*1e70*/  FSEL R50, R50, -INF , P4 ;  /* 0xff80000032327808 */ /* 0x000fe40002000000 */
[----:B------:R-:W-:Y:S02]  /*1e80*/  FMNMX.FTZ R7, R47, R4, !PT ;  /* 0x000000042f077209 */ /* 0x000fe40007810000 */
[----:B------:R-:W-:Y:S02]  /*1e90*/  FSEL R40, R40, -INF , P1 ;  /* 0xff80000028287808 */ /* 0x000fe40000800000 */
[----:B------:R-:W-:Y:S02]  /*1ea0*/  ISETP.GT.AND P1, PT, R5, 0x38, PT ;  /* 0x000000380500780c */ /* 0x000fe40003f24270 */
        /* <DEDUP_REMOVED lines=34> */
[----:B------:R-:W-:Y:S02]  /*20d0*/  ISETP.GT.AND P0, PT, R5, 0x59, PT ;  /* 0x000000590500780c */ /* 0x000fe40003f04270 */
[----:B------:R-:W-:Y:S02]  /*20e0*/  FSEL R70, R70, -INF , P6 ;  /* 0xff80000046467808 */ /* 0x000fe40003000000 */
[----:B------:R-:W-:-:S02]  /*20f0*/  FMNMX.FTZ R7, R67, R4, !PT ;  /* 0x0000000443077209 */ /* 0x000fc40007810000 */
[----:B------:R-:W-:Y:S02]  /*2100*/  FSEL R57, R57, -INF , P5 ;  /* 0xff80000039397808 */ /* 0x000fe40002800000 */
[----:B------:R-:W-:Y:S02]  /*2110*/  ISETP.GT.AND P5, PT, R5, 0x60, PT ;  /* 0x000000600500780c */ /* 0x000fe40003fa4270 */
[----:B------:R-:W-:Y:S02]  /*2120*/  FSEL R71, R71, -INF , P0 ;  /* 0xff80000047477808 */ /* 0x000fe40000000000 */
[----:B------:R-:W-:Y:S02]  /*2130*/  FMNMX.FTZ R4, R70, R7, !PT ;  /* 0x0000000746047209 */ /* 0x000fe40007810000 */
        /* <DEDUP_REMOVED lines=12> */
[----:B------:R-:W-:Y:S02]  /*2200*/  FSEL R79, R79, -INF , P2 ;  /* 0xff8000004f4f7808 */ /* 0x000fe40001000000 */
[----:B------:R-:W-:-:S02]  /*2210*/  FMNMX.FTZ R4, R78, R7, !PT ;  /* 0x000000074e047209 */ /* 0x000fc40007810000 */
[----:B------:R-:W-:Y:S02]  /*2220*/  ISETP.GT.AND P3, PT, R5, 0x70, PT ;  /* 0x000000700500780c */ /* 0x000fe40003f64270 */
[----:B------:R-:W-:Y:S02]  /*2230*/  FSEL R60, R60, -INF , P4 ;  /* 0xff8000003c3c7808 */ /* 0x000fe40002000000 */
[----:B------:R-:W-:Y:S02]  /*2240*/  FSEL R82, R82, -INF , P3 ;  /* 0xff80000052527808 */ /* 0x000fe40001800000 */
[----:B------:R-:W-:Y:S02]  /*2250*/  FMNMX.FTZ R7, R79, R4, !PT ;  /* 0x000000044f077209 */ /* 0x000fe40007810000 */
[----:B------:R-:W-:Y:S02]  /*2260*/  ISETP.GT.AND P4, PT, R5, 0x71, PT ;  /* 0x000000710500780c */ /* 0x000fe40003f84270 */
[----:B------:R-:W-:-:S02]  /*2270*/  FMNMX.FTZ R4, R82, R7, !PT ;  /* 0x0000000752047209 */ /* 0x000fc40007810000 */
[----:B------:R-:W-:Y:S02]  /*2280*/  FSEL R83, R83, -INF , P4 ;  /* 0xff80000053537808 */ /* 0x000fe40002000000 */
[----:B------:R-:W-:Y:S02]  /*2290*/  ISETP.GT.AND P5, PT, R5, 0x78, PT ;  /* 0x000000780500780c */ /* 0x000fe40003fa4270 */
[----:B------:R-:W-:Y:S02]  /*22a0*/  FMNMX.FTZ R7, R83, R4, !PT ;  /* 0x0000000453077209 */ /* 0x000fe40007810000 */
[----:B------:R-:W-:Y:S02]  /*22b0*/  FSEL R86, R86, -INF , P5 ;  /* 0xff80000056567808 */ /* 0x000fe40002800000 */
[----:B------:R-:W-:Y:S02]  /*22c0*/  ISETP.GT.AND P6, PT, R5, 0x79, PT ;  /* 0x000000790500780c */ /* 0x000fe40003fc4270 */
[----:B------:R-:W-:-:S02]  /*22d0*/  FMNMX.FTZ R4, R86, R7, !PT ;  /* 0x0000000756047209 */ /* 0x000fc40007810000 */
[----:B------:R-:W-:Y:S02]  /*22e0*/  FSEL R87, R87, -INF , P6 ;  /* 0xff80000057577808 */ /* 0x000fe40003000000 */
[----:B------:R-:W-:Y:S02]  /*22f0*/  P2R R10, PR, RZ, 0x8 ;  /* 0x00000008ff0a7803 */ /* 0x000fe40000000000 */
[----:B------:R-:W-:Y:S02]  /*2300*/  FMNMX.FTZ R7, R87, R4, !PT ;  /* 0x0000000457077209 */ /* 0x000fe40007810000 */
[----:B------:R-:W-:Y:S02]  /*2310*/  P2R R13, PR, RZ, 0x1 ;  /* 0x00000001ff0d7803 */ /* 0x000fe40000000000 */
[----:B------:R-:W-:Y:S01]  /*2320*/  P2R R12, PR, RZ, 0x2 ;  /* 0x00000002ff0c7803 */ /* 0x000fe20000000000 */
[----:B------:R-:W1:Y:S01]  /*2330*/  SHFL.BFLY PT, R4, R7, 0x2, 0x1f ;  /* 0x0c401f0007047f89 */ /* 0x000e6200000e0000 */
[----:B------:R-:W-:-:S02]  /*2340*/  P2R R11, PR, RZ, 0x4 ;  /* 0x00000004ff0b7803 */ /* 0x000fc40000000000 */
[C---:B------:R-:W-:Y:S02]  /*2350*/  ISETP.GT.AND P2, PT, R5.reuse, 0x58, PT ;  /* 0x000000580500780c */ /* 0x040fe40003f44270 */
[C---:B------:R-:W-:Y:S02]  /*2360*/  ISETP.GT.AND P1, PT, R5.reuse, 0x59, PT ;  /* 0x000000590500780c */ /* 0x040fe40003f24270 */
[----:B------:R-:W-:Y:S02]  /*2370*/  ISETP.GT.AND P0, PT, R5, 0x60, PT ;  /* 0x000000600500780c */ /* 0x000fe40003f04270 */
[----:B------:R-:W-:Y:S02]  /*2380*/  FMNMX.FTZ R5, R24, R25, !PT ;  /* 0x0000001918057209 */ /* 0x000fe40007810000 */
[----:B------:R-:W-:Y:S02]  /*2390*/  FSEL R69, R69, -INF , P1 ;  /* 0xff80000045457808 */ /* 0x000fe40000800000 */
[----:B------:R-:W-:-:S02]  /*23a0*/  ISETP.NE.AND P1, PT, R12, RZ, PT ;  /* 0x000000ff0c00720c */ /* 0x000fc40003f25270 */
[----:B------:R-:W-:Y:S02]  /*23b0*/  FSEL R68, R68, -INF , P2 ;  /* 0xff80000044447808 */ /* 0x000fe40001000000 */
[----:B------:R-:W-:Y:S02]  /*23c0*/  FSEL R72, R72, -INF , P0 ;  /* 0xff80000048487808 */ /* 0x000fe40000000000 */
[----:B------:R-:W-:Y:S02]  /*23d0*/  ISETP.NE.AND P0, PT, R13, RZ, PT ;  /* 0x000000ff0d00720c */ /* 0x000fe40003f05270 */
[----:B------:R-:W-:Y:S02]  /*23e0*/  ISETP.NE.AND P2, PT, R11, RZ, PT ;  /* 0x000000ff0b00720c */ /* 0x000fe40003f45270 */
[----:B------:R-:W-:Y:S02]  /*23f0*/  FSEL R73, R73, -INF , P0 ;  /* 0xff80000049497808 */ /* 0x000fe40000000000 */
[----:B-1----:R-:W-:-:S02]  /*2400*/  FMNMX.FTZ R8, R7, R4, !PT ;  /* 0x0000000407087209 */ /* 0x002fc40007810000 */
[----:B------:R-:W-:Y:S02]  /*2410*/  ISETP.NE.AND P0, PT, R6, RZ, PT ;  /* 0x000000ff0600720c */ /* 0x000fe40003f05270 */
[----:B------:R-:W-:Y:S01]  /*2420*/  FSEL R76, R76, -INF , P1 ;  /* 0xff8000004c4c7808 */ /* 0x000fe20000800000 */
[----:B------:R-:W1:Y:S01]  /*2430*/  SHFL.BFLY PT, R9, R8, 0x1, 0x1f ;  /* 0x0c201f0008097f89 */ /* 0x000e6200000e0000 */
[----:B------:R-:W-:Y:S02]  /*2440*/  FSEL R77, R77, -INF , P2 ;  /* 0xff8000004d4d7808 */ /* 0x000fe40001000000 */
[----:B------:R-:W-:Y:S02]  /*2450*/  FSEL R81, R81, -INF , P4 ;  /* 0xff80000051517808 */ /* 0x000fe40002000000 */
[----:B------:R-:W-:Y:S02]  /*2460*/  FSEL R84, R84, -INF , P5 ;  /* 0xff80000054547808 */ /* 0x000fe40002800000 */
[----:B------:R-:W-:-:S02]  /*2470*/  FSEL R85, R85, -INF , P6 ;  /* 0xff80000055557808 */ /* 0x000fc40003000000 */
[----:B-1----:R-:W-:Y:S01]  /*2480*/  FMNMX.FTZ R4, R8, R9, !PT ;  /* 0x0000000908047209 */ /* 0x002fe20007810000 */
[----:B------:R-:W-:-:S03]  /*2490*/  IMAD.U32 R9, RZ, RZ, UR47 ;  /* 0x0000002fff097e24 */ /* 0x000fc6000f8e00ff */
[C---:B------:R-:W-:Y:S01]  /*24a0*/  FSETP.NEU.FTZ.AND P3, PT, R4.reuse, -INF , PT ;  /* 0xff8000000400780b */ /* 0x040fe20003f7d000 */
[----:B------:R-:W-:-:S05]  /*24b0*/  FFMA.FTZ R22, R4, R9, -8 ;  /* 0xc100000004167423 */ /* 0x000fca0000010009 */
[----:B------:R-:W-:Y:S02]  /*24c0*/  FSEL R22, R22, RZ, P3 ;  /* 0x000000ff16167208 */ /* 0x000fe40001800000 */
[----:B------:R-:W-:Y:S02]  /*24d0*/  ISETP.NE.AND P3, PT, R10, RZ, PT ;  /* 0x000000ff0a00720c */ /* 0x000fe40003f65270 */
[----:B------:R-:W-:Y:S01]  /*24e0*/  FMNMX.FTZ R10, R28, R5, !PT ;  /* 0x000000051c0a7209 */ /* 0x000fe20007810000 */
[--C-:B------:R-:W-:Y:S01]  /*24f0*/  FFMA.FTZ R6, R26, UR47, -R22.reuse ;  /* 0x0000002f1a067c23 */ /* 0x100fe20008010816 */
[----:B------:R-:W-:Y:S01]  /*2500*/  FSEL R80, R80, -INF , P3 ;  /* 0xff80000050507808 */ /* 0x000fe20001800000 */
[--C-:B------:R-:W-:Y:S01]  /*2510*/  FFMA.FTZ R8, R30, UR47, -R22.reuse ;  /* 0x0000002f1e087c23 */ /* 0x100fe20008010816 */
[----:B------:R-:W-:Y:S01]  /*2520*/  FMNMX.FTZ R5, R29, R10, !PT ;  /* 0x0000000a1d057209 */ /* 0x000fe20007810000 */
[--C-:B------:R-:W-:Y:S01]  /*2530*/  FFMA.FTZ R7, R27, UR47, -R22.reuse ;  /* 0x0000002f1b077c23 */ /* 0x100fe20008010816 */
[--C-:B------:R-:W-:Y:S01]  /*2540*/  FFMA.FTZ R23, R55, UR47, -R22.reuse ;  /* 0x0000002f37177c23 */ /* 0x100fe20008010816 */
[----:B------:R-:W-:Y:S01]  /*2550*/  MUFU.EX2 R6, R6 ;  /* 0x0000000600067308 */ /* 0x000fe20000000800 */
[----:B------:R-:W-:Y:S01]  /*2560*/  FMNMX.FTZ R12, R32, R5, !PT ;  /* 0x00000005200c7209 */ /* 0x000fe20007810000 */
[--C-:B------:R-:W-:Y:S01]  /*2570*/  FFMA.FTZ R9, R31, UR47, -R22.reuse ;  /* 0x0000002f1f097c23 */ /* 0x100fe20008010816 */
[--C-:B------:R-:W-:Y:S01]  /*2580*/  FFMA.FTZ R21, R58, UR47, -R22.reuse ;  /* 0x0000002f3a157c23 */ /* 0x100fe20008010816 */
        /* <DEDUP_REMOVED lines=20> */
[----:B------:R-:W1:Y:S01]  /*26d0*/  MUFU.EX2 R9, R9 ;  /* 0x0000000900097308 */ /* 0x000e620000000800 */
[----:B------:R-:W-:Y:S01]  /*26e0*/  FMNMX.FTZ R14, R44, R5, !PT ;  /* 0x000000052c0e7209 */ /* 0x000fe20007810000 */
[--C-:B------:R-:W-:Y:S01]  /*26f0*/  FFMA.FTZ R39, R74, UR47, -R22.reuse ;  /* 0x0000002f4a277c23 */ /* 0x100fe20008010816 */
[--C-:B------:R-:W-:Y:S01]  /*2700*/  FFMA.FTZ R47, R82, UR47, -R22.reuse ;  /* 0x0000002f522f7c23 */ /* 0x100fe20008010816 */
[--C-:B------:R-:W-:Y:S01]  /*2710*/  FFMA.FTZ R51, R86, UR47, -R22.reuse ;  /* 0x0000002f56337c23 */ /* 0x100fe20008010816 */
[----:B------:R-:W-:Y:S01]  /*2720*/  FMNMX.FTZ R5, R45, R14, !PT ;  /* 0x0000000e2d057209 */ /* 0x000fe20007810000 */
[--C-:B------:R-:W-:Y:S01]  /*2730*/  FFMA.FTZ R14, R42, UR47, -R22.reuse ;  /* 0x0000002f2a0e7c23 */ /* 0x100fe20008010816 */
[----:B------:R-:W-:Y:S01]  /*2740*/  FFMA.FTZ R42, R75, UR47, -R22 ;  /* 0x0000002f4b2a7c23 */ /* 0x000fe20008010816 */
[----:B------:R-:W-:Y:S01]  /*2750*/  MUFU.EX2 R10, R10 ;  /* 0x0000000a000a7308 */ /* 0x000fe20000000800 */
[----:B------:R-:W-:-:S04]  /*2760*/  FMNMX.FTZ R16, R48, R5, !PT ;  /* 0x0000000530107209 */ /* 0x000fc80007810000 */
[----:B------:R-:W-:-:S03]  /*2770*/  FMNMX.FTZ R5, R49, R16, !PT ;  /* 0x0000001031057209 */ /* 0x000fc60007810000 */
[----:B------:R-:W-:Y:S01]  /*2780*/  MUFU.EX2 R11, R11 ;  /* 0x0000000b000b7308 */ /* 0x000fe20000000800 */
[----:B------:R-:W-:Y:S02]  /*2790*/  FMNMX.FTZ R16, R52, R5, !PT ;  /* 0x0000000534107209 */ /* 0x000fe40007810000 */
[----:B-1----:R-:W-:Y:S02]  /*27a0*/  F2FP.SATFINITE.E4M3.F32.PACK_AB_MERGE_C R137, R9, R8, RZ ;  /* 0x000000080989723e */ /* 0x002fe400048070ff */
[----:B------:R-:W-:Y:S01]  /*27b0*/  FMNMX.FTZ R5, R53, R16, !PT ;  /* 0x0000001035057209 */ /* 0x000fe20007810000 */
[--C-:B------:R-:W-:Y:S01]  /*27c0*/  FFMA.FTZ R16, R46, UR47, -R22.reuse ;  /* 0x0000002f2e107c23 */ /* 0x100fe20008010816 */
[----:B------:R-:W-:Y:S01]  /*27d0*/  FFMA.FTZ R46, R79, UR47, -R22 ;  /* 0x0000002f4f2e7c23 */ /* 0x000fe20008010816 */
[----:B------:R-:W-:Y:S01]  /*27e0*/  MUFU.EX2 R12, R12 ;  /* 0x0000000c000c7308 */ /* 0x000fe20000000800 */
[----:B------:R-:W-:Y:S02]  /*27f0*/  FMNMX.FTZ R18, R56, R5, !PT ;  /* 0x0000000538127209 */ /* 0x000fe40007810000 */
[----:B------:R-:W-:-:S02]  /*2800*/  F2FP.SATFINITE.E4M3.F32.PACK_AB_MERGE_C R137, R7, R6, R137 ;  /* 0x000000060789723e */ /* 0x000fc40004807089 */
[----:B------:R-:W-:-:S03]  /*2810*/  FMNMX.FTZ R5, R57, R18, !PT ;  /* 0x0000001239057209 */ /* 0x000fc60007810000 */
[----:B------:R-:W-:Y:S01]  /*2820*/  MUFU.EX2 R13, R13 ;  /* 0x0000000d000d7308 */ /* 0x000fe20000000800 */
[----:B------:R-:W-:-:S04]  /*2830*/  FMNMX.FTZ R18, R60, R5, !PT ;  /* 0x000000053c127209 */ /* 0x000fc80007810000 */
[----:B------:R-:W-:Y:S01]  /*2840*/  FMNMX.FTZ R5, R61, R18, !PT ;  /* 0x000000123d057209 */ /* 0x000fe20007810000 */
[----:B------:R-:W-:Y:S02]  /*2850*/  FFMA.FTZ R18, R50, UR47, -R22 ;  /* 0x0000002f32127c23 */ /* 0x000fe40008010816 */
[----:B------:R-:W-:Y:S01]  /*2860*/  MUFU.EX2 R14, R14 ;  /* 0x0000000e000e7308 */ /* 0x000fe20000000800 */
[----:B------:R-:W-:-:S04]  /*2870*/  FMNMX.FTZ R20, R64, R5, !PT ;  /* 0x0000000540147209 */ /* 0x000fc80007810000 */
[----:B------:R-:W-:-:S03]  /*2880*/  FMNMX.FTZ R5, R65, R20, !PT ;  /* 0x0000001441057209 */ /* 0x000fc60007810000 */
[----:B------:R-:W-:Y:S01]  /*2890*/  MUFU.EX2 R15, R15 ;  /* 0x0000000f000f7308 */ /* 0x000fe20000000800 */
[----:B------:R-:W-:-:S04]  /*28a0*/  FMNMX.FTZ R20, R68, R5, !PT ;  /* 0x0000000544147209 */ /* 0x000fc80007810000 */
[----:B------:R-:W-:Y:S01]  /*28b0*/  FMNMX.FTZ R5, R69, R20, !PT ;  /* 0x0000001445057209 */ /* 0x000fe20007810000 */
[----:B------:R-:W-:Y:S01]  /*28c0*/  FFMA.FTZ R20, R54, UR47, -R22 ;  /* 0x0000002f36147c23 */ /* 0x000fe20008010816 */
[----:B------:R-:W-:Y:S01]  /*28d0*/  IMAD.U32 R54, RZ, RZ, UR47 ;  /* 0x0000002fff367e24 */ /* 0x000fe2000f8e00ff */
[----:B------:R-:W-:Y:S01]  /*28e0*/  MUFU.EX2 R16, R16 ;  /* 0x0000001000107308 */ /* 0x000fe20000000800 */
[----:B------:R-:W-:-:S04]  /*28f0*/  FMNMX.FTZ R26, R72, R5, !PT ;  /* 0x00000005481a7209 */ /* 0x000fc80007810000 */
[----:B------:R-:W-:-:S03]  /*2900*/  FMNMX.FTZ R5, R73, R26, !PT ;  /* 0x0000001a49057209 */ /* 0x000fc60007810000 */
[----:B------:R-:W-:Y:S01]  /*2910*/  MUFU.EX2 R17, R17 ;  /* 0x0000001100117308 */ /* 0x000fe20000000800 */
[----:B------:R-:W-:-:S04]  /*2920*/  FMNMX.FTZ R26, R76, R5, !PT ;  /* 0x000000054c1a7209 */ /* 0x000fc80007810000 */
[----:B------:R-:W-:-:S03]  /*2930*/  FMNMX.FTZ R5, R77, R26, !PT ;  /* 0x0000001a4d057209 */ /* 0x000fc60007810000 */
[----:B------:R-:W-:Y:S01]  /*2940*/  MUFU.EX2 R18, R18 ;  /* 0x0000001200127308 */ /* 0x000fe20000000800 */
[----:B------:R-:W-:-:S04]  /*2950*/  FMNMX.FTZ R26, R80, R5, !PT ;  /* 0x00000005501a7209 */ /* 0x000fc80007810000 */
[----:B------:R-:W-:Y:S01]  /*2960*/  FMNMX.FTZ R5, R81, R26, !PT ;  /* 0x0000001a51057209 */ /* 0x000fe20007810000 */
[----:B------:R-:W-:Y:S02]  /*2970*/  FFMA.FTZ R26, R59, UR47, -R22 ;  /* 0x0000002f3b1a7c23 */ /* 0x000fe40008010816 */
[----:B------:R-:W-:Y:S01]  /*2980*/  MUFU.EX2 R19, R19 ;  /* 0x0000001300137308 */ /* 0x000fe20000000800 */
[----:B------:R-:W-:-:S04]  /*2990*/  FMNMX.FTZ R30, R84, R5, !PT ;  /* 0x00000005541e7209 */ /* 0x000fc80007810000 */
[----:B------:R-:W-:Y:S01]  /*29a0*/  FMNMX.FTZ R5, R85, R30, !PT ;  /* 0x0000001e55057209 */ /* 0x000fe20007810000 */
[----:B------:R-:W-:Y:S02]  /*29b0*/  FFMA.FTZ R30, R66, UR47, -R22 ;  /* 0x0000002f421e7c23 */ /* 0x000fe40008010816 */
[----:B------:R-:W-:Y:S02]  /*29c0*/  MUFU.EX2 R20, R20 ;  /* 0x0000001400147308 */ /* 0x000fe40000000800 */
[----:B------:R-:W1:Y:S06]  /*29d0*/  SHFL.BFLY PT, R38, R5, 0x2, 0x1f ;  /* 0x0c401f0005267f89 */ /* 0x000e6c00000e0000 */
[----:B------:R-:W-:Y:S08]  /*29e0*/  MUFU.EX2 R23, R23 ;  /* 0x0000001700177308 */ /* 0x000ff00000000800 */
[----:B------:R-:W-:Y:S08]  /*29f0*/  MUFU.EX2 R21, R21 ;  /* 0x0000001500157308 */ /* 0x000ff00000000800 */
[----:B------:R-:W-:Y:S01]  /*2a00*/  MUFU.EX2 R26, R26 ;  /* 0x0000001a001a7308 */ /* 0x000fe20000000800 */
[----:B-1----:R-:W-:-:S05]  /*2a10*/  FMNMX.FTZ R50, R5, R38, !PT ;  /* 0x0000002605327209 */ /* 0x002fca0007810000 */
[----:B------:R-:W1:Y:S02]  /*2a20*/  SHFL.BFLY PT, R5, R50, 0x1, 0x1f ;  /* 0x0c201f0032057f89 */ /* 0x000e6400000e0000 */
[----:B------:R-:W-:Y:S08]  /*2a30*/  MUFU.EX2 R27, R27 ;  /* 0x0000001b001b7308 */ /* 0x000ff00000000800 */
[----:B------:R-:W-:Y:S08]  /*2a40*/  MUFU.EX2 R34, R34 ;  /* 0x0000002200227308 */ /* 0x000ff00000000800 */
[----:B------:R-:W-:Y:S01]  /*2a50*/  MUFU.EX2 R30, R30 ;  /* 0x0000001e001e7308 */ /* 0x000fe20000000800 */
[----:B-1----:R-:W-:-:S07]  /*2a60*/  FMNMX.FTZ R5, R50, R5, !PT ;  /* 0x0000000532057209 */ /* 0x002fce0007810000 */
[----:B------:R-:W-:Y:S01]  /*2a70*/  MUFU.EX2 R31, R31 ;  /* 0x0000001f001f7308 */ /* 0x000fe20000000800 */
[--C-:B------:R-:W-:Y:S01]  /*2a80*/  FFMA.FTZ R50, R83, UR47, -R22.reuse ;  /* 0x0000002f53327c23 */ /* 0x100fe20008010816 */
[----:B------:R-:W-:Y:S01]  /*2a90*/  FFMA.FTZ R22, R87, UR47, -R22 ;  /* 0x0000002f57167c23 */ /* 0x000fe20008010816 */
[C---:B------:R-:W-:Y:S01]  /*2aa0*/  FSETP.NEU.FTZ.AND P1, PT, R5.reuse, -INF , PT ;  /* 0xff8000000500780b */ /* 0x040fe20003f3d000 */
[----:B------:R-:W-:-:S04]  /*2ab0*/  FFMA.FTZ R54, R5, R54, -8 ;  /* 0xc100000005367423 */ /* 0x000fc80000010036 */
[----:B------:R-:W-:Y:S01]  /*2ac0*/  MUFU.EX2 R35, R35 ;  /* 0x0000002300237308 */ /* 0x000fe20000000800 */
[----:B------:R-:W-:Y:S02]  /*2ad0*/  FSEL R54, R54, RZ, P1 ;  /* 0x000000ff36367208 */ /* 0x000fe40000800000 */
[----:B------:R-:W-:-:S03]  /*2ae0*/  PLOP3.LUT P1, PT, PT, PT, UP0, 0x80, 0x0 ;  /* 0x000000000000781c */ /* 0x000fc60003f2f008 */
[--C-:B------:R-:W-:Y:S01]  /*2af0*/  FFMA.FTZ R24, R24, UR47, -R54.reuse ;  /* 0x0000002f18187c23 */ /* 0x100fe20008010836 */
[--C-:B------:R-:W-:Y:S01]  /*2b00*/  FFMA.FTZ R25, R25, UR47, -R54.reuse ;  /* 0x0000002f19197c23 */ /* 0x100fe20008010836 */
[--C-:B------:R-:W-:Y:S01]  /*2b10*/  FFMA.FTZ R55, R28, UR47, -R54.reuse ;  /* 0x0000002f1c377c23 */ /* 0x100fe20008010836 */
[--C-:B------:R-:W-:Y:S01]  /*2b20*/  FFMA.FTZ R58, R29, UR47, -R54.reuse ;  /* 0x0000002f1d3a7c23 */ /* 0x100fe20008010836 */
[--C-:B------:R-:W-:Y:S01]  /*2b30*/  FFMA.FTZ R28, R32, UR47, -R54.reuse ;  /* 0x0000002f201c7c23 */ /* 0x100fe20008010836 */
[--C-:B------:R-:W-:Y:S01]  /*2b40*/  FFMA.FTZ R29, R33, UR47, -R54.reuse ;  /* 0x0000002f211d7c23 */ /* 0x100fe20008010836 */
[----:B------:R-:W-:Y:S01]  /*2b50*/  MUFU.EX2 R24, R24 ;  /* 0x0000001800187308 */ /* 0x000fe20000000800 */
[--C-:B------:R-:W-:Y:S01]  /*2b60*/  FFMA.FTZ R45, R45, UR47, -R54.reuse ;  /* 0x0000002f2d2d7c23 */ /* 0x100fe20008010836 */
[--C-:B------:R-:W-:Y:S01]  /*2b70*/  FFMA.FTZ R44, R44, UR47, -R54.reuse ;  /* 0x0000002f2c2c7c23 */ /* 0x100fe20008010836 */
[--C-:B------:R-:W-:Y:S01]  /*2b80*/  FFMA.FTZ R36, R36, UR47, -R54.reuse ;  /* 0x0000002f24247c23 */ /* 0x100fe20008010836 */
[--C-:B------:R-:W-:Y:S01]  /*2b90*/  FFMA.FTZ R37, R37, UR47, -R54.reuse ;  /* 0x0000002f25257c23 */ /* 0x100fe20008010836 */
[--C-:B------:R-:W-:Y:S01]  /*2ba0*/  FFMA.FTZ R32, R40, UR47, -R54.reuse ;  /* 0x0000002f28207c23 */ /* 0x100fe20008010836 */
[--C-:B------:R-:W-:Y:S01]  /*2bb0*/  FFMA.FTZ R33, R41, UR47, -R54.reuse ;  /* 0x0000002f29217c23 */ /* 0x100fe20008010836 */
[--C-:B------:R-:W-:Y:S01]  /*2bc0*/  FFMA.FTZ R40, R56, UR47, -R54.reuse ;  /* 0x0000002f38287c23 */ /* 0x100fe20008010836 */
[----:B------:R-:W1:Y:S01]  /*2bd0*/  MUFU.EX2 R25, R25 ;  /* 0x0000001900197308 */ /* 0x000e620000000800 */
[--C-:B------:R-:W-:Y:S01]  /*2be0*/  FFMA.FTZ R41, R57, UR47, -R54.reuse ;  /* 0x0000002f39297c23 */ /* 0x100fe20008010836 */
[--C-:B------:R-:W-:Y:S01]  /*2bf0*/  FFMA.FTZ R52, R52, UR47, -R54.reuse ;  /* 0x0000002f34347c23 */ /* 0x100fe20008010836 */
[--C-:B------:R-:W-:Y:S01]  /*2c00*/  FFMA.FTZ R53, R53, UR47, -R54.reuse ;  /* 0x0000002f35357c23 */ /* 0x100fe20008010836 */
[--C-:B------:R-:W-:Y:S01]  /*2c10*/  FFMA.FTZ R60, R60, UR47, -R54.reuse ;  /* 0x0000002f3c3c7c23 */ /* 0x100fe20008010836 */
[--C-:B------:R-:W-:Y:S01]  /*2c20*/  FFMA.FTZ R61, R61, UR47, -R54.reuse ;  /* 0x0000002f3d3d7c23 */ /* 0x100fe20008010836 */
[--C-:B------:R-:W-:Y:S01]  /*2c30*/  FFMA.FTZ R68, R68, UR47, -R54.reuse ;  /* 0x0000002f44447c23 */ /* 0x100fe20008010836 */
[--C-:B------:R-:W-:Y:S01]  /*2c40*/  FFMA.FTZ R69, R69, UR47, -R54.reuse ;  /* 0x0000002f45457c23 */ /* 0x100fe20008010836 */
[----:B------:R-:W2:Y:S01]  /*2c50*/  MUFU.EX2 R55, R55 ;  /* 0x0000003700377308 */ /* 0x000ea20000000800 */
[--C-:B------:R-:W-:Y:S01]  /*2c60*/  FFMA.FTZ R72, R72, UR47, -R54.reuse ;  /* 0x0000002f48487c23 */ /* 0x100fe20008010836 */
[--C-:B------:R-:W-:Y:S01]  /*2c70*/  FFMA.FTZ R73, R73, UR47, -R54.reuse ;  /* 0x0000002f49497c23 */ /* 0x100fe20008010836 */
[--C-:B------:R-:W-:Y:S01]  /*2c80*/  FFMA.FTZ R76, R76, UR47, -R54.reuse ;  /* 0x0000002f4c4c7c23 */ /* 0x100fe20008010836 */
[--C-:B------:R-:W-:Y:S01]  /*2c90*/  FFMA.FTZ R77, R77, UR47, -R54.reuse ;  /* 0x0000002f4d4d7c23 */ /* 0x100fe20008010836 */
[--C-:B------:R-:W-:Y:S01]  /*2ca0*/  FFMA.FTZ R80, R80, UR47, -R54.reuse ;  /* 0x0000002f50507c23 */ /* 0x100fe20008010836 */
[--C-:B------:R-:W-:Y:S01]  /*2cb0*/  FFMA.FTZ R81, R81, UR47, -R54.reuse ;  /* 0x0000002f51517c23 */ /* 0x100fe20008010836 */
[----:B------:R-:W-:Y:S01]  /*2cc0*/  FFMA.FTZ R84, R84, UR47, -R54 ;  /* 0x0000002f54547c23 */ /* 0x000fe20008010836 */
[----:B------:R-:W3:Y:S08]  /*2cd0*/  MUFU.EX2 R58, R58 ;  /* 0x0000003a003a7308 */ /* 0x000ef00000000800 */
[----:B------:R-:W4:Y:S08]  /*2ce0*/  MUFU.EX2 R28, R28 ;  /* 0x0000001c001c7308 */ /* 0x000f300000000800 */
[----:B------:R5:W-:Y:S08]  /*2cf0*/  MUFU.EX2 R66, R45 ;  /* 0x0000002d00427308 */ /* 0x000bf00000000800 */
[----:B------:R-:W0:Y:S01]  /*2d00*/  MUFU.EX2 R29, R29 ;  /* 0x0000001d001d7308 */ /* 0x000e220000000800 */
[----:B-----5:R-:W-:-:S07]  /*2d10*/  FADD.FTZ R45, R6, R7 ;  /* 0x00000007062d7221 */ /* 0x020fce0000010000 */
[----:B------:R1:W-:Y:S08]  /*2d20*/  MUFU.EX2 R63, R44 ;  /* 0x0000002c003f7308 */ /* 0x0003f00000000800 */
[----:B------:R5:W0:Y:S01]  /*2d30*/  MUFU.EX2 R59, R36 ;  /* 0x00000024003b7308 */ /* 0x000a220000000800 */
[----:B-1----:R-:W-:-:S07]  /*2d40*/  FADD.FTZ R44, R24, R25 ;  /* 0x00000019182c7221 */ /* 0x002fce0000010000 */
[----:B------:R1:W0:Y:S01]  /*2d50*/  MUFU.EX2 R62, R37 ;  /* 0x00000025003e7308 */ /* 0x0002220000000800 */
[----:B-----5:R-:W-:Y:S01]  /*2d60*/  FFMA.FTZ R36, R48, UR47, -R54 ;  /* 0x0000002f30247c23 */ /* 0x020fe20008010836 */
[----:B------:R-:W-:Y:S01]  /*2d70*/  FADD.FTZ R48, R8, R45 ;  /* 0x0000002d08307221 */ /* 0x000fe20000010000 */
[----:B--2---:R-:W-:Y:S01]  /*2d80*/  FADD.FTZ R45, R55, R44 ;  /* 0x0000002c372d7221 */ /* 0x004fe20000010000 */
[--C-:B------:R-:W-:Y:S01]  /*2d90*/  FFMA.FTZ R44, R64, UR47, -R54.reuse ;  /* 0x0000002f402c7c23 */ /* 0x100fe20008010836 */
[C---:B---3--:R-:W-:Y:S02]  /*2da0*/  F2FP.SATFINITE.E4M3.F32.PACK_AB_MERGE_C R55, R58.reuse, R55, RZ ;  /* 0x000000373a37723e */ /* 0x048fe400048070ff */
[----:B------:R-:W-:Y:S01]  /*2db0*/  FADD.FTZ R45, R58, R45 ;  /* 0x0000002d3a2d7221 */ /* 0x000fe20000010000 */
[----:B------:R-:W2:Y:S01]  /*2dc0*/  MUFU.EX2 R32, R32 ;  /* 0x0000002000207308 */ /* 0x000ea20000000800 */
[----:B-1----:R-:W-:Y:S01]  /*2dd0*/  FFMA.FTZ R37, R49, UR47, -R54 ;  /* 0x0000002f31257c23 */ /* 0x002fe20008010836 */
[----:B------:R-:W-:Y:S01]  /*2de0*/  FADD.FTZ R49, R9, R48 ;  /* 0x0000003009317221 */ /* 0x000fe20000010000 */
[----:B----4-:R-:W-:Y:S01]  /*2df0*/  FADD.FTZ R48, R28, R45 ;  /* 0x0000002d1c307221 */ /* 0x010fe20000010000 */
[--C-:B------:R-:W-:Y:S01]  /*2e00*/  FFMA.FTZ R45, R65, UR47, -R54.reuse ;  /* 0x0000002f412d7c23 */ /* 0x100fe20008010836 */
[----:B------:R-:W-:Y:S01]  /*2e10*/  FFMA.FTZ R54, R85, UR47, -R54 ;  /* 0x0000002f55367c23 */ /* 0x000fe20008010836 */
[----:B------:R-:W-:Y:S01]  /*2e20*/  FADD.FTZ R56, R10, R49 ;  /* 0x000000310a387221 */ /* 0x000fe20000010000 */
[----:B0-----:R-:W-:Y:S01]  /*2e30*/  FADD.FTZ R48, R29, R48 ;  /* 0x000000301d307221 */ /* 0x001fe20000010000 */
[----:B------:R-:W0:Y:S01]  /*2e40*/  MUFU.EX2 R33, R33 ;  /* 0x0000002100217308 */ /* 0x000e220000000800 */
[----:B------:R-:W-:Y:S01]  /*2e50*/  F2FP.SATFINITE.E4M3.F32.PACK_AB_MERGE_C R136, R25, R24, R55 ;  /* 0x000000181988723e */ /* 0x000fe20004807037 */
[----:B------:R-:W-:-:S04]  /*2e60*/  FADD.FTZ R49, R11, R56 ;  /* 0x000000380b317221 */ /* 0x000fc80000010000 */
[----:B------:R-:W-:Y:S01]  /*2e70*/  FADD.FTZ R56, R12, R49 ;  /* 0x000000310c387221 */ /* 0x000fe20000010000 */
[----:B------:R-:W-:Y:S01]  /*2e80*/  FADD.FTZ R49, R59, R48 ;  /* 0x000000303b317221 */ /* 0x000fe20000010000 */
[----:B------:R-:W1:Y:S01]  /*2e90*/  MUFU.EX2 R36, R36 ;  /* 0x0000002400247308 */ /* 0x000e620000000800 */
[C---:B------:R-:W-:Y:S01]  /*2ea0*/  F2FP.SATFINITE.E4M3.F32.PACK_AB_MERGE_C R59, R62.reuse, R59, RZ ;  /* 0x0000003b3e3b723e */ /* 0x040fe200048070ff */
[----:B------:R-:W-:Y:S01]  /*2eb0*/  FADD.FTZ R57, R13, R56 ;  /* 0x000000380d397221 */ /* 0x000fe20000010000 */
[----:B------:R-:W-:Y:S02]  /*2ec0*/  FADD.FTZ R49, R62, R49 ;  /* 0x000000313e317221 */ /* 0x000fe40000010000 */
[----:B------:R-:W-:Y:S01]  /*2ed0*/  F2FP.SATFINITE.E4M3.F32.PACK_AB_MERGE_C R138, R29, R28, R59 ;  /* 0x0000001c1d8a723e */ /* 0x000fe2000480703b */
[----:B------:R-:W-:Y:S01]  /*2ee0*/  FADD.FTZ R56, R14, R57 ;  /* 0x000000390e387221 */ /* 0x000fe20000010000 */
[----:B--2---:R-:W-:Y:S01]  /*2ef0*/  FADD.FTZ R48, R32, R49 ;  /* 0x0000003120307221 */ /* 0x004fe20000010000 */
[----:B------:R-:W2:Y:S02]  /*2f00*/  MUFU.EX2 R37, R37 ;  /* 0x0000002500257308 */ /* 0x000ea40000000800 */
[----:B------:R-:W-:Y:S01]  /*2f10*/  FADD.FTZ R49, R15, R56 ;  /* 0x000000380f317221 */ /* 0x000fe20000010000 */
[----:B0-----:R-:W-:-:S03]  /*2f20*/  FADD.FTZ R48, R33, R48 ;  /* 0x0000003021307221 */ /* 0x001fc60000010000 */
[----:B------:R-:W-:Y:S01]  /*2f30*/  FADD.FTZ R56, R16, R49 ;  /* 0x0000003110387221 */ /* 0x000fe20000010000 */
[----:B------:R-:W-:Y:S01]  /*2f40*/  FADD.FTZ R49, R63, R48 ;  /* 0x000000303f317221 */ /* 0x000fe20000010000 */
[----:B------:R-:W0:Y:S01]  /*2f50*/  MUFU.EX2 R52, R52 ;  /* 0x0000003400347308 */ /* 0x000e220000000800 */
[C---:B------:R-:W-:Y:S01]  /*2f60*/  F2FP.SATFINITE.E4M3.F32.PACK_AB_MERGE_C R16, R17.reuse, R16, RZ ;  /* 0x000000101110723e */ /* 0x040fe200048070ff */
[----:B------:R-:W-:Y:S01]  /*2f70*/  FADD.FTZ R57, R17, R56 ;  /* 0x0000003811397221 */ /* 0x000fe20000010000 */
[C---:B------:R-:W-:Y:S01]  /*2f80*/  FADD.FTZ R49, R66.reuse, R49 ;  /* 0x0000003142317221 */ /* 0x040fe20000010000 */
[----:B------:R-:W-:Y:S02]  /*2f90*/  F2FP.SATFINITE.E4M3.F32.PACK_AB_MERGE_C R63, R66, R63, RZ ;  /* 0x0000003f423f723e */ /* 0x000fe400048070ff */
[----:B------:R-:W-:Y:S01]  /*2fa0*/  FADD.FTZ R56, R18, R57 ;  /* 0x0000003912387221 */ /* 0x000fe20000010000 */
[----:B-1----:R-:W-:Y:S01]  /*2fb0*/  FADD.FTZ R48, R36, R49 ;  /* 0x0000003124307221 */ /* 0x002fe20000010000 */
[----:B------:R-:W1:Y:S01]  /*2fc0*/  MUFU.EX2 R53, R53 ;  /* 0x0000003500357308 */ /* 0x000e620000000800 */
[----:B------:R-:W-:Y:S01]  /*2fd0*/  F2FP.SATFINITE.E4M3.F32.PACK_AB_MERGE_C R141, R15, R14, R16 ;  /* 0x0000000e0f8d723e */ /* 0x000fe20004807010 */
[----:B------:R-:W-:Y:S01]  /*2fe0*/  FADD.FTZ R49, R19, R56 ;  /* 0x0000003813317221 */ /* 0x000fe20000010000 */
[----:B--2---:R-:W-:Y:S01]  /*2ff0*/  FADD.FTZ R9, R37, R48 ;  /* 0x0000003025097221 */ /* 0x004fe20000010000 */
[----:B------:R-:W-:-:S02]  /*3000*/  F2FP.SATFINITE.E4M3.F32.PACK_AB_MERGE_C R56, R13, R12, RZ ;  /* 0x0000000c0d38723e */ /* 0x000fc400048070ff */
[----:B------:R-:W-:Y:S01]  /*3010*/  FADD.FTZ R12, R20, R49 ;  /* 0x00000031140c7221 */ /* 0x000fe20000010000 */
[C---:B------:R-:W-:Y:S01]  /*3020*/  F2FP.SATFINITE.E4M3.F32.PACK_AB_MERGE_C R20, R23.reuse, R20, RZ ;  /* 0x000000141714723e */ /* 0x040fe200048070ff */
[----:B------:R-:W2:Y:S01]  /*3030*/  MUFU.EX2 R40, R40 ;  /* 0x0000002800287308 */ /* 0x000ea20000000800 */
[----:B0-----:R-:W-:Y:S01]  /*3040*/  FADD.FTZ R8, R52, R9 ;  /* 0x0000000934087221 */ /* 0x001fe20000010000 */
[----:B------:R-:W-:Y:S01]  /*3050*/  FADD.FTZ R12, R23, R12 ;  /* 0x0000000c170c7221 */ /* 0x000fe20000010000 */
[----:B------:R-:W-:Y:S02]  /*3060*/  F2FP.SATFINITE.E4M3.F32.PACK_AB_MERGE_C R139, R11, R10, R56 ;  /* 0x0000000a0b8b723e */ /* 0x000fe40004807038 */
[----:B------:R-:W-:Y:S01]  /*3070*/  F2FP.SATFINITE.E4M3.F32.PACK_AB_MERGE_C R143, R19, R18, R20 ;  /* 0x00000012138f723e */ /* 0x000fe20004807014 */
[----:B------:R-:W-:Y:S01]  /*3080*/  FADD.FTZ R13, R21, R12 ;  /* 0x0000000c150d7221 */ /* 0x000fe20000010000 */
[----:B------:R-:W-:Y:S01]  /*3090*/  F2FP.SATFINITE.E4M3.F32.PACK_AB_MERGE_C R140, R33, R32, R63 ;  /* 0x00000020218c723e */ /* 0x000fe2000480703f */
[----:B------:R-:W0:Y:S01]  /*30a0*/  MUFU.EX2 R41, R41 ;  /* 0x0000002900297308 */ /* 0x000e220000000800 */
[C---:B-1----:R-:W-:Y:S01]  /*30b0*/  FADD.FTZ R9, R53.reuse, R8 ;  /* 0x0000000835097221 */ /* 0x042fe20000010000 */
[----:B------:R-:W-:Y:S01]  /*30c0*/  FADD.FTZ R12, R26, R13 ;  /* 0x0000000d1a0c7221 */ /* 0x000fe20000010000 */
[----:B------:R-:W-:-:S03]  /*30d0*/  F2FP.SATFINITE.E4M3.F32.PACK_AB_MERGE_C R52, R53, R52, RZ ;  /* 0x000000343534723e */ /* 0x000fc600048070ff */
[----:B------:R-:W-:Y:S01]  /*30e0*/  FADD.FTZ R13, R27, R12 ;  /* 0x0000000c1b0d7221 */ /* 0x000fe20000010000 */
[----:B------:R-:W-:Y:S01]  /*30f0*/  F2FP.SATFINITE.E4M3.F32.PACK_AB_MERGE_C R27, R34, R27, RZ ;  /* 0x0000001b221b723e */ /* 0x000fe200048070ff */
[----:B------:R-:W1:Y:S01]  /*3100*/  MUFU.EX2 R60, R60 ;  /* 0x0000003c003c7308 */ /* 0x000e620000000800 */
[----:B--2---:R-:W-:Y:S01]  /*3110*/  FADD.FTZ R8, R40, R9 ;  /* 0x0000000928087221 */ /* 0x004fe20000010000 */
[----:B------:R-:W-:Y:S01]  /*3120*/  FADD.FTZ R13, R34, R13 ;  /* 0x0000000d220d7221 */ /* 0x000fe20000010000 */
[----:B------:R-:W-:Y:S02]  /*3130*/  F2FP.SATFINITE.E4M3.F32.PACK_AB_MERGE_C R145, R26, R21, R27 ;  /* 0x000000151a91723e */ /* 0x000fe4000480701b */
[----:B------:R-:W-:-:S03]  /*3140*/  F2FP.SATFINITE.E4M3.F32.PACK_AB_MERGE_C R142, R37, R36, R52 ;  /* 0x00000024258e723e */ /* 0x000fc60004807034 */
[----:B------:R-:W2:Y:S01]  /*3150*/  MUFU.EX2 R61, R61 ;  /* 0x0000003d003d7308 */ /* 0x000ea20000000800 */
[----:B0-----:R-:W-:Y:S01]  /*3160*/  FADD.FTZ R9, R41, R8 ;  /* 0x0000000829097221 */ /* 0x001fe20000010000 */
[----:B------:R-:W-:-:S04]  /*3170*/  FADD.FTZ R8, R30, R13 ;  /* 0x0000000d1e087221 */ /* 0x000fc80000010000 */
[----:B------:R-:W-:Y:S02]  /*3180*/  FADD.FTZ R8, R31, R8 ;  /* 0x000000081f087221 */ /* 0x000fe40000010000 */
[----:B------:R-:W0:Y:S01]  /*3190*/  MUFU.EX2 R44, R44 ;  /* 0x0000002c002c7308 */ /* 0x000e220000000800 */
[----:B-1----:R-:W-:Y:S01]  /*31a0*/  FADD.FTZ R6, R60, R9 ;  /* 0x000000093c067221 */ /* 0x002fe20000010000 */
[----:B------:R-:W-:-:S06]  /*31b0*/  FADD.FTZ R9, R35, R8 ;  /* 0x0000000823097221 */ /* 0x000fcc0000010000 */
[----:B------:R-:W1:Y:S01]  /*31c0*/  MUFU.EX2 R45, R45 ;  /* 0x0000002d002d7308 */ /* 0x000e620000000800 */
[C---:B--2---:R-:W-:Y:S01]  /*31d0*/  F2FP.SATFINITE.E4M3.F32.PACK_AB_MERGE_C R60, R61.reuse, R60, RZ ;  /* 0x0000003c3d3c723e */ /* 0x044fe200048070ff */
[----:B------:R-:W-:-:S03]  /*31e0*/  FADD.FTZ R61, R61, R6 ;  /* 0x000000063d3d7221 */ /* 0x000fc60000010000 */
[----:B------:R-:W-:-:S03]  /*31f0*/  F2FP.SATFINITE.E4M3.F32.PACK_AB_MERGE_C R144, R41, R40, R60 ;  /* 0x000000282990723e */ /* 0x000fc6000480703c */
[----:B------:R-:W2:Y:S01]  /*3200*/  MUFU.EX2 R68, R68 ;  /* 0x0000004400447308 */ /* 0x000ea20000000800 */
[----:B0-----:R-:W-:-:S07]  /*3210*/  FADD.FTZ R6, R44, R61 ;  /* 0x0000003d2c067221 */ /* 0x001fce0000010000 */
[----:B------:R-:W0:Y:S01]  /*3220*/  MUFU.EX2 R38, R71 ;  /* 0x0000004700267308 */ /* 0x000e220000000800 */
[----:B-1----:R-:W-:-:S07]  /*3230*/  FADD.FTZ R7, R45, R6 ;  /* 0x000000062d077221 */ /* 0x002fce0000010000 */
[----:B------:R-:W1:Y:S01]  /*3240*/  MUFU.EX2 R69, R69 ;  /* 0x0000004500457308 */ /* 0x000e620000000800 */
[----:B--2---:R-:W-:-:S07]  /*3250*/  FADD.FTZ R6, R68, R7 ;  /* 0x0000000744067221 */ /* 0x004fce0000010000 */
[----:B------:R-:W-:Y:S01]  /*3260*/  MUFU.EX2 R43, R43 ;  /* 0x0000002b002b7308 */ /* 0x000fe20000000800 */
[C---:B0-----:R-:W-:Y:S01]  /*3270*/  F2FP.SATFINITE.E4M3.F32.PACK_AB_MERGE_C R35, R38.reuse, R35, RZ ;  /* 0x000000232623723e */ /* 0x041fe200048070ff */
[----:B------:R-:W-:-:S03]  /*3280*/  FADD.FTZ R38, R38, R9 ;  /* 0x0000000926267221 */ /* 0x000fc60000010000 */
[----:B------:R-:W-:-:S03]  /*3290*/  F2FP.SATFINITE.E4M3.F32.PACK_AB_MERGE_C R147, R31, R30, R35 ;  /* 0x0000001e1f93723e */ /* 0x000fc60004807023 */
[----:B------:R-:W0:Y:S01]  /*32a0*/  MUFU.EX2 R46, R46 ;  /* 0x0000002e002e7308 */ /* 0x000e220000000800 */
[C---:B-1----:R-:W-:Y:S01]  /*32b0*/  F2FP.SATFINITE.E4M3.F32.PACK_AB_MERGE_C R68, R69.reuse, R68, RZ ;  /* 0x000000444544723e */ /* 0x042fe200048070ff */
[----:B------:R-:W-:-:S03]  /*32c0*/  FADD.FTZ R69, R69, R6 ;  /* 0x0000000645457221 */ /* 0x000fc60000010000 */
[----:B------:R-:W-:-:S03]  /*32d0*/  F2FP.SATFINITE.E4M3.F32.PACK_AB_MERGE_C R146, R45, R44, R68 ;  /* 0x0000002c2d92723e */ /* 0x000fc60004807044 */
[----:B------:R-:W1:Y:S08]  /*32e0*/  MUFU.EX2 R39, R39 ;  /* 0x0000002700277308 */ /* 0x000e700000000800 */
[----:B------:R-:W2:Y:S01]  /*32f0*/  MUFU.EX2 R72, R72 ;  /* 0x0000004800487308 */ /* 0x000ea20000000800 */
[----:B0-----:R-:W-:-:S07]  /*3300*/  F2FP.SATFINITE.E4M3.F32.PACK_AB_MERGE_C R8, R46, R43, RZ ;  /* 0x0000002b2e08723e */ /* 0x001fce00048070ff */
[----:B------:R-:W0:Y:S01]  /*3310*/  MUFU.EX2 R42, R42 ;  /* 0x0000002a002a7308 */ /* 0x000e220000000800 */
[----:B-1----:R-:W-:-:S07]  /*3320*/  FADD.FTZ R7, R39, R38 ;  /* 0x0000002627077221 */ /* 0x002fce0000010000 */
[----:B------:R-:W1:Y:S01]  /*3330*/  MUFU.EX2 R73, R73 ;  /* 0x0000004900497308 */ /* 0x000e620000000800 */
[----:B--2---:R-:W-:-:S07]  /*3340*/  FADD.FTZ R6, R72, R69 ;  /* 0x0000004548067221 */ /* 0x004fce0000010000 */
[----:B------:R-:W2:Y:S01]  /*3350*/  MUFU.EX2 R76, R76 ;  /* 0x0000004c004c7308 */ /* 0x000ea20000000800 */
[C---:B0-----:R-:W-:Y:S01]  /*3360*/  F2FP.SATFINITE.E4M3.F32.PACK_AB_MERGE_C R149, R42.reuse, R39, R8 ;  /* 0x000000272a95723e */ /* 0x041fe20004807008 */
[----:B------:R-:W-:-:S04]  /*3370*/  FADD.FTZ R42, R42, R7 ;  /* 0x000000072a2a7221 */ /* 0x000fc80000010000 */
[----:B------:R-:W-:Y:S02]  /*3380*/  FADD.FTZ R43, R43, R42 ;  /* 0x0000002a2b2b7221 */ /* 0x000fe40000010000 */
[----:B------:R-:W0:Y:S01]  /*3390*/  MUFU.EX2 R77, R77 ;  /* 0x0000004d004d7308 */ /* 0x000e220000000800 */
[----:B-1----:R-:W-:Y:S01]  /*33a0*/  FADD.FTZ R7, R73, R6 ;  /* 0x0000000649077221 */ /* 0x002fe20000010000 */
[----:B------:R-:W-:-:S06]  /*33b0*/  FADD.FTZ R46, R46, R43 ;  /* 0x0000002b2e2e7221 */ /* 0x000fcc0000010000 */
[----:B------:R-:W-:Y:S01]  /*33c0*/  MUFU.EX2 R51, R51 ;  /* 0x0000003300337308 */ /* 0x000fe20000000800 */
[----:B--2---:R-:W-:-:S07]  /*33d0*/  FADD.FTZ R6, R76, R7 ;  /* 0x000000074c067221 */ /* 0x004fce0000010000 */
[----:B------:R-:W1:Y:S01]  /*33e0*/  MUFU.EX2 R22, R22 ;  /* 0x0000001600167308 */ /* 0x000e620000000800 */
[C---:B0-----:R-:W-:Y:S01]  /*33f0*/  F2FP.SATFINITE.E4M3.F32.PACK_AB_MERGE_C R76, R77.reuse, R76, RZ ;  /* 0x0000004c4d4c723e */ /* 0x041fe200048070ff */
[----:B------:R-:W-:-:S03]  /*3400*/  FADD.FTZ R77, R77, R6 ;  /* 0x000000064d4d7221 */ /* 0x000fc60000010000 */
[----:B------:R-:W-:-:S03]  /*3410*/  F2FP.SATFINITE.E4M3.F32.PACK_AB_MERGE_C R148, R73, R72, R76 ;  /* 0x000000484994723e */ /* 0x000fc6000480704c */
[----:B------:R-:W0:Y:S08]  /*3420*/  MUFU.EX2 R47, R47 ;  /* 0x0000002f002f7308 */ /* 0x000e300000000800 */
[----:B------:R-:W2:Y:S01]  /*3430*/  MUFU.EX2 R80, R80 ;  /* 0x0000005000507308 */ /* 0x000ea20000000800 */
[----:B-1----:R-:W-:-:S07]  /*3440*/  F2FP.SATFINITE.E4M3.F32.PACK_AB_MERGE_C R8, R22, R51, RZ ;  /* 0x000000331608723e */ /* 0x002fce00048070ff */
[----:B------:R-:W1:Y:S01]  /*3450*/  MUFU.EX2 R50, R50 ;  /* 0x0000003200327308 */ /* 0x000e620000000800 */
[----:B0-----:R-:W-:-:S07]  /*3460*/  FADD.FTZ R7, R47, R46 ;  /* 0x0000002e2f077221 */ /* 0x001fce0000010000 */
[----:B------:R-:W0:Y:S01]  /*3470*/  MUFU.EX2 R81, R81 ;  /* 0x0000005100517308 */ /* 0x000e220000000800 */
[----:B--2---:R-:W-:-:S07]  /*3480*/  FADD.FTZ R6, R80, R77 ;  /* 0x0000004d50067221 */ /* 0x004fce0000010000 */
[----:B------:R-:W2:Y:S01]  /*3490*/  MUFU.EX2 R84, R84 ;  /* 0x0000005400547308 */ /* 0x000ea20000000800 */
[C---:B-1----:R-:W-:Y:S01]  /*34a0*/  F2FP.SATFINITE.E4M3.F32.PACK_AB_MERGE_C R151, R50.reuse, R47, R8 ;  /* 0x0000002f3297723e */ /* 0x042fe20004807008 */
[----:B------:R-:W-:-:S04]  /*34b0*/  FADD.FTZ R50, R50, R7 ;  /* 0x0000000732327221 */ /* 0x000fc80000010000 */
[----:B------:R-:W-:Y:S02]  /*34c0*/  FADD.FTZ R51, R51, R50 ;  /* 0x0000003233337221 */ /* 0x000fe40000010000 */
[----:B------:R-:W1:Y:S01]  /*34d0*/  MUFU.EX2 R9, R54 ;  /* 0x0000003600097308 */ /* 0x000e620000000800 */
[----:B0-----:R-:W-:-:S04]  /*34e0*/  FADD.FTZ R7, R81, R6 ;  /* 0x0000000651077221 */ /* 0x001fc80000010000 */
[----:B--2---:R-:W-:Y:S01]  /*34f0*/  FADD.FTZ R6, R84, R7 ;  /* 0x0000000754067221 */ /* 0x004fe20000010000 */
[----:B------:R-:W-:Y:S01]  /*3500*/  FADD.FTZ R7, R22, R51 ;  /* 0x0000003316077221 */ /* 0x000fe20000010000 */
[C---:B-1----:R-:W-:Y:S02]  /*3510*/  F2FP.SATFINITE.E4M3.F32.PACK_AB_MERGE_C R8, R9.reuse, R84, RZ ;  /* 0x000000540908723e */ /* 0x042fe400048070ff */
[----:B------:R-:W-:Y:S02]  /*3520*/  FADD.FTZ R6, R9, R6 ;  /* 0x0000000609067221 */ /* 0x000fe40000010000 */
[----:B------:R-:W-:Y:S01]  /*3530*/  F2FP.SATFINITE.E4M3.F32.PACK_AB_MERGE_C R150, R81, R80, R8 ;  /* 0x000000505196723e */ /* 0x000fe20004807008 */
[----:B------:R-:W-:Y:S06]  /*3540*/  @!P1 BRA `(.L_x_18) ;  /* 0x0000001c00649947 */ /* 0x000fec0003800000 */
[----:B------:R-:W-:Y:S01]  /*3550*/  IMAD.MOV.U32 R9, RZ, RZ, R4 ;  /* 0x000000ffff097224 */ /* 0x000fe200078e0004 */
[----:B------:R-:W-:Y:S01]  /*3560*/  CS2R R134, SRZ ;  /* 0x0000000000867805 */ /* 0x000fe2000001ff00 */
[----:B------:R-:W-:Y:S01]  /*3570*/  IMAD.MOV.U32 R8, RZ, RZ, R5 ;  /* 0x000000ffff087224 */ /* 0x000fe200078e0005 */
[----:B------:R-:W-:Y:S02]  /*3580*/  CS2R R132, SRZ ;  /* 0x0000000000847805 */ /* 0x000fe4000001ff00 */
[----:B------:R-:W-:Y:S02]  /*3590*/  CS2R R130, SRZ ;  /* 0x0000000000827805 */ /* 0x000fe4000001ff00 */
[----:B------:R-:W-:Y:S02]  /*35a0*/  CS2R R128, SRZ ;  /* 0x0000000000807805 */ /* 0x000fe4000001ff00 */
[----:B------:R-:W-:Y:S02]  /*35b0*/  CS2R R126, SRZ ;  /* 0x00000000007e7805 */ /* 0x000fe4000001ff00 */
[----:B------:R-:W-:-:S02]  /*35c0*/  CS2R R124, SRZ ;  /* 0x00000000007c7805 */ /* 0x000fc4000001ff00 */
[----:B------:R-:W-:Y:S02]  /*35d0*/  CS2R R122, SRZ ;  /* 0x00000000007a7805 */ /* 0x000fe4000001ff00 */
        /* <DEDUP_REMOVED lines=16> */
[----:B------:R-:W-:Y:S01]  /*36e0*/  CS2R R88, SRZ ;  /* 0x0000000000587805 */ /* 0x000fe2000001ff00 */
[----:B------:R-:W-:Y:S01]  /*36f0*/  UMOV UR5, URZ ;  /* 0x0000003f00057c82 */ /* 0x000fe20008000000 */
[----:B------:R-:W-:-:S05]  /*3700*/  UMOV UR6, URZ ;  /* 0x0000003f00067c82 */ /* 0x000fca0008000000 */
.L_x_29:
[----:B------:R-:W-:-:S04]  /*3710*/  UISETP.NE.AND UP0, UPT, UR6, 0x1, UPT ;  /* 0x000000010600788c */ /* 0x000fc8000bf05270 */
[----:B------:R-:W-:-:S04]  /*3720*/  USEL UR4, URZ, 0x1, UP0 ;  /* 0x000000013f047887 */ /* 0x000fc80008000000 */
[----:B------:R-:W-:Y:S01]  /*3730*/  ULOP3.LUT UR4, UR5, UR4, URZ, 0x3c, !UPT ;  /* 0x0000000405047292 */ /* 0x000fe2000f8e3c3f */
[----:B------:R-:W-:Y:S11]  /*3740*/  @!P0 BRA `(.L_x_19) ;  /* 0x0000000000048947 */ /* 0x000ff60003800000 */
[----:B------:R-:W-:Y:S01]  /*3750*/  BPT.TRAP 0x1 ;  /* 0x000000040000795c */ /* 0x000fe20000300000 */
.L_x_19:
[----:B------:R-:W-:Y:S01]  /*3760*/  UIADD3 UR10, UR6, 0x1, URZ ;  /* 0x00000001060a7890 */ /* 0x000fe2000fffe03f */
[----:B------:R-:W-:-:S03]  /*3770*/  IMAD.U32 R4, RZ, RZ, UR4 ;  /* 0x00000004ff047e24 */ /* 0x000fc6000f8e00ff */
[----:B------:R-:W-:Y:S02]  /*3780*/  UISETP.NE.AND UP0, UPT, UR10, 0x2, UPT ;  /* 0x000000020a00788c */ /* 0x000fe4000bf05270 */
[----:B------:R-:W-:Y:S02]  /*3790*/  SHF.L.U32 R4, R4, 0x1f, RZ ;  /* 0x0000001f04047819 */ /* 0x000fe400000006ff */
[----:B------:R-:W-:-:S04]  /*37a0*/  USEL UR10, UR10, URZ, UP0 ;  /* 0x0000003f0a0a7287 */ /* 0x000fc80008000000 */
[----:B------:R-:W-:Y:S02]  /*37b0*/  ULEA UR21, UR10, UR40, 0x3 ;  /* 0x000000280a157291 */ /* 0x000fe4000f8e183f */
[----:B------:R-:W-:-:S07]  /*37c0*/  IMAD.U32 R0, RZ, RZ, UR10 ;  /* 0x0000000aff007e24 */ /* 0x000fce000f8e00ff */
[----:B------:R0:W1:Y:S01]  /*37d0*/  SYNCS.PHASECHK.TRANS64.TRYWAIT P1, [UR21+0x17030], R4 ;  /* 0x01703004ff0075a7 */ /* 0x0000620008020155 */
[----:B------:R-:W-:Y:S05]  /*37e0*/  @!P0 BRA `(.L_x_20) ;  /* 0x0000000000048947 */ /* 0x000fea0003800000 */
[----:B------:R-:W-:Y:S01]  /*37f0*/  BPT.TRAP 0x1 ;  /* 0x000000040000795c */ /* 0x000fe20000300000 */
.L_x_20:
[----:B-1----:R-:W-:Y:S05]  /*3800*/  @P1 BRA `(.L_x_21) ;  /* 0x0000000000081947 */ /* 0x002fea0003800000 */
[----:B------:R-:W1:Y:S02]  /*3810*/  SYNCS.PHASECHK.TRANS64.TRYWAIT P1, [UR21+0x17030], R4 ;  /* 0x01703004ff0075a7 */ /* 0x000e640008020155 */
[----:B-1----:R-:W-:Y:S05]  /*3820*/  @!P1 BRA `(.L_x_22) ;  /* 0x0000008000149947 */ /* 0x002fea0003800000 */
.L_x_21:
[----:B------:R-:W-:Y:S01]  /*3830*/  R2UR UR18, R0 ;  /* 0x00000000001272ca */ /* 0x000fe200000e0000 */
[----:B------:R-:W-:Y:S01]  /*3840*/  WARPGROUP.ARRIVE ;  /* 0x00000000000079c5 */ /* 0x000fe20000000000 */
[----:B------:R-:W-:Y:S01]  /*3850*/  R2UR UR16, R2 ;  /* 0x00000000021072ca */ /* 0x000fe200000e0000 */
[----:B------:R-:W-:Y:S01]  /*3860*/  UMOV UR19, 0xc0000010 ;  /* 0xc000001000137882 */ /* 0x000fe20000000000 */
[----:B------:R-:W-:Y:S01]  /*3870*/  R2UR UR17, R3 ;  /* 0x00000000031172ca */ /* 0x000fe200000e0000 */
[----:B------:R-:W-:Y:S01]  /*3880*/  UMOV UR11, 0xc0000010 ;  /* 0xc0000010000b7882 */ /* 0x000fe20000000000 */
[----:B------:R-:W-:-:S07]  /*3890*/  UMOV UR15, 0xc0000010 ;  /* 0xc0000010000f7882 */ /* 0x000fce0000000000 */
[----:B------:R-:W-:-:S04]  /*38a0*/  UIMAD UR18, UR18, 0x300, UR20 ;  /* 0x00000300121278a4 */ /* 0x000fc8000f8e0214 */
[----:B------:R-:W-:Y:S02]  /*38b0*/  UIADD3 UR10, UR18, 0x100, URZ ;  /* 0x00000100120a7890 */ /* 0x000fe4000fffe03f */
[----:B------:R-:W-:-:S03]  /*38c0*/  UIADD3 UR14, UR18, 0x200, URZ ;  /* 0x00000200120e7890 */ /* 0x000fc6000fffe03f */
[----:B------:R-:W-:Y:S03]  /*38d0*/  QGMMA.64x128x32.F32.E4M3.E4M3 R24, gdesc[UR16], RZ, !UPT, gsb0 ;  /* 0x01e00000101879f3 */ /* 0x000fe6000c0008ff */
[----:B------:R-:W-:Y:S02]  /*38e0*/  WARPGROUP.DEPBAR.LE gsb0, 0x0 ;  /* 0x00008000000079c5 */ /* 0x000fe40000010000 */
[----:B------:R-:W-:-:S07]  /*38f0*/  WARPGROUP.ARRIVE ;  /* 0x00000000000079c5 */ /* 0x000fce0000000000 */
[----:B------:R-:W-:Y:S03]  /*3900*/  QGMMA.64x128x32.F32.E4M3.E4M3 R24, gdesc[UR8], R24, gsb0 ;  /* 0x01e00000081879f3 */ /* 0x000fe60008000818 */
[----:B------:R-:W-:Y:S02]  /*3910*/  WARPGROUP.DEPBAR.LE gsb0, 0x0 ;  /* 0x00008000000079c5 */ /* 0x000fe40000010000 */
[----:B------:R-:W-:-:S07]  /*3920*/  WARPGROUP.ARRIVE ;  /* 0x00000000000079c5 */ /* 0x000fce0000000000 */
[----:B------:R-:W-:Y:S03]  /*3930*/  QGMMA.64x128x32.F32.E4M3.E4M3 R24, gdesc[UR12], R24, gsb0 ;  /* 0x01e000000c1879f3 */ /* 0x000fe60008000818 */
[----:B------:R-:W-:Y:S02]  /*3940*/  WARPGROUP.DEPBAR.LE gsb0, 0x0 ;  /* 0x00008000000079c5 */ /* 0x000fe40000010000 */
[----:B------:R-:W-:Y:S05]  /*3950*/  @!P0 BRA `(.L_x_23) ;  /* 0x0000000000048947 */ /* 0x000fea0003800000 */
[----:B------:R-:W-:Y:S01]  /*3960*/  BPT.TRAP 0x1 ;  /* 0x000000040000795c */ /* 0x000fe20000300000 */
.L_x_23:
[----:B------:R-:W-:Y:S01]  /*3970*/  ULEA UR14, UR6, UR40, 0x3 ;  /* 0x00000028060e7291 */ /* 0x000fe2000f8e183f */
[----:B01----:R-:W-:-:S05]  /*3980*/  IMAD.U32 R4, RZ, RZ, UR5 ;  /* 0x00000005ff047e24 */ /* 0x003fca000f8e00ff */
[----:B------:R-:W-:-:S04]  /*3990*/  SHF.L.U32 R4, R4, 0x1f, RZ ;  /* 0x0000001f04047819 */ /* 0x000fc800000006ff */
[----:B------:R0:W1:Y:S01]  /*39a0*/  SYNCS.PHASECHK.TRANS64.TRYWAIT P1, [UR14+0x17050], R4 ;  /* 0x01705004ff0075a7 */ /* 0x000062000802014e */
[----:B------:R-:W-:Y:S05]  /*39b0*/  @!P0 BRA `(.L_x_24) ;  /* 0x0000000000048947 */ /* 0x000fea0003800000 */
[----:B------:R-:W-:Y:S01]  /*39c0*/  BPT.TRAP 0x1 ;  /* 0x000000040000795c */ /* 0x000fe20000300000 */
.L_x_24:
[----:B-1----:R-:W-:Y:S05]  /*39d0*/  @P1 BRA `(.L_x_25) ;  /* 0x0000000000081947 */ /* 0x002fea0003800000 */
[----:B------:R-:W1:Y:S02]  /*39e0*/  SYNCS.PHASECHK.TRANS64.TRYWAIT P1, [UR14+0x17050], R4 ;  /* 0x01705004ff0075a7 */ /* 0x000e64000802014e */
[----:B-1----:R-:W-:Y:S05]  /*39f0*/  @!P1 BRA `(.L_x_26) ;  /* 0x0000007c00b89947 */ /* 0x002fea0003800000 */
.L_x_25:
[----:B------:R-:W-:Y:S01]  /*3a00*/  UIADD3 UR5, UR40, 0x400, URZ ;  /* 0x0000040028057890 */ /* 0x000fe2000fffe03f */
[----:B------:R-:W-:Y:S01]  /*3a10*/  WARPGROUP.ARRIVE ;  /* 0x00000000000079c5 */ /* 0x000fe20000000000 */
[----:B------:R-:W-:Y:S02]  /*3a20*/  UMOV UR11, 0x40000040 ;  /* 0x40000040000b7882 */ /* 0x000fe40000000000 */
[----:B------:R-:W-:-:S04]  /*3a30*/  USHF.R.U32.HI UR5, URZ, 0x4, UR5 ;  /* 0x000000043f057899 */ /* 0x000fc80008011605 */
[----:B------:R-:W-:-:S04]  /*3a40*/  ULOP3.LUT UR5, UR5, 0x3fff, URZ, 0xc0, !UPT ;  /* 0x00003fff05057892 */ /* 0x000fc8000f8ec03f */
[----:B------:R-:W-:-:S04]  /*3a50*/  ULOP3.LUT UR5, UR5, 0x10000, URZ, 0xfc, !UPT ;  /* 0x0001000005057892 */ /* 0x000fc8000f8efc3f */
[----:B------:R-:W-:-:S07]  /*3a60*/  UIMAD UR6, UR6, 0x300, UR5 ;  /* 0x00000300060678a4 */ /* 0x000fce000f8e0205 */
[----:B------:R-:W-:Y:S02]  /*3a70*/  UMOV UR10, UR6 ;  /* 0x00000006000a7c82 */ /* 0x000fe40008000000 */
[----:B------:R-:W-:Y:S01]  /*3a80*/  QGMMA.64x96x32.F32.E4M3.E4M3 R88, R136, gdesc[UR8], R88, gsb0 ;  /* 0x0160000888587df3 */ /* 0x000fe20008000858 */
[----:B------:R-:W-:Y:S01]  /*3a90*/  UIADD3 UR10, UR6, 0x2, URZ ;  /* 0x00000002060a7890 */ /* 0x000fe2000fffe03f */
[----:B------:R-:W-:Y:S01]  /*3aa0*/  UMOV UR11, 0x40000040 ;  /* 0x40000040000b7882 */ /* 0x000fe20000000000 */
[----:B------:R-:W-:Y:S02]  /*3ab0*/  WARPGROUP.DEPBAR.LE gsb0, 0x0 ;  /* 0x00008000000079c5 */ /* 0x000fe40000010000 */
[----:B------:R-:W-:-:S06]  /*3ac0*/  WARPGROUP.ARRIVE ;  /* 0x00000000000079c5 */ /* 0x000fcc0000000000 */
[----:B------:R-:W-:Y:S01]  /*3ad0*/  QGMMA.64x96x32.F32.E4M3.E4M3 R88, R140, gdesc[UR8], R88, gsb0 ;  /* 0x016000088c587df3 */ /* 0x000fe20008000858 */
[----:B------:R-:W-:Y:S01]  /*3ae0*/  UIADD3 UR10, UR6, 0x4, URZ ;  /* 0x00000004060a7890 */ /* 0x000fe2000fffe03f */
[----:B------:R-:W-:Y:S01]  /*3af0*/  UMOV UR11, 0x40000040 ;  /* 0x40000040000b7882 */ /* 0x000fe20000000000 */
[----:B------:R-:W-:Y:S01]  /*3b00*/  UIADD3 UR6, UR6, 0x6, URZ ;  /* 0x0000000606067890 */ /* 0x000fe2000fffe03f */
[----:B------:R-:W-:Y:S02]  /*3b10*/  WARPGROUP.DEPBAR.LE gsb0, 0x0 ;  /* 0x00008000000079c5 */ /* 0x000fe40000010000 */
[----:B------:R-:W-:-:S06]  /*3b20*/  WARPGROUP.ARRIVE ;  /* 0x00000000000079c5 */ /* 0x000fcc0000000000 */
[----:B------:R-:W-:Y:S01]  /*3b30*/  QGMMA.64x96x32.F32.E4M3.E4M3 R88, R144, gdesc[UR8], R88, gsb0 ;  /* 0x0160000890587df3 */ /* 0x000fe20008000858 */
[----:B------:R-:W-:Y:S01]  /*3b40*/  UMOV UR10, UR6 ;  /* 0x00000006000a7c82 */ /* 0x000fe20008000000 */
[----:B------:R-:W-:Y:S01]  /*3b50*/  UMOV UR11, 0x40000040 ;  /* 0x40000040000b7882 */ /* 0x000fe20000000000 */
[----:B------:R-:W-:Y:S02]  /*3b60*/  WARPGROUP.DEPBAR.LE gsb0, 0x0 ;  /* 0x00008000000079c5 */ /* 0x000fe40000010000 */
[----:B------:R-:W-:-:S06]  /*3b70*/  WARPGROUP.ARRIVE ;  /* 0x00000000000079c5 */ /* 0x000fcc0000000000 */
[----:B------:R-:W-:Y:S03]  /*3b80*/  QGMMA.64x96x32.F32.E4M3.E4M3 R88, R148, gdesc[UR8], R88, gsb0 ;  /* 0x0160000894587df3 */ /* 0x000fe60008000858 */
[----:B------:R-:W-:Y:S02]  /*3b90*/  WARPGROUP.DEPBAR.LE gsb0, 0x0 ;  /* 0x00008000000079c5 */ /* 0x000fe40000010000 */
[----:B------:R-:W-:Y:S05]  /*3ba0*/  @!P0 BRA `(.L_x_27) ;  /* 0x0000000000048947 */ /* 0x000fea0003800000 */
[----:B------:R-:W-:Y:S01]  /*3bb0*/  BPT.TRAP 0x1 ;  /* 0x000000040000795c */ /* 0x000fe20000300000 */
.L_x_27:
[----:B01----:R-:W-:Y:S01]  /*3bc0*/  FMNMX.FTZ R4, R24, R8, !PT ;  /* 0x0000000818047209 */ /* 0x003fe20007810000 */
[----:B------:R-:W-:Y:S01]  /*3bd0*/  IMAD.U32 R136, RZ, RZ, UR47 ;  /* 0x0000002fff887e24 */ /* 0x000fe2000f8e00ff */
[----:B------:R-:W-:Y:S01]  /*3be0*/  FMNMX.FTZ R10, R26, R9, !PT ;  /* 0x000000091a0a7209 */ /* 0x000fe20007810000 */
[----:B------:R-:W-:Y:S01]  /*3bf0*/  UIADD3 UR5, UR21, 0x17040, URZ ;  /* 0x0001704015057890 */ /* 0x000fe2000fffe03f */
[----:B------:R-:W-:Y:S02]  /*3c00*/  FMNMX.FTZ R5, R25, R4, !PT ;  /* 0x0000000419057209 */ /* 0x000fe40007810000 */
[----:B------:R-:W-:Y:S01]  /*3c10*/  FMNMX.FTZ R11, R27, R10, !PT ;  /* 0x0000000a1b0b7209 */ /* 0x000fe20007810000 */
[----:B------:R-:W-:Y:S01]  /*3c20*/  UPRMT UR5, UR7, 0x654, UR5 ;  /* 0x0000065407057896 */ /* 0x000fe20008000005 */
[----:B------:R-:W-:Y:S02]  /*3c30*/  FMNMX.FTZ R4, R28, R5, !PT ;  /* 0x000000051c047209 */ /* 0x000fe40007810000 */
[----:B------:R-:W-:-:S02]  /*3c40*/  FMNMX.FTZ R10, R30, R11, !PT ;  /* 0x0000000b1e0a7209 */ /* 0x000fc40007810000 */
[----:B------:R-:W-:Y:S02]  /*3c50*/  FMNMX.FTZ R5, R29, R4, !PT ;  /* 0x000000041d057209 */ /* 0x000fe40007810000 */
[----:B------:R-:W-:Y:S02]  /*3c60*/  FMNMX.FTZ R11, R31, R10, !PT ;  /* 0x0000000a1f0b7209 */ /* 0x000fe40007810000 */
[----:B------:R-:W-:Y:S01]  /*3c70*/  FMNMX.FTZ R4, R32, R5, !PT ;  /* 0x0000000520047209 */ /* 0x000fe20007810000 */
[----:B------:R-:W-:Y:S01]  /*3c80*/  SYNCS.ARRIVE.TRANS64.RED.A1T0 RZ, [UR5], RZ ;  /* 0x000000ffffff79a7 */ /* 0x000fe20008100405 */
[----:B------:R-:W-:Y:S02]  /*3c90*/  FMNMX.FTZ R10, R34, R11, !PT ;  /* 0x0000000b220a7209 */ /* 0x000fe40007810000 */
[----:B------:R-:W-:Y:S02]  /*3ca0*/  FMNMX.FTZ R5, R33, R4, !PT ;  /* 0x0000000421057209 */ /* 0x000fe40007810000 */
[----:B------:R-:W-:-:S02]  /*3cb0*/  FMNMX.FTZ R11, R35, R10, !PT ;  /* 0x0000000a230b7209 */ /* 0x000fc40007810000 */
[----:B------:R-:W-:Y:S02]  /*3cc0*/  FMNMX.FTZ R4, R36, R5, !PT ;  /* 0x0000000524047209 */ /* 0x000fe40007810000 */
[----:B------:R-:W-:Y:S02]  /*3cd0*/  FMNMX.FTZ R10, R38, R11, !PT ;  /* 0x0000000b260a7209 */ /* 0x000fe40007810000 */
[----:B------:R-:W-:Y:S02]  /*3ce0*/  FMNMX.FTZ R5, R37, R4, !PT ;  /* 0x0000000425057209 */ /* 0x000fe40007810000 */
        /* <DEDUP_REMOVED lines=48> */
[----:B------:R-:W-:-:S03]  /*3ff0*/  FMNMX.FTZ R10, R87, R10, !PT ;  /* 0x0000000a570a7209 */ /* 0x000fc60007810000 */
[----:B------:R-:W0:Y:S04]  /*4000*/  SHFL.BFLY PT, R4, R11, 0x2, 0x1f ;  /* 0x0c401f000b047f89 */ /* 0x000e2800000e0000 */
[----:B------:R-:W1:Y:S01]  /*4010*/  SHFL.BFLY PT, R5, R10, 0x2, 0x1f ;  /* 0x0c401f000a057f89 */ /* 0x000e6200000e0000 */
[----:B0-----:R-:W-:Y:S02]  /*4020*/  FMNMX.FTZ R12, R11, R4, !PT ;  /* 0x000000040b0c7209 */ /* 0x001fe40007810000 */
[----:B-1----:R-:W-:-:S03]  /*4030*/  FMNMX.FTZ R13, R10, R5, !PT ;  /* 0x000000050a0d7209 */ /* 0x002fc60007810000 */
[----:B------:R-:W0:Y:S04]  /*4040*/  SHFL.BFLY PT, R5, R12, 0x1, 0x1f ;  /* 0x0c201f000c057f89 */ /* 0x000e2800000e0000 */
[----:B------:R-:W1:Y:S01]  /*4050*/  SHFL.BFLY PT, R4, R13, 0x1, 0x1f ;  /* 0x0c201f000d047f89 */ /* 0x000e6200000e0000 */
[----:B0-----:R-:W-:Y:S02]  /*4060*/  FMNMX.FTZ R5, R12, R5, !PT ;  /* 0x000000050c057209 */ /* 0x001fe40007810000 */
[----:B-1----:R-:W-:-:S03]  /*4070*/  FMNMX.FTZ R4, R13, R4, !PT ;  /* 0x000000040d047209 */ /* 0x002fc60007810000 */
[C---:B------:R-:W-:Y:S01]  /*4080*/  FFMA.FTZ R136, R5.reuse, R136, -8 ;  /* 0xc100000005887423 */ /* 0x040fe20000010088 */
[----:B------:R-:W-:-:S03]  /*4090*/  FADD.FTZ R8, -R5, R8 ;  /* 0x0000000805087221 */ /* 0x000fc60000010100 */
[--C-:B------:R-:W-:Y:S01]  /*40a0*/  FFMA.FTZ R13, R29, UR47, -R136.reuse ;  /* 0x0000002f1d0d7c23 */ /* 0x100fe20008010888 */
[----:B------:R-:W-:-:S01]  /*40b0*/  FFMA.FTZ R29, R57, UR47, -R136 ;  /* 0x0000002f391d7c23 */ /* 0x000fc20008010888 */
[----:B------:R-:W-:Y:S02]  /*40c0*/  IMAD.U32 R57, RZ, RZ, UR47 ;  /* 0x0000002fff397e24 */ /* 0x000fe4000f8e00ff */
[----:B------:R-:W-:Y:S01]  /*40d0*/  FMUL.FTZ R14, R8, UR47 ;  /* 0x0000002f080e7c20 */ /* 0x000fe20008410000 */
[----:B------:R-:W-:Y:S01]  /*40e0*/  FADD.FTZ R8, -R4, R9 ;  /* 0x0000000904087221 */ /* 0x000fe20000010100 */
[----:B------:R-:W-:-:S01]  /*40f0*/  FFMA.FTZ R17, R37, UR47, -R136 ;  /* 0x0000002f25117c23 */ /* 0x000fc20008010888 */
[----:B------:R-:W-:Y:S01]  /*4100*/  FFMA.FTZ R57, R4, R57, -8 ;  /* 0xc100000004397423 */ /* 0x000fe20000010039 */
[----:B------:R-:W-:-:S01]  /*4110*/  FFMA.FTZ R10, R24, UR47, -R136 ;  /* 0x0000002f180a7c23 */ /* 0x000fc20008010888 */
[--C-:B------:R-:W-:Y:S01]  /*4120*/  FFMA.FTZ R37, R65, UR47, -R136.reuse ;  /* 0x0000002f41257c23 */ /* 0x100fe20008010888 */
[----:B------:R-:W-:Y:S01]  /*4130*/  FMUL.FTZ R8, R8, UR47 ;  /* 0x0000002f08087c20 */ /* 0x000fe20008410000 */
[----:B------:R-:W-:Y:S01]  /*4140*/  FFMA.FTZ R65, R26, UR47, -R57 ;  /* 0x0000002f1a417c23 */ /* 0x000fe20008010839 */
[----:B------:R-:W-:-:S01]  /*4150*/  FFMA.FTZ R11, R25, UR47, -R136 ;  /* 0x0000002f190b7c23 */ /* 0x000fc20008010888 */
[----:B------:R-:W-:Y:S01]  /*4160*/  FFMA.FTZ R26, R27, UR47, -R57 ;  /* 0x0000002f1b1a7c23 */ /* 0x000fe20008010839 */
[----:B------:R0:W-:Y:S01]  /*4170*/  MUFU.EX2 R9, R14 ;  /* 0x0000000e00097308 */ /* 0x0001e20000000800 */
[----:B------:R-:W-:-:S01]  /*4180*/  FFMA.FTZ R12, R28, UR47, -R136 ;  /* 0x0000002f1c0c7c23 */ /* 0x000fc20008010888 */
[--C-:B------:R-:W-:Y:S01]  /*4190*/  FFMA.FTZ R27, R30, UR47, -R57.reuse ;  /* 0x0000002f1e1b7c23 */ /* 0x100fe20008010839 */
[----:B------:R-:W-:-:S01]  /*41a0*/  FFMA.FTZ R30, R31, UR47, -R57 ;  /* 0x0000002f1f1e7c23 */ /* 0x000fc20008010839 */
[--C-:B------:R-:W-:Y:S01]  /*41b0*/  FFMA.FTZ R31, R34, UR47, -R57.reuse ;  /* 0x0000002f221f7c23 */ /* 0x100fe20008010839 */
[----:B------:R-:W-:-:S01]  /*41c0*/  FFMA.FTZ R34, R35, UR47, -R57 ;  /* 0x0000002f23227c23 */ /* 0x000fc20008010839 */
[--C-:B------:R-:W-:Y:S01]  /*41d0*/  FFMA.FTZ R35, R38, UR47, -R57.reuse ;  /* 0x0000002f26237c23 */ /* 0x100fe20008010839 */
[----:B------:R-:W-:-:S01]  /*41e0*/  FFMA.FTZ R38, R39, UR47, -R57 ;  /* 0x0000002f27267c23 */ /* 0x000fc20008010839 */
[----:B------:R-:W1:Y:S01]  /*41f0*/  MUFU.EX2 R10, R10 ;  /* 0x0000000a000a7308 */ /* 0x000e620000000800 */
[----:B0-----:R-:W-:-:S01]  /*4200*/  FFMA.FTZ R14, R32, UR47, -R136 ;  /* 0x0000002f200e7c23 */ /* 0x001fc20008010888 */
[----:B------:R-:W-:Y:S01]  /*4210*/  FFMA.FTZ R15, R33, UR47, -R136 ;  /* 0x0000002f210f7c23 */ /* 0x000fe20008010888 */
[----:B------:R-:W-:-:S01]  /*4220*/  FFMA.FTZ R39, R42, UR47, -R57 ;  /* 0x0000002f2a277c23 */ /* 0x000fc20008010839 */
[--C-:B------:R-:W-:Y:S01]  /*4230*/  FFMA.FTZ R42, R43, UR47, -R57.reuse ;  /* 0x0000002f2b2a7c23 */ /* 0x100fe20008010839 */
[----:B------:R-:W-:-:S01]  /*4240*/  FFMA.FTZ R43, R46, UR47, -R57 ;  /* 0x0000002f2e2b7c23 */ /* 0x000fc20008010839 */
[----:B------:R-:W-:Y:S01]  /*4250*/  FFMA.FTZ R46, R47, UR47, -R57 ;  /* 0x0000002f2f2e7c23 */ /* 0x000fe20008010839 */
[----:B------:R-:W-:-:S01]  /*4260*/  FFMA.FTZ R16, R36, UR47, -R136 ;  /* 0x0000002f24107c23 */ /* 0x000fc20008010888 */
[----:B------:R-:W-:Y:S01]  /*4270*/  MUFU.EX2 R8, R8 ;  /* 0x0000000800087308 */ /* 0x000fe20000000800 */
[----:B------:R-:W-:-:S01]  /*4280*/  FFMA.FTZ R19, R41, UR47, -R136 ;  /* 0x0000002f29137c23 */ /* 0x000fc20008010888 */
[----:B------:R-:W-:Y:S01]  /*4290*/  FFMA.FTZ R47, R50, UR47, -R57 ;  /* 0x0000002f322f7c23 */ /* 0x000fe20008010839 */
[----:B------:R-:W-:-:S01]  /*42a0*/  FFMA.FTZ R41, R69, UR47, -R136 ;  /* 0x0000002f45297c23 */ /* 0x000fc20008010888 */
[--C-:B------:R-:W-:Y:S01]  /*42b0*/  FFMA.FTZ R50, R51, UR47, -R57.reuse ;  /* 0x0000002f33327c23 */ /* 0x100fe20008010839 */
[----:B------:R-:W-:-:S01]  /*42c0*/  FFMA.FTZ R51, R54, UR47, -R57 ;  /* 0x0000002f36337c23 */ /* 0x000fc20008010839 */
[--C-:B------:R-:W-:Y:S01]  /*42d0*/  FFMA.FTZ R54, R55, UR47, -R57.reuse ;  /* 0x0000002f37367c23 */ /* 0x100fe20008010839 */
[----:B------:R-:W-:-:S01]  /*42e0*/  FFMA.FTZ R55, R58, UR47, -R57 ;  /* 0x0000002f3a377c23 */ /* 0x000fc20008010839 */
[----:B------:R-:W0:Y:S01]  /*42f0*/  MUFU.EX2 R65, R65 ;  /* 0x0000004100417308 */ /* 0x000e220000000800 */
[----:B-1----:R-:W-:-:S01]  /*4300*/  FFMA.FTZ R6, R9, R6, R10 ;  /* 0x0000000609067223 */ /* 0x002fc2000001000a */
[--C-:B------:R-:W-:Y:S01]  /*4310*/  FFMA.FTZ R58, R59, UR47, -R57.reuse ;  /* 0x0000002f3b3a7c23 */ /* 0x100fe20008010839 */
[----:B------:R-:W-:-:S01]  /*4320*/  FFMA.FTZ R59, R62, UR47, -R57 ;  /* 0x0000002f3e3b7c23 */ /* 0x000fc20008010839 */
[--C-:B------:R-:W-:Y:S01]  /*4330*/  FFMA.FTZ R18, R40, UR47, -R136.reuse ;  /* 0x0000002f28127c23 */ /* 0x100fe20008010888 */
[----:B------:R-:W-:-:S01]  /*4340*/  FFMA.FTZ R32, R60, UR47, -R136 ;  /* 0x0000002f3c207c23 */ /* 0x000fc20008010888 */
[----:B------:R-:W-:Y:S01]  /*4350*/  FFMA.FTZ R60, R63, UR47, -R57 ;  /* 0x0000002f3f3c7c23 */ /* 0x000fe20008010839 */
[----:B------:R-:W-:-:S01]  /*4360*/  FFMA.FTZ R36, R64, UR47, -R136 ;  /* 0x0000002f40247c23 */ /* 0x000fc20008010888 */
[----:B------:R-:W1:Y:S01]  /*4370*/  MUFU.EX2 R11, R11 ;  /* 0x0000000b000b7308 */ /* 0x000e620000000800 */
[----:B------:R-:W-:-:S01]  /*4380*/  FFMA.FTZ R20, R44, UR47, -R136 ;  /* 0x0000002f2c147c23 */ /* 0x000fc20008010888 */
[--C-:B------:R-:W-:Y:S01]  /*4390*/  FFMA.FTZ R21, R45, UR47, -R136.reuse ;  /* 0x0000002f2d157c23 */ /* 0x100fe20008010888 */
[----:B------:R-:W-:-:S01]  /*43a0*/  FFMA.FTZ R22, R48, UR47, -R136 ;  /* 0x0000002f30167c23 */ /* 0x000fc20008010888 */
[--C-:B------:R-:W-:Y:S01]  /*43b0*/  FFMA.FTZ R23, R49, UR47, -R136.reuse ;  /* 0x0000002f31177c23 */ /* 0x100fe20008010888 */
[----:B------:R-:W-:-:S01]  /*43c0*/  FFMA.FTZ R24, R52, UR47, -R136 ;  /* 0x0000002f34187c23 */ /* 0x000fc20008010888 */
[--C-:B------:R-:W-:Y:S01]  /*43d0*/  FFMA.FTZ R25, R53, UR47, -R136.reuse ;  /* 0x0000002f35197c23 */ /* 0x100fe20008010888 */
[----:B------:R-:W-:-:S01]  /*43e0*/  FFMA.FTZ R28, R56, UR47, -R136 ;  /* 0x0000002f381c7c23 */ /* 0x000fc20008010888 */
[----:B------:R-:W2:Y:S01]  /*43f0*/  MUFU.EX2 R26, R26 ;  /* 0x0000001a001a7308 */ /* 0x000ea20000000800 */
[----:B0-----:R-:W-:-:S01]  /*4400*/  FFMA.FTZ R7, R8, R7, R65 ;  /* 0x0000000708077223 */ /* 0x001fc20000010041 */
[--C-:B------:R-:W-:Y:S01]  /*4410*/  FFMA.FTZ R40, R68, UR47, -R136.reuse ;  /* 0x0000002f44287c23 */ /* 0x100fe20008010888 */
[----:B------:R-:W-:-:S01]  /*4420*/  FFMA.FTZ R33, R61, UR47, -R136 ;  /* 0x0000002f3d217c23 */ /* 0x000fc20008010888 */
[--C-:B------:R-:W-:Y:S01]  /*4430*/  FFMA.FTZ R45, R73, UR47, -R136.reuse ;  /* 0x0000002f492d7c23 */ /* 0x100fe20008010888 */
[----:B------:R-:W-:-:S01]  /*4440*/  FFMA.FTZ R44, R72, UR47, -R136 ;  /* 0x0000002f482c7c23 */ /* 0x000fc20008010888 */
[--C-:B------:R-:W-:Y:S01]  /*4450*/  FFMA.FTZ R48, R76, UR47, -R136.reuse ;  /* 0x0000002f4c307c23 */ /* 0x100fe20008010888 */
[----:B------:R-:W-:-:S01]  /*4460*/  FFMA.FTZ R49, R77, UR47, -R136 ;  /* 0x0000002f4d317c23 */ /* 0x000fc20008010888 */
[----:B------:R-:W0:Y:S01]  /*4470*/  MUFU.EX2 R12, R12 ;  /* 0x0000000c000c7308 */ /* 0x000e220000000800 */
[----:B-1----:R-:W-:-:S01]  /*4480*/  FADD.FTZ R69, R11, R6 ;  /* 0x000000060b457221 */ /* 0x002fc20000010000 */
[--C-:B------:R-:W-:Y:S01]  /*4490*/  FFMA.FTZ R52, R80, UR47, -R136.reuse ;  /* 0x0000002f50347c23 */ /* 0x100fe20008010888 */
[----:B------:R-:W-:-:S01]  /*44a0*/  FFMA.FTZ R53, R81, UR47, -R136 ;  /* 0x0000002f51357c23 */ /* 0x000fc20008010888 */
[----:B------:R-:W-:Y:S01]  /*44b0*/  FFMA.FTZ R56, R84, UR47, -R136 ;  /* 0x0000002f54387c23 */ /* 0x000fe20008010888 */
[----:B------:R-:W-:-:S01]  /*44c0*/  FFMA.FTZ R86, R86, UR47, -R57 ;  /* 0x0000002f56567c23 */ /* 0x000fc20008010839 */
[----:B------:R-:W-:-:S02]  /*44d0*/  FFMA.FTZ R61, R85, UR47, -R136 ;  /* 0x0000002f553d7c23 */ /* 0x000fc40008010888 */
[----:B------:R-:W1:Y:S01]  /*44e0*/  MUFU.EX2 R27, R27 ;  /* 0x0000001b001b7308 */ /* 0x000e620000000800 */
[----:B--2---:R-:W-:-:S07]  /*44f0*/  FADD.FTZ R6, R26, R7 ;  /* 0x000000071a067221 */ /* 0x004fce0000010000 */
[----:B------:R-:W2:Y:S01]  /*4500*/  MUFU.EX2 R13, R13 ;  /* 0x0000000d000d7308 */ /* 0x000ea20000000800 */
[----:B0-----:R-:W-:-:S07]  /*4510*/  FADD.FTZ R62, R12, R69 ;  /* 0x000000450c3e7221 */ /* 0x001fce0000010000 */
[----:B------:R-:W0:Y:S01]  /*4520*/  MUFU.EX2 R30, R30 ;  /* 0x0000001e001e7308 */ /* 0x000e220000000800 */
[----:B-1----:R-:W-:-:S07]  /*4530*/  FADD.FTZ R7, R27, R6 ;  /* 0x000000061b077221 */ /* 0x002fce0000010000 */
[----:B------:R-:W1:Y:S01]  /*4540*/  MUFU.EX2 R14, R14 ;  /* 0x0000000e000e7308 */ /* 0x000e620000000800 */
[----:B--2---:R-:W-:-:S01]  /*4550*/  FADD.FTZ R63, R13, R62 ;  /* 0x0000003e0d3f7221 */ /* 0x004fc20000010000 */
[----:B------:R-:W-:-:S06]  /*4560*/  FFMA.FTZ R62, R66, UR47, -R57 ;  /* 0x0000002f423e7c23 */ /* 0x000fcc0008010839 */
[----:B------:R-:W2:Y:S01]  /*4570*/  MUFU.EX2 R31, R31 ;  /* 0x0000001f001f7308 */ /* 0x000ea20000000800 */
[----:B0-----:R-:W-:-:S07]  /*4580*/  FADD.FTZ R6, R30, R7 ;  /* 0x000000071e067221 */ /* 0x001fce0000010000 */
[----:B------:R-:W0:Y:S01]  /*4590*/  MUFU.EX2 R15, R15 ;  /* 0x0000000f000f7308 */ /* 0x000e220000000800 */
[----:B-1----:R-:W-:-:S01]  /*45a0*/  FADD.FTZ R64, R14, R63 ;  /* 0x0000003f0e407221 */ /* 0x002fc20000010000 */
[----:B------:R-:W-:-:S06]  /*45b0*/  FFMA.FTZ R63, R67, UR47, -R57 ;  /* 0x0000002f433f7c23 */ /* 0x000fcc0008010839 */
[----:B------:R-:W1:Y:S01]  /*45c0*/  MUFU.EX2 R34, R34 ;  /* 0x0000002200227308 */ /* 0x000e620000000800 */
[----:B--2---:R-:W-:-:S07]  /*45d0*/  FADD.FTZ R7, R31, R6 ;  /* 0x000000061f077221 */ /* 0x004fce0000010000 */
[----:B------:R-:W2:Y:S01]  /*45e0*/  MUFU.EX2 R16, R16 ;  /* 0x0000001000107308 */ /* 0x000ea20000000800 */
[----:B0-----:R-:W-:-:S07]  /*45f0*/  FADD.FTZ R69, R15, R64 ;  /* 0x000000400f457221 */ /* 0x001fce0000010000 */
[----:B------:R-:W0:Y:S01]  /*4600*/  MUFU.EX2 R35, R35 ;  /* 0x0000002300237308 */ /* 0x000e220000000800 */
[----:B-1----:R-:W-:-:S07]  /*4610*/  FADD.FTZ R6, R34, R7 ;  /* 0x0000000722067221 */ /* 0x002fce0000010000 */
[----:B------:R-:W1:Y:S01]  /*4620*/  MUFU.EX2 R17, R17 ;  /* 0x0000001100117308 */ /* 0x000e620000000800 */
[----:B--2---:R-:W-:-:S07]  /*4630*/  FADD.FTZ R64, R16, R69 ;  /* 0x0000004510407221 */ /* 0x004fce0000010000 */
        /* <DEDUP_REMOVED lines=8> */
[----:B0-----:R-:W-:-:S01]  /*46c0*/  FADD.FTZ R66, R18, R67 ;  /* 0x0000004312427221 */ /* 0x001fc20000010000 */
[----:B------:R-:W-:-:S06]  /*46d0*/  FFMA.FTZ R67, R71, UR47, -R57 ;  /* 0x0000002f47437c23 */ /* 0x000fcc0008010839 */
[----:B------:R-:W0:Y:S01]  /*46e0*/  MUFU.EX2 R42, R42 ;  /* 0x0000002a002a7308 */ /* 0x000e220000000800 */
[----:B-1----:R-:W-:-:S07]  /*46f0*/  FADD.FTZ R7, R39, R6 ;  /* 0x0000000627077221 */ /* 0x002fce0000010000 */
        /* <DEDUP_REMOVED lines=51> */
[--C-:B------:R-:W-:Y:S01]  /*4a30*/  FFMA.FTZ R73, R83, UR47, -R57.reuse ;  /* 0x0000002f53497c23 */ /* 0x100fe20008010839 */
[----:B------:R-:W-:-:S05]  /*4a40*/  FFMA.FTZ R57, R87, UR47, -R57 ;  /* 0x0000002f57397c23 */ /* 0x000fca0008010839 */
        /* <DEDUP_REMOVED lines=42> */
[----:B-1----:R-:W-:-:S03]  /*4cf0*/  FADD.FTZ R6, R61, R6 ;  /* 0x000000063d067221 */ /* 0x002fc60000010000 */
[----:B--2---:R-:W-:Y:S01]  /*4d00*/  FADD.FTZ R7, R57, R72 ;  /* 0x0000004839077221 */ /* 0x004fe20000010000 */
[----:B------:R-:W-:Y:S06]  /*4d10*/  @!P0 BRA `(.L_x_28) ;  /* 0x0000000000048947 */ /* 0x000fec0003800000 */
[----:B------:R-:W-:Y:S01]  /*4d20*/  BPT.TRAP 0x1 ;  /* 0x000000040000795c */ /* 0x000fe20000300000 */
.L_x_28:
[----:B------:R-:W-:Y:S01]  /*4d30*/  UISETP.GT.AND UP0, UPT, UR43, UR37, UPT ;  /* 0x000000252b00728c */ /* 0x000fe2000bf04270 */
[----:B------:R-:W-:Y:S01]  /*4d40*/  F2FP.SATFINITE.E4M3.F32.PACK_AB_MERGE_C R12, R13, R12, RZ ;  /* 0x0000000c0d0c723e */ /* 0x000fe200048070ff */
[----:B------:R-:W-:Y:S01]  /*4d50*/  UIADD3 UR5, UR14, 0x17060, URZ ;  /* 0x000170600e057890 */ /* 0x000fe2000fffe03f */
[----:B------:R-:W-:Y:S01]  /*4d60*/  F2FP.SATFINITE.E4M3.F32.PACK_AB_MERGE_C R27, R30, R27, RZ ;  /* 0x0000001b1e1b723e */ /* 0x000fe200048070ff */
[----:B------:R-:W-:Y:S01]  /*4d70*/  UIADD3 UR43, UR43, -0x1, URZ ;  /* 0xffffffff2b2b7890 */ /* 0x000fe2000fffe03f */
[----:B------:R-:W-:Y:S01]  /*4d80*/  F2FP.SATFINITE.E4M3.F32.PACK_AB_MERGE_C R16, R17, R16, RZ ;  /* 0x000000101110723e */ /* 0x000fe200048070ff */
[----:B------:R-:W-:Y:S01]  /*4d90*/  UPRMT UR5, UR7, 0x654, UR5 ;  /* 0x0000065407057896 */ /* 0x000fe20008000005 */
[----:B------:R-:W-:Y:S01]  /*4da0*/  PLOP3.LUT P1, PT, PT, PT, UP0, 0x80, 0x0 ;  /* 0x000000000000781c */ /* 0x000fe20003f2f008 */
[----:B------:R-:W-:Y:S01]  /*4db0*/  FMUL.FTZ R88, R88, R9 ;  /* 0x0000000958587220 */ /* 0x000fe20000410000 */
[----:B------:R-:W-:Y:S01]  /*4dc0*/  F2FP.SATFINITE.E4M3.F32.PACK_AB_MERGE_C R35, R38, R35, RZ ;  /* 0x000000232623723e */ /* 0x000fe200048070ff */
[-C--:B------:R-:W-:Y:S01]  /*4dd0*/  FMUL.FTZ R89, R89, R9.reuse ;  /* 0x0000000959597220 */ /* 0x080fe20000410000 */
[----:B------:R-:W-:Y:S01]  /*4de0*/  F2FP.SATFINITE.E4M3.F32.PACK_AB_MERGE_C R20, R21, R20, RZ ;  /* 0x000000141514723e */ /* 0x000fe200048070ff */
[----:B------:R-:W-:Y:S01]  /*4df0*/  FMUL.FTZ R92, R92, R9 ;  /* 0x000000095c5c7220 */ /* 0x000fe20000410000 */
[----:B------:R-:W-:Y:S01]  /*4e00*/  F2FP.SATFINITE.E4M3.F32.PACK_AB_MERGE_C R43, R46, R43, RZ ;  /* 0x0000002b2e2b723e */ /* 0x000fe200048070ff */
[----:B------:R-:W-:Y:S01]  /*4e10*/  FMUL.FTZ R93, R93, R9 ;  /* 0x000000095d5d7220 */ /* 0x000fe20000410000 */
[----:B------:R-:W-:Y:S01]  /*4e20*/  F2FP.SATFINITE.E4M3.F32.PACK_AB_MERGE_C R24, R25, R24, RZ ;  /* 0x000000181918723e */ /* 0x000fe200048070ff */
[----:B------:R-:W-:Y:S01]  /*4e30*/  SYNCS.ARRIVE.TRANS64.RED.A1T0 RZ, [UR5], RZ ;  /* 0x000000ffffff79a7 */ /* 0x000fe20008100405 */
[----:B------:R-:W-:Y:S01]  /*4e40*/  F2FP.SATFINITE.E4M3.F32.PACK_AB_MERGE_C R51, R54, R51, RZ ;  /* 0x000000333633723e */ /* 0x000fe200048070ff */
[----:B------:R-:W-:Y:S01]  /*4e50*/  UMOV UR5, UR4 ;  /* 0x0000000400057c82 */ /* 0x000fe20008000000 */
[----:B------:R-:W-:Y:S01]  /*4e60*/  F2FP.SATFINITE.E4M3.F32.PACK_AB_MERGE_C R32, R33, R32, RZ ;  /* 0x000000202120723e */ /* 0x000fe200048070ff */
[----:B------:R-:W-:Y:S01]  /*4e70*/  FMUL.FTZ R96, R96, R9 ;  /* 0x0000000960607220 */ /* 0x000fe20000410000 */
[----:B------:R-:W-:Y:S01]  /*4e80*/  F2FP.SATFINITE.E4M3.F32.PACK_AB_MERGE_C R59, R60, R59, RZ ;  /* 0x0000003b3c3b723e */ /* 0x000fe200048070ff */
[-C--:B------:R-:W-:Y:S01]  /*4e90*/  FMUL.FTZ R97, R97, R9.reuse ;  /* 0x0000000961617220 */ /* 0x080fe20000410000 */
        /* <DEDUP_REMOVED lines=9> */
[----:B------:R-:W-:Y:S01]  /*4f30*/  FMUL.FTZ R108, R108, R9 ;  /* 0x000000096c6c7220 */ /* 0x000fe20000410000 */
[----:B------:R-:W-:Y:S01]  /*4f40*/  F2FP.SATFINITE.E4M3.F32.PACK_AB_MERGE_C R13, R57, R77, RZ ;  /* 0x0000004d390d723e */ /* 0x000fe200048070ff */
[-C--:B------:R-:W-:Y:S01]  /*4f50*/  FMUL.FTZ R109, R109, R9.reuse ;  /* 0x000000096d6d7220 */ /* 0x080fe20000410000 */
[----:B------:R-:W-:Y:S01]  /*4f60*/  R2UR UR6, R0 ;  /* 0x00000000000672ca */ /* 0x000fe200000e0000 */
[-C--:B------:R-:W-:Y:S01]  /*4f70*/  FMUL.FTZ R112, R112, R9.reuse ;  /* 0x0000000970707220 */ /* 0x080fe20000410000 */
        /* <DEDUP_REMOVED lines=10> */
[----:B------:R-:W-:Y:S01]  /*5020*/  FMUL.FTZ R133, R133, R9 ;  /* 0x0000000985857220 */ /* 0x000fe20000410000 */
        /* <DEDUP_REMOVED lines=24> */
[----:B------:R-:W-:Y:S01]  /*51b0*/  F2FP.SATFINITE.E4M3.F32.PACK_AB_MERGE_C R136, R11, R10, R12 ;  /* 0x0000000a0b88723e */ /* 0x000fe2000480700c */
[----:B------:R-:W-:Y:S01]  /*51c0*/  IMAD.MOV.U32 R9, RZ, RZ, R4 ;  /* 0x000000ffff097224 */ /* 0x000fe200078e0004 */
[----:B------:R-:W-:Y:S01]  /*51d0*/  F2FP.SATFINITE.E4M3.F32.PACK_AB_MERGE_C R137, R26, R65, R27 ;  /* 0x000000411a89723e */ /* 0x000fe2000480701b */
[----:B------:R-:W-:Y:S01]  /*51e0*/  IMAD.MOV.U32 R8, RZ, RZ, R5 ;  /* 0x000000ffff087224 */ /* 0x000fe200078e0005 */
[----:B------:R-:W-:-:S02]  /*51f0*/  F2FP.SATFINITE.E4M3.F32.PACK_AB_MERGE_C R138, R15, R14, R16 ;  /* 0x0000000e0f8a723e */ /* 0x000fc40004807010 */
[----:B------:R-:W-:Y:S02]  /*5200*/  F2FP.SATFINITE.E4M3.F32.PACK_AB_MERGE_C R139, R34, R31, R35 ;  /* 0x0000001f228b723e */ /* 0x000fe40004807023 */
[----:B------:R-:W-:Y:S02]  /*5210*/  F2FP.SATFINITE.E4M3.F32.PACK_AB_MERGE_C R140, R19, R18, R20 ;  /* 0x00000012138c723e */ /* 0x000fe40004807014 */
[----:B------:R-:W-:Y:S02]  /*5220*/  F2FP.SATFINITE.E4M3.F32.PACK_AB_MERGE_C R141, R42, R39, R43 ;  /* 0x000000272a8d723e */ /* 0x000fe4000480702b */
[----:B------:R-:W-:Y:S02]  /*5230*/  F2FP.SATFINITE.E4M3.F32.PACK_AB_MERGE_C R142, R23, R22, R24 ;  /* 0x00000016178e723e */ /* 0x000fe40004807018 */
[----:B------:R-:W-:Y:S02]  /*5240*/  F2FP.SATFINITE.E4M3.F32.PACK_AB_MERGE_C R143, R50, R47, R51 ;  /* 0x0000002f328f723e */ /* 0x000fe40004807033 */
[----:B------:R-:W-:-:S02]  /*5250*/  F2FP.SATFINITE.E4M3.F32.PACK_AB_MERGE_C R144, R29, R28, R32 ;  /* 0x0000001c1d90723e */ /* 0x000fc40004807020 */
[----:B------:R-:W-:Y:S02]  /*5260*/  F2FP.SATFINITE.E4M3.F32.PACK_AB_MERGE_C R145, R58, R55, R59 ;  /* 0x000000373a91723e */ /* 0x000fe4000480703b */
[----:B------:R-:W-:Y:S02]  /*5270*/  F2FP.SATFINITE.E4M3.F32.PACK_AB_MERGE_C R146, R37, R36, R40 ;  /* 0x000000242592723e */ /* 0x000fe40004807028 */
[----:B------:R-:W-:Y:S02]  /*5280*/  F2FP.SATFINITE.E4M3.F32.PACK_AB_MERGE_C R147, R63, R62, R64 ;  /* 0x0000003e3f93723e */ /* 0x000fe40004807040 */
[----:B------:R-:W-:Y:S02]  /*5290*/  F2FP.SATFINITE.E4M3.F32.PACK_AB_MERGE_C R148, R45, R44, R48 ;  /* 0x0000002c2d94723e */ /* 0x000fe40004807030 */
[----:B------:R-:W-:Y:S02]  /*52a0*/  F2FP.SATFINITE.E4M3.F32.PACK_AB_MERGE_C R149, R69, R66, R68 ;  /* 0x000000424595723e */ /* 0x000fe40004807044 */
[----:B------:R-:W-:-:S02]  /*52b0*/  F2FP.SATFINITE.E4M3.F32.PACK_AB_MERGE_C R150, R53, R52, R56 ;  /* 0x000000343596723e */ /* 0x000fc40004807038 */
[----:B------:R-:W-:Y:S01]  /*52c0*/  F2FP.SATFINITE.E4M3.F32.PACK_AB_MERGE_C R151, R73, R70, R13 ;  /* 0x000000464997723e */ /* 0x000fe2000480700d */
[----:B------:R-:W-:Y:S06]  /*52d0*/  @P1 BRA `(.L_x_29) ;  /* 0xffffffe4000c1947 */ /* 0x000fec000383ffff */
.L_x_18:
[----:B------:R-:W-:Y:S06]  /*52e0*/  BAR.ARV 0x8, 0x200 ;  /* 0x0208000000007b1d */ /* 0x000fec0000002000 */
[----:B------:R-:W-:Y:S05]  /*52f0*/  @!P0 BRA `(.L_x_30) ;  /* 0x0000000000048947 */ /* 0x000fea0003800000 */
[----:B------:R-:W-:Y:S01]  /*5300*/  BPT.TRAP 0x1 ;  /* 0x000000040000795c */ /* 0x000fe20000300000 */
.L_x_30:
[----:B------:R-:W-:Y:S01]  /*5310*/  R2UR UR16, R0 ;  /* 0x00000000001072ca */ /* 0x000fe200000e0000 */
[----:B------:R-:W-:-:S05]  /*5320*/  IMAD.U32 R2, RZ, RZ, UR4 ;  /* 0x00000004ff027e24 */ /* 0x000fca000f8e00ff */
[----:B------:R-:W-:-:S07]  /*5330*/  SHF.L.U32 R2, R2, 0x1f, RZ ;  /* 0x0000001f02027819 */ /* 0x000fce00000006ff */
[----:B------:R-:W-:-:S09]  /*5340*/  ULEA UR16, UR16, UR40, 0x3 ;  /* 0x0000002810107291 */ /* 0x000fd2000f8e183f */
[----:B------:R0:W1:Y:S01]  /*5350*/  SYNCS.PHASECHK.TRANS64.TRYWAIT P1, [UR16+0x17050], R2 ;  /* 0x01705002ff0075a7 */ /* 0x0000620008020150 */
[----:B------:R-:W-:Y:S05]  /*5360*/  @!P0 BRA `(.L_x_31) ;  /* 0x0000000000048947 */ /* 0x000fea0003800000 */
[----:B------:R-:W-:Y:S01]  /*5370*/  BPT.TRAP 0x1 ;  /* 0x000000040000795c */ /* 0x000fe20000300000 */
.L_x_31:
[----:B-1----:R-:W-:Y:S05]  /*5380*/  @P1 BRA `(.L_x_32) ;  /* 0x0000000000081947 */ /* 0x002fea0003800000 */
[----:B------:R-:W1:Y:S02]  /*5390*/  SYNCS.PHASECHK.TRANS64.TRYWAIT P1, [UR16+0x17050], R2 ;  /* 0x01705002ff0075a7 */ /* 0x000e640008020150 */
[----:B-1----:R-:W-:Y:S05]  /*53a0*/  @!P1 BRA `(.L_x_33) ;  /* 0x0000006400649947 */ /* 0x002fea0003800000 */
.L_x_32:
[----:B------:R-:W-:Y:S01]  /*53b0*/  ULDC.64 UR10, c[0x0][0x9a0] ;  /* 0x00026800000a7ab9 */ /* 0x000fe20000000a00 */
[----:B------:R-:W-:Y:S01]  /*53c0*/  UIADD3 UR40, UR40, 0x400, URZ ;  /* 0x0000040028287890 */ /* 0x000fe2000fffe03f */
[----:B------:R-:W-:Y:S01]  /*53d0*/  R2UR UR15, R0 ;  /* 0x00000000000f72ca */ /* 0x000fe200000e0000 */
[----:B------:R-:W-:Y:S01]  /*53e0*/  UISETP.NE.U32.AND UP0, UPT, UR10, URZ, UPT ;  /* 0x0000003f0a00728c */ /* 0x000fe2000bf05070 */
[----:B------:R-:W-:Y:S01]  /*53f0*/  WARPGROUP.ARRIVE ;  /* 0x00000000000079c5 */ /* 0x000fe20000000000 */
[----:B------:R-:W-:Y:S01]  /*5400*/  USHF.R.U32.HI UR40, URZ, 0x4, UR40 ;  /* 0x000000043f287899 */ /* 0x000fe20008011628 */
[----:B------:R-:W-:Y:S01]  /*5410*/  IMAD.MOV.U32 R8, RZ, RZ, 0x3f800000 ;  /* 0x3f800000ff087424 */ /* 0x000fe200078e00ff */
[----:B------:R-:W-:Y:S02]  /*5420*/  UISETP.NE.AND.EX UP0, UPT, UR11, URZ, UPT, UP0 ;  /* 0x0000003f0b00728c */ /* 0x000fe4000bf05300 */
[----:B------:R-:W-:-:S04]  /*5430*/  ULOP3.LUT UR40, UR40, 0x3fff, URZ, 0xc0, !UPT ;  /* 0x00003fff28287892 */ /* 0x000fc8000f8ec03f */
[----:B------:R-:W-:Y:S01]  /*5440*/  ULOP3.LUT UR40, UR40, 0x10000, URZ, 0xfc, !UPT ;  /* 0x0001000028287892 */ /* 0x000fe2000f8efc3f */
[----:B------:R-:W-:-:S04]  /*5450*/  PLOP3.LUT P1, PT, PT, PT, UP0, 0x80, 0x0 ;  /* 0x000000000000781c */ /* 0x000fc80003f2f008 */
[----:B------:R-:W-:Y:S01]  /*5460*/  @UP0 ULDC.64 UR8, c[0x0][0x9c8] ;  /* 0x0002720000080ab9 */ /* 0x000fe20000000a00 */
[----:B------:R-:W-:Y:S02]  /*5470*/  @UP0 USHF.R.S32.HI UR14, URZ, 0x1f, UR36 ;  /* 0x0000001f3f0e0899 */ /* 0x000fe40008011424 */
[----:B------:R-:W-:Y:S02]  /*5480*/  @UP0 UIMAD UR6, UR46, UR8, URZ ;  /* 0x000000082e0602a4 */ /* 0x000fe4000f8e023f */
[----:B------:R-:W-:Y:S02]  /*5490*/  @UP0 UIMAD.WIDE.U32 UR4, UR45, UR8, URZ ;  /* 0x000000082d0402a5 */ /* 0x000fe4000f8e003f */
[----:B------:R-:W-:Y:S02]  /*54a0*/  @UP0 UIMAD UR8, UR45, UR9, UR6 ;  /* 0x000000092d0802a4 */ /* 0x000fe4000f8e0206 */
[----:B------:R-:W-:Y:S01]  /*54b0*/  UIMAD UR6, UR15, 0x300, UR40 ;  /* 0x000003000f0678a4 */ /* 0x000fe2000f8e0228 */
[----:B------:R-:W-:-:S02]  /*54c0*/  @UP0 ULDC.64 UR12, c[0x0][0x9d0] ;  /* 0x00027400000c0ab9 */ /* 0x000fc40000000a00 */
[----:B------:R-:W-:Y:S01]  /*54d0*/  UMOV UR15, 0x40000040 ;  /* 0x40000040000f7882 */ /* 0x000fe20000000000 */
[----:B------:R-:W-:Y:S02]  /*54e0*/  @UP0 UIMAD UR9, UR14, UR12, URZ ;  /* 0x0000000c0e0902a4 */ /* 0x000fe4000f8e023f */
[----:B------:R-:W-:Y:S01]  /*54f0*/  @UP0 UIADD3 UR5, UR5, UR8, URZ ;  /* 0x0000000805050290 */ /* 0x000fe2000fffe03f */
[----:B------:R-:W-:Y:S01]  /*5500*/  UMOV UR14, UR6 ;  /* 0x00000006000e7c82 */ /* 0x000fe20008000000 */
[----:B------:R-:W-:Y:S02]  /*5510*/  @UP0 UIMAD UR9, UR36, UR13, UR9 ;  /* 0x0000000d240902a4 */ /* 0x000fe4000f8e0209 */
[----:B------:R-:W-:Y:S01]  /*5520*/  QGMMA.64x96x32.F32.E4M3.E4M3 R88, R136, gdesc[UR12], R88, gsb0 ;  /* 0x0160000c88587df3 */ /* 0x000fe20008000858 */
[----:B------:R-:W-:-:S04]  /*5530*/  @UP0 UIMAD.WIDE.U32 UR4, UR36, UR12, UR4 ;  /* 0x0000000c240402a5 */ /* 0x000fc8000f8e0004 */
[----:B------:R-:W-:Y:S02]  /*5540*/  @UP0 UIADD3 UR5, UR5, UR9, URZ ;  /* 0x0000000905050290 */ /* 0x000fe4000fffe03f */
[----:B------:R-:W-:-:S04]  /*5550*/  @UP0 ULEA UR8, UP1, UR4, UR10, 0x2 ;  /* 0x0000000a04080291 */ /* 0x000fc8000f82103f */
[----:B------:R-:W-:Y:S02]  /*5560*/  @UP0 ULEA.HI.X UR9, UR4, UR11, UR5, 0x2, UP1 ;  /* 0x0000000b04090291 */ /* 0x000fe400088f1405 */
[----:B01----:R-:W-:-:S04]  /*5570*/  IMAD.U32 R2, RZ, RZ, UR8 ;  /* 0x00000008ff027e24 */ /* 0x003fc8000f8e00ff */
[----:B------:R-:W-:-:S05]  /*5580*/  IMAD.U32 R3, RZ, RZ, UR9 ;  /* 0x00000009ff037e24 */ /* 0x000fca000f8e00ff */
[----:B------:R0:W2:Y:S01]  /*5590*/  @P1 LDG.E R8, desc[UR38][R2.64] ;  /* 0x0000002602081981 */ /* 0x0000a2000c1e1900 */
[----:B------:R-:W-:Y:S01]  /*55a0*/  UIADD3 UR4, UR6, 0x2, URZ ;  /* 0x0000000206047890 */ /* 0x000fe2000fffe03f */
[----:B------:R-:W-:-:S06]  /*55b0*/  UMOV UR11, 0x40000040 ;  /* 0x40000040000b7882 */ /* 0x000fcc0000000000 */
[----:B------:R-:W-:Y:S01]  /*55c0*/  UMOV UR10, UR4 ;  /* 0x00000004000a7c82 */ /* 0x000fe20008000000 */
[----:B------:R-:W-:Y:S02]  /*55d0*/  WARPGROUP.DEPBAR.LE gsb0, 0x0 ;  /* 0x00008000000079c5 */ /* 0x000fe40000010000 */
[----:B------:R-:W-:-:S06]  /*55e0*/  WARPGROUP.ARRIVE ;  /* 0x00000000000079c5 */ /* 0x000fcc0000000000 */
[----:B------:R-:W-:Y:S01]  /*55f0*/  QGMMA.64x96x32.F32.E4M3.E4M3 R88, R140, gdesc[UR8], R88, gsb0 ;  /* 0x016000088c587df3 */ /* 0x000fe20008000858 */
[----:B------:R-:W-:Y:S01]  /*5600*/  UIADD3 UR4, UR6, 0x4, URZ ;  /* 0x0000000406047890 */ /* 0x000fe2000fffe03f */
[----:B------:R-:W-:-:S06]  /*5610*/  UMOV UR11, 0x40000040 ;  /* 0x40000040000b7882 */ /* 0x000fcc0000000000 */
[----:B------:R-:W-:Y:S01]  /*5620*/  UMOV UR10, UR4 ;  /* 0x00000004000a7c82 */ /* 0x000fe20008000000 */
[----:B------:R-:W1:Y:S01]  /*5630*/  SHFL.BFLY PT, R9, R6, 0x2, 0x1f ;  /* 0x0c401f0006097f89 */ /* 0x000e6200000e0000 */
[----:B------:R-:W-:-:S03]  /*5640*/  UIADD3 UR6, UR6, 0x6, URZ ;  /* 0x0000000606067890 */ /* 0x000fc6000fffe03f */
[----:B------:R-:W3:Y:S01]  /*5650*/  SHFL.BFLY PT, R10, R7, 0x2, 0x1f ;  /* 0x0c401f00070a7f89 */ /* 0x000ee200000e0000 */
[----:B------:R-:W-:Y:S02]  /*5660*/  WARPGROUP.DEPBAR.LE gsb0, 0x0 ;  /* 0x00008000000079c5 */ /* 0x000fe40000010000 */
[----:B------:R-:W-:-:S06]  /*5670*/  WARPGROUP.ARRIVE ;  /* 0x00000000000079c5 */ /* 0x000fcc0000000000 */
[----:B------:R-:W-:Y:S01]  /*5680*/  QGMMA.64x96x32.F32.E4M3.E4M3 R88, R144, gdesc[UR8], R88, gsb0 ;  /* 0x0160000890587df3 */ /* 0x000fe20008000858 */
[----:B------:R-:W-:Y:S01]  /*5690*/  UMOV UR10, UR6 ;  /* 0x00000006000a7c82 */ /* 0x000fe20008000000 */
[----:B------:R-:W-:Y:S01]  /*56a0*/  UMOV UR11, 0x40000040 ;  /* 0x40000040000b7882 */ /* 0x000fe20000000000 */
[----:B-1----:R-:W-:Y:S01]  /*56b0*/  FADD.FTZ R9, R9, R6 ;  /* 0x0000000609097221 */ /* 0x002fe20000010000 */
[----:B---3--:R-:W-:-:S04]  /*56c0*/  FADD.FTZ R10, R10, R7 ;  /* 0x000000070a0a7221 */ /* 0x008fc80000010000 */
[----:B------:R-:W1:Y:S04]  /*56d0*/  SHFL.BFLY PT, R0, R9, 0x1, 0x1f ;  /* 0x0c201f0009007f89 */ /* 0x000e6800000e0000 */
[----:B0-----:R-:W0:Y:S01]  /*56e0*/  SHFL.BFLY PT, R3, R10, 0x1, 0x1f ;  /* 0x0c201f000a037f89 */ /* 0x001e2200000e0000 */
[----:B-1----:R-:W-:Y:S01]  /*56f0*/  FADD.FTZ R11, R9, R0 ;  /* 0x00000000090b7221 */ /* 0x002fe20000010000 */
[----:B0-----:R-:W-:-:S04]  /*5700*/  FADD.FTZ R12, R10, R3 ;  /* 0x000000030a0c7221 */ /* 0x001fc80000010000 */
[C---:B------:R-:W-:Y:S01]  /*5710*/  FSETP.NE.FTZ.AND P1, PT, R11.reuse, RZ, PT ;  /* 0x000000ff0b00720b */ /* 0x040fe20003f35000 */
[----:B------:R-:W-:Y:S01]  /*5720*/  FMUL.FTZ R13, R11, 0.00390625 ;  /* 0x3b8000000b0d7820 */ /* 0x000fe20000410000 */
[----:B------:R-:W-:Y:S01]  /*5730*/  FMUL.FTZ R14, R12, 0.00390625 ;  /* 0x3b8000000c0e7820 */ /* 0x000fe20000410000 */
[----:B------:R-:W-:-:S03]  /*5740*/  MOV R3, RZ ;  /* 0x000000ff00037202 */ /* 0x000fc60000000f00 */
[----:B------:R-:W-:Y:S02]  /*5750*/  FSETP.NE.FTZ.AND P2, PT, R13, RZ, PT ;  /* 0x000000ff0d00720b */ /* 0x000fe40003f55000 */
[----:B------:R-:W-:Y:S01]  /*5760*/  FSETP.NE.FTZ.AND P3, PT, R14, RZ, PT ;  /* 0x000000ff0e00720b */ /* 0x000fe20003f75000 */
[----:B------:R-:W-:Y:S02]  /*5770*/  WARPGROUP.DEPBAR.LE gsb0, 0x0 ;  /* 0x00008000000079c5 */ /* 0x000fe40000010000 */
[----:B------:R-:W-:-:S06]  /*5780*/  WARPGROUP.ARRIVE ;  /* 0x00000000000079c5 */ /* 0x000fcc0000000000 */
[----:B------:R-:W-:Y:S01]  /*5790*/  QGMMA.64x96x32.F32.E4M3.E4M3 R88, R148, gdesc[UR8], R88, gsb0 ;  /* 0x0160000894587df3 */ /* 0x000fe20008000858 */
[----:B------:R-:W-:Y:S01]  /*57a0*/  @P1 MUFU.RCP R3, R11 ;  /* 0x0000000b00031308 */ /* 0x000fe20000001000 */
[----:B------:R-:W-:Y:S01]  /*57b0*/  FSETP.NE.FTZ.AND P1, PT, R12, RZ, PT ;  /* 0x000000ff0c00720b */ /* 0x000fe20003f35000 */
[----:B------:R-:W-:-:S06]  /*57c0*/  IMAD.MOV.U32 R9, RZ, RZ, RZ ;  /* 0x000000ffff097224 */ /* 0x000fcc00078e00ff */
[----:B------:R-:W0:Y:S08]  /*57d0*/  @P2 MUFU.LG2 R7, R13 ;  /* 0x0000000d00072308 */ /* 0x000e300000000c00 */
[----:B------:R-:W1:Y:S08]  /*57e0*/  @P3 MUFU.LG2 R10, R14 ;  /* 0x0000000e000a3308 */ /* 0x000e700000000c00 */
[----:B------:R-:W3:Y:S01]  /*57f0*/  @P1 MUFU.RCP R9, R12 ;  /* 0x0000000c00091308 */ /* 0x000ee20000001000 */
[----:B------:R-:W-:-:S02]  /*5800*/  IMAD.U32 R6, RZ, RZ, UR47 ;  /* 0x0000002fff067e24 */ /* 0x000fc4000f8e00ff */
[----:B------:R-:W-:Y:S02]  /*5810*/  IMAD.U32 R16, RZ, RZ, UR47 ;  /* 0x0000002fff107e24 */ /* 0x000fe4000f8e00ff */
[----:B0-----:R-:W-:Y:S01]  /*5820*/  @P2 FMUL.FTZ R7, R7, 0.69314718246459960938 ;  /* 0x3f31721807072820 */ /* 0x001fe20000410000 */
[----:B------:R-:W-:Y:S01]  /*5830*/  @P2 FMUL.FTZ R6, R6, 0.69314718246459960938 ;  /* 0x3f31721806062820 */ /* 0x000fe20000410000 */
[----:B------:R-:W-:Y:S01]  /*5840*/  @P3 FMUL.FTZ R16, R16, 0.69314718246459960938 ;  /* 0x3f31721810103820 */ /* 0x000fe20000410000 */
[----:B-1----:R-:W-:Y:S01]  /*5850*/  @P3 FMUL.FTZ R11, R10, 0.69314718246459960938 ;  /* 0x3f3172180a0b3820 */ /* 0x002fe20000410000 */
[----:B------:R-:W-:Y:S02]  /*5860*/  IMAD.MOV.U32 R2, RZ, RZ, -0x800000 ;  /* 0xff800000ff027424 */ /* 0x000fe400078e00ff */
[----:B------:R-:W-:Y:S01]  /*5870*/  @P2 FFMA.FTZ R2, R6, R5, R7 ;  /* 0x0000000506022223 */ /* 0x000fe20000010007 */
[----:B------:R-:W-:Y:S02]  /*5880*/  IMAD.MOV.U32 R0, RZ, RZ, -0x800000 ;  /* 0xff800000ff007424 */ /* 0x000fe400078e00ff */
[----:B------:R-:W-:Y:S01]  /*5890*/  @P3 FFMA.FTZ R0, R16, R4, R11 ;  /* 0x0000000410003223 */ /* 0x000fe2000001000b */
[-C--:B--2---:R-:W-:Y:S01]  /*58a0*/  FMUL.FTZ R24, R3, R8.reuse ;  /* 0x0000000803187220 */ /* 0x084fe20000410000 */
[----:B---3--:R-:W-:Y:S01]  /*58b0*/  FMUL.FTZ R6, R9, R8 ;  /* 0x0000000809067220 */ /* 0x008fe20000410000 */
[----:B------:R-:W-:-:S02]  /*58c0*/  WARPGROUP.DEPBAR.LE gsb0, 0x0 ;  /* 0x00008000000079c5 */ /* 0x000fc40000010000 */
[----:B------:R-:W-:Y:S05]  /*58d0*/  @!P0 BRA `(.L_x_34) ;  /* 0x0000000000048947 */ /* 0x000fea0003800000 */
[----:B------:R-:W-:Y:S01]  /*58e0*/  BPT.TRAP 0x1 ;  /* 0x000000040000795c */ /* 0x000fe20000300000 */
.L_x_34:
[----:B------:R-:W-:Y:S01]  /*58f0*/  UIADD3 UR4, UR16, 0x17060, URZ ;  /* 0x0001706010047890 */ /* 0x000fe2000fffe03f */
[-C--:B------:R-:W-:Y:S01]  /*5900*/  FMUL.FTZ R3, R88, R24.reuse ;  /* 0x0000001858037220 */ /* 0x080fe20000410000 */
[-C--:B------:R-:W-:Y:S01]  /*5910*/  FMUL.FTZ R4, R93, R24.reuse ;  /* 0x000000185d047220 */ /* 0x080fe20000410000 */
[-C--:B------:R-:W-:Y:S01]  /*5920*/  FMUL.FTZ R5, R96, R24.reuse ;  /* 0x0000001860057220 */ /* 0x080fe20000410000 */
[----:B------:R-:W-:Y:S01]  /*5930*/  UPRMT UR4, UR7, 0x654, UR4 ;  /* 0x0000065407047896 */ /* 0x000fe20008000004 */
        /* <DEDUP_REMOVED lines=8> */
[----:B------:R-:W-:Y:S01]  /*59c0*/  SYNCS.ARRIVE.TRANS64.RED.A1T0 RZ, [UR4], RZ ;  /* 0x000000ffffff79a7 */ /* 0x000fe20008100404 */
        /* <DEDUP_REMOVED lines=31> */
[----:B------:R-:W-:Y:S01]  /*5bc0*/  PLOP3.LUT P0, PT, PT, PT, PT, 0x8, 0x0 ;  /* 0x000000000000781c */ /* 0x000fe20003f0e170 */
[-C--:B------:R-:W-:Y:S01]  /*5bd0*/  FMUL.FTZ R118, R118, R6.reuse ;  /* 0x0000000676767220 */ /* 0x080fe20000410000 */
[-C--:B------:R-:W-:Y:S01]  /*5be0*/  FMUL.FTZ R115, R115, R6.reuse ;  /* 0x0000000673737220 */ /* 0x080fe20000410000 */
[-C--:B------:R-:W-:Y:S01]  /*5bf0*/  FMUL.FTZ R126, R126, R6.reuse ;  /* 0x000000067e7e7220 */ /* 0x080fe20000410000 */
[-C--:B------:R-:W-:Y:S01]  /*5c00*/  FMUL.FTZ R123, R123, R6.reuse ;  /* 0x000000067b7b7220 */ /* 0x080fe20000410000 */
[-C--:B------:R-:W-:Y:S01]  /*5c10*/  FMUL.FTZ R134, R134, R6.reuse ;  /* 0x0000000686867220 */ /* 0x080fe20000410000 */
[----:B------:R-:W-:-:S07]  /*5c20*/  FMUL.FTZ R131, R131, R6 ;  /* 0x0000000683837220 */ /* 0x000fce0000410000 */
.L_x_10:
[----:B------:R-:W-:Y:S05]  /*5c30*/  @P0 BRA `(.L_x_35) ;  /* 0x0000001800ec0947 */ /* 0x000fea0003800000 */
[----:B------:R-:W0:Y:S01]  /*5c40*/  S2R R26, SR_TID.X ;  /* 0x00000000001a7919 */ /* 0x000e220000002100 */
[----:B------:R-:W-:Y:S01]  /*5c50*/  ULDC.64 UR4, c[0x4][0x38] ;  /* 0x01000e0000047ab9 */ /* 0x000fe20000000a00 */
[----:B------:R-:W1:Y:S01]  /*5c60*/  LDC R46, c[0x0][0xbe8] ;  /* 0x0002fa00ff2e7b82 */ /* 0x000e620000000800 */
[----:B------:R-:W-:Y:S01]  /*5c70*/  ULDC.64 UR8, c[0x0][0xbd0] ;  /* 0x0002f40000087ab9 */ /* 0x000fe20000000a00 */
[----:B------:R-:W2:Y:S01]  /*5c80*/  S2R R45, SR_CTAID.X ;  /* 0x00000000002d7919 */ /* 0x000ea20000002500 */
[----:B------:R-:W-:Y:S01]  /*5c90*/  USHF.R.S32.HI UR7, URZ, 0x1f, UR36 ;  /* 0x0000001f3f077899 */ /* 0x000fe20008011424 */
[----:B------:R-:W-:-:S04]  /*5ca0*/  ULDC.64 UR10, c[0x0][0xb38] ;  /* 0x0002ce00000a7ab9 */ /* 0x000fc80000000a00 */
[----:B------:R-:W3:Y:S01]  /*5cb0*/  LDC R74, c[0x0][0xc50] ;  /* 0x00031400ff4a7b82 */ /* 0x000ee20000000800 */
[----:B0-----:R-:W-:-:S05]  /*5cc0*/  IMAD.SHL.U32 R6, R26, 0x4, RZ ;  /* 0x000000041a067824 */ /* 0x001fca00078e00ff */
[----:B------:R-:W-:Y:S02]  /*5cd0*/  LOP3.LUT R6, R6, 0xc, RZ, 0xc0, !PT ;  /* 0x0000000c06067812 */ /* 0x000fe400078ec0ff */
[----:B------:R-:W-:Y:S02]  /*5ce0*/  BAR.SYNC.DEFER_BLOCKING 0x1, 0x180 ;  /* 0x0046000000007b1d */ /* 0x000fe40000010000 */
[----:B------:R-:W-:-:S05]  /*5cf0*/  IADD3 R6, P0, R6, UR4, RZ ;  /* 0x0000000406067c10 */ /* 0x000fca000ff1e0ff */
[----:B------:R-:W-:-:S05]  /*5d00*/  IMAD.X R7, RZ, RZ, UR5, P0 ;  /* 0x00000005ff077e24 */ /* 0x000fca00080e06ff */
[----:B------:R0:W4:Y:S01]  /*5d10*/  LDG.E.CONSTANT R12, desc[UR38][R6.64] ;  /* 0x00000026060c7981 */ /* 0x000122000c1e9900 */
[----:B------:R-:W-:Y:S01]  /*5d20*/  LOP3.LUT P0, R19, R26, 0x3, RZ, 0xc0, !PT ;  /* 0x000000031a137812 */ /* 0x000fe2000780c0ff */
[----:B------:R-:W-:Y:S01]  /*5d30*/  UIMAD.WIDE.U32 UR4, UR36, UR8, URZ ;  /* 0x00000008240472a5 */ /* 0x000fe2000f8e003f */
[----:B-1----:R-:W-:Y:S01]  /*5d40*/  ISETP.NE.AND P2, PT, R46, 0x1, PT ;  /* 0x000000012e00780c */ /* 0x002fe20003f45270 */
[----:B------:R-:W-:Y:S01]  /*5d50*/  UIMAD UR6, UR7, UR8, URZ ;  /* 0x00000008070672a4 */ /* 0x000fe2000f8e023f */
[----:B------:R-:W-:Y:S01]  /*5d60*/  ISETP.EQ.OR P0, PT, R19, 0x3, !P0 ;  /* 0x000000031300780c */ /* 0x000fe20004702670 */
[----:B------:R-:W-:Y:S01]  /*5d70*/  UIMAD UR8, UR7, UR10, URZ ;  /* 0x0000000a070872a4 */ /* 0x000fe2000f8e023f */
[----:B------:R-:W-:Y:S01]  /*5d80*/  BSSY B0, `(.L_x_36) ;  /* 0x0000144000007945 */ /* 0x000fe20003800000 */
[----:B------:R-:W-:Y:S01]  /*5d90*/  UIMAD UR9, UR36, UR9, UR6 ;  /* 0x00000009240972a4 */ /* 0x000fe2000f8e0206 */
[----:B------:R-:W-:Y:S01]  /*5da0*/  SEL R57, R5, R14, P0 ;  /* 0x0000000e05397207 */ /* 0x000fe20000000000 */
[----:B------:R-:W-:Y:S01]  /*5db0*/  IMAD.U32 R27, RZ, RZ, UR5 ;  /* 0x00000005ff1b7e24 */ /* 0x000fe2000f8e00ff */
[----:B------:R-:W-:Y:S01]  /*5dc0*/  SEL R5, R14, R5, P0 ;  /* 0x000000050e057207 */ /* 0x000fe20000000000 */
[----:B------:R-:W-:Y:S01]  /*5dd0*/  UIADD3 UR9, UR5, UR9, URZ ;  /* 0x0000000905097290 */ /* 0x000fe2000fffe03f */
[----:B------:R-:W-:Y:S01]  /*5de0*/  SEL R65, R9, R16, P0 ;  /* 0x0000001009417207 */ /* 0x000fe20000000000 */
[----:B------:R-:W-:Y:S01]  /*5df0*/  UIMAD.WIDE.U32 UR6, UR36, UR10, URZ ;  /* 0x0000000a240672a5 */ /* 0x000fe2000f8e003f */
[----:B------:R-:W-:Y:S01]  /*5e00*/  SEL R14, R16, R9, P0 ;  /* 0x00000009100e7207 */ /* 0x000fe20000000000 */
[----:B------:R-:W-:Y:S01]  /*5e10*/  VIADD R9, R26, 0xffffff80 ;  /* 0xffffff801a097836 */ /* 0x000fe20000000000 */
[----:B------:R-:W-:Y:S01]  /*5e20*/  SEL R19, R13, R4, P0 ;  /* 0x000000040d137207 */ /* 0x000fe20000000000 */
[----:B------:R-:W-:Y:S01]  /*5e30*/  IMAD.U32 R26, RZ, RZ, UR4 ;  /* 0x00000004ff1a7e24 */ /* 0x000fe2000f8e00ff */
[----:B------:R-:W-:Y:S01]  /*5e40*/  SEL R13, R4, R13, P0 ;  /* 0x0000000d040d7207 */ /* 0x000fe20000000000 */
[----:B------:R-:W1:Y:S01]  /*5e50*/  @P2 LDC R72, c[0x0][0xbec] ;  /* 0x0002fb00ff482b82 */ /* 0x000e620000000800 */
[----:B------:R-:W-:Y:S01]  /*5e60*/  SHF.R.S32.HI R4, RZ, 0x1f, R9 ;  /* 0x0000001fff047819 */ /* 0x000fe20000011409 */
[----:B------:R-:W-:Y:S01]  /*5e70*/  IMAD.U32 R27, RZ, RZ, UR9 ;  /* 0x00000009ff1b7e24 */ /* 0x000fe2000f8e00ff */
[----:B------:R-:W-:Y:S01]  /*5e80*/  SEL R81, R3, R8, P0 ;  /* 0x0000000803517207 */ /* 0x000fe20000000000 */
[----:B------:R-:W-:Y:S01]  /*5e90*/  UIMAD UR8, UR36, UR11, UR8 ;  /* 0x0000000b240872a4 */ /* 0x000fe2000f8e0208 */
[----:B0-----:R-:W-:Y:S01]  /*5ea0*/  LEA.HI R6, R4, R9, RZ, 0x7 ;  /* 0x0000000904067211 */ /* 0x001fe200078f38ff */
[----:B------:R-:W-:Y:S01]  /*5eb0*/  IMAD.U32 R35, RZ, RZ, UR7 ;  /* 0x00000007ff237e24 */ /* 0x000fe2000f8e00ff */
[----:B------:R-:W-:Y:S01]  /*5ec0*/  SEL R3, R8, R3, P0 ;  /* 0x0000000308037207 */ /* 0x000fe20000000000 */
[----:B------:R-:W3:Y:S01]  /*5ed0*/  S2UR UR4, SR_CTAID.Y ;  /* 0x00000000000479c3 */ /* 0x000ee20000002600 */
[----:B------:R-:W-:Y:S01]  /*5ee0*/  LOP3.LUT R8, R6, 0xffffff80, RZ, 0xc0, !PT ;  /* 0xffffff8006087812 */ /* 0x000fe200078ec0ff */
[----:B------:R-:W-:Y:S01]  /*5ef0*/  UIADD3 UR8, UR7, UR8, URZ ;  /* 0x0000000807087290 */ /* 0x000fe2000fffe03f */
[----:B------:R-:W-:Y:S01]  /*5f00*/  SEL R53, R132, R25, P0 ;  /* 0x0000001984357207 */ /* 0x000fe20000000000 */
[----:B------:R-:W-:Y:S01]  /*5f10*/  IMAD.U32 R34, RZ, RZ, UR6 ;  /* 0x00000006ff227e24 */ /* 0x000fe2000f8e00ff */
[----:B------:R-:W-:Y:S01]  /*5f20*/  SEL R71, R25, R132, P0 ;  /* 0x0000008419477207 */ /* 0x000fe20000000000 */
[----:B------:R-:W-:Y:S01]  /*5f30*/  IMAD.IADD R40, R9, 0x1, -R8 ;  /* 0x0000000109287824 */ /* 0x000fe200078e0a08 */
[----:B------:R-:W-:Y:S01]  /*5f40*/  SEL R55, R15, R10, P0 ;  /* 0x0000000a0f377207 */ /* 0x000fe20000000000 */
[----:B------:R-:W0:Y:S01]  /*5f50*/  @P2 LDC R76, c[0x0][0xbec] ;  /* 0x0002fb00ff4c2b82 */ /* 0x000e220000000800 */
[----:B------:R-:W-:Y:S01]  /*5f60*/  SEL R15, R10, R15, P0 ;  /* 0x0000000f0a0f7207 */ /* 0x000fe20000000000 */
[----:B------:R-:W-:Y:S01]  /*5f70*/  IMAD.U32 R35, RZ, RZ, UR8 ;  /* 0x00000008ff237e24 */ /* 0x000fe2000f8e00ff */
[----:B------:R-:W-:Y:S01]  /*5f80*/  SHF.R.S32.HI R25, RZ, 0x1f, R40 ;  /* 0x0000001fff197819 */ /* 0x000fe20000011428 */
[----:B------:R-:W-:Y:S01]  /*5f90*/  ULDC.64 UR6, c[0x0][0xb48] ;  /* 0x0002d20000067ab9 */ /* 0x000fe20000000a00 */
[----:B------:R-:W-:Y:S01]  /*5fa0*/  SEL R49, R124, R23, P0 ;  /* 0x000000177c317207 */ /* 0x000fe20000000000 */
[----:B------:R-:W-:Y:S01]  /*5fb0*/  ULDC.64 UR8, c[0x0][0xb28] ;  /* 0x0002ca0000087ab9 */ /* 0x000fe20000000a00 */
[----:B------:R-:W-:-:S02]  /*5fc0*/  LEA.HI R10, R25, R40, RZ, 0x2 ;  /* 0x00000028190a7211 */ /* 0x000fc400078f10ff */
[----:B------:R-:W-:Y:S02]  /*5fd0*/  SEL R75, R23, R124, P0 ;  /* 0x0000007c174b7207 */ /* 0x000fe40000000000 */
[----:B------:R-:W-:Y:S02]  /*5fe0*/  LEA.HI R4, R4, R9, RZ, 0x2 ;  /* 0x0000000904047211 */ /* 0x000fe400078f10ff */
[----:B------:R-:W-:Y:S02]  /*5ff0*/  SHF.R.S32.HI R23, RZ, 0x7, R6 ;  /* 0x00000007ff177819 */ /* 0x000fe40000011406 */
[--C-:B------:R-:W-:Y:S02]  /*6000*/  SHF.R.S32.HI R6, RZ, 0x2, R10.reuse ;  /* 0x00000002ff067819 */ /* 0x100fe4000001140a */
[----:B------:R-:W-:Y:S02]  /*6010*/  SHF.R.S32.HI R7, RZ, 0x1f, R10 ;  /* 0x0000001fff077819 */ /* 0x000fe4000001140a */
[----:B------:R-:W-:Y:S01]  /*6020*/  LOP3.LUT R8, R4, 0xfffffffc, RZ, 0xc0, !PT ;  /* 0xfffffffc04087812 */ /* 0x000fe200078ec0ff */
[----:B------:R-:W-:Y:S01]  /*6030*/  IMAD.HI R4, R23, 0x55555556, RZ ;  /* 0x5555555617047827 */ /* 0x000fe200078e02ff */
[----:B------:R-:W-:-:S02]  /*6040*/  LEA.HI R7, R7, R6, RZ, 0x3 ;  /* 0x0000000607077211 */ /* 0x000fc400078f18ff */
[----:B------:R-:W-:Y:S01]  /*6050*/  SEL R61, R135, R134, P0 ;  /* 0x00000086873d7207 */ /* 0x000fe20000000000 */
[----:B------:R-:W-:Y:S01]  /*6060*/  IMAD.IADD R8, R9, 0x1, -R8 ;  /* 0x0000000109087824 */ /* 0x000fe200078e0a08 */
[----:B------:R-:W-:Y:S02]  /*6070*/  LOP3.LUT R9, R7, 0xfffffff8, RZ, 0xc0, !PT ;  /* 0xfffffff807097812 */ /* 0x000fe400078ec0ff */
[----:B------:R-:W-:Y:S02]  /*6080*/  LEA.HI R7, R25, R40, RZ, 0x5 ;  /* 0x0000002819077211 */ /* 0x000fe400078f28ff */
[----:B------:R-:W-:Y:S01]  /*6090*/  LEA.HI R4, R4, R4, RZ, 0x1 ;  /* 0x0000000404047211 */ /* 0x000fe200078f08ff */
[----:B------:R-:W-:Y:S01]  /*60a0*/  IMAD.IADD R6, R6, 0x1, -R9 ;  /* 0x0000000106067824 */ /* 0x000fe200078e0a09 */
[----:B------:R-:W-:Y:S02]  /*60b0*/  SHF.R.S32.HI R7, RZ, 0x5, R7 ;  /* 0x00000005ff077819 */ /* 0x000fe40000011407 */
[----:B------:R-:W-:Y:S01]  /*60c0*/  LEA.HI R9, R8, R8, RZ, 0x1 ;  /* 0x0000000808097211 */ /* 0x000fe200078f08ff */
[----:B------:R-:W-:Y:S01]  /*60d0*/  IMAD R4, R4, -0x3, R23 ;  /* 0xfffffffd04047824 */ /* 0x000fe200078e0217 */
[----:B------:R-:W-:Y:S01]  /*60e0*/  SEL R33, R134, R135, P0 ;  /* 0x0000008786217207 */ /* 0x000fe20000000000 */
[----:B------:R-:W-:Y:S01]  /*60f0*/  IMAD R7, R7, 0x10, R6 ;  /* 0x0000001007077824 */ /* 0x000fe200078e0206 */
[----:B------:R-:W-:-:S02]  /*6100*/  LOP3.LUT R9, R9, 0x1ffffffe, RZ, 0xc0, !PT ;  /* 0x1ffffffe09097812 */ /* 0x000fc400078ec0ff */
[----:B------:R-:W-:Y:S01]  /*6110*/  SEL R43, R58, R21, P0 ;  /* 0x000000153a2b7207 */ /* 0x000fe20000000000 */
[----:B------:R-:W-:Y:S01]  /*6120*/  IMAD R4, R4, 0x40, R7 ;  /* 0x0000004004047824 */ /* 0x000fe200078e0207 */
[----:B------:R-:W-:Y:S01]  /*6130*/  SEL R58, R21, R58, P0 ;  /* 0x0000003a153a7207 */ /* 0x000fe20000000000 */
[----:B------:R-:W-:Y:S01]  /*6140*/  IMAD.IADD R9, R8, 0x1, -R9 ;  /* 0x0000000108097824 */ /* 0x000fe200078e0a09 */
[----:B------:R-:W-:Y:S01]  /*6150*/  SEL R31, R98, R99, P0 ;  /* 0x00000063621f7207 */ /* 0x000fe20000000000 */
[--C-:B--2---:R-:W-:Y:S01]  /*6160*/  IMAD R54, R45, 0xc0, R4.reuse ;  /* 0x000000c02d367824 */ /* 0x104fe200078e0204 */
[----:B------:R-:W-:Y:S01]  /*6170*/  SEL R21, R114, R115, P0 ;  /* 0x0000007372157207 */ /* 0x000fe20000000000 */
[----:B------:R-:W-:Y:S01]  /*6180*/  IMAD R9, R9, 0x8, R4 ;  /* 0x0000000809097824 */ /* 0x000fe200078e0204 */
[----:B------:R-:W-:Y:S02]  /*6190*/  SEL R73, R51, R24, P0 ;  /* 0x0000001833497207 */ /* 0x000fe40000000000 */
[----:B------:R-:W-:Y:S01]  /*61a0*/  SEL R51, R24, R51, P0 ;  /* 0x0000003318337207 */ /* 0x000fe20000000000 */
[----:B------:R-:W-:Y:S01]  /*61b0*/  IMAD R45, R45, 0xc0, R9 ;  /* 0x000000c02d2d7824 */ /* 0x000fe200078e0209 */
[----:B------:R-:W-:-:S02]  /*61c0*/  SEL R79, R17, R20, P0 ;  /* 0x00000014114f7207 */ /* 0x000fc40000000000 */
[----:B------:R-:W-:Y:S01]  /*61d0*/  SEL R17, R20, R17, P0 ;  /* 0x0000001114117207 */ /* 0x000fe20000000000 */
[----:B0-----:R-:W-:Y:S01]  /*61e0*/  @P2 IMAD.HI.U32 R76, R45, R76, RZ ;  /* 0x0000004c2d4c2227 */ /* 0x001fe200078e00ff */
[----:B------:R-:W-:Y:S02]  /*61f0*/  SEL R59, R18, R11, P0 ;  /* 0x0000000b123b7207 */ /* 0x000fe40000000000 */
[----:B------:R-:W-:Y:S02]  /*6200*/  SEL R18, R11, R18, P0 ;  /* 0x000000120b127207 */ /* 0x000fe40000000000 */
[----:B------:R-:W-:Y:S02]  /*6210*/  SEL R69, R94, R95, P0 ;  /* 0x0000005f5e457207 */ /* 0x000fe40000000000 */
[----:B------:R-:W-:Y:S02]  /*6220*/  SEL R77, R47, R22, P0 ;  /* 0x000000162f4d7207 */ /* 0x000fe40000000000 */
[----:B------:R-:W-:-:S02]  /*6230*/  SEL R67, R102, R103, P0 ;  /* 0x0000006766437207 */ /* 0x000fc40000000000 */
[----:B------:R-:W-:Y:S02]  /*6240*/  LOP3.LUT R7, R10, 0x7ffffffc, RZ, 0xc0, !PT ;  /* 0x7ffffffc0a077812 */ /* 0x000fe400078ec0ff */
[----:B------:R-:W-:Y:S02]  /*6250*/  SEL R47, R22, R47, P0 ;  /* 0x0000002f162f7207 */ /* 0x000fe40000000000 */
[----:B------:R-:W-:Y:S02]  /*6260*/  SEL R29, R90, R91, P0 ;  /* 0x0000005b5a1d7207 */ /* 0x000fe40000000000 */
[----:B------:R-:W-:Y:S02]  /*6270*/  SEL R11, R106, R107, P0 ;  /* 0x0000006b6a0b7207 */ /* 0x000fe40000000000 */
[----:B------:R-:W-:Y:S02]  /*6280*/  SEL R63, R110, R111, P0 ;  /* 0x0000006f6e3f7207 */ /* 0x000fe40000000000 */
[----:B------:R-:W-:-:S02]  /*6290*/  SEL R41, R118, R119, P0 ;  /* 0x0000007776297207 */ /* 0x000fc40000000000 */
[----:B------:R-:W-:Y:S02]  /*62a0*/  SEL R37, R122, R123, P0 ;  /* 0x0000007b7a257207 */ /* 0x000fe40000000000 */
        /* <DEDUP_REMOVED lines=13> */
[C---:B------:R-:W-:Y:S01]  /*6380*/  LOP3.LUT P1, RZ, R40.reuse, 0x3, RZ, 0xc0, !PT ;  /* 0x0000000328ff7812 */ /* 0x040fe2000782c0ff */
[----:B------:R-:W-:Y:S01]  /*6390*/  IMAD.IADD R40, R40, 0x1, -R7 ;  /* 0x0000000128287824 */ /* 0x000fe200078e0a07 */
[----:B----4-:R-:W-:Y:S01]  /*63a0*/  LOP3.LUT R44, R12, 0x2, RZ, 0x3c, !PT ;  /* 0x000000020c2c7812 */ /* 0x010fe200078e3cff */
[----:B------:R-:W-:Y:S04]  /*63b0*/  SHFL.IDX PT, R60, R33, R12, 0x1c1f ;  /* 0x001c1f0c213c7589 */ /* 0x000fe800000e0000 */
[----:B------:R-:W0:Y:S04]  /*63c0*/  SHFL.IDX PT, R61, R61, R44, 0x1c1f ;  /* 0x001c1f2c3d3d7589 */ /* 0x000e2800000e0000 */
[----:B------:R2:W-:Y:S04]  /*63d0*/  SHFL.IDX PT, R24, R31, R12, 0x1c1f ;  /* 0x001c1f0c1f187589 */ /* 0x0005e800000e0000 */
[----:B------:R-:W-:Y:S04]  /*63e0*/  SHFL.IDX PT, R9, R21, R12, 0x1c1f ;  /* 0x001c1f0c15097589 */ /* 0x000fe800000e0000 */
[----:B------:R-:W-:Y:S01]  /*63f0*/  SHFL.IDX PT, R20, R81, R12, 0x1c1f ;  /* 0x001c1f0c51147589 */ /* 0x000fe200000e0000 */
[----:B--2---:R-:W2:Y:S03]  /*6400*/  LDC.64 R30, c[0x0][0xbd8] ;  /* 0x0002f600ff1e7b82 */ /* 0x004ea60000000a00 */
[----:B------:R0:W-:Y:S04]  /*6410*/  SHFL.IDX PT, R21, R3, R44, 0x1c1f ;  /* 0x001c1f2c03157589 */ /* 0x0001e800000e0000 */
[----:B------:R-:W-:Y:S04]  /*6420*/  SHFL.IDX PT, R19, R19, R12, 0x1c1f ;  /* 0x001c1f0c13137589 */ /* 0x000fe800000e0000 */
[----:B------:R-:W4:Y:S01]  /*6430*/  SHFL.IDX PT, R62, R13, R44, 0x1c1f ;  /* 0x001c1f2c0d3e7589 */ /* 0x000f2200000e0000 */
[----:B0-----:R-:W-:-:S03]  /*6440*/  SEL R3, R61, R60, P0 ;  /* 0x0000003c3d037207 */ /* 0x001fc60000000000 */
[----:B------:R-:W-:Y:S04]  /*6450*/  SHFL.IDX PT, R57, R57, R12, 0x1c1f ;  /* 0x001c1f0c39397589 */ /* 0x000fe800000e0000 */
[----:B------:R0:W5:Y:S04]  /*6460*/  SHFL.IDX PT, R66, R5, R44, 0x1c1f ;  /* 0x001c1f2c05427589 */ /* 0x00016800000e0000 */
[----:B------:R-:W-:Y:S04]  /*6470*/  SHFL.IDX PT, R59, R59, R12, 0x1c1f ;  /* 0x001c1f0c3b3b7589 */ /* 0x000fe800000e0000 */
[----:B------:R5:W-:Y:S01]  /*6480*/  SHFL.IDX PT, R68, R18, R44, 0x1c1f ;  /* 0x001c1f2c12447589 */ /* 0x000be200000e0000 */
[----:B0-----:R-:W-:-:S03]  /*6490*/  SEL R5, R60, R61, P0 ;  /* 0x0000003d3c057207 */ /* 0x001fc60000000000 */
[----:B------:R-:W-:Y:S01]  /*64a0*/  SHFL.IDX PT, R55, R55, R12, 0x1c1f ;  /* 0x001c1f0c37377589 */ /* 0x000fe200000e0000 */
[----:B------:R-:W0:Y:S03]  /*64b0*/  LDC.64 R60, c[0x0][0xb40] ;  /* 0x0002d000ff3c7b82 */ /* 0x000e260000000a00 */
[----:B------:R-:W3:Y:S01]  /*64c0*/  SHFL.IDX PT, R64, R15, R44, 0x1c1f ;  /* 0x001c1f2c0f407589 */ /* 0x000ee200000e0000 */
[----:B----4-:R-:W-:-:S03]  /*64d0*/  SEL R13, R19, R62, P0 ;  /* 0x0000003e130d7207 */ /* 0x010fc60000000000 */
[----:B------:R4:W-:Y:S04]  /*64e0*/  SHFL.IDX PT, R28, R69, R12, 0x1c1f ;  /* 0x001c1f0c451c7589 */ /* 0x0009e800000e0000 */
[----:B------:R-:W-:Y:S01]  /*64f0*/  SHFL.IDX PT, R16, R67, R12, 0x1c1f ;  /* 0x001c1f0c43107589 */ /* 0x000fe200000e0000 */
[----:B-----5:R-:W-:-:S03]  /*6500*/  SEL R18, R57, R66, P0 ;  /* 0x0000004239127207 */ /* 0x020fc60000000000 */
[----:B------:R-:W-:Y:S01]  /*6510*/  SHFL.IDX PT, R8, R41, R12, 0x1c1f ;  /* 0x001c1f0c29087589 */ /* 0x000fe200000e0000 */
[----:B----4-:R-:W4:Y:S03]  /*6520*/  @P2 LDC R69, c[0x0][0xbf0] ;  /* 0x0002fc00ff452b82 */ /* 0x010f260000000800 */
[----:B------:R-:W-:Y:S04]  /*6530*/  SHFL.IDX PT, R7, R37, R12, 0x1c1f ;  /* 0x001c1f0c25077589 */ /* 0x000fe800000e0000 */
[----:B------:R-:W-:Y:S01]  /*6540*/  SHFL.IDX PT, R4, R39, R12, 0x1c1f ;  /* 0x001c1f0c27047589 */ /* 0x000fe200000e0000 */
[----:B0-----:R-:W-:-:S03]  /*6550*/  IMAD.WIDE.U32 R34, R60, UR45, R34 ;  /* 0x0000002d3c227c25 */ /* 0x001fc6000f8e0022 */
[----:B------:R-:W-:Y:S01]  /*6560*/  SHFL.IDX PT, R6, R25, R12, 0x1c1f ;  /* 0x001c1f0c19067589 */ /* 0x000fe200000e0000 */
[----:B---3--:R-:W-:-:S03]  /*6570*/  SEL R15, R64, R55, P0 ;  /* 0x00000037400f7207 */ /* 0x008fc60000000000 */
[----:B------:R-:W-:Y:S04]  /*6580*/  SHFL.IDX PT, R67, R17, R44, 0x1c1f ;  /* 0x001c1f2c11437589 */ /* 0x000fe800000e0000 */
[----:B------:R0:W-:Y:S04]  /*6590*/  SHFL.IDX PT, R70, R14, R44, 0x1c1f ;  /* 0x001c1f2c0e467589 */ /* 0x0001e800000e0000 */
[----:B------:R-:W-:Y:S04]  /*65a0*/  SHFL.IDX PT, R58, R58, R44, 0x1c1f ;  /* 0x001c1f2c3a3a7589 */ /* 0x000fe800000e0000 */
[----:B------:R-:W-:Y:S01]  /*65b0*/  SHFL.IDX PT, R50, R75, R44, 0x1c1f ;  /* 0x001c1f2c4b327589 */ /* 0x000fe200000e0000 */
[----:B0-----:R-:W-:Y:S01]  /*65c0*/  SEL R14, R66, R57, P0 ;  /* 0x00000039420e7207 */ /* 0x001fe20000000000 */
[----:B------:R-:W-:-:S02]  /*65d0*/  IMAD R57, RZ, RZ, -UR36 ;  /* 0x80000024ff397e24 */ /* 0x000fc4000f8e02ff */
[----:B------:R-:W-:Y:S04]  /*65e0*/  SHFL.IDX PT, R47, R47, R44, 0x1c1f ;  /* 0x001c1f2c2f2f7589 */ /* 0x000fe800000e0000 */
[----:B------:R0:W-:Y:S04]  /*65f0*/  SHFL.IDX PT, R56, R71, R44, 0x1c1f ;  /* 0x001c1f2c47387589 */ /* 0x0001e800000e0000 */
[----:B------:R-:W-:Y:S04]  /*6600*/  SHFL.IDX PT, R51, R51, R44, 0x1c1f ;  /* 0x001c1f2c33337589 */ /* 0x000fe800000e0000 */
[----:B------:R-:W-:Y:S01]  /*6610*/  SHFL.IDX PT, R41, R95, R44, 0x1c1f ;  /* 0x001c1f2c5f297589 */ /* 0x000fe200000e0000 */
[----:B0-----:R-:W0:Y:S03]  /*6620*/  @P2 LDC R71, c[0x0][0xbf0] ;  /* 0x0002fc00ff472b82 */ /* 0x001e260000000800 */
[----:B------:R-:W-:Y:S04]  /*6630*/  SHFL.IDX PT, R38, R91, R44, 0x1c1f ;  /* 0x001c1f2c5b267589 */ /* 0x000fe800000e0000 */
        /* <DEDUP_REMOVED lines=8> */
[----:B------:R2:W-:Y:S04]  /*66c0*/  SHFL.IDX PT, R23, R23, R44, 0x1c1f ;  /* 0x001c1f2c17177589 */ /* 0x0005e800000e0000 */
[----:B------:R-:W3:Y:S04]  /*66d0*/  SHFL.IDX PT, R65, R65, R12, 0x1c1f ;  /* 0x001c1f0c41417589 */ /* 0x000ee800000e0000 */
[----:B------:R-:W5:Y:S01]  /*66e0*/  SHFL.IDX PT, R42, R79, R12, 0x1c1f ;  /* 0x001c1f0c4f2a7589 */ /* 0x000f6200000e0000 */
[----:B--2---:R-:W-:-:S03]  /*66f0*/  IMAD R44, R30, UR46, RZ ;  /* 0x0000002e1e2c7c24 */ /* 0x004fc6000f8e02ff */
[----:B------:R-:W-:Y:S01]  /*6700*/  SHFL.IDX PT, R43, R43, R12, 0x1c1f ;  /* 0x001c1f0c2b2b7589 */ /* 0x000fe200000e0000 */
[----:B------:R-:W-:-:S03]  /*6710*/  IMAD R31, R31, UR45, R44 ;  /* 0x0000002d1f1f7c24 */ /* 0x000fc6000f8e022c */
[----:B------:R-:W2:Y:S01]  /*6720*/  SHFL.IDX PT, R48, R77, R12, 0x1c1f ;  /* 0x001c1f0c4d307589 */ /* 0x000ea200000e0000 */
[----:B-1----:R-:W-:-:S03]  /*6730*/  @P2 IMAD.HI.U32 R44, R45, R72, RZ ;  /* 0x000000482d2c2227 */ /* 0x002fc600078e00ff */
[----:B------:R-:W1:Y:S04]  /*6740*/  SHFL.IDX PT, R49, R49, R12, 0x1c1f ;  /* 0x001c1f0c31317589 */ /* 0x000e6800000e0000 */
[----:B------:R-:W1:Y:S04]  /*6750*/  SHFL.IDX PT, R52, R73, R12, 0x1c1f ;  /* 0x001c1f0c49347589 */ /* 0x000e6800000e0000 */
[----:B------:R-:W1:Y:S04]  /*6760*/  SHFL.IDX PT, R53, R53, R12, 0x1c1f ;  /* 0x001c1f0c35357589 */ /* 0x000e6800000e0000 */
[----:B------:R-:W-:Y:S04]  /*6770*/  SHFL.IDX PT, R29, R29, R12, 0x1c1f ;  /* 0x001c1f0c1d1d7589 */ /* 0x000fe800000e0000 */
[----:B------:R-:W-:Y:S04]  /*6780*/  SHFL.IDX PT, R11, R11, R12, 0x1c1f ;  /* 0x001c1f0c0b0b7589 */ /* 0x000fe800000e0000 */
[----:B------:R4:W-:Y:S02]  /*6790*/  SHFL.IDX PT, R10, R63, R12, 0x1c1f ;  /* 0x001c1f0c3f0a7589 */ /* 0x0009e400000e0000 */
[----:B----4-:R-:W-:-:S02]  /*67a0*/  SEL R12, R20, R21, P0 ;  /* 0x00000015140c7207 */ /* 0x010fc40000000000 */
[----:B------:R-:W-:Y:S02]  /*67b0*/  SEL R20, R21, R20, P0 ;  /* 0x0000001415147207 */ /* 0x000fe40000000000 */
[----:B------:R-:W-:Y:S01]  /*67c0*/  SEL R21, R62, R19, P0 ;  /* 0x000000133e157207 */ /* 0x000fe20000000000 */
[----:B------:R-:W-:Y:S01]  /*67d0*/  IMAD.WIDE.U32 R62, R30, UR45, R26 ;  /* 0x0000002d1e3e7c25 */ /* 0x000fe2000f8e001a */
[----:B------:R-:W-:Y:S02]  /*67e0*/  SEL R27, R59, R68, P0 ;  /* 0x000000443b1b7207 */ /* 0x000fe40000000000 */
[----:B------:R-:W-:Y:S01]  /*67f0*/  SEL R19, R55, R64, P0 ;  /* 0x0000004037137207 */ /* 0x000fe20000000000 */
[----:B------:R-:W-:Y:S01]  /*6800*/  IMAD.IADD R63, R63, 0x1, R31 ;  /* 0x000000013f3f7824 */ /* 0x000fe200078e021f */
[----:B------:R-:W-:Y:S01]  /*6810*/  SEL R31, R68, R59, P0 ;  /* 0x0000003b441f7207 */ /* 0x000fe20000000000 */
[----:B------:R-:W-:Y:S01]  /*6820*/  IMAD R59, R74, R57, UR4 ;  /* 0x000000044a3b7e24 */ /* 0x000fe2000f8e0239 */
[----:B------:R-:W-:Y:S01]  /*6830*/  ULDC.64 UR4, c[0x0][0xbe0] ;  /* 0x0002f80000047ab9 */ /* 0x000fe20000000a00 */
[----:B------:R-:W-:Y:S01]  /*6840*/  IMAD R64, R60, UR46, RZ ;  /* 0x0000002e3c407c24 */ /* 0x000fe2000f8e02ff */
[----:B---3--:R-:W-:Y:S01]  /*6850*/  SEL R26, R65, R70, P0 ;  /* 0x00000046411a7207 */ /* 0x008fe20000000000 */
[----:B------:R-:W-:Y:S01]  /*6860*/  IMAD.MOV.U32 R55, RZ, RZ, R45 ;  /* 0x000000ffff377224 */ /* 0x000fe200078e002d */
[----:B------:R-:W-:Y:S01]  /*6870*/  @P2 SHF.R.U32.HI R55, RZ, R69, R44 ;  /* 0x00000045ff372219 */ /* 0x000fe2000001162c */
[----:B------:R-:W-:Y:S01]  /*6880*/  IMAD R61, R61, UR45, R64 ;  /* 0x0000002d3d3d7c24 */ /* 0x000fe2000f8e0240 */
[----:B------:R-:W-:Y:S01]  /*6890*/  SHF.R.S32.HI R44, RZ, 0x1f, R59 ;  /* 0x0000001fff2c7819 */ /* 0x000fe2000001143b */
[----:B------:R-:W-:Y:S01]  /*68a0*/  IMAD.MOV.U32 R60, RZ, RZ, R34 ;  /* 0x000000ffff3c7224 */ /* 0x000fe200078e0022 */
[----:B------:R-:W-:Y:S01]  /*68b0*/  SEL R30, R70, R65, P0 ;  /* 0x00000041461e7207 */ /* 0x000fe20000000000 */
[----:B------:R-:W-:-:S02]  /*68c0*/  IMAD.IADD R61, R35, 0x1, R61 ;  /* 0x00000001233d7824 */ /* 0x000fc400078e023d */
[C---:B------:R-:W-:Y:S02]  /*68d0*/  IMAD R35, R44.reuse, UR4, RZ ;  /* 0x000000042c237c24 */ /* 0x040fe4000f8e02ff */
[----:B------:R-:W-:Y:S01]  /*68e0*/  IMAD.MOV.U32 R57, RZ, RZ, R45 ;  /* 0x000000ffff397224 */ /* 0x000fe200078e002d */
[----:B0-----:R-:W-:Y:S01]  /*68f0*/  @P2 SHF.R.U32.HI R57, RZ, R71, R76 ;  /* 0x00000047ff392219 */ /* 0x001fe2000001164c */
[C---:B------:R-:W-:Y:S02]  /*6900*/  IMAD R64, R59.reuse, UR5, R35 ;  /* 0x000000053b407c24 */ /* 0x040fe4000f8e0223 */
[----:B------:R-:W-:Y:S02]  /*6910*/  IMAD R44, R44, UR6, RZ ;  /* 0x000000062c2c7c24 */ /* 0x000fe4000f8e02ff */
[----:B------:R-:W-:Y:S01]  /*6920*/  IMAD.WIDE.U32 R34, R59, UR4, R62 ;  /* 0x000000043b227c25 */ /* 0x000fe2000f8e003e */
[----:B------:R-:W-:-:S03]  /*6930*/  ULDC.64 UR4, c[0x0][0xb30] ;  /* 0x0002cc0000047ab9 */ /* 0x000fc60000000a00 */
[----:B------:R-:W-:Y:S01]  /*6940*/  IMAD R63, R59, UR7, R44 ;  /* 0x000000073b3f7c24 */ /* 0x000fe2000f8e022c */
[----:B------:R-:W-:Y:S01]  /*6950*/  IADD3 R34, P2, R55, R34, RZ ;  /* 0x0000002237227210 */ /* 0x000fe20007f5e0ff */
[----:B------:R-:W-:Y:S01]  /*6960*/  IMAD.WIDE.U32 R60, R59, UR6, R60 ;  /* 0x000000063b3c7c25 */ /* 0x000fe2000f8e003c */
[----:B------:R-:W-:Y:S01]  /*6970*/  SHF.R.S32.HI R59, RZ, 0x1f, R55 ;  /* 0x0000001fff3b7819 */ /* 0x000fe20000011437 */
[----:B------:R-:W-:Y:S01]  /*6980*/  ULDC.64 UR6, c[0x0][0xbc8] ;  /* 0x0002f20000067ab9 */ /* 0x000fe20000000a00 */
[----:B------:R-:W-:Y:S01]  /*6990*/  SHF.R.S32.HI R44, RZ, 0x1f, R57 ;  /* 0x0000001fff2c7819 */ /* 0x000fe20000011439 */
[----:B------:R-:W-:Y:S01]  /*69a0*/  IMAD.MOV R55, RZ, RZ, -R55 ;  /* 0x000000ffff377224 */ /* 0x000fe200078e0a37 */
[----:B------:R-:W-:Y:S01]  /*69b0*/  IADD3.X R35, R59, R35, R64, P2, !PT ;  /* 0x000000233b237210 */ /* 0x000fe200017fe440 */
[----:B------:R-:W-:Y:S02]  /*69c0*/  IMAD.MOV R62, RZ, RZ, -R57 ;  /* 0x000000ffff3e7224 */ /* 0x000fe400078e0a39 */
[----:B------:R-:W-:-:S02]  /*69d0*/  IMAD R44, R44, UR4, RZ ;  /* 0x000000042c2c7c24 */ /* 0x000fc4000f8e02ff */
[C---:B------:R-:W-:Y:S02]  /*69e0*/  IMAD R55, R46.reuse, R55, R45 ;  /* 0x000000372e377224 */ /* 0x040fe400078e022d */
[----:B------:R-:W-:Y:S02]  /*69f0*/  IMAD.IADD R61, R61, 0x1, R63 ;  /* 0x000000013d3d7824 */ /* 0x000fe400078e023f */
[----:B------:R-:W-:Y:S02]  /*6a00*/  IMAD R59, R46, R62, R45 ;  /* 0x0000003e2e3b7224 */ /* 0x000fe400078e022d */
[C---:B------:R-:W-:Y:S01]  /*6a10*/  IMAD R63, R57.reuse, UR5, R44 ;  /* 0x00000005393f7c24 */ /* 0x040fe2000f8e022c */
[----:B------:R-:W-:Y:S01]  /*6a20*/  SHF.R.S32.HI R44, RZ, 0x1f, R55 ;  /* 0x0000001fff2c7819 */ /* 0x000fe20000011437 */
[----:B------:R-:W-:Y:S01]  /*6a30*/  IMAD.WIDE.U32 R60, R57, UR4, R60 ;  /* 0x00000004393c7c25 */ /* 0x000fe2000f8e003c */
[----:B------:R-:W-:Y:S01]  /*6a40*/  SHF.R.S32.HI R45, RZ, 0x1f, R59 ;  /* 0x0000001fff2d7819 */ /* 0x000fe2000001143b */
[----:B------:R-:W0:Y:S01]  /*6a50*/  S2UR UR5, SR_CgaCtaId ;  /* 0x00000000000579c3 */ /* 0x000e220000008800 */
[----:B------:R-:W-:Y:S01]  /*6a60*/  UMOV UR4, 0x400 ;  /* 0x0000040000047882 */ /* 0x000fe20000000000 */
[----:B------:R-:W-:-:S02]  /*6a70*/  IMAD R44, R44, UR6, RZ ;  /* 0x000000062c2c7c24 */ /* 0x000fc4000f8e02ff */
[----:B------:R-:W-:Y:S02]  /*6a80*/  IMAD R62, R45, UR8, RZ ;  /* 0x000000082d3e7c24 */ /* 0x000fe4000f8e02ff */
[----:B------:R-:W-:Y:S02]  /*6a90*/  IMAD R57, R55, UR7, R44 ;  /* 0x0000000737397c24 */ /* 0x000fe4000f8e022c */
[----:B------:R-:W-:Y:S02]  /*6aa0*/  IMAD.IADD R61, R61, 0x1, R63 ;  /* 0x000000013d3d7824 */ /* 0x000fe400078e023f */
[----:B------:R-:W-:Y:S01]  /*6ab0*/  IMAD.WIDE.U32 R44, R55, UR6, R34 ;  /* 0x00000006372c7c25 */ /* 0x000fe2000f8e0022 */
[----:B------:R-:W-:Y:S01]  /*6ac0*/  ULDC.64 UR6, c[0x0][0xba8] ;  /* 0x0002ea0000067ab9 */ /* 0x000fe20000000a00 */
[----:B-----5:R-:W-:Y:S02]  /*6ad0*/  SEL R34, R42, R67, P0 ;  /* 0x000000432a227207 */ /* 0x020fe40000000000 */
[C---:B------:R-:W-:Y:S01]  /*6ae0*/  IMAD R35, R59.reuse, UR9, R62 ;  /* 0x000000093b237c24 */ /* 0x040fe2000f8e023e */
[----:B------:R-:W-:Y:S01]  /*6af0*/  LEA R55, P2, R44, UR6, 0x2 ;  /* 0x000000062c377c11 */ /* 0x000fe2000f8410ff */
[----:B------:R-:W-:Y:S01]  /*6b00*/  IMAD.WIDE.U32 R60, R59, UR8, R60 ;  /* 0x000000083b3c7c25 */ /* 0x000fe2000f8e003c */
[----:B------:R-:W-:Y:S01]  /*6b10*/  ULDC.64 UR8, c[0x0][0xb00] ;  /* 0x0002c00000087ab9 */ /* 0x000fe20000000a00 */
[----:B------:R-:W-:Y:S01]  /*6b20*/  ULDC UR6, c[0x0][0xa88] ;  /* 0x0002a20000067ab9 */ /* 0x000fe20000000800 */
[----:B------:R-:W-:Y:S01]  /*6b30*/  SEL R42, R67, R42, P0 ;  /* 0x0000002a432a7207 */ /* 0x000fe20000000000 */
[----:B------:R-:W-:Y:S01]  /*6b40*/  IMAD.IADD R45, R45, 0x1, R57 ;  /* 0x000000012d2d7824 */ /* 0x000fe200078e0239 */
[----:B------:R-:W-:Y:S01]  /*6b50*/  IADD3 R35, R61, R35, RZ ;  /* 0x000000233d237210 */ /* 0x000fe20007ffe0ff */
[----:B------:R-:W-:Y:S01]  /*6b60*/  SHFL.IDX PT, R62, R55, 0x1, 0x1c1f ;  /* 0x003c1f00373e7f89 */ /* 0x000fe200000e0000 */
[----:B------:R-:W-:Y:S01]  /*6b70*/  LEA R66, P3, R60, UR8, 0x2 ;  /* 0x000000083c427c11 */ /* 0x000fe2000f8610ff */
[----:B0-----:R-:W-:Y:S01]  /*6b80*/  ULEA UR4, UR5, UR4, 0x18 ;  /* 0x0000000405047291 */ /* 0x001fe2000f8ec03f */
[----:B------:R-:W-:Y:S01]  /*6b90*/  LEA.HI.X R57, R44, UR7, R45, 0x2, P2 ;  /* 0x000000072c397c11 */ /* 0x000fe200090f142d */
[----:B------:R-:W-:Y:S01]  /*6ba0*/  IMAD R65, R46, UR6, RZ ;  /* 0x000000062e417c24 */ /* 0x000fe2000f8e02ff */
[----:B------:R-:W-:Y:S01]  /*6bb0*/  LEA.HI.X R68, R60, UR9, R35, 0x2, P3 ;  /* 0x000000093c447c11 */ /* 0x000fe200098f1423 */
[C---:B------:R-:W-:Y:S01]  /*6bc0*/  VIADD R64, R54.reuse, 0x8 ;  /* 0x0000000836407836 */ /* 0x040fe20000000000 */
[----:B------:R0:W-:Y:S01]  /*6bd0*/  SHFL.IDX PT, R60, R55, RZ, 0x1c1f ;  /* 0x001c1fff373c7589 */ /* 0x0001e200000e0000 */
[----:B------:R-:W-:Y:S01]  /*6be0*/  UIADD3 UR4, UR4, 0x17020, URZ ;  /* 0x0001702004047890 */ /* 0x000fe2000fffe03f */
[----:B------:R-:W-:-:S02]  /*6bf0*/  ISETP.GE.OR P2, PT, R54, R65, P1 ;  /* 0x000000413600720c */ /* 0x000fc40000f46670 */
[----:B------:R-:W3:Y:S01]  /*6c00*/  SHFL.IDX PT, R61, R57, RZ, 0x1c1f ;  /* 0x001c1fff393d7589 */ /* 0x000ee200000e0000 */
[-C--:B------:R-:W-:Y:S01]  /*6c10*/  ISETP.GE.OR P1, PT, R64, R65.reuse, P1 ;  /* 0x000000414000720c */ /* 0x080fe20000f26670 */
[----:B------:R-:W-:Y:S01]  /*6c20*/  UPRMT UR4, URZ, 0x654, UR4 ;  /* 0x000006543f047896 */ /* 0x000fe20008000004 */
[----:B------:R-:W-:Y:S01]  /*6c30*/  ISETP.GE.AND P3, PT, R54, R65, PT ;  /* 0x000000413600720c */ /* 0x000fe20003f66270 */
[----:B------:R-:W4:Y:S01]  /*6c40*/  SHFL.IDX PT, R63, R57, 0x1, 0x1c1f ;  /* 0x003c1f00393f7f89 */ /* 0x000f2200000e0000 */
[----:B--2---:R-:W-:Y:S01]  /*6c50*/  SEL R46, R48, R47, P0 ;  /* 0x0000002f302e7207 */ /* 0x004fe20000000000 */
[----:B0-----:R-:W-:Y:S01]  /*6c60*/  IMAD.SHL.U32 R55, R40, 0x2, RZ ;  /* 0x0000000228377824 */ /* 0x001fe200078e00ff */
[----:B------:R-:W-:Y:S01]  /*6c70*/  SEL R48, R47, R48, P0 ;  /* 0x000000302f307207 */ /* 0x000fe20000000000 */
[----:B------:R0:W2:Y:S01]  /*6c80*/  SHFL.IDX PT, R44, R66, RZ, 0x1c1f ;  /* 0x001c1fff422c7589 */ /* 0x0000a200000e0000 */
[----:B-1----:R-:W-:Y:S02]  /*6c90*/  SEL R47, R49, R50, P0 ;  /* 0x00000032312f7207 */ /* 0x002fe40000000000 */
[----:B------:R-:W-:Y:S01]  /*6ca0*/  SYNCS.ARRIVE.TRANS64.RED.A1T0 RZ, [UR4], RZ ;  /* 0x000000ffffff79a7 */ /* 0x000fe20008100404 */
[----:B------:R-:W-:Y:S01]  /*6cb0*/  SEL R49, R50, R49, P0 ;  /* 0x0000003132317207 */ /* 0x000fe20000000000 */
[----:B------:R0:W1:Y:S01]  /*6cc0*/  SHFL.IDX PT, R45, R68, RZ, 0x1c1f ;  /* 0x001c1fff442d7589 */ /* 0x00006200000e0000 */
[----:B------:R-:W-:-:S02]  /*6cd0*/  SEL R50, R52, R51, P0 ;  /* 0x0000003334327207 */ /* 0x000fc40000000000 */
[----:B------:R-:W-:Y:S02]  /*6ce0*/  SEL R52, R51, R52, P0 ;  /* 0x0000003433347207 */ /* 0x000fe40000000000 */
[----:B------:R-:W-:Y:S02]  /*6cf0*/  SEL R35, R43, R58, P0 ;  /* 0x0000003a2b237207 */ /* 0x000fe40000000000 */
[----:B------:R-:W-:Y:S02]  /*6d00*/  SEL R51, R53, R56, P0 ;  /* 0x0000003835337207 */ /* 0x000fe40000000000 */
[----:B------:R-:W-:Y:S01]  /*6d10*/  SEL R43, R58, R43, P0 ;  /* 0x0000002b3a2b7207 */ /* 0x000fe20000000000 */
[----:B---3--:R0:W-:Y:S01]  /*6d20*/  @!P2 ST.E desc[UR38][R60.64], R2 ;  /* 0x000000023c00a985 */ /* 0x0081e2000c101926 */
[----:B------:R-:W-:-:S03]  /*6d30*/  SEL R53, R56, R53, P0 ;  /* 0x0000003538357207 */ /* 0x000fc60000000000 */
[----:B----4-:R0:W-:Y:S01]  /*6d40*/  @!P1 ST.E desc[UR38][R62.64], R0 ;  /* 0x000000003e009985 */ /* 0x0101e2000c101926 */
[----:B------:R-:W-:Y:S05]  /*6d50*/  @P3 BRA `(.L_x_37) ;  /* 0x0000000400183947 */ /* 0x000fea0003800000 */
[C---:B0-----:R-:W-:Y:S01]  /*6d60*/  VIADD R0, R55.reuse, 0x8 ;  /* 0x0000000837007836 */ /* 0x041fe20000000000 */
[----:B------:R-:W-:Y:S01]  /*6d70*/  ULDC UR4, c[0x0][0xac8] ;  /* 0x0002b20000047ab9 */ /* 0x000fe20000000800 */
[C---:B------:R-:W-:Y:S01]  /*6d80*/  VIADD R40, R55.reuse, 0x10 ;  /* 0x0000001037287836 */ /* 0x040fe20000000000 */
[C---:B------:R-:W-:Y:S01]  /*6d90*/  ISETP.GE.AND P1, PT, R55.reuse, UR4, PT ;  /* 0x0000000437007c0c */ /* 0x040fe2000bf26270 */
[C---:B------:R-:W-:Y:S01]  /*6da0*/  VIADD R54, R55.reuse, 0x18 ;  /* 0x0000001837367836 */ /* 0x040fe20000000000 */
[----:B------:R-:W-:Y:S01]  /*6db0*/  ISETP.GE.AND P2, PT, R0, UR4, PT ;  /* 0x0000000400007c0c */ /* 0x000fe2000bf46270 */
[C---:B------:R-:W-:Y:S01]  /*6dc0*/  VIADD R60, R55.reuse, 0x20 ;  /* 0x00000020373c7836 */ /* 0x040fe20000000000 */
[----:B------:R-:W-:Y:S01]  /*6dd0*/  ISETP.GE.AND P3, PT, R40, UR4, PT ;  /* 0x0000000428007c0c */ /* 0x000fe2000bf66270 */
[----:B------:R-:W-:Y:S01]  /*6de0*/  VIADD R62, R55, 0x28 ;  /* 0x00000028373e7836 */ /* 0x000fe20000000000 */
[----:B------:R-:W-:Y:S02]  /*6df0*/  ISETP.GE.AND P4, PT, R54, UR4, PT ;  /* 0x0000000436007c0c */ /* 0x000fe4000bf86270 */
[----:B------:R-:W-:-:S02]  /*6e00*/  ISETP.GE.AND P5, PT, R60, UR4, PT ;  /* 0x000000043c007c0c */ /* 0x000fc4000bfa6270 */
[----:B------:R-:W-:-:S03]  /*6e10*/  ISETP.GE.AND P6, PT, R62, UR4, PT ;  /* 0x000000043e007c0c */ /* 0x000fc6000bfc6270 */
[--C-:B-12---:R-:W-:Y:S02]  /*6e20*/  @!P1 IMAD.WIDE R56, R55, 0x4, R44.reuse ;  /* 0x0000000437389825 */ /* 0x106fe400078e022c */
[----:B------:R-:W-:Y:S02]  /*6e30*/  @!P2 LEA.HI R0, R0, R0, RZ, 0x1 ;  /* 0x000000000000a211 */ /* 0x000fe400078f08ff */
[----:B------:R-:W-:Y:S01]  /*6e40*/  @!P3 LEA.HI R40, R40, R40, RZ, 0x1 ;  /* 0x000000282828b211 */ /* 0x000fe200078f08ff */
[----:B------:R0:W-:Y:S01]  /*6e50*/  @!P1 ST.E.64 desc[UR38][R56.64], R12 ;  /* 0x0000000c38009985 */ /* 0x0001e2000c101b26 */
[----:B------:R-:W-:Y:S02]  /*6e60*/  @!P2 LOP3.LUT R59, R0, 0xfffffffe, RZ, 0xc0, !PT ;  /* 0xfffffffe003ba812 */ /* 0x000fe400078ec0ff */
[----:B------:R-:W-:Y:S02]  /*6e70*/  @!P4 LEA.HI R54, R54, R54, RZ, 0x1 ;  /* 0x000000363636c211 */ /* 0x000fe400078f08ff */
[----:B------:R-:W-:Y:S01]  /*6e80*/  @!P3 LOP3.LUT R61, R40, 0xfffffffe, RZ, 0xc0, !PT ;  /* 0xfffffffe283db812 */ /* 0x000fe200078ec0ff */
[----:B------:R-:W-:Y:S01]  /*6e90*/  @!P2 IMAD.WIDE R58, R59, 0x4, R44 ;  /* 0x000000043b3aa825 */ /* 0x000fe200078e022c */
[----:B------:R-:W-:-:S02]  /*6ea0*/  @!P5 LEA.HI R0, R60, R60, RZ, 0x1 ;  /* 0x0000003c3c00d211 */ /* 0x000fc400078f08ff */
[----:B------:R-:W-:Y:S01]  /*6eb0*/  @!P6 LEA.HI R40, R62, R62, RZ, 0x1 ;  /* 0x0000003e3e28e211 */ /* 0x000fe200078f08ff */
[--C-:B------:R-:W-:Y:S01]  /*6ec0*/  @!P3 IMAD.WIDE R60, R61, 0x4, R44.reuse ;  /* 0x000000043d3cb825 */ /* 0x100fe200078e022c */
[----:B------:R-:W-:Y:S01]  /*6ed0*/  @!P4 LOP3.LUT R63, R54, 0xfffffffe, RZ, 0xc0, !PT ;  /* 0xfffffffe363fc812 */ /* 0x000fe200078ec0ff */
[----:B------:R1:W-:Y:S01]  /*6ee0*/  @!P2 ST.E.64 desc[UR38][R58.64], R20 ;  /* 0x000000143a00a985 */ /* 0x0003e2000c101b26 */
[----:B------:R-:W-:Y:S01]  /*6ef0*/  @!P5 LOP3.LUT R67, R0, 0xfffffffe, RZ, 0xc0, !PT ;  /* 0xfffffffe0043d812 */ /* 0x000fe200078ec0ff */
[----:B------:R-:W-:Y:S01]  /*6f00*/  VIADD R0, R55, 0x30 ;  /* 0x0000003037007836 */ /* 0x000fe20000000000 */
[----:B0-----:R-:W-:Y:S01]  /*6f10*/  @!P6 LOP3.LUT R57, R40, 0xfffffffe, RZ, 0xc0, !PT ;  /* 0xfffffffe2839e812 */ /* 0x001fe200078ec0ff */
[--C-:B------:R-:W-:Y:S01]  /*6f20*/  @!P4 IMAD.WIDE R62, R63, 0x4, R44.reuse ;  /* 0x000000043f3ec825 */ /* 0x100fe200078e022c */
[----:B------:R0:W-:Y:S02]  /*6f30*/  @!P3 ST.E.64 desc[UR38][R60.64], R18 ;  /* 0x000000123c00b985 */ /* 0x0001e4000c101b26 */
[----:B------:R-:W-:Y:S01]  /*6f40*/  ISETP.GE.AND P1, PT, R0, UR4, PT ;  /* 0x0000000400007c0c */ /* 0x000fe2000bf26270 */
[----:B------:R-:W-:Y:S01]  /*6f50*/  VIADD R40, R55, 0x38 ;  /* 0x0000003837287836 */ /* 0x000fe20000000000 */
[----:B------:R-:W-:Y:S01]  /*6f60*/  @!P4 ST.E.64 desc[UR38][R62.64], R14 ;  /* 0x0000000e3e00c985 */ /* 0x000fe2000c101b26 */
[----:B------:R-:W-:-:S03]  /*6f70*/  @!P5 IMAD.WIDE R12, R67, 0x4, R44 ;  /* 0x00000004430cd825 */ /* 0x000fc600078e022c */
[----:B------:R-:W-:Y:S01]  /*6f80*/  ISETP.GE.AND P2, PT, R40, UR4, PT ;  /* 0x0000000428007c0c */ /* 0x000fe2000bf46270 */
[----:B------:R-:W-:Y:S01]  /*6f90*/  VIADD R54, R55, 0x40 ;  /* 0x0000004037367836 */ /* 0x000fe20000000000 */
[----:B------:R2:W-:Y:S01]  /*6fa0*/  @!P5 ST.E.64 desc[UR38][R12.64], R26 ;  /* 0x0000001a0c00d985 */ /* 0x0005e2000c101b26 */
[----:B-1----:R-:W-:-:S03]  /*6fb0*/  @!P6 IMAD.WIDE R20, R57, 0x4, R44 ;  /* 0x000000043914e825 */ /* 0x002fc600078e022c */
[----:B------:R-:W-:Y:S01]  /*6fc0*/  ISETP.GE.AND P3, PT, R54, UR4, PT ;  /* 0x0000000436007c0c */ /* 0x000fe2000bf66270 */
[C---:B------:R-:W-:Y:S01]  /*6fd0*/  VIADD R56, R55.reuse, 0x48 ;  /* 0x0000004837387836 */ /* 0x040fe20000000000 */
[----:B------:R1:W-:Y:S01]  /*6fe0*/  @!P6 ST.E.64 desc[UR38][R20.64], R30 ;  /* 0x0000001e1400e985 */ /* 0x0003e2000c101b26 */
[C---:B0-----:R-:W-:Y:S01]  /*6ff0*/  VIADD R18, R55.reuse, 0x50 ;  /* 0x0000005037127836 */ /* 0x041fe20000000000 */
[----:B------:R-:W-:Y:S01]  /*7000*/  @!P1 LEA.HI R0, R0, R0, RZ, 0x1 ;  /* 0x0000000000009211 */ /* 0x000fe200078f08ff */
[----:B------:R-:W-:Y:S01]  /*7010*/  VIADD R19, R55, 0x58 ;  /* 0x0000005837137836 */ /* 0x000fe20000000000 */
[----:B------:R-:W-:Y:S02]  /*7020*/  ISETP.GE.AND P4, PT, R56, UR4, PT ;  /* 0x0000000438007c0c */ /* 0x000fe4000bf86270 */
[----:B------:R-:W-:Y:S02]  /*7030*/  ISETP.GE.AND P5, PT, R18, UR4, PT ;  /* 0x0000000412007c0c */ /* 0x000fe4000bfa6270 */
[----:B------:R-:W-:-:S02]  /*7040*/  ISETP.GE.AND P6, PT, R19, UR4, PT ;  /* 0x0000000413007c0c */ /* 0x000fc4000bfc6270 */
[----:B------:R-:W-:Y:S02]  /*7050*/  @!P2 LEA.HI R40, R40, R40, RZ, 0x1 ;  /* 0x000000282828a211 */ /* 0x000fe400078f08ff */
[----:B------:R-:W-:Y:S02]  /*7060*/  @!P3 LEA.HI R54, R54, R54, RZ, 0x1 ;  /* 0x000000363636b211 */ /* 0x000fe400078f08ff */
[----:B--2---:R-:W-:Y:S02]  /*7070*/  @!P1 LOP3.LUT R13, R0, 0xfffffffe, RZ, 0xc0, !PT ;  /* 0xfffffffe000d9812 */ /* 0x004fe400078ec0ff */
[----:B------:R-:W-:Y:S02]  /*7080*/  @!P2 LOP3.LUT R15, R40, 0xfffffffe, RZ, 0xc0, !PT ;  /* 0xfffffffe280fa812 */ /* 0x000fe400078ec0ff */
[----:B------:R-:W-:Y:S02]  /*7090*/  @!P4 LEA.HI R56, R56, R56, RZ, 0x1 ;  /* 0x000000383838c211 */ /* 0x000fe400078f08ff */
[----:B------:R-:W-:Y:S01]  /*70a0*/  @!P5 LEA.HI R18, R18, R18, RZ, 0x1 ;  /* 0x000000121212d211 */ /* 0x000fe200078f08ff */
[----:B------:R-:W-:Y:S01]  /*70b0*/  @!P2 IMAD.WIDE R14, R15, 0x4, R44 ;  /* 0x000000040f0ea825 */ /* 0x000fe200078e022c */
[----:B------:R-:W-:-:S02]  /*70c0*/  @!P6 LEA.HI R12, R19, R19, RZ, 0x1 ;  /* 0x00000013130ce211 */ /* 0x000fc400078f08ff */
[----:B------:R-:W-:Y:S02]  /*70d0*/  @!P3 LOP3.LUT R19, R54, 0xfffffffe, RZ, 0xc0, !PT ;  /* 0xfffffffe3613b812 */ /* 0x000fe400078ec0ff */
[----:B-1----:R-:W-:Y:S02]  /*70e0*/  @!P4 LOP3.LUT R21, R56, 0xfffffffe, RZ, 0xc0, !PT ;  /* 0xfffffffe3815c812 */ /* 0x002fe400078ec0ff */
[----:B------:R-:W-:Y:S01]  /*70f0*/  @!P5 LOP3.LUT R27, R18, 0xfffffffe, RZ, 0xc0, !PT ;  /* 0xfffffffe121bd812 */ /* 0x000fe200078ec0ff */
[----:B------:R-:W-:Y:S01]  /*7100*/  @!P3 IMAD.WIDE R18, R19, 0x4, R44 ;  /* 0x000000041312b825 */ /* 0x000fe200078e022c */
[----:B------:R-:W-:-:S03]  /*7110*/  @!P6 LOP3.LUT R31, R12, 0xfffffffe, RZ, 0xc0, !PT ;  /* 0xfffffffe0c1fe812 */ /* 0x000fc600078ec0ff */
[----:B------:R-:W-:-:S04]  /*7120*/  @!P1 IMAD.WIDE R12, R13, 0x4, R44 ;  /* 0x000000040d0c9825 */ /* 0x000fc800078e022c */
[--C-:B------:R-:W-:Y:S01]  /*7130*/  @!P4 IMAD.WIDE R20, R21, 0x4, R44.reuse ;  /* 0x000000041514c825 */ /* 0x100fe200078e022c */
[----:B------:R3:W-:Y:S03]  /*7140*/  @!P1 ST.E.64 desc[UR38][R12.64], R34 ;  /* 0x000000220c009985 */ /* 0x0007e6000c101b26 */
[--C-:B------:R-:W-:Y:S01]  /*7150*/  @!P5 IMAD.WIDE R26, R27, 0x4, R44.reuse ;  /* 0x000000041b1ad825 */ /* 0x100fe200078e022c */
[----:B------:R3:W-:Y:S03]  /*7160*/  @!P2 ST.E.64 desc[UR38][R14.64], R42 ;  /* 0x0000002a0e00a985 */ /* 0x0007e6000c101b26 */
[----:B------:R-:W-:Y:S01]  /*7170*/  @!P6 IMAD.WIDE R44, R31, 0x4, R44 ;  /* 0x000000041f2ce825 */ /* 0x000fe200078e022c */
[----:B------:R3:W-:Y:S04]  /*7180*/  @!P3 ST.E.64 desc[UR38][R18.64], R46 ;  /* 0x0000002e1200b985 */ /* 0x0007e8000c101b26 */
[----:B------:R3:W-:Y:S04]  /*7190*/  @!P4 ST.E.64 desc[UR38][R20.64], R48 ;  /* 0x000000301400c985 */ /* 0x0007e8000c101b26 */
[----:B------:R3:W-:Y:S04]  /*71a0*/  @!P5 ST.E.64 desc[UR38][R26.64], R50 ;  /* 0x000000321a00d985 */ /* 0x0007e8000c101b26 */
[----:B------:R3:W-:Y:S02]  /*71b0*/  @!P6 ST.E.64 desc[UR38][R44.64], R52 ;  /* 0x000000342c00e985 */ /* 0x0007e4000c101b26 */
.L_x_37:
[----:B------:R-:W-:Y:S05]  /*71c0*/  BSYNC B0 ;  /* 0x0000000000007941 */ /* 0x000fea0003800000 */
.L_x_36:
[----:B------:R-:W-:Y:S01]  /*71d0*/  ISETP.GE.AND P1, PT, R64, R65, PT ;  /* 0x000000414000720c */ /* 0x000fe20003f26270 */
[----:B---3--:R3:W4:Y:S01]  /*71e0*/  SHFL.IDX PT, R13, R68, 0x1, 0x1c1f ;  /* 0x003c1f00440d7f89 */ /* 0x00872200000e0000 */
[----:B------:R-:W-:Y:S02]  /*71f0*/  SEL R14, R29, R38, P0 ;  /* 0x000000261d0e7207 */ /* 0x000fe40000000000 */
[----:B------:R-:W-:Y:S01]  /*7200*/  SEL R18, R38, R29, P0 ;  /* 0x0000001d26127207 */ /* 0x000fe20000000000 */
[----:B------:R3:W0:Y:S01]  /*7210*/  SHFL.IDX PT, R12, R66, 0x1, 0x1c1f ;  /* 0x003c1f00420c7f89 */ /* 0x00062200000e0000 */
        /* <DEDUP_REMOVED lines=19> */
[----:B0-----:R-:W-:Y:S01]  /*7350*/  SEL R2, R23, R6, P0 ;  /* 0x0000000617027207 */ /* 0x001fe20000000000 */
[----:B---34-:R-:W-:Y:S06]  /*7360*/  @P1 BRA `(.L_x_8) ;  /* 0x00000044000c1947 */ /* 0x018fec0003800000 */
[C---:B------:R-:W-:Y:S01]  /*7370*/  VIADD R0, R55.reuse, 0x8 ;  /* 0x0000000837007836 */ /* 0x040fe20000000000 */
        /* <DEDUP_REMOVED lines=8> */
[----:B------:R-:W-:-:S04]  /*7400*/  ISETP.GE.AND P3, PT, R10, UR4, PT ;  /* 0x000000040a007c0c */ /* 0x000fc8000bf66270 */
[----:B------:R-:W-:-:S03]  /*7410*/  ISETP.GE.AND P6, PT, R22, UR4, PT ;  /* 0x0000000416007c0c */ /* 0x000fc6000bfc6270 */
[----:B------:R-:W-:Y:S02]  /*7420*/  @!P0 IMAD.WIDE R6, R55, 0x4, R12 ;  /* 0x0000000437068825 */ /* 0x000fe400078e020c */
[----:B------:R-:W-:-:S03]  /*7430*/  @!P1 LEA.HI R0, R0, R0, RZ, 0x1 ;  /* 0x0000000000009211 */ /* 0x000fc600078f08ff */
[----:B------:R0:W-:Y:S01]  /*7440*/  @!P0 ST.E.64 desc[UR38][R6.64], R14 ;  /* 0x0000000e06008985 */ /* 0x0001e2000c101b26 */
[----:B------:R-:W-:Y:S02]  /*7450*/  @!P1 LOP3.LUT R9, R0, 0xfffffffe, RZ, 0xc0, !PT ;  /* 0xfffffffe00099812 */ /* 0x000fe400078ec0ff */
[----:B------:R-:W-:Y:S02]  /*7460*/  @!P2 LEA.HI R0, R8, R8, RZ, 0x1 ;  /* 0x000000080800a211 */ /* 0x000fe400078f08ff */
[----:B------:R-:W-:Y:S01]  /*7470*/  @!P3 LEA.HI R10, R10, R10, RZ, 0x1 ;  /* 0x0000000a0a0ab211 */ /* 0x000fe200078f08ff */
[--C-:B------:R-:W-:Y:S01]  /*7480*/  @!P1 IMAD.WIDE R8, R9, 0x4, R12.reuse ;  /* 0x0000000409089825 */ /* 0x100fe200078e020c */
[----:B------:R-:W-:Y:S02]  /*7490*/  @!P2 LOP3.LUT R11, R0, 0xfffffffe, RZ, 0xc0, !PT ;  /* 0xfffffffe000ba812 */ /* 0x000fe400078ec0ff */
[----:B------:R-:W-:Y:S01]  /*74a0*/  @!P3 LOP3.LUT R17, R10, 0xfffffffe, RZ, 0xc0, !PT ;  /* 0xfffffffe0a11b812 */ /* 0x000fe200078ec0ff */
[----:B------:R-:W-:Y:S01]  /*74b0*/  VIADD R0, R55, 0x28 ;  /* 0x0000002837007836 */ /* 0x000fe20000000000 */
[----:B------:R3:W-:Y:S01]  /*74c0*/  @!P1 ST.E.64 desc[UR38][R8.64], R18 ;  /* 0x0000001208009985 */ /* 0x0007e2000c101b26 */
[----:B------:R-:W-:Y:S01]  /*74d0*/  @!P2 IMAD.WIDE R10, R11, 0x4, R12 ;  /* 0x000000040b0aa825 */ /* 0x000fe200078e020c */
[----:B------:R-:W-:-:S02]  /*74e0*/  ISETP.GE.AND P0, PT, R16, UR4, PT ;  /* 0x0000000410007c0c */ /* 0x000fc4000bf06270 */
[----:B------:R-:W-:Y:S01]  /*74f0*/  ISETP.GE.AND P1, PT, R0, UR4, PT ;  /* 0x0000000400007c0c */ /* 0x000fe2000bf26270 */
[----:B0-----:R-:W-:Y:S01]  /*7500*/  VIADD R14, R55, 0x30 ;  /* 0x00000030370e7836 */ /* 0x001fe20000000000 */
[----:B------:R0:W-:Y:S01]  /*7510*/  @!P2 ST.E.64 desc[UR38][R10.64], R20 ;  /* 0x000000140a00a985 */ /* 0x0001e2000c101b26 */
[----:B------:R-:W-:Y:S01]  /*7520*/  @!P3 IMAD.WIDE R6, R17, 0x4, R12 ;  /* 0x000000041106b825 */ /* 0x000fe200078e020c */
[----:B------:R-:W-:Y:S02]  /*7530*/  @!P6 LEA.HI R22, R22, R22, RZ, 0x1 ;  /* 0x000000161616e211 */ /* 0x000fe400078f08ff */
[----:B------:R-:W-:Y:S01]  /*7540*/  ISETP.GE.AND P2, PT, R14, UR4, PT ;  /* 0x000000040e007c0c */ /* 0x000fe2000bf46270 */
[C---:B------:R-:W-:Y:S01]  /*7550*/  VIADD R17, R55.reuse, 0x38 ;  /* 0x0000003837117836 */ /* 0x040fe20000000000 */
[----:B------:R4:W-:Y:S01]  /*7560*/  @!P3 ST.E.64 desc[UR38][R6.64], R26 ;  /* 0x0000001a0600b985 */ /* 0x0009e2000c101b26 */
[C---:B---3--:R-:W-:Y:S02]  /*7570*/  VIADD R18, R55.reuse, 0x40 ;  /* 0x0000004037127836 */ /* 0x048fe40000000000 */
[----:B------:R-:W-:Y:S01]  /*7580*/  @!P0 LEA.HI R16, R16, R16, RZ, 0x1 ;  /* 0x0000001010108211 */ /* 0x000fe200078f08ff */
[----:B------:R-:W-:Y:S01]  /*7590*/  VIADD R19, R55, 0x48 ;  /* 0x0000004837137836 */ /* 0x000fe20000000000 */
[----:B------:R-:W-:Y:S01]  /*75a0*/  ISETP.GE.AND P3, PT, R17, UR4, PT ;  /* 0x0000000411007c0c */ /* 0x000fe2000bf66270 */
[----:B------:R-:W-:Y:S01]  /*75b0*/  VIADD R55, R55, 0x58 ;  /* 0x0000005837377836 */ /* 0x000fe20000000000 */
[----:B------:R-:W-:-:S02]  /*75c0*/  ISETP.GE.AND P4, PT, R18, UR4, PT ;  /* 0x0000000412007c0c */ /* 0x000fc4000bf86270 */
[----:B------:R-:W-:Y:S02]  /*75d0*/  ISETP.GE.AND P5, PT, R19, UR4, PT ;  /* 0x0000000413007c0c */ /* 0x000fe4000bfa6270 */
[----:B------:R-:W-:Y:S02]  /*75e0*/  @!P1 LEA.HI R0, R0, R0, RZ, 0x1 ;  /* 0x0000000000009211 */ /* 0x000fe400078f08ff */
[----:B------:R-:W-:Y:S02]  /*75f0*/  @!P2 LEA.HI R14, R14, R14, RZ, 0x1 ;  /* 0x0000000e0e0ea211 */ /* 0x000fe400078f08ff */
[----:B------:R-:W-:Y:S02]  /*7600*/  @!P0 LOP3.LUT R9, R16, 0xfffffffe, RZ, 0xc0, !PT ;  /* 0xfffffffe10098812 */ /* 0x000fe400078ec0ff */
[----:B0-----:R-:W-:Y:S02]  /*7610*/  @!P1 LOP3.LUT R11, R0, 0xfffffffe, RZ, 0xc0, !PT ;  /* 0xfffffffe000b9812 */ /* 0x001fe400078ec0ff */
[----:B------:R-:W-:Y:S01]  /*7620*/  @!P2 LOP3.LUT R15, R14, 0xfffffffe, RZ, 0xc0, !PT ;  /* 0xfffffffe0e0fa812 */ /* 0x000fe200078ec0ff */
[----:B----4-:R-:W-:Y:S01]  /*7630*/  @!P0 IMAD.WIDE R6, R9, 0x4, R12 ;  /* 0x0000000409068825 */ /* 0x010fe200078e020c */
[----:B------:R-:W-:-:S02]  /*7640*/  @!P3 LEA.HI R17, R17, R17, RZ, 0x1 ;  /* 0x000000111111b211 */ /* 0x000fc400078f08ff */
[----:B------:R-:W-:Y:S01]  /*7650*/  @!P4 LEA.HI R18, R18, R18, RZ, 0x1 ;  /* 0x000000121212c211 */ /* 0x000fe200078f08ff */
[--C-:B------:R-:W-:Y:S01]  /*7660*/  @!P1 IMAD.WIDE R8, R11, 0x4, R12.reuse ;  /* 0x000000040b089825 */ /* 0x100fe200078e020c */
[----:B------:R-:W-:Y:S01]  /*7670*/  @!P5 LEA.HI R19, R19, R19, RZ, 0x1 ;  /* 0x000000131313d211 */ /* 0x000fe200078f08ff */
[----:B------:R0:W-:Y:S01]  /*7680*/  @!P0 ST.E.64 desc[UR38][R6.64], R28 ;  /* 0x0000001c06008985 */ /* 0x0001e2000c101b26 */
[----:B------:R-:W-:Y:S01]  /*7690*/  @!P6 LOP3.LUT R21, R22, 0xfffffffe, RZ, 0xc0, !PT ;  /* 0xfffffffe1615e812 */ /* 0x000fe200078ec0ff */
[--C-:B------:R-:W-:Y:S01]  /*76a0*/  @!P2 IMAD.WIDE R10, R15, 0x4, R12.reuse ;  /* 0x000000040f0aa825 */ /* 0x100fe200078e020c */
[----:B------:R-:W-:Y:S01]  /*76b0*/  @!P3 LOP3.LUT R15, R17, 0xfffffffe, RZ, 0xc0, !PT ;  /* 0xfffffffe110fb812 */ /* 0x000fe200078ec0ff */
[----:B------:R3:W-:Y:S01]  /*76c0*/  @!P1 ST.E.64 desc[UR38][R8.64], R36 ;  /* 0x0000002408009985 */ /* 0x0007e2000c101b26 */
[----:B------:R-:W-:Y:S02]  /*76d0*/  @!P4 LOP3.LUT R17, R18, 0xfffffffe, RZ, 0xc0, !PT ;  /* 0xfffffffe1211c812 */ /* 0x000fe400078ec0ff */
[----:B------:R-:W-:Y:S01]  /*76e0*/  @!P5 LOP3.LUT R19, R19, 0xfffffffe, RZ, 0xc0, !PT ;  /* 0xfffffffe1313d812 */ /* 0x000fe200078ec0ff */
[----:B------:R-:W-:Y:S01]  /*76f0*/  @!P3 IMAD.WIDE R14, R15, 0x4, R12 ;  /* 0x000000040f0eb825 */ /* 0x000fe200078e020c */
[----:B------:R4:W-:Y:S01]  /*7700*/  @!P2 ST.E.64 desc[UR38][R10.64], R30 ;  /* 0x0000001e0a00a985 */ /* 0x0009e2000c101b26 */
[----:B------:R-:W-:-:S03]  /*7710*/  ISETP.GE.AND P0, PT, R55, UR4, PT ;  /* 0x0000000437007c0c */ /* 0x000fc6000bf06270 */
[----:B------:R4:W-:Y:S01]  /*7720*/  @!P3 ST.E.64 desc[UR38][R14.64], R32 ;  /* 0x000000200e00b985 */ /* 0x0009e2000c101b26 */
[----:B0-----:R-:W-:-:S04]  /*7730*/  @!P4 IMAD.WIDE R6, R17, 0x4, R12 ;  /* 0x000000041106c825 */ /* 0x001fc800078e020c */
[--C-:B---3--:R-:W-:Y:S01]  /*7740*/  @!P5 IMAD.WIDE R8, R19, 0x4, R12.reuse ;  /* 0x000000041308d825 */ /* 0x108fe200078e020c */
[----:B------:R4:W-:Y:S03]  /*7750*/  @!P4 ST.E.64 desc[UR38][R6.64], R24 ;  /* 0x000000180600c985 */ /* 0x0009e6000c101b26 */
[----:B------:R-:W-:Y:S01]  /*7760*/  @!P6 IMAD.WIDE R16, R21, 0x4, R12 ;  /* 0x000000041510e825 */ /* 0x000fe200078e020c */
[----:B------:R4:W-:Y:S04]  /*7770*/  @!P5 ST.E.64 desc[UR38][R8.64], R34 ;  /* 0x000000220800d985 */ /* 0x0009e8000c101b26 */
[----:B------:R4:W-:Y:S01]  /*7780*/  @!P6 ST.E.64 desc[UR38][R16.64], R4 ;  /* 0x000000041000e985 */ /* 0x0009e2000c101b26 */
[----:B------:R-:W-:Y:S05]  /*7790*/  @P0 BRA `(.L_x_8) ;  /* 0x0000004000000947 */ /* 0x000fea0003800000 */
[----:B------:R-:W-:-:S04]  /*77a0*/  LEA.HI R55, R55, R55, RZ, 0x1 ;  /* 0x0000003737377211 */ /* 0x000fc800078f08ff */
[----:B------:R-:W-:-:S05]  /*77b0*/  LOP3.LUT R55, R55, 0xfffffffe, RZ, 0xc0, !PT ;  /* 0xfffffffe37377812 */ /* 0x000fca00078ec0ff */
[----:B------:R-:W-:-:S05]  /*77c0*/  IMAD.WIDE R12, R55, 0x4, R12 ;  /* 0x00000004370c7825 */ /* 0x000fca00078e020c */
[----:B------:R0:W-:Y:S01]  /*77d0*/  ST.E.64 desc[UR38][R12.64], R2 ;  /* 0x000000020c007985 */ /* 0x0001e2000c101b26 */
[----:B------:R-:W-:Y:S05]  /*77e0*/  BRA `(.L_x_8) ;  /* 0x0000003c00ec7947 */ /* 0x000fea0003800000 */
.L_x_35:
[----:B------:R-:W0:Y:S02]  /*77f0*/  S2R R0, SR_TID.X ;  /* 0x0000000000007919 */ /* 0x000e240000002100 */
[----:B0-----:R-:W-:-:S05]  /*7800*/  VIADD R2, R0, 0xffffff80 ;  /* 0xffffff8000027836 */ /* 0x001fca0000000000 */
[----:B------:R-:W-:-:S13]  /*7810*/  ISETP.GT.AND P0, PT, R2, 0xbf, PT ;  /* 0x000000bf0200780c */ /* 0x000fda0003f04270 */
[----:B------:R-:W-:Y:S05]  /*7820*/  @P0 BRA `(.L_x_8) ;  /* 0x0000003c00dc0947 */ /* 0x000fea0003800000 */
[----:B------:R-:W0:Y:S01]  /*7830*/  S2R R3, SR_CTAID.X ;  /* 0x0000000000037919 */ /* 0x000e220000002500 */
[----:B------:R-:W1:Y:S01]  /*7840*/  LDC R6, c[0x0][0xbe8] ;  /* 0x0002fa00ff067b82 */ /* 0x000e620000000800 */
[----:B------:R-:W-:Y:S01]  /*7850*/  ULDC UR4, c[0x0][0xa88] ;  /* 0x0002a20000047ab9 */ /* 0x000fe20000000800 */
[----:B0-----:R-:W-:Y:S02]  /*7860*/  IMAD R0, R3, 0xc0, R0 ;  /* 0x000000c003007824 */ /* 0x001fe400078e0200 */
[----:B-1----:R-:W-:Y:S02]  /*7870*/  IMAD R3, R6, UR4, RZ ;  /* 0x0000000406037c24 */ /* 0x002fe4000f8e02ff */
[----:B------:R-:W-:-:S05]  /*7880*/  VIADD R0, R0, 0xffffff80 ;  /* 0xffffff8000007836 */ /* 0x000fca0000000000 */
[----:B------:R-:W-:-:S13]  /*7890*/  ISETP.GE.AND P0, PT, R0, R3, PT ;  /* 0x000000030000720c */ /* 0x000fda0003f06270 */
[----:B------:R-:W-:Y:S05]  /*78a0*/  @P0 BRA `(.L_x_8) ;  /* 0x0000003c00bc0947 */ /* 0x000fea0003800000 */
[----:B------:R-:W-:Y:S01]  /*78b0*/  ISETP.NE.AND P0, PT, R6, 0x1, PT ;  /* 0x000000010600780c */ /* 0x000fe20003f05270 */
[----:B------:R-:W0:Y:S01]  /*78c0*/  LDC.64 R10, c[0x0][0xbd8] ;  /* 0x0002f600ff0a7b82 */ /* 0x000e220000000a00 */
[----:B------:R-:W-:Y:S01]  /*78d0*/  USHF.R.S32.HI UR6, URZ, 0x1f, UR36 ;  /* 0x0000001f3f067899 */ /* 0x000fe20008011424 */
[----:B------:R-:W-:Y:S01]  /*78e0*/  IMAD.MOV.U32 R5, RZ, RZ, R0 ;  /* 0x000000ffff057224 */ /* 0x000fe200078e0000 */
[----:B------:R-:W-:Y:S02]  /*78f0*/  ULDC.64 UR8, c[0x0][0xbd0] ;  /* 0x0002f40000087ab9 */ /* 0x000fe40000000a00 */
[----:B------:R-:W-:Y:S02]  /*7900*/  UIMAD UR6, UR6, UR8, URZ ;  /* 0x00000008060672a4 */ /* 0x000fe4000f8e023f */
[----:B------:R-:W-:Y:S01]  /*7910*/  UIMAD.WIDE.U32 UR4, UR36, UR8, URZ ;  /* 0x00000008240472a5 */ /* 0x000fe2000f8e003f */
[----:B------:R-:W1:Y:S01]  /*7920*/  S2UR UR7, SR_CTAID.Y ;  /* 0x00000000000779c3 */ /* 0x000e620000002600 */
[----:B------:R-:W-:-:S04]  /*7930*/  UIMAD UR6, UR36, UR9, UR6 ;  /* 0x00000009240672a4 */ /* 0x000fc8000f8e0206 */
[----:B------:R-:W-:Y:S02]  /*7940*/  UIADD3 UR6, UR5, UR6, URZ ;  /* 0x0000000605067290 */ /* 0x000fe4000fffe03f */
[----:B------:R-:W-:Y:S01]  /*7950*/  IMAD.U32 R3, RZ, RZ, UR5 ;  /* 0x00000005ff037e24 */ /* 0x000fe2000f8e00ff */
[----:B------:R-:W2:Y:S01]  /*7960*/  @P0 LDC R7, c[0x0][0xbec] ;  /* 0x0002fb00ff070b82 */ /* 0x000ea20000000800 */
[----:B------:R-:W-:Y:S01]  /*7970*/  IMAD.U32 R2, RZ, RZ, UR4 ;  /* 0x00000004ff027e24 */ /* 0x000fe2000f8e00ff */
[----:B------:R-:W-:Y:S01]  /*7980*/  ULDC.64 UR4, c[0x0][0xbe0] ;  /* 0x0002f80000047ab9 */ /* 0x000fe20000000a00 */
[----:B------:R-:W-:-:S05]  /*7990*/  IMAD.U32 R3, RZ, RZ, UR6 ;  /* 0x00000006ff037e24 */ /* 0x000fca000f8e00ff */
[----:B------:R-:W3:Y:S01]  /*79a0*/  @P0 LDC R9, c[0x0][0xbf0] ;  /* 0x0002fc00ff090b82 */ /* 0x000ee20000000800 */
[C---:B0-----:R-:W-:Y:S02]  /*79b0*/  IMAD R12, R10.reuse, UR46, RZ ;  /* 0x0000002e0a0c7c24 */ /* 0x041fe4000f8e02ff */
[----:B------:R-:W-:-:S04]  /*79c0*/  IMAD.WIDE.U32 R2, R10, UR45, R2 ;  /* 0x0000002d0a027c25 */ /* 0x000fc8000f8e0002 */
[----:B------:R-:W-:Y:S01]  /*79d0*/  IMAD R11, R11, UR45, R12 ;  /* 0x0000002d0b0b7c24 */ /* 0x000fe2000f8e020c */
[----:B------:R-:W1:Y:S03]  /*79e0*/  LDC R8, c[0x0][0xc50] ;  /* 0x00031400ff087b82 */ /* 0x000e660000000800 */
[----:B------:R-:W-:Y:S02]  /*79f0*/  IMAD.IADD R3, R11, 0x1, R3 ;  /* 0x000000010b037824 */ /* 0x000fe400078e0203 */
[----:B--2---:R-:W-:-:S04]  /*7a00*/  @P0 IMAD.HI.U32 R4, R0, R7, RZ ;  /* 0x0000000700040227 */ /* 0x004fc800078e00ff */
[----:B------:R-:W-:Y:S01]  /*7a10*/  IMAD R7, RZ, RZ, -UR36 ;  /* 0x80000024ff077e24 */ /* 0x000fe2000f8e02ff */
[----:B---3--:R-:W-:-:S03]  /*7a20*/  @P0 SHF.R.U32.HI R5, RZ, R9, R4 ;  /* 0x00000009ff050219 */ /* 0x008fc60000011604 */
[----:B-1----:R-:W-:Y:S02]  /*7a30*/  IMAD R9, R8, R7, UR7 ;  /* 0x0000000708097e24 */ /* 0x002fe4000f8e0207 */
[----:B------:R-:W-:Y:S02]  /*7a40*/  IMAD.MOV R7, RZ, RZ, -R5 ;  /* 0x000000ffff077224 */ /* 0x000fe400078e0a05 */
[----:B------:R-:W-:Y:S01]  /*7a50*/  IMAD.WIDE.U32 R2, R9, UR4, R2 ;  /* 0x0000000409027c25 */ /* 0x000fe2000f8e0002 */
[----:B------:R-:W-:-:S03]  /*7a60*/  SHF.R.S32.HI R4, RZ, 0x1f, R9 ;  /* 0x0000001fff047819 */ /* 0x000fc60000011409 */
[----:B------:R-:W-:Y:S01]  /*7a70*/  IMAD R7, R6, R7, R0 ;  /* 0x0000000706077224 */ /* 0x000fe200078e0200 */
[----:B------:R-:W-:Y:S01]  /*7a80*/  IADD3 R2, P0, R5, R2, RZ ;  /* 0x0000000205027210 */ /* 0x000fe20007f1e0ff */
[----:B------:R-:W-:-:S03]  /*7a90*/  IMAD R4, R4, UR4, RZ ;  /* 0x0000000404047c24 */ /* 0x000fc6000f8e02ff */
[----:B------:R-:W-:Y:S01]  /*7aa0*/  SHF.R.S32.HI R0, RZ, 0x1f, R7 ;  /* 0x0000001fff007819 */ /* 0x000fe20000011407 */
[----:B------:R-:W-:Y:S01]  /*7ab0*/  IMAD R4, R9, UR5, R4 ;  /* 0x0000000509047c24 */ /* 0x000fe2000f8e0204 */
[----:B------:R-:W-:Y:S01]  /*7ac0*/  SHF.R.S32.HI R9, RZ, 0x1f, R5 ;  /* 0x0000001fff097819 */ /* 0x000fe20000011405 */
[----:B------:R-:W-:Y:S02]  /*7ad0*/  ULDC.64 UR4, c[0x0][0xbc8] ;  /* 0x0002f20000047ab9 */ /* 0x000fe40000000a00 */
[----:B------:R-:W-:Y:S01]  /*7ae0*/  IMAD R0, R0, UR4, RZ ;  /* 0x0000000400007c24 */ /* 0x000fe2000f8e02ff */
[----:B------:R-:W-:-:S03]  /*7af0*/  IADD3.X R3, R9, R3, R4, P0, !PT ;  /* 0x0000000309037210 */ /* 0x000fc600007fe404 */
[C---:B------:R-:W-:Y:S02]  /*7b00*/  IMAD R5, R7.reuse, UR5, R0 ;  /* 0x0000000507057c24 */ /* 0x040fe4000f8e0200 */
[----:B------:R-:W-:Y:S01]  /*7b10*/  IMAD.WIDE.U32 R2, R7, UR4, R2 ;  /* 0x0000000407027c25 */ /* 0x000fe2000f8e0002 */
[----:B------:R-:W-:-:S04]  /*7b20*/  ULDC.64 UR4, c[0x0][0xba8] ;  /* 0x0002ea0000047ab9 */ /* 0x000fc80000000a00 */
[----:B------:R-:W-:Y:S02]  /*7b30*/  IADD3 R3, R3, R5, RZ ;  /* 0x0000000503037210 */ /* 0x000fe40007ffe0ff */
[----:B------:R-:W-:-:S04]  /*7b40*/  LEA R4, P0, R2, UR4, 0x2 ;  /* 0x0000000402047c11 */ /* 0x000fc8000f8010ff */
[----:B------:R-:W-:Y:S01]  /*7b50*/  LEA.HI.X R5, R2, UR5, R3, 0x2, P0 ;  /* 0x0000000502057c11 */ /* 0x000fe200080f1403 */
[----:B------:R-:W-:-:S05]  /*7b60*/  IMAD.MOV.U32 R3, RZ, RZ, -0x800000 ;  /* 0xff800000ff037424 */ /* 0x000fca00078e00ff */
[----:B------:R0:W-:Y:S01]  /*7b70*/  STG.E desc[UR38][R4.64], R3 ;  /* 0x0000000304007986 */ /* 0x0001e2000c101926 */
[----:B------:R-:W-:Y:S05]  /*7b80*/  BRA `(.L_x_8) ;  /* 0x0000003c00047947 */ /* 0x000fea0003800000 */
.L_x_6:
[----:B------:R-:W-:-:S08]  /*7b90*/  NOP ;  /* 0x0000000000007918 */ /* 0x000fd00000000000 */
[----:B------:R-:W0:-:S00]  /*7ba0*/  USETMAXREG.DEALLOC.CTAPOOL 0x20 ;  /* 0x00000020000079c8 */ /* 0x000e0000080e0500 */
[----:B0-----:R-:W-:Y:S01]  /*7bb0*/  LOP3.LUT R22, R18, 0x3, RZ, 0xc0, !PT ;  /* 0x0000000312167812 */ /* 0x001fe200078ec0ff */
[----:B------:R-:W0:Y:S05]  /*7bc0*/  S2R R24, SR_CTAID.Z ;  /* 0x0000000000187919 */ /* 0x000e2a0000002700 */
[----:B------:R-:W1:Y:S01]  /*7bd0*/  S2UR UR6, SR_CTAID.Y ;  /* 0x00000000000679c3 */ /* 0x000e620000002600 */
[----:B------:R-:W2:Y:S02]  /*7be0*/  SHFL.IDX PT, R0, R22, RZ, 0x1f ;  /* 0x00001fff16007589 */ /* 0x000ea400000e0000 */
[----:B--2---:R-:W-:-:S13]  /*7bf0*/  ISETP.NE.AND P0, PT, R0, RZ, PT ;  /* 0x000000ff0000720c */ /* 0x004fda0003f05270 */
[----:B01----:R-:W-:Y:S05]  /*7c00*/  @!P0 BRA `(.L_x_38) ;  /* 0x0000000000288947 */ /* 0x003fea0003800000 */
[----:B------:R-:W-:Y:S01]  /*7c10*/  ULDC UR7, c[0x0][0xc50] ;  /* 0x0003140000077ab9 */ /* 0x000fe20000000800 */
[----:B------:R-:W-:Y:S01]  /*7c20*/  UMOV UR42, UR6 ;  /* 0x00000006002a7c82 */ /* 0x000fe20008000000 */
[----:B------:R-:W-:-:S06]  /*7c30*/  UISETP.NE.AND UP0, UPT, UR7, 0x1, UPT ;  /* 0x000000010700788c */ /* 0x000fcc000bf05270 */
[----:B------:R-:W-:-:S13]  /*7c40*/  PLOP3.LUT P0, PT, PT, PT, UP0, 0x80, 0x0 ;  /* 0x000000000000781c */ /* 0x000fda0003f0f008 */
[----:B------:R-:W-:Y:S05]  /*7c50*/  @!P0 BRA `(.L_x_39) ;  /* 0x0000000000308947 */ /* 0x000fea0003800000 */
[----:B------:R-:W-:Y:S01]  /*7c60*/  ULDC UR4, c[0x0][0xc54] ;  /* 0x0003150000047ab9 */ /* 0x000fe20000000800 */
[----:B------:R-:W-:Y:S01]  /*7c70*/  ULDC UR42, c[0x0][0xc58] ;  /* 0x00031600002a7ab9 */ /* 0x000fe20000000800 */
[----:B------:R-:W-:-:S04]  /*7c80*/  UIMAD.WIDE.U32 UR4, UR6, UR4, URZ ;  /* 0x00000004060472a5 */ /* 0x000fc8000f8e003f */
[----:B------:R-:W-:Y:S01]  /*7c90*/  USHF.R.U32.HI UR42, URZ, UR42, UR5 ;  /* 0x0000002a3f2a7299 */ /* 0x000fe20008011605 */
[----:B------:R-:W-:Y:S11]  /*7ca0*/  BRA `(.L_x_39) ;  /* 0x00000000001c7947 */ /* 0x000ff60003800000 */
.L_x_38:
[----:B------:R-:W-:Y:S01]  /*7cb0*/  ULDC UR7, c[0x0][0xc50] ;  /* 0x0003140000077ab9 */ /* 0x000fe20000000800 */
[----:B------:R-:W-:Y:S01]  /*7cc0*/  UMOV UR42, UR6 ;  /* 0x00000006002a7c82 */ /* 0x000fe20008000000 */
[----:B------:R-:W-:-:S11]  /*7cd0*/  UISETP.NE.AND UP0, UPT, UR7, 0x1, UPT ;  /* 0x000000010700788c */ /* 0x000fd6000bf05270 */
[----:B------:R-:W-:Y:S01]  /*7ce0*/  @UP0 ULDC UR4, c[0x0][0xc54] ;  /* 0x0003150000040ab9 */ /* 0x000fe20000000800 */
[----:B------:R-:W-:Y:S01]  /*7cf0*/  @UP0 ULDC UR8, c[0x0][0xc58] ;  /* 0x0003160000080ab9 */ /* 0x000fe20000000800 */
[----:B------:R-:W-:-:S04]  /*7d00*/  UIMAD.WIDE.U32 UR4, UR6, UR4, URZ ;  /* 0x00000004060472a5 */ /* 0x000fc8000f8e003f */
[----:B------:R-:W-:-:S12]  /*7d10*/  @UP0 USHF.R.U32.HI UR42, URZ, UR8, UR5 ;  /* 0x000000083f2a0299 */ /* 0x000fd80008011605 */
.L_x_39:
[----:B------:R-:W-:Y:S01]  /*7d20*/  ISETP.GE.AND P0, PT, R24, RZ, PT ;  /* 0x000000ff1800720c */ /* 0x000fe20003f06270 */
[----:B------:R-:W-:Y:S01]  /*7d30*/  UIADD3 UR4, -UR42, URZ, URZ ;  /* 0x0000003f2a047290 */ /* 0x000fe2000fffe13f */
[----:B------:R-:W-:Y:S02]  /*7d40*/  IMAD.MOV.U32 R20, RZ, RZ, 0x1 ;  /* 0x00000001ff147424 */ /* 0x000fe400078e00ff */
[----:B------:R-:W-:Y:S01]  /*7d50*/  IMAD.MOV.U32 R0, RZ, RZ, RZ ;  /* 0x000000ffff007224 */ /* 0x000fe200078e00ff */
[----:B------:R-:W-:Y:S01]  /*7d60*/  UIMAD UR4, UR7, UR4, UR6 ;  /* 0x00000004070472a4 */ /* 0x000fe2000f8e0206 */
[----:B------:R-:W-:-:S07]  /*7d70*/  IMAD.MOV.U32 R2, RZ, RZ, 0x1 ;  /* 0x00000001ff027424 */ /* 0x000fce00078e00ff */
[----:B------:R-:W-:Y:S05]  /*7d80*/  @!P0 BRA `(.L_x_40) ;  /* 0x0000003400b48947 */ /* 0x000fea0003800000 */
[----:B------:R-:W0:Y:S01]  /*7d90*/  LDC.64 R2, c[0x0][0xa28] ;  /* 0x00028a00ff027b82 */ /* 0x000e220000000a00 */
[----:B------:R-:W-:Y:S01]  /*7da0*/  ULDC.64 UR6, c[0x0][0x418] ;  /* 0x0001060000067ab9 */ /* 0x000fe20000000a00 */
[----:B------:R-:W-:Y:S01]  /*7db0*/  ULDC UR5, c[0x0][0x424] ;  /* 0x0001090000057ab9 */ /* 0x000fe20000000800 */
[----:B------:R-:W-:Y:S01]  /*7dc0*/  ULDC UR36, c[0x0][0x2f0] ;  /* 0x0000bc0000247ab9 */ /* 0x000fe20000000800 */
[----:B------:R-:W-:Y:S01]  /*7dd0*/  IMAD.MOV.U32 R17, RZ, RZ, RZ ;  /* 0x000000ffff117224 */ /* 0x000fe200078e00ff */
[----:B0-----:R-:W-:-:S04]  /*7de0*/  ISETP.NE.U32.AND P0, PT, R2, RZ, PT ;  /* 0x000000ff0200720c */ /* 0x001fc80003f05070 */
[----:B------:R-:W-:Y:S01]  /*7df0*/  ISETP.NE.AND.EX P0, PT, R3, RZ, PT, P0 ;  /* 0x000000ff0300720c */ /* 0x000fe20003f05300 */
[----:B------:R-:W-:-:S12]  /*7e00*/  UISETP.NE.U32.AND UP0, UPT, UR6, URZ, UPT ;  /* 0x0000003f0600728c */ /* 0x000fd8000bf05070 */
[----:B------:R-:W0:Y:S01]  /*7e10*/  @P0 LDC.64 R2, c[0x0][0xa28] ;  /* 0x00028a00ff020b82 */ /* 0x000e220000000a00 */
[----:B------:R-:W-:-:S04]  /*7e20*/  UISETP.NE.AND.EX UP0, UPT, UR7, URZ, UPT, UP0 ;  /* 0x0000003f0700728c */ /* 0x000fc8000bf05300 */
[----:B------:R-:W-:-:S04]  /*7e30*/  USEL UR5, UR5, 0x1, UP0 ;  /* 0x0000000105057887 */ /* 0x000fc80008000000 */
[----:B------:R-:W-:-:S04]  /*7e40*/  UIMAD UR36, UR5, UR36, URZ ;  /* 0x00000024052472a4 */ /* 0x000fc8000f8e023f */
[----:B------:R-:W-:Y:S02]  /*7e50*/  UISETP.GE.AND UP0, UPT, UR36, 0x1, UPT ;  /* 0x000000012400788c */ /* 0x000fe4000bf06270 */
[----:B------:R-:W-:Y:S01]  /*7e60*/  UIADD3 UR5, UR36, 0x7f, URZ ;  /* 0x0000007f24057890 */ /* 0x000fe2000fffe03f */
[----:B0-----:R-:W-:-:S05]  /*7e70*/  @P0 IMAD.WIDE R2, R24, 0x4, R2 ;  /* 0x0000000418020825 */ /* 0x001fca00078e0202 */
[----:B------:R0:W5:Y:S01]  /*7e80*/  @P0 LDG.E R17, desc[UR38][R2.64] ;  /* 0x0000002602110981 */ /* 0x000162000c1e1900 */
[----:B------:R-:W-:Y:S01]  /*7e90*/  PLOP3.LUT P0, PT, PT, PT, UP0, 0x80, 0x0 ;  /* 0x000000000000781c */ /* 0x000fe20003f0f008 */
[----:B------:R-:W-:Y:S02]  /*7ea0*/  USHF.R.S32.HI UR6, URZ, 0x1f, UR5 ;  /* 0x0000001f3f067899 */ /* 0x000fe40008011405 */
[----:B------:R-:W-:Y:S02]  /*7eb0*/  ULOP3.LUT UR46, UR4, 0xffff, URZ, 0xc0, !UPT ;  /* 0x0000ffff042e7892 */ /* 0x000fe4000f8ec03f */
[----:B------:R-:W-:Y:S01]  /*7ec0*/  ULEA.HI UR6, UR6, UR5, URZ, 0x7 ;  /* 0x0000000506067291 */ /* 0x000fe2000f8f383f */
[----:B------:R-:W-:-:S03]  /*7ed0*/  UMOV UR40, URZ ;  /* 0x0000003f00287c82 */ /* 0x000fc60008000000 */
[----:B------:R-:W-:-:S04]  /*7ee0*/  USHF.R.S32.HI UR43, URZ, 0x7, UR6 ;  /* 0x000000073f2b7899 */ /* 0x000fc80008011406 */
[----:B0-----:R-:W-:Y:S08]  /*7ef0*/  @!P0 BRA `(.L_x_41) ;  /* 0x0000000000848947 */ /* 0x001ff00003800000 */
[----:B------:R-:W-:-:S03]  /*7f00*/  USHF.R.U32.HI UR6, URZ, 0x10, UR4 ;  /* 0x000000103f067899 */ /* 0x000fc60008011604 */
[----:B------:R-:W-:Y:S01]  /*7f10*/  UMOV UR4, URZ ;  /* 0x0000003f00047c82 */ /* 0x000fe20008000000 */
[----:B------:R-:W-:-:S11]  /*7f20*/  UISETP.NE.AND UP0, UPT, UR6, URZ, UPT ;  /* 0x0000003f0600728c */ /* 0x000fd6000bf05270 */
[----:B------:R-:W-:Y:S02]  /*7f30*/  @!UP0 ULDC UR6, c[0x0][0x9f0] ;  /* 0x00027c0000068ab9 */ /* 0x000fe40000000800 */
[----:B------:R-:W-:Y:S01]  /*7f40*/  IABS R0, UR6 ;  /* 0x0000000600007c13 */ /* 0x000fe20008000000 */
[----:B------:R-:W-:Y:S02]  /*7f50*/  UIADD3 UR7, UR43, -0x1, UR6 ;  /* 0xffffffff2b077890 */ /* 0x000fe4000fffe006 */
[----:B------:R-:W-:Y:S02]  /*7f60*/  IABS R4, UR6 ;  /* 0x0000000600047c13 */ /* 0x000fe40008000000 */
[----:B------:R-:W-:Y:S02]  /*7f70*/  R2UR UR10, R0 ;  /* 0x00000000000a72ca */ /* 0x000fe400000e0000 */
[----:B------:R-:W-:Y:S01]  /*7f80*/  IABS R3, UR7 ;  /* 0x0000000700037c13 */ /* 0x000fe20008000000 */
[----:B------:R-:W-:-:S03]  /*7f90*/  ULOP3.LUT UR7, UR7, UR6, URZ, 0x3c, !UPT ;  /* 0x0000000607077292 */ /* 0x000fc6000f8e3c3f */
[----:B------:R-:W-:-:S07]  /*7fa0*/  R2UR UR9, R3 ;  /* 0x00000000030972ca */ /* 0x000fce00000e0000 */
        /* <DEDUP_REMOVED lines=18> */
[----:B------:R-:W-:Y:S02]  /*80d0*/  UISETP.NE.AND UP0, UPT, UR6, URZ, UPT ;  /* 0x0000003f0600728c */ /* 0x000fe4000bf05270 */
[----:B------:R-:W-:-:S09]  /*80e0*/  @!UP1 UIADD3 UR5, -UR5, URZ, URZ ;  /* 0x0000003f05059290 */ /* 0x000fd2000fffe13f */
[----:B------:R-:W-:-:S07]  /*80f0*/  @!UP0 ULOP3.LUT UR5, URZ, UR6, URZ, 0x33, !UPT ;  /* 0x000000063f058292 */ /* 0x000fce000f8e333f */
[----:B------:R-:W-:-:S05]  /*8100*/  UMOV UR40, UR5 ;  /* 0x0000000500287c82 */ /* 0x000fca0008000000 */
.L_x_41:
[----:B------:R-:W-:Y:S02]  /*8110*/  UIMAD UR47, UR46, UR40, URZ ;  /* 0x000000282e2f72a4 */ /* 0x000fe4000f8e023f */
[----:B------:R-:W-:Y:S02]  /*8120*/  IMAD.U32 R3, RZ, RZ, UR40 ;  /* 0x00000028ff037e24 */ /* 0x000fe4000f8e00ff */
[----:B------:R-:W-:Y:S02]  /*8130*/  IMAD.MOV.U32 R2, RZ, RZ, 0x1 ;  /* 0x00000001ff027424 */ /* 0x000fe400078e00ff */
[----:B------:R-:W-:-:S05]  /*8140*/  IMAD.U32 R0, RZ, RZ, UR47 ;  /* 0x0000002fff007e24 */ /* 0x000fca000f8e00ff */
[----:B------:R-:W-:-:S04]  /*8150*/  VIADDMNMX R0, R0, R3, UR43, PT ;  /* 0x0000002b00007e46 */ /* 0x000fc8000b800103 */
[----:B------:R-:W-:Y:S01]  /*8160*/  R2UR UR48, R0 ;  /* 0x00000000003072ca */ /* 0x000fe200000e0000 */
[----:B------:R-:W-:-:S12]  /*8170*/  IMAD.MOV.U32 R0, RZ, RZ, RZ ;  /* 0x000000ffff007224 */ /* 0x000fd800078e00ff */
[----:B------:R-:W-:-:S06]  /*8180*/  UISETP.GT.AND UP0, UPT, UR48, UR47, UPT ;  /* 0x0000002f3000728c */ /* 0x000fcc000bf04270 */
[----:B------:R-:W-:-:S13]  /*8190*/  PLOP3.LUT P0, PT, PT, PT, UP0, 0x80, 0x0 ;  /* 0x000000000000781c */ /* 0x000fda0003f0f008 */
[----:B------:R-:W-:Y:S05]  /*81a0*/  @!P0 BRA `(.L_x_40) ;  /* 0x0000003000ac8947 */ /* 0x000fea0003800000 */
[----:B------:R-:W0:Y:S01]  /*81b0*/  S2UR UR4, SR_CgaCtaId ;  /* 0x00000000000479c3 */ /* 0x000e220000008800 */
[----:B------:R-:W-:-:S04]  /*81c0*/  MOV R0, 0x400 ;  /* 0x0000040000007802 */ /* 0x000fc80000000f00 */
[----:B------:R-:W-:-:S13]  /*81d0*/  R2UR UR44, R0 ;  /* 0x00000000002c72ca */ /* 0x000fda00000e0000 */
[----:B0-----:R-:W-:-:S04]  /*81e0*/  ULEA UR44, UR4, UR44, 0x18 ;  /* 0x0000002c042c7291 */ /* 0x001fc8000f8ec03f */
[----:B------:R-:W-:-:S04]  /*81f0*/  UIADD3 UR4, UR44, 0x10c00, URZ ;  /* 0x00010c002c047890 */ /* 0x000fc8000fffe03f */
[----:B------:R-:W-:-:S06]  /*8200*/  ULOP3.LUT UP0, URZ, UR4, 0x9f, URZ, 0xc0, !UPT ;  /* 0x0000009f043f7892 */ /* 0x000fcc000f80c03f */
[----:B------:R-:W-:-:S13]  /*8210*/  PLOP3.LUT P0, PT, PT, PT, UP0, 0x80, 0x0 ;  /* 0x000000000000781c */ /* 0x000fda0003f0f008 */
[----:B------:R-:W-:Y:S05]  /*8220*/  @!P0 BRA `(.L_x_42) ;  /* 0x0000000000408947 */ /* 0x000fea0003800000 */
[----:B------:R-:W-:Y:S01]  /*8230*/  MOV R2, 0x0 ;  /* 0x0000000000027802 */ /* 0x000fe20000000f00 */
[----:B------:R-:W-:Y:S01]  /*8240*/  ULDC.64 UR4, c[0x4][0x98] ;  /* 0x0100260000047ab9 */ /* 0x000fe20000000a00 */
[----:B------:R-:W-:Y:S01]  /*8250*/  ULDC.64 UR6, c[0x4][0xa0] ;  /* 0x0100280000067ab9 */ /* 0x000fe20000000a00 */
[----:B------:R-:W-:Y:S02]  /*8260*/  IMAD.U32 R4, RZ, RZ, UR4 ;  /* 0x00000004ff047e24 */ /* 0x000fe4000f8e00ff */
[----:B------:R-:W-:Y:S01]  /*8270*/  IMAD.U32 R5, RZ, RZ, UR5 ;  /* 0x00000005ff057e24 */ /* 0x000fe2000f8e00ff */
[----:B------:R-:W0:Y:S01]  /*8280*/  LDC.64 R2, c[0x4][R2] ;  /* 0x0100000002027b82 */ /* 0x000e220000000a00 */
[----:B------:R-:W-:Y:S01]  /*8290*/  ULDC.64 UR4, c[0x4][0x8] ;  /* 0x0100020000047ab9 */ /* 0x000fe20000000a00 */
[----:B------:R-:W-:Y:S02]  /*82a0*/  IMAD.U32 R6, RZ, RZ, UR6 ;  /* 0x00000006ff067e24 */ /* 0x000fe4000f8e00ff */
[----:B------:R-:W-:-:S02]  /*82b0*/  IMAD.U32 R7, RZ, RZ, UR7 ;  /* 0x00000007ff077e24 */ /* 0x000fc4000f8e00ff */
[----:B------:R-:W-:Y:S02]  /*82c0*/  IMAD.U32 R10, RZ, RZ, UR4 ;  /* 0x00000004ff0a7e24 */ /* 0x000fe4000f8e00ff */
[----:B------:R-:W-:Y:S02]  /*82d0*/  IMAD.U32 R11, RZ, RZ, UR5 ;  /* 0x00000005ff0b7e24 */ /* 0x000fe4000f8e00ff */
[----:B------:R-:W-:Y:S02]  /*82e0*/  IMAD.MOV.U32 R8, RZ, RZ, 0x70 ;  /* 0x00000070ff087424 */ /* 0x000fe400078e00ff */
[----:B------:R-:W-:Y:S02]  /*82f0*/  IMAD.MOV.U32 R12, RZ, RZ, 0x1 ;  /* 0x00000001ff0c7424 */ /* 0x000fe400078e00ff */
[----:B------:R-:W-:-:S07]  /*8300*/  IMAD.MOV.U32 R13, RZ, RZ, RZ ;  /* 0x000000ffff0d7224 */ /* 0x000fce00078e00ff */
[----:B------:R-:W-:-:S07]  /*8310*/  LEPC R20, `(.L_x_42) ;  /* 0x000000001014794e */ /* 0x000fce0000000000 */
[----:B0----5:R-:W-:Y:S05]  /*8320*/  CALL.ABS.NOINC R2 ;  /* 0x0000000002007343 */ /* 0x021fea0003c00000 */
.L_x_42:
[----:B------:R-:W-:-:S06]  /*8330*/  UIADD3 UR4, UR44, 0x6400, URZ ;  /* 0x000064002c047890 */ /* 0x000fcc000fffe03f */
[----:B------:R-:W-:-:S05]  /*8340*/  IMAD.U32 R16, RZ, RZ, UR4 ;  /* 0x00000004ff107e24 */ /* 0x000fca000f8e00ff */
[----:B------:R-:W-:-:S13]  /*8350*/  LOP3.LUT P0, RZ, R16, 0x9f, RZ, 0xc0, !PT ;  /* 0x0000009f10ff7812 */ /* 0x000fda000780c0ff */
        /* <DEDUP_REMOVED lines=17> */
.L_x_43:
[----:B------:R-:W-:-:S04]  /*8470*/  UIADD3 UR4, UR44, 0x400, URZ ;  /* 0x000004002c047890 */ /* 0x000fc8000fffe03f */
[----:B------:R-:W-:-:S06]  /*8480*/  ULOP3.LUT UP0, URZ, UR4, 0x3ff, URZ, 0xc0, !UPT ;  /* 0x000003ff043f7892 */ /* 0x000fcc000f80c03f */
[----:B------:R-:W-:-:S13]  /*8490*/  PLOP3.LUT P0, PT, PT, PT, UP0, 0x80, 0x0 ;  /* 0x000000000000781c */ /* 0x000fda0003f0f008 */
[----:B------:R-:W-:Y:S05]  /*84a0*/  @!P0 BRA `(.L_x_44) ;  /* 0x0000000000408947 */ /* 0x000fea0003800000 */
[----:B------:R-:W-:Y:S01]  /*84b0*/  MOV R2, 0x0 ;  /* 0x0000000000027802 */ /* 0x000fe20000000f00 */
[----:B------:R-:W-:Y:S01]  /*84c0*/  ULDC.64 UR4, c[0x4][0x98] ;  /* 0x0100260000047ab9 */ /* 0x000fe20000000a00 */
[----:B------:R-:W-:Y:S01]  /*84d0*/  ULDC.64 UR6, c[0x4][0xa0] ;  /* 0x0100280000067ab9 */ /* 0x000fe20000000a00 */
[----:B------:R-:W-:Y:S01]  /*84e0*/  IMAD.U32 R4, RZ, RZ, UR4 ;  /* 0x00000004ff047e24 */ /* 0x000fe2000f8e00ff */
[----:B------:R-:W-:Y:S01]  /*84f0*/  MOV R7, UR7 ;  /* 0x0000000700077c02 */ /* 0x000fe20008000f00 */
[----:B------:R-:W-:Y:S01]  /*8500*/  IMAD.U32 R5, RZ, RZ, UR5 ;  /* 0x00000005ff057e24 */ /* 0x000fe2000f8e00ff */
[----:B------:R-:W0:Y:S01]  /*8510*/  LDC.64 R2, c[0x4][R2] ;  /* 0x0100000002027b82 */ /* 0x000e220000000a00 */
[----:B------:R-:W-:Y:S01]  /*8520*/  ULDC.64 UR4, c[0x4][0x18] ;  /* 0x0100060000047ab9 */ /* 0x000fe20000000a00 */
[----:B------:R-:W-:Y:S02]  /*8530*/  IMAD.U32 R6, RZ, RZ, UR6 ;  /* 0x00000006ff067e24 */ /* 0x000fe4000f8e00ff */
[----:B------:R-:W-:-:S02]  /*8540*/  IMAD.U32 R10, RZ, RZ, UR4 ;  /* 0x00000004ff0a7e24 */ /* 0x000fc4000f8e00ff */
[----:B------:R-:W-:Y:S02]  /*8550*/  IMAD.U32 R11, RZ, RZ, UR5 ;  /* 0x00000005ff0b7e24 */ /* 0x000fe4000f8e00ff */
[----:B------:R-:W-:Y:S02]  /*8560*/  IMAD.MOV.U32 R8, RZ, RZ, 0x70 ;  /* 0x00000070ff087424 */ /* 0x000fe400078e00ff */
[----:B------:R-:W-:Y:S02]  /*8570*/  IMAD.MOV.U32 R12, RZ, RZ, 0x1 ;  /* 0x00000001ff0c7424 */ /* 0x000fe400078e00ff */
[----:B------:R-:W-:-:S07]  /*8580*/  IMAD.MOV.U32 R13, RZ, RZ, RZ ;  /* 0x000000ffff0d7224 */ /* 0x000fce00078e00ff */
[----:B------:R-:W-:-:S07]  /*8590*/  LEPC R20, `(.L_x_44) ;  /* 0x000000001014794e */ /* 0x000fce0000000000 */
[----:B0----5:R-:W-:Y:S05]  /*85a0*/  CALL.ABS.NOINC R2 ;  /* 0x0000000002007343 */ /* 0x021fea0003c00000 */
.L_x_44:
        /* <DEDUP_REMOVED lines=18> */
.L_x_45:
[----:B------:R-:W0:Y:S01]  /*86d0*/  LDC.64 R2, c[0x0][0x9f8] ;  /* 0x00027e00ff027b82 */ /* 0x000e220000000a00 */
[----:B------:R-:W-:-:S07]  /*86e0*/  IMAD.MOV.U32 R23, RZ, RZ, R24 ;  /* 0x000000ffff177224 */ /* 0x000fce00078e0018 */
[----:B------:R-:W1:Y:S01]  /*86f0*/  LDC R12, c[0x0][0x430] ;  /* 0x00010c00ff0c7b82 */ /* 0x000e620000000800 */
[----:B0-----:R-:W-:-:S04]  /*8700*/  ISETP.NE.U32.AND P0, PT, R2, RZ, PT ;  /* 0x000000ff0200720c */ /* 0x001fc80003f05070 */
[----:B------:R-:W-:-:S13]  /*8710*/  ISETP.NE.AND.EX P0, PT, R3, RZ, PT, P0 ;  /* 0x000000ff0300720c */ /* 0x000fda0003f05300 */
[----:B------:R-:W0:Y:S02]  /*8720*/  @P0 LDC.64 R2, c[0x0][0x9f8] ;  /* 0x00027e00ff020b82 */ /* 0x000e240000000a00 */
[----:B0-----:R-:W-:-:S05]  /*8730*/  @P0 IMAD.WIDE R2, R24, 0x4, R2 ;  /* 0x0000000418020825 */ /* 0x001fca00078e0202 */
[----:B------:R0:W2:Y:S01]  /*8740*/  @P0 LDG.E R23, desc[UR38][R2.64] ;  /* 0x0000002602170981 */ /* 0x0000a2000c1e1900 */
[----:B-1----:R-:W-:Y:S01]  /*8750*/  ISETP.NE.AND P1, PT, R12, 0x1, PT ;  /* 0x000000010c00780c */ /* 0x002fe20003f25270 */
[C---:B------:R-:W-:Y:S01]  /*8760*/  IMAD.SHL.U32 R27, R19.reuse, 0x40, RZ ;  /* 0x00000040131b7824 */ /* 0x040fe200078e00ff */
[----:B------:R-:W-:Y:S01]  /*8770*/  LOP3.LUT R7, R19, 0x7f, RZ, 0xc0, !PT ;  /* 0x0000007f13077812 */ /* 0x000fe200078ec0ff */
[----:B------:R-:W-:Y:S01]  /*8780*/  IMAD.U32 R6, RZ, RZ, UR48 ;  /* 0x00000030ff067e24 */ /* 0x000fe2000f8e00ff */
[----:B------:R-:W-:Y:S02]  /*8790*/  LOP3.LUT R16, R16, 0xffffffef, RZ, 0xc0, !PT ;  /* 0xffffffef10107812 */ /* 0x000fe400078ec0ff */
[----:B------:R-:W-:Y:S02]  /*87a0*/  LOP3.LUT R27, R27, 0x40, RZ, 0xc0, !PT ;  /* 0x000000401b1b7812 */ /* 0x000fe400078ec0ff */
[----:B------:R-:W-:Y:S02]  /*87b0*/  LEA R6, R6, 0xffffff80, 0x7 ;  /* 0xffffff8006067811 */ /* 0x000fe400078e38ff */
[----:B------:R-:W-:-:S03]  /*87c0*/  SHF.R.U32.HI R25, RZ, 0x1, R7 ;  /* 0x00000001ff197819 */ /* 0x000fc60000011607 */
[----:B------:R-:W1:Y:S01]  /*87d0*/  @P1 LDC R5, c[0x0][0x434] ;  /* 0x00010d00ff051b82 */ /* 0x000e620000000800 */
[----:B------:R-:W-:Y:S02]  /*87e0*/  IADD3 R10, R27, R25, R6 ;  /* 0x000000191b0a7210 */ /* 0x000fe40007ffe006 */
[----:B------:R-:W-:Y:S02]  /*87f0*/  @P1 LOP3.LUT R16, R16, 0x10, RZ, 0xfc, !PT ;  /* 0x0000001010101812 */ /* 0x000fe400078efcff */
[C---:B------:R-:W-:Y:S01]  /*8800*/  ISETP.GE.AND P0, PT, R10.reuse, UR36, PT ;  /* 0x000000240a007c0c */ /* 0x040fe2000bf06270 */
[----:B-----5:R-:W-:Y:S02]  /*8810*/  IMAD.IADD R10, R10, 0x1, R17 ;  /* 0x000000010a0a7824 */ /* 0x020fe400078e0211 */
[----:B0-----:R-:W0:Y:S02]  /*8820*/  @P1 LDC R3, c[0x0][0x438] ;  /* 0x00010e00ff031b82 */ /* 0x001e240000000800 */
[----:B------:R-:W-:-:S08]  /*8830*/  IMAD.MOV.U32 R11, RZ, RZ, R10 ;  /* 0x000000ffff0b7224 */ /* 0x000fd000078e000a */
[----:B------:R-:W3:Y:S01]  /*8840*/  @!P0 LDC.64 R8, c[0x0][0x428] ;  /* 0x00010a00ff088b82 */ /* 0x000ee20000000a00 */
[----:B-1----:R-:W-:-:S07]  /*8850*/  @P1 IMAD.HI.U32 R0, R10, R5, RZ ;  /* 0x000000050a001227 */ /* 0x002fce00078e00ff */
[----:B------:R-:W1:Y:S01]  /*8860*/  @!P0 LDC.64 R4, c[0x0][0x418] ;  /* 0x00010600ff048b82 */ /* 0x000e620000000a00 */
[----:B0-----:R-:W-:-:S04]  /*8870*/  @P1 SHF.R.U32.HI R11, RZ, R3, R0 ;  /* 0x00000003ff0b1219 */ /* 0x001fc80000011600 */
[--C-:B------:R-:W-:Y:S01]  /*8880*/  @!P0 SHF.R.S32.HI R3, RZ, 0x1f, R11.reuse ;  /* 0x0000001fff038819 */ /* 0x100fe2000001140b */
[----:B------:R-:W-:Y:S01]  /*8890*/  @!P0 IMAD.MOV.U32 R2, RZ, RZ, R11 ;  /* 0x000000ffff028224 */ /* 0x000fe200078e000b */
[----:B------:R-:W-:Y:S01]  /*88a0*/  UMOV UR4, 0xffffffff ;  /* 0xffffffff00047882 */ /* 0x000fe20000000000 */
[----:B------:R-:W-:Y:S01]  /*88b0*/  IMAD.SHL.U32 R18, R18, 0x800, RZ ;  /* 0x0000080012127824 */ /* 0x000fe200078e00ff */
[----:B--2---:R-:W-:Y:S01]  /*88c0*/  SHF.R.S32.HI R28, RZ, 0x1f, R23 ;  /* 0x0000001fff1c7819 */ /* 0x004fe20000011417 */
[----:B---3--:R-:W-:-:S04]  /*88d0*/  @!P0 IMAD.WIDE.U32 R2, R23, R8, R2 ;  /* 0x0000000817028225 */ /* 0x008fc800078e0002 */
[----:B------:R-:W-:Y:S01]  /*88e0*/  @!P0 IMAD R0, R28, R8, RZ ;  /* 0x000000081c008224 */ /* 0x000fe200078e02ff */
[----:B-1----:R-:W-:-:S03]  /*88f0*/  @!P0 LEA R4, P1, R2, R4, 0x2 ;  /* 0x0000000402048211 */ /* 0x002fc600078210ff */
[----:B------:R-:W-:-:S04]  /*8900*/  @!P0 IMAD R9, R23, R9, R0 ;  /* 0x0000000917098224 */ /* 0x000fc800078e0200 */
[----:B------:R-:W-:Y:S02]  /*8910*/  @!P0 IMAD.IADD R0, R3, 0x1, R9 ;  /* 0x0000000103008824 */ /* 0x000fe400078e0209 */
[----:B------:R-:W-:Y:S01]  /*8920*/  IMAD.MOV R3, RZ, RZ, -R11 ;  /* 0x000000ffff037224 */ /* 0x000fe200078e0a0b */
[----:B------:R-:W0:Y:S02]  /*8930*/  LDC R9, c[0x0][0x2f4] ;  /* 0x0000bd00ff097b82 */ /* 0x000e240000000800 */
[----:B------:R-:W-:Y:S01]  /*8940*/  @!P0 LEA.HI.X R5, R2, R5, R0, 0x2, P1 ;  /* 0x0000000502058211 */ /* 0x000fe200008f1400 */
[----:B------:R-:W-:Y:S01]  /*8950*/  IMAD.MOV.U32 R0, RZ, RZ, RZ ;  /* 0x000000ffff007224 */ /* 0x000fe200078e00ff */
[----:B------:R-:W-:Y:S01]  /*8960*/  SHF.R.U32.HI R2, RZ, 0x1, R19 ;  /* 0x00000001ff027819 */ /* 0x000fe20000011613 */
[----:B------:R-:W-:-:S04]  /*8970*/  IMAD.SHL.U32 R8, R19, 0x80, RZ ;  /* 0x0000008013087824 */ /* 0x000fc800078e00ff */
[----:B------:R1:W5:Y:S01]  /*8980*/  @!P0 LDG.E R0, desc[UR38][R4.64] ;  /* 0x0000002604008981 */ /* 0x000362000c1e1900 */
[----:B------:R-:W-:-:S04]  /*8990*/  LOP3.LUT R29, R8, 0x400, RZ, 0xc0, !PT ;  /* 0x00000400081d7812 */ /* 0x000fc800078ec0ff */
[----:B------:R-:W-:Y:S01]  /*89a0*/  LOP3.LUT R29, R29, 0x800, R18, 0xf8, !PT ;  /* 0x000008001d1d7812 */ /* 0x000fe200078ef812 */
[----:B-1----:R-:W-:Y:S01]  /*89b0*/  IMAD R4, R12, R3, R10 ;  /* 0x000000030c047224 */ /* 0x002fe200078e020a */
[----:B------:R-:W-:Y:S01]  /*89c0*/  LOP3.LUT R10, R2, 0x20, RZ, 0xc0, !PT ;  /* 0x00000020020a7812 */ /* 0x000fe200078ec0ff */
[----:B------:R-:W-:-:S03]  /*89d0*/  IMAD.SHL.U32 R12, R19, 0x4, RZ ;  /* 0x00000004130c7824 */ /* 0x000fc600078e00ff */
[----:B------:R-:W-:-:S04]  /*89e0*/  LOP3.LUT R3, R10, 0x10, R19, 0xf8, !PT ;  /* 0x000000100a037812 */ /* 0x000fc800078ef813 */
[----:B------:R-:W-:Y:S01]  /*89f0*/  LOP3.LUT R8, R3, 0x380, R8, 0xf8, !PT ;  /* 0x0000038003087812 */ /* 0x000fe200078ef808 */
[----:B------:R-:W-:-:S05]  /*8a00*/  IMAD.SHL.U32 R3, R19, 0x20, RZ ;  /* 0x0000002013037824 */ /* 0x000fca00078e00ff */
[C---:B------:R-:W-:Y:S02]  /*8a10*/  LOP3.LUT R5, R3.reuse, 0x80, RZ, 0xc0, !PT ;  /* 0x0000008003057812 */ /* 0x040fe400078ec0ff */
[----:B------:R-:W-:Y:S01]  /*8a20*/  LOP3.LUT R10, R3, 0x360, RZ, 0xc0, !PT ;  /* 0x00000360030a7812 */ /* 0x000fe200078ec0ff */
[----:B------:R-:W-:Y:S01]  /*8a30*/  IMAD.SHL.U32 R3, R7, 0x10, RZ ;  /* 0x0000001007037824 */ /* 0x000fe200078e00ff */
[----:B------:R-:W-:-:S04]  /*8a40*/  LOP3.LUT R5, R5, 0x10, R2, 0xf8, !PT ;  /* 0x0000001005057812 */ /* 0x000fc800078ef802 */
[----:B------:R-:W-:Y:S01]  /*8a50*/  LOP3.LUT R7, R5, 0x10, R12, 0x78, !PT ;  /* 0x0000001005077812 */ /* 0x000fe200078e780c */
[----:B------:R-:W-:Y:S01]  /*8a60*/  IMAD.SHL.U32 R5, R19, 0x10, RZ ;  /* 0x0000001013057824 */ /* 0x000fe200078e00ff */
[----:B------:R-:W-:Y:S01]  /*8a70*/  LOP3.LUT R10, R10, 0x400, R3, 0xf8, !PT ;  /* 0x000004000a0a7812 */ /* 0x000fe200078ef803 */
[----:B------:R-:W-:Y:S06]  /*8a80*/  BRA.DIV UR4, `(.L_x_46) ;  /* 0x0000002e04c47947 */ /* 0x000fec000b800000 */
.L_x_98:
[----:B------:R-:W-:Y:S01]  /*8a90*/  ULOP3.LUT UR4, UR41, 0x2, URZ, 0xfc, !UPT ;  /* 0x0000000229047892 */ /* 0x000fe2000f8efc3f */
[----:B------:R-:W-:Y:S01]  /*8aa0*/  LOP3.LUT R8, R8, 0x70, R5, 0x78, !PT ;  /* 0x0000007008087812 */ /* 0x000fe200078e7805 */
[----:B------:R-:W-:Y:S01]  /*8ab0*/  IMAD.U32 R22, RZ, RZ, UR42 ;  /* 0x0000002aff167e24 */ /* 0x000fe2000f8e00ff */
[----:B------:R-:W-:Y:S02]  /*8ac0*/  LOP3.LUT R7, R10, R7, RZ, 0xfc, !PT ;  /* 0x000000070a077212 */ /* 0x000fe400078efcff */
[----:B------:R-:W-:Y:S01]  /*8ad0*/  LOP3.LUT R29, R29, R8, RZ, 0xfc, !PT ;  /* 0x000000081d1d7212 */ /* 0x000fe200078efcff */
[----:B------:R-:W-:Y:S01]  /*8ae0*/  IMAD.U32 R11, RZ, RZ, UR4 ;  /* 0x00000004ff0b7e24 */ /* 0x000fe2000f8e00ff */
[----:B------:R-:W-:Y:S01]  /*8af0*/  LOP3.LUT R8, R5, 0x10, RZ, 0xc0, !PT ;  /* 0x0000001005087812 */ /* 0x000fe200078ec0ff */
[----:B------:R1:W-:Y:S01]  /*8b00*/  STL [R1+0x4], R7 ;  /* 0x0000040701007387 */ /* 0x0003e20000100800 */
[----:B------:R-:W-:Y:S02]  /*8b10*/  LOP3.LUT P0, RZ, R19, 0x4, RZ, 0xc0, !PT ;  /* 0x0000000413ff7812 */ /* 0x000fe4000780c0ff */
[----:B------:R-:W-:-:S02]  /*8b20*/  ISETP.NE.AND P1, PT, R11, 0x3, PT ;  /* 0x000000030b00780c */ /* 0x000fc40003f25270 */
[-C--:B0-----:R-:W-:Y:S02]  /*8b30*/  ISETP.GE.AND P4, PT, R8, R9.reuse, PT ;  /* 0x000000090800720c */ /* 0x081fe40003f86270 */
[----:B------:R-:W-:Y:S02]  /*8b40*/  LOP3.LUT R16, R16, 0xfffffffe, RZ, 0xc0, !PT ;  /* 0xfffffffe10107812 */ /* 0x000fe400078ec0ff */
[C---:B------:R-:W-:Y:S01]  /*8b50*/  LOP3.LUT R24, R8.reuse, 0x20, RZ, 0xfc, !PT ;  /* 0x0000002008187812 */ /* 0x040fe200078efcff */
[----:B-1----:R-:W-:Y:S01]  /*8b60*/  IMAD.MOV.U32 R7, RZ, RZ, 0x40 ;  /* 0x00000040ff077424 */ /* 0x002fe200078e00ff */
[----:B------:R-:W-:Y:S02]  /*8b70*/  LOP3.LUT R18, R8, 0x40, RZ, 0xfc, !PT ;  /* 0x0000004008127812 */ /* 0x000fe400078efcff */
[----:B------:R-:W-:Y:S02]  /*8b80*/  ISETP.GE.AND P3, PT, R24, R9, PT ;  /* 0x000000091800720c */ /* 0x000fe40003f66270 */
[----:B------:R-:W-:-:S02]  /*8b90*/  SEL R7, R7, 0xffffffc0, !P0 ;  /* 0xffffffc007077807 */ /* 0x000fc40004000000 */
[----:B------:R-:W-:Y:S02]  /*8ba0*/  @P1 LOP3.LUT R16, R16, 0x1, RZ, 0xfc, !PT ;  /* 0x0000000110101812 */ /* 0x000fe400078efcff */
[----:B------:R-:W-:Y:S01]  /*8bb0*/  ISETP.GE.AND P2, PT, R18, R9, PT ;  /* 0x000000091200720c */ /* 0x000fe20003f46270 */
[----:B------:R0:W-:Y:S01]  /*8bc0*/  STL [R1], R7 ;  /* 0x0000000701007387 */ /* 0x0001e20000100800 */
[----:B------:R-:W-:Y:S02]  /*8bd0*/  LOP3.LUT R16, R16, 0xfffffff7, RZ, 0xc0, !PT ;  /* 0xfffffff710107812 */ /* 0x000fe400078ec0ff */
[----:B------:R-:W-:Y:S02]  /*8be0*/  SHF.R.U32.HI R5, RZ, 0x3, R19 ;  /* 0x00000003ff057819 */ /* 0x000fe40000011613 */
[----:B------:R-:W-:Y:S02]  /*8bf0*/  @P4 LOP3.LUT R16, R16, 0x8, RZ, 0xfc, !PT ;  /* 0x0000000810104812 */ /* 0x000fe400078efcff */
[----:B------:R-:W-:-:S02]  /*8c00*/  SHF.R.S32.HI R22, RZ, 0x1f, R22 ;  /* 0x0000001fff167819 */ /* 0x000fc40000011416 */
[----:B------:R-:W-:Y:S02]  /*8c10*/  LOP3.LUT R16, R16, 0xfffffffb, RZ, 0xc0, !PT ;  /* 0xfffffffb10107812 */ /* 0x000fe400078ec0ff */
[----:B------:R-:W-:Y:S02]  /*8c20*/  LOP3.LUT R5, R5, 0x1, RZ, 0xc0, !PT ;  /* 0x0000000105057812 */ /* 0x000fe400078ec0ff */
[----:B------:R-:W-:-:S04]  /*8c30*/  @P3 LOP3.LUT R16, R16, 0x4, RZ, 0xfc, !PT ;  /* 0x0000000410103812 */ /* 0x000fc800078efcff */
[----:B------:R-:W-:-:S04]  /*8c40*/  LOP3.LUT R16, R16, 0xfffffffd, RZ, 0xc0, !PT ;  /* 0xfffffffd10107812 */ /* 0x000fc800078ec0ff */
[----:B------:R-:W-:Y:S01]  /*8c50*/  @P2 LOP3.LUT R16, R16, 0x2, RZ, 0xfc, !PT ;  /* 0x0000000210102812 */ /* 0x000fe200078efcff */
[----:B0-----:R-:W-:Y:S06]  /*8c60*/  @!P1 BRA `(.L_x_47) ;  /* 0x0000000000049947 */ /* 0x001fec0003800000 */
[----:B------:R-:W-:Y:S01]  /*8c70*/  BPT.TRAP 0x1 ;  /* 0x000000040000795c */ /* 0x000fe20000300000 */
.L_x_47:
[----:B------:R-:W-:Y:S01]  /*8c80*/  IMAD.MOV.U32 R10, RZ, RZ, 0x1 ;  /* 0x00000001ff0a7424 */ /* 0x000fe200078e00ff */
[----:B------:R-:W-:Y:S01]  /*8c90*/  SHF.L.U32 R2, R2, 0x5, RZ ;  /* 0x0000000502027819 */ /* 0x000fe200000006ff */
[----:B------:R-:W-:Y:S01]  /*8ca0*/  IMAD R26, R5, 0x80, R8 ;  /* 0x00000080051a7824 */ /* 0x000fe200078e0208 */
[----:B------:R-:W-:Y:S01]  /*8cb0*/  LOP3.LUT R3, R3, 0x700, RZ, 0xc0, !PT ;  /* 0x0000070003037812 */ /* 0x000fe200078ec0ff */
[----:B------:R-:W-:Y:S01]  /*8cc0*/  IMAD.SHL.U32 R5, R5, 0x10, RZ ;  /* 0x0000001005057824 */ /* 0x000fe200078e00ff */
[----:B------:R-:W-:Y:S02]  /*8cd0*/  SHF.L.U32 R10, R10, 0x1f, RZ ;  /* 0x0000001f0a0a7819 */ /* 0x000fe400000006ff */
[----:B------:R-:W-:Y:S02]  /*8ce0*/  LOP3.LUT R2, R3, 0x60, R2, 0xf8, !PT ;  /* 0x0000006003027812 */ /* 0x000fe400078ef802 */
[----:B------:R-:W0:Y:S02]  /*8cf0*/  SYNCS.PHASECHK.TRANS64.TRYWAIT P0, [UR44+0x17080], R10 ;  /* 0x0170800aff0075a7 */ /* 0x000e24000800016c */
[----:B------:R-:W-:-:S02]  /*8d00*/  LOP3.LUT R26, R2, R26, R5, 0xf6, !PT ;  /* 0x0000001a021a7212 */ /* 0x000fc400078ef605 */
[----:B------:R-:W-:Y:S01]  /*8d10*/  SHF.R.S32.HI R5, RZ, 0x1f, R4 ;  /* 0x0000001fff057819 */ /* 0x000fe20000011404 */
[----:B0-----:R-:W-:Y:S06]  /*8d20*/  @!P0 BRA `(.L_x_48) ;  /* 0x0000002c003c8947 */ /* 0x001fec0003800000 */
.L_x_99:
[----:B------:R-:W-:Y:S01]  /*8d30*/  ULDC.64 UR4, c[0x0][0x328] ;  /* 0x0000ca0000047ab9 */ /* 0x000fe20000000a00 */
[----:B------:R-:W1:Y:S01]  /*8d40*/  S2R R20, SR_TID.X ;  /* 0x0000000000147919 */ /* 0x000e620000002100 */
[----:B0-----:R-:W-:Y:S01]  /*8d50*/  IMAD R3, R5, UR4, RZ ;  /* 0x0000000405037c24 */ /* 0x001fe2000f8e02ff */
[----:B------:R-:W-:Y:S02]  /*8d60*/  R2UR UR6, R22 ;  /* 0x00000000160672ca */ /* 0x000fe400000e0000 */
[----:B------:R-:W-:Y:S01]  /*8d70*/  IADD3 R6, -R25, UR36, -R6 ;  /* 0x0000002419067c10 */ /* 0x000fe2000fffe906 */
[C---:B------:R-:W-:Y:S02]  /*8d80*/  IMAD R7, R4.reuse, UR5, R3 ;  /* 0x0000000504077c24 */ /* 0x040fe4000f8e0203 */
[----:B------:R-:W-:Y:S01]  /*8d90*/  IMAD.WIDE.U32 R2, R4, UR4, RZ ;  /* 0x0000000404027c25 */ /* 0x000fe2000f8e00ff */
[----:B------:R-:W-:Y:S01]  /*8da0*/  ULDC.64 UR4, c[0x0][0x338] ;  /* 0x0000ce0000047ab9 */ /* 0x000fe20000000a00 */
[----:B------:R-:W-:-:S02]  /*8db0*/  ISETP.GE.AND P0, PT, R6, 0x1, PT ;  /* 0x000000010600780c */ /* 0x000fc40003f06270 */
[----:B------:R-:W-:Y:S01]  /*8dc0*/  IMAD.IADD R3, R3, 0x1, R7 ;  /* 0x0000000103037824 */ /* 0x000fe200078e0207 */
[----:B-----5:R-:W-:Y:S01]  /*8dd0*/  SHF.R.S32.HI R7, RZ, 0x1f, R0 ;  /* 0x0000001fff077819 */ /* 0x020fe20000011400 */
[----:B------:R-:W-:-:S04]  /*8de0*/  IMAD.WIDE.U32 R2, R0, UR4, R2 ;  /* 0x0000000400027c25 */ /* 0x000fc8000f8e0002 */
[----:B------:R-:W-:-:S04]  /*8df0*/  IMAD R8, R7, UR4, RZ ;  /* 0x0000000407087c24 */ /* 0x000fc8000f8e02ff */
[----:B------:R-:W-:Y:S01]  /*8e00*/  IMAD R8, R0, UR5, R8 ;  /* 0x0000000500087c24 */ /* 0x000fe2000f8e0208 */
[----:B------:R-:W-:-:S03]  /*8e10*/  ULDC.64 UR4, c[0x0][0x330] ;  /* 0x0000cc0000047ab9 */ /* 0x000fc60000000a00 */
[----:B------:R-:W-:Y:S02]  /*8e20*/  IMAD.IADD R3, R3, 0x1, R8 ;  /* 0x0000000103037824 */ /* 0x000fe400078e0208 */
[----:B------:R-:W-:Y:S01]  /*8e30*/  IMAD.U32 R8, RZ, RZ, UR4 ;  /* 0x00000004ff087e24 */ /* 0x000fe2000f8e00ff */
[----:B------:R-:W-:Y:S01]  /*8e40*/  UIMAD UR4, UR6, UR4, URZ ;  /* 0x00000004060472a4 */ /* 0x000fe2000f8e023f */
[----:B-1----:R-:W-:Y:S02]  /*8e50*/  IMAD.SHL.U32 R20, R20, 0x10, RZ ;  /* 0x0000001014147824 */ /* 0x002fe400078e00ff */
[----:B------:R-:W-:Y:S01]  /*8e60*/  ULDC.64 UR6, c[0x0][0x318] ;  /* 0x0000c60000067ab9 */ /* 0x000fe20000000a00 */
[----:B------:R-:W-:Y:S01]  /*8e70*/  IMAD.WIDE.U32 R2, R8, UR42, R2 ;  /* 0x0000002a08027c25 */ /* 0x000fe2000f8e0002 */
[----:B------:R-:W-:Y:S01]  /*8e80*/  UIMAD UR4, UR42, UR5, UR4 ;  /* 0x000000052a0472a4 */ /* 0x000fe2000f8e0204 */
[----:B------:R-:W-:Y:S02]  /*8e90*/  LOP3.LUT R20, R20, 0x10, RZ, 0xc0, !PT ;  /* 0x0000001014147812 */ /* 0x000fe400078ec0ff */
[----:B------:R-:W-:Y:S01]  /*8ea0*/  IMAD.U32 R9, RZ, RZ, UR7 ;  /* 0x00000007ff097e24 */ /* 0x000fe2000f8e00ff */
[----:B------:R-:W-:-:S04]  /*8eb0*/  IADD3 R8, P1, R2, UR6, RZ ;  /* 0x0000000602087c10 */ /* 0x000fc8000ff3e0ff */
[----:B------:R-:W-:Y:S01]  /*8ec0*/  IADD3.X R9, R9, UR4, R3, P1, !PT ;  /* 0x0000000409097c10 */ /* 0x000fe20008ffe403 */
[----:B------:R-:W-:-:S03]  /*8ed0*/  UMOV UR4, 0xffffffff ;  /* 0xffffffff00047882 */ /* 0x000fc60000000000 */
[----:B------:R-:W-:Y:S05]  /*8ee0*/  BRA.DIV UR4, `(.L_x_49) ;  /* 0x0000002a04e47947 */ /* 0x000fea000b800000 */
[----:B------:R-:W0:Y:S01]  /*8ef0*/  SHFL.IDX PT, R2, R8, RZ, 0x1e1f ;  /* 0x001e1fff08027589 */ /* 0x000e2200000e0000 */
[----:B------:R-:W1:Y:S01]  /*8f00*/  LDC R11, c[0x0][0x2f4] ;  /* 0x0000bd00ff0b7b82 */ /* 0x000e620000000800 */
[----:B------:R-:W-:Y:S02]  /*8f10*/  VIADD R19, R26, UR44 ;  /* 0x0000002c1a137c36 */ /* 0x000fe40008000000 */
[----:B------:R-:W2:Y:S04]  /*8f20*/  SHFL.IDX PT, R3, R9, RZ, 0x1e1f ;  /* 0x001e1fff09037589 */ /* 0x000ea800000e0000 */
[----:B------:R-:W3:Y:S01]  /*8f30*/  SHFL.IDX PT, R9, R9, 0x1, 0x1e1f ;  /* 0x003e1f0009097f89 */ /* 0x000ee200000e0000 */
[C---:B0-----:R-:W-:Y:S02]  /*8f40*/  IADD3 R2, P1, R20.reuse, R2, RZ ;  /* 0x0000000214027210 */ /* 0x041fe40007f3e0ff */
[----:B-1----:R-:W-:-:S02]  /*8f50*/  ISETP.GE.AND P4, PT, R20, R11, PT ;  /* 0x0000000b1400720c */ /* 0x002fc40003f86270 */
[----:B------:R-:W-:Y:S01]  /*8f60*/  ISETP.GE.AND P3, PT, R24, R11, PT ;  /* 0x0000000b1800720c */ /* 0x000fe20003f66270 */
[----:B--2---:R-:W-:Y:S01]  /*8f70*/  IMAD.X R3, RZ, RZ, R3, P1 ;  /* 0x000000ffff037224 */ /* 0x004fe200008e0603 */
[----:B------:R-:W-:-:S13]  /*8f80*/  ISETP.LT.OR P1, PT, R6, 0x1, P4 ;  /* 0x000000010600780c */ /* 0x000fda0002721670 */
[----:B------:R-:W-:Y:S01]  /*8f90*/  LDGSTS.E.BYPASS.LTC128B.128 [R19+0x6400], desc[UR38][R2.64], !P1 ;  /* 0x0640000002137fae */ /* 0x000fe2000c901d66 */
[----:B------:R-:W-:-:S13]  /*8fa0*/  ISETP.LT.OR P1, PT, R6, 0x1, P3 ;  /* 0x000000010600780c */ /* 0x000fda0001f21670 */
[----:B------:R-:W-:Y:S01]  /*8fb0*/  LDGSTS.E.BYPASS.LTC128B.128 [R19+0x7400], desc[UR38][R2.64+0x20], !P1 ;  /* 0x0740002002137fae */ /* 0x000fe2000c901d66 */
[----:B------:R-:W-:-:S04]  /*8fc0*/  ISETP.GE.AND P1, PT, R18, R11, PT ;  /* 0x0000000b1200720c */ /* 0x000fc80003f26270 */
[----:B------:R-:W-:-:S13]  /*8fd0*/  ISETP.LT.OR P2, PT, R6, 0x1, P1 ;  /* 0x000000010600780c */ /* 0x000fda0000f41670 */
[----:B------:R0:W-:Y:S01]  /*8fe0*/  LDGSTS.E.BYPASS.LTC128B.128 [R19+0x8400], desc[UR38][R2.64+0x40], !P2 ;  /* 0x0840004002137fae */ /* 0x0001e2000d101d66 */
[----:B------:R-:W-:-:S03]  /*8ff0*/  ISETP.GE.AND P2, PT, R6, 0x41, PT ;  /* 0x000000410600780c */ /* 0x000fc60003f46270 */
[----:B0--3--:R0:W1:Y:S10]  /*9000*/  SHFL.IDX PT, R2, R8, 0x1, 0x1e1f ;  /* 0x003e1f0008027f89 */ /* 0x00907400000e0000 */
.L_x_105:
[C---:B------:R-:W-:Y:S02]  /*9010*/  ISETP.LT.OR P4, PT, R6.reuse, 0x41, P4 ;  /* 0x000000410600780c */ /* 0x040fe40002781670 */
[C---:B------:R-:W-:Y:S02]  /*9020*/  ISETP.LT.OR P3, PT, R6.reuse, 0x41, P3 ;  /* 0x000000410600780c */ /* 0x040fe40001f61670 */
[----:B------:R-:W-:Y:S02]  /*9030*/  ISETP.LT.OR P1, PT, R6, 0x41, P1 ;  /* 0x000000410600780c */ /* 0x000fe40000f21670 */
[----:B-1----:R-:W-:-:S05]  /*9040*/  IADD3 R2, P5, R20, R2, RZ ;  /* 0x0000000214027210 */ /* 0x002fca0007fbe0ff */
[----:B------:R-:W-:-:S05]  /*9050*/  IMAD.X R3, RZ, RZ, R9, P5 ;  /* 0x000000ffff037224 */ /* 0x000fca00028e0609 */
[----:B------:R-:W-:Y:S01]  /*9060*/  @!PT LDS RZ, [RZ] ;  /* 0x00000000fffff984 */ /* 0x000fe20000000800 */
[----:B------:R-:W-:Y:S01]  /*9070*/  @!PT LDS RZ, [RZ] ;  /* 0x00000000fffff984 */ /* 0x000fe20000000800 */
[----:B------:R-:W-:Y:S01]  /*9080*/  @!PT LDS RZ, [RZ] ;  /* 0x00000000fffff984 */ /* 0x000fe20000000800 */
[----:B------:R1:W-:Y:S04]  /*9090*/  LDGSTS.E.BYPASS.LTC128B.128 [R19+0x6c00], desc[UR38][R2.64], !P4 ;  /* 0x06c0000002137fae */ /* 0x0003e8000e101d66 */
[----:B------:R1:W-:Y:S04]  /*90a0*/  LDGSTS.E.BYPASS.LTC128B.128 [R19+0x7c00], desc[UR38][R2.64+0x20], !P3 ;  /* 0x07c0002002137fae */ /* 0x0003e8000d901d66 */
[----:B------:R1:W-:Y:S01]  /*90b0*/  LDGSTS.E.BYPASS.LTC128B.128 [R19+0x8c00], desc[UR38][R2.64+0x40], !P1 ;  /* 0x08c0004002137fae */ /* 0x0003e2000c901d66 */
[----:B------:R-:W-:Y:S01]  /*90c0*/  NOP ;  /* 0x0000000000007918 */ /* 0x000fe20000000000 */
[----:B------:R-:W-:Y:S02]  /*90d0*/  SYNCS.ARRIVE.TRANS64.RED.A0T1 RZ, [UR44+0x17070], RZ ;  /* 0x017070ffffff79a7 */ /* 0x000fe4000820042c */
[----:B------:R-:W-:Y:S01]  /*90e0*/  ARRIVES.LDGSTSBAR.64.TRANSCNT [UR44+0x17070] ;  /* 0x01707000ff0079b0 */ /* 0x000fe20008000aac */
[----:B------:R-:W-:Y:S01]  /*90f0*/  NOP ;  /* 0x0000000000007918 */ /* 0x000fe20000000000 */
[----:B------:R-:W-:-:S06]  /*9100*/  ULOP3.LUT UR4, UR41, 0x2, URZ, 0xfc, !UPT ;  /* 0x0000000229047892 */ /* 0x000fcc000f8efc3f */
[----:B0-----:R-:W-:-:S05]  /*9110*/  IMAD.U32 R8, RZ, RZ, UR4 ;  /* 0x00000004ff087e24 */ /* 0x001fca000f8e00ff */
[----:B------:R-:W-:-:S13]  /*9120*/  ISETP.NE.AND P6, PT, R8, 0x3, PT ;  /* 0x000000030800780c */ /* 0x000fda0003fc5270 */
[----:B-1----:R-:W-:Y:S05]  /*9130*/  @!P6 BRA `(.L_x_50) ;  /* 0x000000000004e947 */ /* 0x002fea0003800000 */
[----:B------:R-:W-:Y:S01]  /*9140*/  BPT.TRAP 0x1 ;  /* 0x000000040000795c */ /* 0x000fe20000300000 */
.L_x_50:
[----:B------:R-:W-:Y:S01]  /*9150*/  SYNCS.ARRIVE.TRANS64.A1T0 RZ, [UR44+0x17070], RZ ;  /* 0x017070ffffff79a7 */ /* 0x000fe2000810002c */
[----:B------:R-:W-:Y:S05]  /*9160*/  @!P6 BRA `(.L_x_51) ;  /* 0x000000000004e947 */ /* 0x000fea0003800000 */
[----:B------:R-:W-:Y:S01]  /*9170*/  BPT.TRAP 0x1 ;  /* 0x000000040000795c */ /* 0x000fe20000300000 */
.L_x_51:
[----:B------:R-:W0:Y:S02]  /*9180*/  SYNCS.PHASECHK.TRANS64.TRYWAIT P1, [UR44+0x17040], R10 ;  /* 0x0170400aff0075a7 */ /* 0x000e24000802016c */
[----:B0-----:R-:W-:Y:S05]  /*9190*/  @!P1 BRA `(.L_x_52) ;  /* 0x0000002c00009947 */ /* 0x001fea0003800000 */
.L_x_106:
[----:B------:R-:W1:Y:S01]  /*91a0*/  S2R R6, SR_TID.X ;  /* 0x0000000000067919 */ /* 0x000e620000002100 */
[----:B------:R-:W-:Y:S01]  /*91b0*/  ULDC.64 UR4, c[0x0][0x300] ;  /* 0x0000c00000047ab9 */ /* 0x000fe20000000a00 */
[----:B------:R-:W-:Y:S01]  /*91c0*/  R2UR UR6, R22 ;  /* 0x00000000160672ca */ /* 0x000fe200000e0000 */
[----:B------:R-:W-:Y:S01]  /*91d0*/  IMAD R5, R5, UR4, RZ ;  /* 0x0000000405057c24 */ /* 0x000fe2000f8e02ff */
[----:B------:R-:W2:Y:S01]  /*91e0*/  LDC R8, c[0x0][0x2f4] ;  /* 0x0000bd00ff087b82 */ /* 0x000ea20000000800 */
[----:B0-----:R-:W-:-:S04]  /*91f0*/  IMAD.WIDE.U32 R2, R4, UR4, RZ ;  /* 0x0000000404027c25 */ /* 0x001fc8000f8e00ff */
[----:B------:R-:W-:Y:S01]  /*9200*/  IMAD R5, R4, UR5, R5 ;  /* 0x0000000504057c24 */ /* 0x000fe2000f8e0205 */
[----:B------:R-:W-:Y:S02]  /*9210*/  ULDC.64 UR4, c[0x0][0x310] ;  /* 0x0000c40000047ab9 */ /* 0x000fe40000000a00 */
[----:B------:R-:W-:Y:S02]  /*9220*/  IMAD R7, R7, UR4, RZ ;  /* 0x0000000407077c24 */ /* 0x000fe4000f8e02ff */
[----:B------:R-:W-:Y:S02]  /*9230*/  IMAD.IADD R3, R3, 0x1, R5 ;  /* 0x0000000103037824 */ /* 0x000fe400078e0205 */
[C---:B------:R-:W-:Y:S02]  /*9240*/  IMAD R7, R0.reuse, UR5, R7 ;  /* 0x0000000500077c24 */ /* 0x040fe4000f8e0207 */
[----:B------:R-:W-:Y:S01]  /*9250*/  IMAD.WIDE.U32 R2, R0, UR4, R2 ;  /* 0x0000000400027c25 */ /* 0x000fe2000f8e0002 */
[----:B------:R-:W-:-:S03]  /*9260*/  ULDC.64 UR4, c[0x0][0x308] ;  /* 0x0000c20000047ab9 */ /* 0x000fc60000000a00 */
[----:B------:R-:W-:Y:S02]  /*9270*/  IMAD.IADD R3, R3, 0x1, R7 ;  /* 0x0000000103037824 */ /* 0x000fe400078e0207 */
[----:B------:R-:W-:Y:S01]  /*9280*/  IMAD.U32 R5, RZ, RZ, UR4 ;  /* 0x00000004ff057e24 */ /* 0x000fe2000f8e00ff */
[----:B------:R-:W-:-:S03]  /*9290*/  UIMAD UR4, UR6, UR4, URZ ;  /* 0x00000004060472a4 */ /* 0x000fc6000f8e023f */
[----:B------:R-:W-:Y:S01]  /*92a0*/  IMAD.WIDE.U32 R2, R5, UR42, R2 ;  /* 0x0000002a05027c25 */ /* 0x000fe2000f8e0002 */
[----:B------:R-:W-:Y:S01]  /*92b0*/  ULDC.64 UR6, c[0x0][0x2e8] ;  /* 0x0000ba0000067ab9 */ /* 0x000fe20000000a00 */
[----:B------:R-:W-:Y:S01]  /*92c0*/  UIMAD UR4, UR42, UR5, UR4 ;  /* 0x000000052a0472a4 */ /* 0x000fe2000f8e0204 */
[-C--:B--2---:R-:W-:Y:S01]  /*92d0*/  ISETP.GE.AND P3, PT, R18, R8.reuse, PT ;  /* 0x000000081200720c */ /* 0x084fe20003f66270 */
[----:B------:R-:W-:Y:S01]  /*92e0*/  IMAD.U32 R5, RZ, RZ, UR7 ;  /* 0x00000007ff057e24 */ /* 0x000fe2000f8e00ff */
[----:B------:R-:W-:Y:S01]  /*92f0*/  IADD3 R0, P1, R2, UR6, RZ ;  /* 0x0000000602007c10 */ /* 0x000fe2000ff3e0ff */
[----:B-1----:R-:W-:Y:S01]  /*9300*/  IMAD.SHL.U32 R6, R6, 0x10, RZ ;  /* 0x0000001006067824 */ /* 0x002fe200078e00ff */
[----:B------:R-:W-:Y:S02]  /*9310*/  ISETP.GE.AND P4, PT, R24, R8, PT ;  /* 0x000000081800720c */ /* 0x000fe40003f86270 */
[----:B------:R-:W-:Y:S01]  /*9320*/  IADD3.X R4, R5, UR4, R3, P1, !PT ;  /* 0x0000000405047c10 */ /* 0x000fe20008ffe403 */
[----:B------:R-:W-:Y:S01]  /*9330*/  UMOV UR4, 0xffffffff ;  /* 0xffffffff00047882 */ /* 0x000fe20000000000 */
[----:B------:R-:W-:-:S04]  /*9340*/  LOP3.LUT R6, R6, 0x10, RZ, 0xc0, !PT ;  /* 0x0000001006067812 */ /* 0x000fc800078ec0ff */
[----:B------:R-:W-:Y:S01]  /*9350*/  ISETP.GE.AND P5, PT, R6, R8, PT ;  /* 0x000000080600720c */ /* 0x000fe20003fa6270 */
[----:B------:R-:W-:-:S12]  /*9360*/  BRA.DIV UR4, `(.L_x_53) ;  /* 0x0000002a04a47947 */ /* 0x000fd8000b800000 */
[----:B------:R-:W0:Y:S04]  /*9370*/  SHFL.IDX PT, R14, R0, RZ, 0x1e1f ;  /* 0x001e1fff000e7589 */ /* 0x000e2800000e0000 */
[----:B------:R-:W1:Y:S04]  /*9380*/  SHFL.IDX PT, R2, R4, RZ, 0x1e1f ;  /* 0x001e1fff04027589 */ /* 0x000e6800000e0000 */
[----:B------:R2:W3:Y:S01]  /*9390*/  SHFL.IDX PT, R5, R4, 0x1, 0x1e1f ;  /* 0x003e1f0004057f89 */ /* 0x0004e200000e0000 */
[----:B0-----:R-:W-:-:S05]  /*93a0*/  @P0 IADD3 R14, P1, R6, R14, RZ ;  /* 0x0000000e060e0210 */ /* 0x001fca0007f3e0ff */
[----:B-1----:R-:W-:Y:S02]  /*93b0*/  @P0 IMAD.X R3, RZ, RZ, R2, P1 ;  /* 0x000000ffff030224 */ /* 0x002fe400008e0602 */
[----:B------:R-:W-:Y:S02]  /*93c0*/  @P0 IMAD.MOV.U32 R2, RZ, RZ, R14 ;  /* 0x000000ffff020224 */ /* 0x000fe400078e000e */
[----:B------:R2:W0:Y:S04]  /*93d0*/  SHFL.IDX PT, R14, R0, 0x1, 0x1e1f ;  /* 0x003e1f00000e7f89 */ /* 0x00042800000e0000 */
[----:B------:R2:W-:Y:S04]  /*93e0*/  @P0 LDGSTS.E.BYPASS.LTC128B.128 [R19+0x10c00], desc[UR38][R2.64], !P5 ;  /* 0x10c0000002130fae */ /* 0x0005e8000e901d66 */
[----:B------:R2:W-:Y:S04]  /*93f0*/  @P0 LDGSTS.E.BYPASS.LTC128B.128 [R19+0x11c00], desc[UR38][R2.64+0x20], !P4 ;  /* 0x11c0002002130fae */ /* 0x0005e8000e101d66 */
[----:B---3--:R2:W-:Y:S02]  /*9400*/  @P0 LDGSTS.E.BYPASS.LTC128B.128 [R19+0x12c00], desc[UR38][R2.64+0x40], !P3 ;  /* 0x12c0004002130fae */ /* 0x0085e4000d901d66 */
.L_x_112:
[----:B0-2---:R-:W-:-:S05]  /*9410*/  @P2 IADD3 R2, P0, R6, R14, RZ ;  /* 0x0000000e06022210 */ /* 0x005fca0007f1e0ff */
[----:B------:R-:W-:-:S05]  /*9420*/  @P2 IMAD.X R3, RZ, RZ, R5, P0 ;  /* 0x000000ffff032224 */ /* 0x000fca00000e0605 */
[----:B------:R-:W-:Y:S01]  /*9430*/  @!PT LDS RZ, [RZ] ;  /* 0x00000000fffff984 */ /* 0x000fe20000000800 */
[----:B------:R-:W-:Y:S01]  /*9440*/  @!PT LDS RZ, [RZ] ;  /* 0x00000000fffff984 */ /* 0x000fe20000000800 */
[----:B------:R-:W-:Y:S01]  /*9450*/  @!PT LDS RZ, [RZ] ;  /* 0x00000000fffff984 */ /* 0x000fe20000000800 */
[----:B------:R0:W-:Y:S04]  /*9460*/  @P2 LDGSTS.E.BYPASS.LTC128B.128 [R19+0x11400], desc[UR38][R2.64], !P5 ;  /* 0x1140000002132fae */ /* 0x0001e8000e901d66 */
[----:B------:R0:W-:Y:S04]  /*9470*/  @P2 LDGSTS.E.BYPASS.LTC128B.128 [R19+0x12400], desc[UR38][R2.64+0x20], !P4 ;  /* 0x1240002002132fae */ /* 0x0001e8000e101d66 */
[----:B------:R0:W-:Y:S01]  /*9480*/  @P2 LDGSTS.E.BYPASS.LTC128B.128 [R19+0x13400], desc[UR38][R2.64+0x40], !P3 ;  /* 0x1340004002132fae */ /* 0x0001e2000d901d66 */
[----:B------:R-:W-:Y:S01]  /*9490*/  NOP ;  /* 0x0000000000007918 */ /* 0x000fe20000000000 */
[----:B------:R-:W-:Y:S02]  /*94a0*/  SYNCS.ARRIVE.TRANS64.RED.A0T1 RZ, [UR44+0x17030], RZ ;  /* 0x017030ffffff79a7 */ /* 0x000fe4000820042c */
[----:B------:R-:W-:Y:S01]  /*94b0*/  ARRIVES.LDGSTSBAR.64.TRANSCNT [UR44+0x17030] ;  /* 0x01703000ff0079b0 */ /* 0x000fe20008000aac */
[----:B------:R-:W-:Y:S01]  /*94c0*/  NOP ;  /* 0x0000000000007918 */ /* 0x000fe20000000000 */
[----:B------:R-:W-:-:S06]  /*94d0*/  ULOP3.LUT UR4, UR41, 0x2, URZ, 0xfc, !UPT ;  /* 0x0000000229047892 */ /* 0x000fcc000f8efc3f */
[----:B------:R-:W-:-:S05]  /*94e0*/  IMAD.U32 R4, RZ, RZ, UR4 ;  /* 0x00000004ff047e24 */ /* 0x000fca000f8e00ff */
[----:B------:R-:W-:-:S13]  /*94f0*/  ISETP.NE.AND P1, PT, R4, 0x3, PT ;  /* 0x000000030400780c */ /* 0x000fda0003f25270 */
[----:B0-----:R-:W-:Y:S05]  /*9500*/  @!P1 BRA `(.L_x_54) ;  /* 0x0000000000049947 */ /* 0x001fea0003800000 */
[----:B------:R-:W-:Y:S01]  /*9510*/  BPT.TRAP 0x1 ;  /* 0x000000040000795c */ /* 0x000fe20000300000 */
.L_x_54:
[----:B------:R-:W-:Y:S01]  /*9520*/  SYNCS.ARRIVE.TRANS64.A1T0 RZ, [UR44+0x17030], RZ ;  /* 0x017030ffffff79a7 */ /* 0x000fe2000810002c */
[----:B------:R-:W-:Y:S05]  /*9530*/  WARPSYNC.ALL ;  /* 0x0000000000007948 */ /* 0x000fea0003800000 */
[----:B------:R-:W-:Y:S01]  /*9540*/  UIADD3 UR5, UR44, 0xc400, URZ ;  /* 0x0000c4002c057890 */ /* 0x000fe2000fffe03f */
[----:B------:R-:W-:Y:S01]  /*9550*/  R2UR UR4, R22 ;  /* 0x00000000160472ca */ /* 0x000fe200000e0000 */
[----:B------:R-:W-:Y:S02]  /*9560*/  ULDC.64 UR6, c[0x0][0x2d8] ;  /* 0x0000b60000067ab9 */ /* 0x000fe40000000a00 */
[----:B------:R-:W-:Y:S02]  /*9570*/  ULOP3.LUT UP0, URZ, UR5, 0x9f, URZ, 0xc0, !UPT ;  /* 0x0000009f053f7892 */ /* 0x000fe4000f80c03f */
[----:B------:R-:W-:Y:S01]  /*9580*/  UIMAD.WIDE.U32 UR36, UR42, UR6, URZ ;  /* 0x000000062a2472a5 */ /* 0x000fe2000f8e003f */
[----:B------:R-:W-:Y:S03]  /*9590*/  BAR.SYNC.DEFER_BLOCKING 0x8, 0x200 ;  /* 0x0208000000007b1d */ /* 0x000fe60000010000 */
[----:B------:R-:W-:-:S04]  /*95a0*/  PLOP3.LUT P0, PT, PT, PT, UP0, 0x80, 0x0 ;  /* 0x000000000000781c */ /* 0x000fc80003f0f008 */
[----:B------:R-:W-:-:S04]  /*95b0*/  UIMAD UR4, UR4, UR6, URZ ;  /* 0x00000006040472a4 */ /* 0x000fc8000f8e023f */
[----:B------:R-:W-:-:S04]  /*95c0*/  UIMAD UR4, UR42, UR7, UR4 ;  /* 0x000000072a0472a4 */ /* 0x000fc8000f8e0204 */
[----:B------:R-:W-:Y:S01]  /*95d0*/  UIADD3 UR45, UR37, UR4, URZ ;  /* 0x00000004252d7290 */ /* 0x000fe2000fffe03f */
[----:B------:R-:W-:Y:S11]  /*95e0*/  @!P0 BRA `(.L_x_55) ;  /* 0x0000000000408947 */ /* 0x000ff60003800000 */
[----:B------:R-:W-:Y:S01]  /*95f0*/  MOV R2, 0x0 ;  /* 0x0000000000027802 */ /* 0x000fe20000000f00 */
[----:B------:R-:W-:Y:S01]  /*9600*/  ULDC.64 UR6, c[0x4][0x98] ;  /* 0x0100260000067ab9 */ /* 0x000fe20000000a00 */
[----:B------:R-:W-:Y:S01]  /*9610*/  ULDC.64 UR8, c[0x4][0xa0] ;  /* 0x0100280000087ab9 */ /* 0x000fe20000000a00 */
[----:B------:R-:W-:Y:S01]  /*9620*/  ULDC.64 UR4, c[0x4][0x28] ;  /* 0x01000a0000047ab9 */ /* 0x000fe20000000a00 */
[----:B------:R-:W-:Y:S02]  /*9630*/  IMAD.U32 R4, RZ, RZ, UR6 ;  /* 0x00000006ff047e24 */ /* 0x000fe4000f8e00ff */
[----:B------:R-:W0:Y:S01]  /*9640*/  LDC.64 R2, c[0x4][R2] ;  /* 0x0100000002027b82 */ /* 0x000e220000000a00 */
[----:B------:R-:W-:Y:S02]  /*9650*/  IMAD.U32 R5, RZ, RZ, UR7 ;  /* 0x00000007ff057e24 */ /* 0x000fe4000f8e00ff */
        /* <DEDUP_REMOVED lines=8> */
[----:B0-----:R-:W-:Y:S05]  /*96e0*/  CALL.ABS.NOINC R2 ;  /* 0x0000000002007343 */ /* 0x001fea0003c00000 */
.L_x_55:
[----:B------:R-:W0:Y:S01]  /*96f0*/  LDC R8, c[0x0][0x448] ;  /* 0x00011200ff087b82 */ /* 0x000e220000000800 */
[----:B------:R-:W1:Y:S01]  /*9700*/  S2R R20, SR_CTAID.Z ;  /* 0x0000000000147919 */ /* 0x000e620000002700 */
[----:B------:R-:W-:Y:S01]  /*9710*/  ULDC.64 UR4, c[0x0][0x2e0] ;  /* 0x0000b80000047ab9 */ /* 0x000fe20000000a00 */
[----:B------:R-:W-:Y:S01]  /*9720*/  IMAD.IADD R6, R27, 0x1, R25 ;  /* 0x000000011b067824 */ /* 0x000fe200078e0219 */
[----:B------:R-:W-:Y:S01]  /*9730*/  MOV R4, UR36 ;  /* 0x0000002400047c02 */ /* 0x000fe20008000f00 */
[----:B------:R-:W2:Y:S01]  /*9740*/  S2R R21, SR_CTAID.X ;  /* 0x0000000000157919 */ /* 0x000ea20000002500 */
[----:B------:R-:W-:Y:S01]  /*9750*/  IMAD.U32 R5, RZ, RZ, UR37 ;  /* 0x00000025ff057e24 */ /* 0x000fe2000f8e00ff */
[----:B------:R-:W-:Y:S01]  /*9760*/  ULDC.64 UR6, c[0x0][0x2c8] ;  /* 0x0000b20000067ab9 */ /* 0x000fe20000000a00 */
[----:B------:R-:W-:Y:S01]  /*9770*/  ULDC.64 UR8, c[0x0][0x280] ;  /* 0x0000a00000087ab9 */ /* 0x000fe20000000a00 */
[----:B0-----:R-:W-:Y:S02]  /*9780*/  ISETP.NE.AND P0, PT, R8, 0x1, PT ;  /* 0x000000010800780c */ /* 0x001fe40003f05270 */
[----:B-1----:R-:W-:-:S11]  /*9790*/  SHF.R.S32.HI R20, RZ, 0x1f, R20 ;  /* 0x0000001fff147819 */ /* 0x002fd60000011414 */
[----:B------:R-:W0:Y:S01]  /*97a0*/  @P0 LDC R3, c[0x0][0x44c] ;  /* 0x00011300ff030b82 */ /* 0x000e220000000800 */
[----:B------:R-:W-:Y:S02]  /*97b0*/  IMAD R7, R20, UR4, RZ ;  /* 0x0000000414077c24 */ /* 0x000fe4000f8e02ff */
[----:B------:R-:W1:Y:S01]  /*97c0*/  S2R R20, SR_CTAID.Z ;  /* 0x0000000000147919 */ /* 0x000e620000002700 */
[----:B--2---:R-:W-:-:S04]  /*97d0*/  IMAD R6, R21, 0xc0, R6 ;  /* 0x000000c015067824 */ /* 0x004fc800078e0206 */
[----:B------:R-:W2:Y:S01]  /*97e0*/  @P0 LDC R2, c[0x0][0x450] ;  /* 0x00011400ff020b82 */ /* 0x000ea20000000800 */
[----:B------:R-:W-:Y:S02]  /*97f0*/  IMAD.MOV.U32 R0, RZ, RZ, R6 ;  /* 0x000000ffff007224 */ /* 0x000fe400078e0006 */
[----:B0-----:R-:W-:-:S05]  /*9800*/  @P0 IMAD.HI.U32 R3, R6, R3, RZ ;  /* 0x0000000306030227 */ /* 0x001fca00078e00ff */
[----:B--2---:R-:W-:Y:S01]  /*9810*/  @P0 SHF.R.U32.HI R0, RZ, R2, R3 ;  /* 0x00000002ff000219 */ /* 0x004fe20000011603 */
[----:B------:R-:W-:Y:S02]  /*9820*/  IMAD.U32 R3, RZ, RZ, UR45 ;  /* 0x0000002dff037e24 */ /* 0x000fe4000f8e00ff */
[----:B------:R-:W-:Y:S01]  /*9830*/  IMAD.MOV.U32 R2, RZ, RZ, R4 ;  /* 0x000000ffff027224 */ /* 0x000fe200078e0004 */
[----:B------:R-:W-:Y:S01]  /*9840*/  SHF.R.S32.HI R4, RZ, 0x1f, R0 ;  /* 0x0000001fff047819 */ /* 0x000fe20000011400 */
[C---:B-1----:R-:W-:Y:S02]  /*9850*/  IMAD R7, R20.reuse, UR5, R7 ;  /* 0x0000000514077c24 */ /* 0x042fe4000f8e0207 */
[----:B------:R-:W-:Y:S01]  /*9860*/  IMAD.WIDE.U32 R2, R20, UR4, R2 ;  /* 0x0000000414027c25 */ /* 0x000fe2000f8e0002 */
[----:B------:R-:W-:Y:S01]  /*9870*/  ULDC.64 UR4, c[0x0][0x2d0] ;  /* 0x0000b40000047ab9 */ /* 0x000fe20000000a00 */
[----:B------:R-:W0:Y:S02]  /*9880*/  S2R R20, SR_TID.X ;  /* 0x0000000000147919 */ /* 0x000e240000002100 */
[----:B------:R-:W-:-:S02]  /*9890*/  IMAD.IADD R3, R3, 0x1, R7 ;  /* 0x0000000103037824 */ /* 0x000fc400078e0207 */
[----:B------:R-:W-:Y:S02]  /*98a0*/  IMAD R9, R4, UR4, RZ ;  /* 0x0000000404097c24 */ /* 0x000fe4000f8e02ff */
[----:B------:R-:W-:Y:S02]  /*98b0*/  IMAD.MOV R7, RZ, RZ, -R0 ;  /* 0x000000ffff077224 */ /* 0x000fe400078e0a00 */
[C---:B------:R-:W-:Y:S02]  /*98c0*/  IMAD R9, R0.reuse, UR5, R9 ;  /* 0x0000000500097c24 */ /* 0x040fe4000f8e0209 */
[----:B------:R-:W-:-:S04]  /*98d0*/  IMAD.WIDE.U32 R4, R0, UR4, R2 ;  /* 0x0000000400047c25 */ /* 0x000fc8000f8e0002 */
[----:B------:R-:W-:Y:S02]  /*98e0*/  IMAD R0, R8, R7, R6 ;  /* 0x0000000708007224 */ /* 0x000fe400078e0206 */
[----:B------:R-:W-:Y:S02]  /*98f0*/  IMAD.IADD R5, R5, 0x1, R9 ;  /* 0x0000000105057824 */ /* 0x000fe400078e0209 */
[----:B------:R-:W-:Y:S01]  /*9900*/  VIADD R6, R6, 0x80 ;  /* 0x0000008006067836 */ /* 0x000fe20000000000 */
[----:B------:R-:W-:Y:S01]  /*9910*/  SHF.R.S32.HI R7, RZ, 0x1f, R0 ;  /* 0x0000001fff077819 */ /* 0x000fe20000011400 */
[----:B------:R-:W-:-:S04]  /*9920*/  IMAD.WIDE.U32 R4, R0, UR6, R4 ;  /* 0x0000000600047c25 */ /* 0x000fc8000f8e0004 */
[----:B------:R-:W-:-:S04]  /*9930*/  IMAD R7, R7, UR6, RZ ;  /* 0x0000000607077c24 */ /* 0x000fc8000f8e02ff */
[----:B------:R-:W-:Y:S01]  /*9940*/  IMAD R7, R0, UR7, R7 ;  /* 0x0000000700077c24 */ /* 0x000fe2000f8e0207 */
[----:B------:R-:W-:Y:S01]  /*9950*/  IADD3 R0, P1, R4, UR8, RZ ;  /* 0x0000000804007c10 */ /* 0x000fe2000ff3e0ff */
[----:B0-----:R-:W-:-:S03]  /*9960*/  IMAD.SHL.U32 R20, R20, 0x10, RZ ;  /* 0x0000001014147824 */ /* 0x001fc600078e00ff */
[----:B------:R-:W-:Y:S02]  /*9970*/  IADD3.X R4, R5, UR9, R7, P1, !PT ;  /* 0x0000000905047c10 */ /* 0x000fe40008ffe407 */
[----:B------:R-:W0:Y:S01]  /*9980*/  @P0 LDC R5, c[0x0][0x44c] ;  /* 0x00011300ff050b82 */ /* 0x000e220000000800 */
[----:B------:R-:W-:-:S07]  /*9990*/  LOP3.LUT R20, R20, 0x10, RZ, 0xc0, !PT ;  /* 0x0000001014147812 */ /* 0x000fce00078ec0ff */
[----:B------:R-:W1:Y:S01]  /*99a0*/  @P0 LDC R7, c[0x0][0x450] ;  /* 0x00011400ff070b82 */ /* 0x000e620000000800 */
[----:B0-----:R-:W-:-:S04]  /*99b0*/  @P0 IMAD.HI.U32 R9, R6, R5, RZ ;  /* 0x0000000506090227 */ /* 0x001fc800078e00ff */
[----:B------:R-:W-:Y:S01]  /*99c0*/  IMAD.MOV.U32 R5, RZ, RZ, R6 ;  /* 0x000000ffff057224 */ /* 0x000fe200078e0006 */
[----:B-1----:R-:W-:-:S04]  /*99d0*/  @P0 SHF.R.U32.HI R5, RZ, R7, R9 ;  /* 0x00000007ff050219 */ /* 0x002fc80000011609 */
[----:B------:R-:W-:Y:S01]  /*99e0*/  SHF.R.S32.HI R7, RZ, 0x1f, R5 ;  /* 0x0000001fff077819 */ /* 0x000fe20000011405 */
[----:B------:R-:W-:-:S04]  /*99f0*/  IMAD.WIDE.U32 R2, R5, UR4, R2 ;  /* 0x0000000405027c25 */ /* 0x000fc8000f8e0002 */
[----:B------:R-:W-:Y:S01]  /*9a00*/  IMAD R7, R7, UR4, RZ ;  /* 0x0000000407077c24 */ /* 0x000fe2000f8e02ff */
[----:B------:R-:W-:Y:S02]  /*9a10*/  ULDC UR4, c[0x0][0x2b8] ;  /* 0x0000ae0000047ab9 */ /* 0x000fe40000000800 */
[----:B------:R-:W-:Y:S01]  /*9a20*/  ISETP.GE.AND P2, PT, R24, UR4, PT ;  /* 0x0000000418007c0c */ /* 0x000fe2000bf46270 */
[----:B------:R-:W-:Y:S01]  /*9a30*/  IMAD R7, R5, UR5, R7 ;  /* 0x0000000505077c24 */ /* 0x000fe2000f8e0207 */
[----:B------:R-:W-:Y:S01]  /*9a40*/  UMOV UR5, 0xffffffff ;  /* 0xffffffff00057882 */ /* 0x000fe20000000000 */
[----:B------:R-:W-:Y:S01]  /*9a50*/  IMAD.MOV R5, RZ, RZ, -R5 ;  /* 0x000000ffff057224 */ /* 0x000fe200078e0a05 */
[----:B------:R-:W-:Y:S01]  /*9a60*/  ISETP.GE.AND P3, PT, R20, UR4, PT ;  /* 0x0000000414007c0c */ /* 0x000fe2000bf66270 */
[----:B------:R-:W-:Y:S02]  /*9a70*/  IMAD.IADD R3, R3, 0x1, R7 ;  /* 0x0000000103037824 */ /* 0x000fe400078e0207 */
[----:B------:R-:W-:-:S04]  /*9a80*/  IMAD R6, R8, R5, R6 ;  /* 0x0000000508067224 */ /* 0x000fc800078e0206 */
[----:B------:R-:W-:Y:S01]  /*9a90*/  IMAD.WIDE.U32 R2, R6, UR6, R2 ;  /* 0x0000000606027c25 */ /* 0x000fe2000f8e0002 */
[----:B------:R-:W-:-:S05]  /*9aa0*/  SHF.R.S32.HI R5, RZ, 0x1f, R6 ;  /* 0x0000001fff057819 */ /* 0x000fca0000011406 */
[----:B------:R-:W-:-:S04]  /*9ab0*/  IMAD R5, R5, UR6, RZ ;  /* 0x0000000605057c24 */ /* 0x000fc8000f8e02ff */
[----:B------:R-:W-:Y:S01]  /*9ac0*/  IMAD R7, R6, UR7, R5 ;  /* 0x0000000706077c24 */ /* 0x000fe2000f8e0205 */
[----:B------:R-:W-:-:S04]  /*9ad0*/  IADD3 R5, P0, R2, UR8, RZ ;  /* 0x0000000802057c10 */ /* 0x000fc8000ff1e0ff */
[----:B------:R-:W-:Y:S02]  /*9ae0*/  IADD3.X R6, R3, UR9, R7, P0, !PT ;  /* 0x0000000903067c10 */ /* 0x000fe400087fe407 */
[----:B------:R-:W-:Y:S01]  /*9af0*/  ISETP.GE.AND P0, PT, R18, UR4, PT ;  /* 0x0000000412007c0c */ /* 0x000fe2000bf06270 */
[----:B------:R-:W-:-:S12]  /*9b00*/  BRA.DIV UR5, `(.L_x_56) ;  /* 0x0000002605507947 */ /* 0x000fd8000b800000 */
[----:B------:R-:W0:Y:S01]  /*9b10*/  SHFL.IDX PT, R14, R0, RZ, 0x1e1f ;  /* 0x001e1fff000e7589 */ /* 0x000e2200000e0000 */
[----:B------:R-:W-:Y:S01]  /*9b20*/  ULDC UR4, c[0x0][0x288] ;  /* 0x0000a20000047ab9 */ /* 0x000fe20000000800 */
[----:B------:R-:W-:Y:S02]  /*9b30*/  IMAD R7, R21, 0xc0, R25 ;  /* 0x000000c015077824 */ /* 0x000fe400078e0219 */
[----:B------:R-:W1:Y:S01]  /*9b40*/  SHFL.IDX PT, R2, R4, RZ, 0x1e1f ;  /* 0x001e1fff04027589 */ /* 0x000e6200000e0000 */
[----:B------:R-:W-:Y:S02]  /*9b50*/  IMAD R8, R8, UR4, RZ ;  /* 0x0000000408087c24 */ /* 0x000fe4000f8e02ff */
[C---:B------:R-:W-:Y:S01]  /*9b60*/  VIADD R11, R7.reuse, 0x40 ;  /* 0x00000040070b7836 */ /* 0x040fe20000000000 */
[----:B------:R-:W-:Y:S02]  /*9b70*/  SHFL.IDX PT, R9, R4, 0x1, 0x1e1f ;  /* 0x003e1f0004097f89 */ /* 0x000fe400000e0000 */
[----:B------:R-:W-:-:S02]  /*9b80*/  ISETP.GE.AND P1, PT, R7, R8, PT ;  /* 0x000000080700720c */ /* 0x000fc40003f26270 */
[----:B------:R-:W-:Y:S11]  /*9b90*/  SHFL.IDX PT, R6, R6, RZ, 0x1e1f ;  /* 0x001e1fff06067589 */ /* 0x000ff600000e0000 */
[----:B0-----:R-:W-:-:S05]  /*9ba0*/  @!P1 IADD3 R14, P4, R20, R14, RZ ;  /* 0x0000000e140e9210 */ /* 0x001fca0007f9e0ff */
[----:B-1----:R-:W-:Y:S02]  /*9bb0*/  @!P1 IMAD.X R3, RZ, RZ, R2, P4 ;  /* 0x000000ffff039224 */ /* 0x002fe400020e0602 */
[----:B------:R-:W-:Y:S02]  /*9bc0*/  @!P1 IMAD.MOV.U32 R2, RZ, RZ, R14 ;  /* 0x000000ffff029224 */ /* 0x000fe400078e000e */
[----:B------:R-:W0:Y:S04]  /*9bd0*/  SHFL.IDX PT, R14, R0, 0x1, 0x1e1f ;  /* 0x003e1f00000e7f89 */ /* 0x000e2800000e0000 */
[----:B------:R-:W-:Y:S04]  /*9be0*/  @!P1 LDGSTS.E.BYPASS.LTC128B.128 [R19+0xc400], desc[UR38][R2.64], !P3 ;  /* 0x0c40000002139fae */ /* 0x000fe8000d901d66 */
[----:B------:R-:W-:Y:S04]  /*9bf0*/  @!P1 LDGSTS.E.BYPASS.LTC128B.128 [R19+0xdc00], desc[UR38][R2.64+0x20], !P2 ;  /* 0x0dc0002002139fae */ /* 0x000fe8000d101d66 */
[----:B------:R1:W-:Y:S01]  /*9c00*/  @!P1 LDGSTS.E.BYPASS.LTC128B.128 [R19+0xf400], desc[UR38][R2.64+0x40], !P0 ;  /* 0x0f40004002139fae */ /* 0x0003e2000c101d66 */
[----:B------:R-:W-:-:S13]  /*9c10*/  ISETP.GE.AND P1, PT, R11, R8, PT ;  /* 0x000000080b00720c */ /* 0x000fda0003f26270 */
[----:B0-----:R-:W-:-:S05]  /*9c20*/  @!P1 IADD3 R14, P4, R20, R14, RZ ;  /* 0x0000000e140e9210 */ /* 0x001fca0007f9e0ff */
[----:B------:R-:W-:Y:S02]  /*9c30*/  @!P1 IMAD.X R9, RZ, RZ, R9, P4 ;  /* 0x000000ffff099224 */ /* 0x000fe400020e0609 */
[----:B-1----:R-:W-:Y:S02]  /*9c40*/  @!P1 IMAD.MOV.U32 R2, RZ, RZ, R14 ;  /* 0x000000ffff029224 */ /* 0x002fe400078e000e */
[----:B------:R-:W-:Y:S01]  /*9c50*/  @!P1 IMAD.MOV.U32 R3, RZ, RZ, R9 ;  /* 0x000000ffff039224 */ /* 0x000fe200078e0009 */
[----:B------:R0:W1:Y:S04]  /*9c60*/  SHFL.IDX PT, R14, R5, RZ, 0x1e1f ;  /* 0x001e1fff050e7589 */ /* 0x00006800000e0000 */
[----:B------:R0:W-:Y:S04]  /*9c70*/  @!P1 LDGSTS.E.BYPASS.LTC128B.128 [R19+0xcc00], desc[UR38][R2.64], !P3 ;  /* 0x0cc0000002139fae */ /* 0x0001e8000d901d66 */
[----:B------:R0:W-:Y:S04]  /*9c80*/  @!P1 LDGSTS.E.BYPASS.LTC128B.128 [R19+0xe400], desc[UR38][R2.64+0x20], !P2 ;  /* 0x0e40002002139fae */ /* 0x0001e8000d101d66 */
[----:B------:R0:W-:Y:S02]  /*9c90*/  @!P1 LDGSTS.E.BYPASS.LTC128B.128 [R19+0xfc00], desc[UR38][R2.64+0x40], !P0 ;  /* 0x0fc0004002139fae */ /* 0x0001e4000c101d66 */
.L_x_119:
[----:B------:R-:W-:Y:S01]  /*9ca0*/  VIADD R7, R7, 0x80 ;  /* 0x0000008007077836 */ /* 0x000fe20000000000 */
[----:B------:R-:W-:Y:S04]  /*9cb0*/  BSSY B0, `(.L_x_57) ;  /* 0x000000b000007945 */ /* 0x000fe80003800000 */
[----:B------:R-:W-:-:S13]  /*9cc0*/  ISETP.GE.AND P1, PT, R7, R8, PT ;  /* 0x000000080700720c */ /* 0x000fda0003f26270 */
[----:B------:R-:W-:Y:S05]  /*9cd0*/  @P1 BRA `(.L_x_58) ;  /* 0x0000000000201947 */ /* 0x000fea0003800000 */
[----:B01----:R-:W-:-:S05]  /*9ce0*/  IADD3 R2, P1, R20, R14, RZ ;  /* 0x0000000e14027210 */ /* 0x003fca0007f3e0ff */
[----:B------:R-:W-:-:S05]  /*9cf0*/  IMAD.X R3, RZ, RZ, R6, P1 ;  /* 0x000000ffff037224 */ /* 0x000fca00008e0606 */
[----:B------:R-:W-:Y:S01]  /*9d00*/  @!PT LDS RZ, [RZ] ;  /* 0x00000000fffff984 */ /* 0x000fe20000000800 */
[----:B------:R-:W-:Y:S01]  /*9d10*/  @!PT LDS RZ, [RZ] ;  /* 0x00000000fffff984 */ /* 0x000fe20000000800 */
[----:B------:R-:W-:Y:S01]  /*9d20*/  @!PT LDS RZ, [RZ] ;  /* 0x00000000fffff984 */ /* 0x000fe20000000800 */
[----:B------:R2:W-:Y:S04]  /*9d30*/  LDGSTS.E.BYPASS.LTC128B.128 [R19+0xd400], desc[UR38][R2.64], !P3 ;  /* 0x0d40000002137fae */ /* 0x0005e8000d901d66 */
[----:B------:R2:W-:Y:S04]  /*9d40*/  LDGSTS.E.BYPASS.LTC128B.128 [R19+0xec00], desc[UR38][R2.64+0x20], !P2 ;  /* 0x0ec0002002137fae */ /* 0x0005e8000d101d66 */
[----:B------:R2:W-:Y:S02]  /*9d50*/  LDGSTS.E.BYPASS.LTC128B.128 [R19+0x10400], desc[UR38][R2.64+0x40], !P0 ;  /* 0x1040004002137fae */ /* 0x0005e4000c101d66 */
.L_x_58:
[----:B------:R-:W-:Y:S05]  /*9d60*/  BSYNC B0 ;  /* 0x0000000000007941 */ /* 0x000fea0003800000 */
.L_x_57:
[----:B------:R-:W-:Y:S01]  /*9d70*/  NOP ;  /* 0x0000000000007918 */ /* 0x000fe20000000000 */
[----:B------:R-:W-:Y:S01]  /*9d80*/  SYNCS.ARRIVE.TRANS64.RED.A0T1 RZ, [UR44+0x17000], RZ ;  /* 0x017000ffffff79a7 */ /* 0x000fe2000820042c */
[----:B------:R-:W-:Y:S01]  /*9d90*/  IMAD.MOV.U32 R0, RZ, RZ, 0x1 ;  /* 0x00000001ff007424 */ /* 0x000fe200078e00ff */
[----:B------:R-:W-:Y:S04]  /*9da0*/  ARRIVES.LDGSTSBAR.64.TRANSCNT [UR44+0x17000] ;  /* 0x01700000ff0079b0 */ /* 0x000fe80008000aac */
[----:B------:R-:W-:Y:S01]  /*9db0*/  SHF.L.U32 R0, R0, 0x1f, RZ ;  /* 0x0000001f00007819 */ /* 0x000fe200000006ff */
[----:B------:R-:W-:Y:S01]  /*9dc0*/  NOP ;  /* 0x0000000000007918 */ /* 0x000fe20000000000 */
[----:B------:R-:W-:Y:S02]  /*9dd0*/  SYNCS.ARRIVE.TRANS64.A1T0 RZ, [UR44+0x17000], RZ ;  /* 0x017000ffffff79a7 */ /* 0x000fe4000810002c */
[----:B------:R-:W3:Y:S02]  /*9de0*/  SYNCS.PHASECHK.TRANS64.TRYWAIT P0, [UR44+0x17020], R0 ;  /* 0x01702000ff0075a7 */ /* 0x000ee4000800016c */
[----:B---3--:R-:W-:Y:S05]  /*9df0*/  @!P0 BRA `(.L_x_59) ;  /* 0x00000024007c8947 */ /* 0x008fea0003800000 */
.L_x_120:
[----:B------:R-:W-:Y:S01]  /*9e00*/  UIADD3 UR4, UR48, -0x2, URZ ;  /* 0xfffffffe30047890 */ /* 0x000fe2000fffe03f */
[----:B------:R-:W-:-:S03]  /*9e10*/  IMAD.MOV.U32 R20, RZ, RZ, 0x1 ;  /* 0x00000001ff147424 */ /* 0x000fc600078e00ff */
[----:B------:R-:W-:-:S06]  /*9e20*/  UISETP.GE.AND UP0, UPT, UR4, UR47, UPT ;  /* 0x0000002f0400728c */ /* 0x000fcc000bf06270 */
[----:B------:R-:W-:-:S13]  /*9e30*/  PLOP3.LUT P0, PT, PT, PT, UP0, 0x80, 0x0 ;  /* 0x000000000000781c */ /* 0x000fda0003f0f008 */
[----:B------:R-:W-:Y:S05]  /*9e40*/  @!P0 BRA `(.L_x_60) ;  /* 0x00000010001c8947 */ /* 0x000fea0003800000 */
[----:B------:R-:W-:Y:S01]  /*9e50*/  UIADD3 UR4, UR46, 0x1, URZ ;  /* 0x000000012e047890 */ /* 0x000fe2000fffe03f */
[----:B------:R-:W-:Y:S01]  /*9e60*/  IADD3 R17, R27, R17, R25 ;  /* 0x000000111b117210 */ /* 0x000fe20007ffe019 */
[----:B------:R-:W-:Y:S01]  /*9e70*/  IMAD.MOV.U32 R4, RZ, RZ, 0x1 ;  /* 0x00000001ff047424 */ /* 0x000fe200078e00ff */
[----:B0-2---:R-:W-:Y:S01]  /*9e80*/  LOP3.LUT R3, RZ, UR43, RZ, 0x33, !PT ;  /* 0x0000002bff037c12 */ /* 0x005fe2000f8e33ff */
[----:B------:R-:W-:Y:S02]  /*9e90*/  UIMAD UR4, UR4, UR40, URZ ;  /* 0x00000028040472a4 */ /* 0x000fe4000f8e023f */
[----:B------:R-:W-:-:S04]  /*9ea0*/  VIADD R2, R17, 0xfffffe80 ;  /* 0xfffffe8011027836 */ /* 0x000fc80000000000 */
[----:B------:R-:W-:-:S04]  /*9eb0*/  LOP3.LUT R0, RZ, UR4, RZ, 0x33, !PT ;  /* 0x00000004ff007c12 */ /* 0x000fc8000f8e33ff */
[----:B------:R-:W-:Y:S01]  /*9ec0*/  VIMNMX R3, R0, R3, !PT ;  /* 0x0000000300037248 */ /* 0x000fe20007fe0100 */
[----:B------:R-:W-:-:S03]  /*9ed0*/  IMAD.MOV.U32 R0, RZ, RZ, RZ ;  /* 0x000000ffff007224 */ /* 0x000fc600078e00ff */
[C---:B------:R-:W-:Y:S01]  /*9ee0*/  IADD3 R21, -R3.reuse, -0x2, RZ ;  /* 0xfffffffe03157810 */ /* 0x040fe20007ffe1ff */
[----:B------:R-:W-:-:S07]  /*9ef0*/  IMAD R7, R3, -0x80, R2 ;  /* 0xffffff8003077824 */ /* 0x000fce00078e0202 */
.L_x_75:
[----:B0-2---:R-:W0:Y:S01]  /*9f00*/  LDC R2, c[0x0][0x430] ;  /* 0x00010c00ff027b82 */ /* 0x005e220000000800 */
[----:B------:R-:W-:Y:S01]  /*9f10*/  IMAD.MOV.U32 R10, RZ, RZ, R7 ;  /* 0x000000ffff0a7224 */ /* 0x000fe200078e0007 */
[----:B------:R-:W-:Y:S01]  /*9f20*/  ULDC.64 UR4, c[0x0][0x428] ;  /* 0x00010a0000047ab9 */ /* 0x000fe20000000a00 */
[----:B0-----:R-:W-:-:S13]  /*9f30*/  ISETP.NE.AND P0, PT, R2, 0x1, PT ;  /* 0x000000010200780c */ /* 0x001fda0003f05270 */
[----:B------:R-:W0:Y:S08]  /*9f40*/  @P0 LDC R2, c[0x0][0x434] ;  /* 0x00010d00ff020b82 */ /* 0x000e300000000800 */
[----:B------:R-:W2:Y:S01]  /*9f50*/  @P0 LDC R3, c[0x0][0x438] ;  /* 0x00010e00ff030b82 */ /* 0x000ea20000000800 */
[----:B0-----:R-:W-:-:S05]  /*9f60*/  @P0 IMAD.HI.U32 R2, R7, R2, RZ ;  /* 0x0000000207020227 */ /* 0x001fca00078e00ff */
[----:B--2---:R-:W-:Y:S01]  /*9f70*/  @P0 SHF.R.U32.HI R10, RZ, R3, R2 ;  /* 0x00000003ff0a0219 */ /* 0x004fe20000011602 */
[----:B------:R-:W-:-:S03]  /*9f80*/  IMAD R2, R28, UR4, RZ ;  /* 0x000000041c027c24 */ /* 0x000fc6000f8e02ff */
[----:B------:R-:W-:Y:S01]  /*9f90*/  SHF.R.S32.HI R3, RZ, 0x1f, R10 ;  /* 0x0000001fff037819 */ /* 0x000fe2000001140a */
[----:B------:R-:W-:Y:S02]  /*9fa0*/  IMAD R5, R23, UR5, R2 ;  /* 0x0000000517057c24 */ /* 0x000fe4000f8e0202 */
[----:B------:R-:W-:-:S04]  /*9fb0*/  IMAD.MOV.U32 R2, RZ, RZ, R10 ;  /* 0x000000ffff027224 */ /* 0x000fc800078e000a */
[----:B------:R-:W-:Y:S01]  /*9fc0*/  IMAD.WIDE.U32 R2, R23, UR4, R2 ;  /* 0x0000000417027c25 */ /* 0x000fe2000f8e0002 */
[----:B------:R-:W-:-:S03]  /*9fd0*/  ULDC.64 UR4, c[0x0][0x418] ;  /* 0x0001060000047ab9 */ /* 0x000fc60000000a00 */
[----:B------:R-:W-:Y:S01]  /*9fe0*/  IMAD.IADD R3, R5, 0x1, R3 ;  /* 0x0000000105037824 */ /* 0x000fe200078e0203 */
[----:B------:R-:W-:-:S04]  /*9ff0*/  LEA R8, P0, R2, UR4, 0x2 ;  /* 0x0000000402087c11 */ /* 0x000fc8000f8010ff */
[----:B------:R-:W-:-:S05]  /*a000*/  LEA.HI.X R9, R2, UR5, R3, 0x2, P0 ;  /* 0x0000000502097c11 */ /* 0x000fca00080f1403 */
[----:B------:R-:W2:Y:S01]  /*a010*/  LDG.E R8, desc[UR38][R8.64] ;  /* 0x0000002608087981 */ /* 0x000ea2000c1e1900 */
[----:B------:R-:W-:Y:S01]  /*a020*/  ULOP3.LUT UR6, UR41, 0x2, URZ, 0xfc, !UPT ;  /* 0x0000000229067892 */ /* 0x000fe2000f8efc3f */
[----:B------:R-:W-:Y:S02]  /*a030*/  VIADD R5, R0, 0x1 ;  /* 0x0000000100057836 */ /* 0x000fe40000000000 */
[----:B------:R-:W-:-:S03]  /*a040*/  VIADD R21, R21, 0xffffffff ;  /* 0xffffffff15157836 */ /* 0x000fc60000000000 */
[----:B------:R-:W-:Y:S01]  /*a050*/  IMAD.U32 R6, RZ, RZ, UR6 ;  /* 0x00000006ff067e24 */ /* 0x000fe2000f8e00ff */
[----:B------:R-:W-:Y:S02]  /*a060*/  ISETP.NE.AND P1, PT, R5, 0x2, PT ;  /* 0x000000020500780c */ /* 0x000fe40003f25270 */
[----:B------:R-:W-:Y:S02]  /*a070*/  ISETP.GT.AND P0, PT, R21, UR47, PT ;  /* 0x0000002f15007c0c */ /* 0x000fe4000bf04270 */
[----:B------:R-:W-:Y:S02]  /*a080*/  ISETP.NE.AND P2, PT, R6, 0x3, PT ;  /* 0x000000030600780c */ /* 0x000fe40003f45270 */
[----:B------:R-:W-:Y:S02]  /*a090*/  SEL R3, RZ, 0x1, P1 ;  /* 0x00000001ff037807 */ /* 0x000fe40000800000 */
[----:B------:R-:W-:Y:S02]  /*a0a0*/  SEL R5, R5, RZ, P1 ;  /* 0x000000ff05057207 */ /* 0x000fe40000800000 */
[----:B------:R-:W-:-:S02]  /*a0b0*/  LOP3.LUT R20, R4, R3, RZ, 0x3c, !PT ;  /* 0x0000000304147212 */ /* 0x000fc400078e3cff */
[----:B--2---:R-:W-:-:S05]  /*a0c0*/  SHF.R.S32.HI R18, RZ, 0x1f, R8 ;  /* 0x0000001fff127819 */ /* 0x004fca0000011408 */
[----:B------:R-:W-:Y:S05]  /*a0d0*/  @!P2 BRA `(.L_x_61) ;  /* 0x000000000004a947 */ /* 0x000fea0003800000 */
[----:B------:R-:W-:Y:S01]  /*a0e0*/  BPT.TRAP 0x1 ;  /* 0x000000040000795c */ /* 0x000fe20000300000 */
.L_x_61:
[----:B------:R-:W-:Y:S02]  /*a0f0*/  LEA R6, R5, UR44, 0x3 ;  /* 0x0000002c05067c11 */ /* 0x000fe4000f8e18ff */
[----:B------:R-:W-:-:S04]  /*a100*/  SHF.L.U32 R17, R20, 0x1f, RZ ;  /* 0x0000001f14117819 */ /* 0x000fc800000006ff */
[----:B------:R-:W0:Y:S02]  /*a110*/  SYNCS.PHASECHK.TRANS64.TRYWAIT P1, [R6+URZ+0x17080], R17 ;  /* 0x01708011060075a7 */ /* 0x000e24000802017f */
[----:B0-----:R-:W-:Y:S05]  /*a120*/  @!P1 BRA `(.L_x_62) ;  /* 0x0000002000c89947 */ /* 0x001fea0003800000 */
.L_x_121:
[----:B------:R-:W-:Y:S01]  /*a130*/  ULDC UR4, c[0x0][0x430] ;  /* 0x00010c0000047ab9 */ /* 0x000fe20000000800 */
[----:B------:R-:W2:Y:S01]  /*a140*/  S2R R25, SR_TID.X ;  /* 0x0000000000197919 */ /* 0x000ea20000002100 */
[----:B------:R-:W-:Y:S01]  /*a150*/  UIADD3 UR4, -UR4, URZ, URZ ;  /* 0x0000003f04047290 */ /* 0x000fe2000fffe13f */
[----:B------:R-:W-:Y:S01]  /*a160*/  R2UR UR6, R22 ;  /* 0x00000000160672ca */ /* 0x000fe200000e0000 */
[----:B------:R-:W3:Y:S01]  /*a170*/  LDC R12, c[0x0][0x2f4] ;  /* 0x0000bd00ff0c7b82 */ /* 0x000ee20000000800 */
[C---:B------:R-:W-:Y:S02]  /*a180*/  LOP3.LUT P3, RZ, R16.reuse, 0x4, RZ, 0xc0, !PT ;  /* 0x0000000410ff7812 */ /* 0x040fe4000786c0ff */
[----:B------:R-:W-:Y:S01]  /*a190*/  LOP3.LUT P2, RZ, R16, 0x2, RZ, 0xc0, !PT ;  /* 0x0000000210ff7812 */ /* 0x000fe2000784c0ff */
[----:B------:R-:W-:Y:S01]  /*a1a0*/  IMAD R9, R10, UR4, R7 ;  /* 0x000000040a097c24 */ /* 0x000fe2000f8e0207 */
[----:B------:R-:W-:-:S04]  /*a1b0*/  ULDC.64 UR4, c[0x0][0x328] ;  /* 0x0000ca0000047ab9 */ /* 0x000fc80000000a00 */
[----:B------:R-:W-:-:S05]  /*a1c0*/  SHF.R.S32.HI R10, RZ, 0x1f, R9 ;  /* 0x0000001fff0a7819 */ /* 0x000fca0000011409 */
[----:B------:R-:W-:-:S04]  /*a1d0*/  IMAD R2, R10, UR4, RZ ;  /* 0x000000040a027c24 */ /* 0x000fc8000f8e02ff */
[C---:B------:R-:W-:Y:S02]  /*a1e0*/  IMAD R11, R9.reuse, UR5, R2 ;  /* 0x00000005090b7c24 */ /* 0x040fe4000f8e0202 */
[----:B------:R-:W-:Y:S01]  /*a1f0*/  IMAD.WIDE.U32 R2, R9, UR4, RZ ;  /* 0x0000000409027c25 */ /* 0x000fe2000f8e00ff */
[----:B------:R-:W-:-:S03]  /*a200*/  ULDC.64 UR4, c[0x0][0x338] ;  /* 0x0000ce0000047ab9 */ /* 0x000fc60000000a00 */
[----:B------:R-:W-:Y:S02]  /*a210*/  IMAD.IADD R3, R3, 0x1, R11 ;  /* 0x0000000103037824 */ /* 0x000fe400078e020b */
[----:B------:R-:W-:Y:S02]  /*a220*/  IMAD R11, R18, UR4, RZ ;  /* 0x00000004120b7c24 */ /* 0x000fe4000f8e02ff */
[----:B------:R-:W-:-:S04]  /*a230*/  IMAD.WIDE.U32 R2, R8, UR4, R2 ;  /* 0x0000000408027c25 */ /* 0x000fc8000f8e0002 */
[----:B------:R-:W-:Y:S01]  /*a240*/  IMAD R11, R8, UR5, R11 ;  /* 0x00000005080b7c24 */ /* 0x000fe2000f8e020b */
[----:B------:R-:W-:Y:S01]  /*a250*/  ULDC.64 UR4, c[0x0][0x330] ;  /* 0x0000cc0000047ab9 */ /* 0x000fe20000000a00 */
[----:B--2---:R-:W-:Y:S02]  /*a260*/  IMAD.SHL.U32 R25, R25, 0x10, RZ ;  /* 0x0000001019197824 */ /* 0x004fe400078e00ff */
[----:B------:R-:W-:Y:S02]  /*a270*/  IMAD.IADD R3, R3, 0x1, R11 ;  /* 0x0000000103037824 */ /* 0x000fe400078e020b */
[----:B------:R-:W-:Y:S01]  /*a280*/  IMAD.U32 R11, RZ, RZ, UR4 ;  /* 0x00000004ff0b7e24 */ /* 0x000fe2000f8e00ff */
[----:B------:R-:W-:Y:S01]  /*a290*/  UIMAD UR4, UR6, UR4, URZ ;  /* 0x00000004060472a4 */ /* 0x000fe2000f8e023f */
[----:B------:R-:W-:Y:S02]  /*a2a0*/  LOP3.LUT R25, R25, 0x10, RZ, 0xc0, !PT ;  /* 0x0000001019197812 */ /* 0x000fe400078ec0ff */
[----:B------:R-:W-:Y:S01]  /*a2b0*/  IMAD.WIDE.U32 R2, R11, UR42, R2 ;  /* 0x0000002a0b027c25 */ /* 0x000fe2000f8e0002 */
[----:B------:R-:W-:Y:S01]  /*a2c0*/  ULDC.64 UR6, c[0x0][0x318] ;  /* 0x0000c60000067ab9 */ /* 0x000fe20000000a00 */
[----:B------:R-:W-:Y:S01]  /*a2d0*/  UIMAD UR4, UR42, UR5, UR4 ;  /* 0x000000052a0472a4 */ /* 0x000fe2000f8e0204 */
[----:B------:R-:W-:-:S02]  /*a2e0*/  MOV R27, UR7 ;  /* 0x00000007001b7c02 */ /* 0x000fc40008000f00 */
[----:B------:R-:W-:Y:S02]  /*a2f0*/  IADD3 R24, P1, R2, UR6, RZ ;  /* 0x0000000602187c10 */ /* 0x000fe4000ff3e0ff */
[----:B---3--:R-:W-:Y:S02]  /*a300*/  ISETP.GE.AND P4, PT, R25, R12, PT ;  /* 0x0000000c1900720c */ /* 0x008fe40003f86270 */
[----:B------:R-:W-:Y:S01]  /*a310*/  IADD3.X R27, R27, UR4, R3, P1, !PT ;  /* 0x000000041b1b7c10 */ /* 0x000fe20008ffe403 */
[----:B------:R-:W-:-:S03]  /*a320*/  UMOV UR4, 0xffffffff ;  /* 0xffffffff00047882 */ /* 0x000fc60000000000 */
[----:B------:R-:W-:Y:S07]  /*a330*/  BRA.DIV UR4, `(.L_x_63) ;  /* 0x0000002204587947 */ /* 0x000fee000b800000 */
[----:B------:R-:W2:Y:S01]  /*a340*/  S2R R11, SR_TID.X ;  /* 0x00000000000b7919 */ /* 0x000ea20000002100 */
[----:B------:R-:W-:Y:S01]  /*a350*/  IMAD R25, R5, 0x3000, R19 ;  /* 0x0000300005197824 */ /* 0x000fe200078e0213 */
[----:B------:R-:W3:Y:S04]  /*a360*/  SHFL.IDX PT, R2, R24, RZ, 0x1e1f ;  /* 0x001e1fff18027589 */ /* 0x000ee800000e0000 */
[----:B------:R-:W4:Y:S04]  /*a370*/  SHFL.IDX PT, R3, R27, RZ, 0x1e1f ;  /* 0x001e1fff1b037589 */ /* 0x000f2800000e0000 */
[----:B------:R-:W0:Y:S01]  /*a380*/  SHFL.IDX PT, R27, R27, 0x1, 0x1e1f ;  /* 0x003e1f001b1b7f89 */ /* 0x000e2200000e0000 */
[----:B--2---:R-:W-:-:S05]  /*a390*/  IMAD.SHL.U32 R11, R11, 0x10, RZ ;  /* 0x000000100b0b7824 */ /* 0x004fca00078e00ff */
[----:B------:R-:W-:-:S04]  /*a3a0*/  LOP3.LUT R11, R11, 0x10, RZ, 0xc0, !PT ;  /* 0x000000100b0b7812 */ /* 0x000fc800078ec0ff */
[----:B---3--:R-:W-:-:S05]  /*a3b0*/  IADD3 R2, P1, R11, R2, RZ ;  /* 0x000000020b027210 */ /* 0x008fca0007f3e0ff */
[----:B----4-:R-:W-:-:S05]  /*a3c0*/  IMAD.X R3, RZ, RZ, R3, P1 ;  /* 0x000000ffff037224 */ /* 0x010fca00008e0603 */
[----:B------:R-:W-:Y:S04]  /*a3d0*/  LDGSTS.E.BYPASS.LTC128B.128 [R25+0x6400], desc[UR38][R2.64], !P4 ;  /* 0x0640000002197fae */ /* 0x000fe8000e101d66 */
[----:B------:R-:W-:Y:S04]  /*a3e0*/  LDGSTS.E.BYPASS.LTC128B.128 [R25+0x7400], desc[UR38][R2.64+0x20], !P3 ;  /* 0x0740002002197fae */ /* 0x000fe8000d901d66 */
[----:B------:R2:W-:Y:S04]  /*a3f0*/  LDGSTS.E.BYPASS.LTC128B.128 [R25+0x8400], desc[UR38][R2.64+0x40], !P2 ;  /* 0x0840004002197fae */ /* 0x0005e8000d101d66 */
[----:B0-2---:R2:W3:Y:S02]  /*a400*/  SHFL.IDX PT, R2, R24, 0x1, 0x1e1f ;  /* 0x003e1f0018027f89 */ /* 0x0054e400000e0000 */
.L_x_127:
[----:B------:R-:W0:Y:S01]  /*a410*/  S2R R3, SR_TID.X ;  /* 0x0000000000037919 */ /* 0x000e220000002100 */
[----:B------:R-:W-:Y:S01]  /*a420*/  R2UR UR4, R6 ;  /* 0x00000000060472ca */ /* 0x000fe200000e0000 */
[----:B0-----:R-:W-:-:S05]  /*a430*/  IMAD.SHL.U32 R3, R3, 0x10, RZ ;  /* 0x0000001003037824 */ /* 0x001fca00078e00ff */
[----:B------:R-:W-:-:S04]  /*a440*/  LOP3.LUT R3, R3, 0x10, RZ, 0xc0, !PT ;  /* 0x0000001003037812 */ /* 0x000fc800078ec0ff */
[----:B---3--:R-:W-:-:S05]  /*a450*/  IADD3 R2, P1, R3, R2, RZ ;  /* 0x0000000203027210 */ /* 0x008fca0007f3e0ff */
        /* <DEDUP_REMOVED lines=16> */
.L_x_64:
[----:B------:R0:W-:Y:S01]  /*a560*/  SYNCS.ARRIVE.TRANS64.A1T0 RZ, [R6+URZ+0x17070], RZ ;  /* 0x017070ff06ff79a7 */ /* 0x0001e2000810003f */
[----:B------:R-:W-:Y:S05]  /*a570*/  @!P2 BRA `(.L_x_65) ;  /* 0x000000000004a947 */ /* 0x000fea0003800000 */
[----:B------:R-:W-:Y:S01]  /*a580*/  BPT.TRAP 0x1 ;  /* 0x000000040000795c */ /* 0x000fe20000300000 */
.L_x_65:
[----:B------:R-:W3:Y:S02]  /*a590*/  SYNCS.PHASECHK.TRANS64.TRYWAIT P1, [R6+URZ+0x17040], R17 ;  /* 0x01704011060075a7 */ /* 0x000ee4000802017f */
[----:B---3--:R-:W-:Y:S05]  /*a5a0*/  @!P1 BRA `(.L_x_66) ;  /* 0x0000002000589947 */ /* 0x008fea0003800000 */
.L_x_128:
[----:B--2---:R-:W2:Y:S01]  /*a5b0*/  S2R R24, SR_TID.X ;  /* 0x0000000000187919 */ /* 0x004ea20000002100 */
[----:B------:R-:W-:Y:S01]  /*a5c0*/  ULDC.64 UR4, c[0x0][0x300] ;  /* 0x0000c00000047ab9 */ /* 0x000fe20000000a00 */
[----:B------:R-:W-:Y:S01]  /*a5d0*/  R2UR UR6, R22 ;  /* 0x00000000160672ca */ /* 0x000fe200000e0000 */
[----:B------:R-:W-:Y:S01]  /*a5e0*/  IMAD R10, R10, UR4, RZ ;  /* 0x000000040a0a7c24 */ /* 0x000fe2000f8e02ff */
[----:B------:R-:W4:Y:S01]  /*a5f0*/  LDC R12, c[0x0][0x2f4] ;  /* 0x0000bd00ff0c7b82 */ /* 0x000f220000000800 */
[C---:B------:R-:W-:Y:S01]  /*a600*/  IMAD.WIDE.U32 R2, R9.reuse, UR4, RZ ;  /* 0x0000000409027c25 */ /* 0x040fe2000f8e00ff */
[C---:B------:R-:W-:Y:S02]  /*a610*/  LOP3.LUT P3, RZ, R16.reuse, 0x4, RZ, 0xc0, !PT ;  /* 0x0000000410ff7812 */ /* 0x040fe4000786c0ff */
[----:B------:R-:W-:Y:S01]  /*a620*/  LOP3.LUT P2, RZ, R16, 0x2, RZ, 0xc0, !PT ;  /* 0x0000000210ff7812 */ /* 0x000fe2000784c0ff */
[----:B------:R-:W-:Y:S01]  /*a630*/  IMAD R11, R9, UR5, R10 ;  /* 0x00000005090b7c24 */ /* 0x000fe2000f8e020a */
[----:B------:R-:W-:-:S02]  /*a640*/  ULDC.64 UR4, c[0x0][0x310] ;  /* 0x0000c40000047ab9 */ /* 0x000fc40000000a00 */
        /* <DEDUP_REMOVED lines=10> */
[----:B------:R-:W-:Y:S02]  /*a6f0*/  UIMAD UR4, UR42, UR5, UR4 ;  /* 0x000000052a0472a4 */ /* 0x000fe4000f8e0204 */
[----:B------:R-:W-:Y:S01]  /*a700*/  IMAD.U32 R9, RZ, RZ, UR7 ;  /* 0x00000007ff097e24 */ /* 0x000fe2000f8e00ff */
[----:B------:R-:W-:Y:S01]  /*a710*/  IADD3 R8, P1, R2, UR6, RZ ;  /* 0x0000000602087c10 */ /* 0x000fe2000ff3e0ff */
[----:B--2---:R-:W-:-:S03]  /*a720*/  IMAD.SHL.U32 R24, R24, 0x10, RZ ;  /* 0x0000001018187824 */ /* 0x004fc600078e00ff */
[----:B------:R-:W-:Y:S01]  /*a730*/  IADD3.X R10, R9, UR4, R3, P1, !PT ;  /* 0x00000004090a7c10 */ /* 0x000fe20008ffe403 */
[----:B------:R-:W-:Y:S01]  /*a740*/  UMOV UR4, 0xffffffff ;  /* 0xffffffff00047882 */ /* 0x000fe20000000000 */
[----:B------:R-:W-:-:S04]  /*a750*/  LOP3.LUT R24, R24, 0x10, RZ, 0xc0, !PT ;  /* 0x0000001018187812 */ /* 0x000fc800078ec0ff */
[----:B----4-:R-:W-:Y:S01]  /*a760*/  ISETP.GE.AND P4, PT, R24, R12, PT ;  /* 0x0000000c1800720c */ /* 0x010fe20003f86270 */
[----:B------:R-:W-:-:S12]  /*a770*/  BRA.DIV UR4, `(.L_x_67) ;  /* 0x0000001e04f87947 */ /* 0x000fd8000b800000 */
[----:B-1----:R-:W1:Y:S01]  /*a780*/  SHFL.IDX PT, R14, R8, RZ, 0x1e1f ;  /* 0x001e1fff080e7589 */ /* 0x002e6200000e0000 */
[----:B------:R-:W-:-:S03]  /*a790*/  IMAD R9, R5, 0x3000, R26 ;  /* 0x0000300005097824 */ /* 0x000fc600078e021a */
[----:B------:R-:W2:Y:S01]  /*a7a0*/  SHFL.IDX PT, R3, R10, RZ, 0x1e1f ;  /* 0x001e1fff0a037589 */ /* 0x000ea200000e0000 */
[----:B------:R-:W-:-:S03]  /*a7b0*/  VIADD R9, R9, UR44 ;  /* 0x0000002c09097c36 */ /* 0x000fc60008000000 */
[----:B------:R-:W4:Y:S01]  /*a7c0*/  SHFL.IDX PT, R10, R10, 0x1, 0x1e1f ;  /* 0x003e1f000a0a7f89 */ /* 0x000f2200000e0000 */
[----:B-1----:R-:W-:-:S03]  /*a7d0*/  IADD3 R2, P1, R24, R14, RZ ;  /* 0x0000000e18027210 */ /* 0x002fc60007f3e0ff */
[----:B------:R1:W0:Y:S02]  /*a7e0*/  SHFL.IDX PT, R14, R8, 0x1, 0x1e1f ;  /* 0x003e1f00080e7f89 */ /* 0x00022400000e0000 */
[----:B--2---:R-:W-:-:S05]  /*a7f0*/  IMAD.X R3, RZ, RZ, R3, P1 ;  /* 0x000000ffff037224 */ /* 0x004fca00008e0603 */
[----:B------:R1:W-:Y:S04]  /*a800*/  LDGSTS.E.BYPASS.LTC128B.128 [R9+0x10c00], desc[UR38][R2.64], !P4 ;  /* 0x10c0000002097fae */ /* 0x0003e8000e101d66 */
[----:B------:R1:W-:Y:S04]  /*a810*/  LDGSTS.E.BYPASS.LTC128B.128 [R9+0x11c00], desc[UR38][R2.64+0x20], !P3 ;  /* 0x11c0002002097fae */ /* 0x0003e8000d901d66 */
[----:B----4-:R1:W-:Y:S02]  /*a820*/  LDGSTS.E.BYPASS.LTC128B.128 [R9+0x12c00], desc[UR38][R2.64+0x40], !P2 ;  /* 0x12c0004002097fae */ /* 0x0103e4000d101d66 */
.L_x_134:
[----:B01----:R-:W-:Y:S02]  /*a830*/  IADD3 R2, P1, R24, R14, RZ ;  /* 0x0000000e18027210 */ /* 0x003fe40007f3e0ff */
[----:B------:R-:W-:-:S03]  /*a840*/  R2UR UR4, R6 ;  /* 0x00000000060472ca */ /* 0x000fc600000e0000 */
        /* <DEDUP_REMOVED lines=16> */
.L_x_68:
[----:B------:R-:W-:Y:S01]  /*a950*/  IMAD.U32 R2, RZ, RZ, UR41 ;  /* 0x00000029ff027e24 */ /* 0x000fe2000f8e00ff */
[----:B------:R0:W-:Y:S04]  /*a960*/  SYNCS.ARRIVE.TRANS64.A1T0 RZ, [R6+URZ+0x17030], RZ ;  /* 0x017030ff06ff79a7 */ /* 0x0001e8000810003f */
[----:B------:R-:W-:-:S04]  /*a970*/  LOP3.LUT R2, R2, 0x1, RZ, 0xfc, !PT ;  /* 0x0000000102027812 */ /* 0x000fc800078efcff */
[----:B------:R-:W-:-:S13]  /*a980*/  ISETP.NE.AND P1, PT, R2, 0x3, PT ;  /* 0x000000030200780c */ /* 0x000fda0003f25270 */
[----:B0-----:R-:W-:Y:S05]  /*a990*/  @!P1 BRA `(.L_x_69) ;  /* 0x0000000000049947 */ /* 0x001fea0003800000 */
[----:B------:R-:W-:Y:S01]  /*a9a0*/  BPT.TRAP 0x1 ;  /* 0x000000040000795c */ /* 0x000fe20000300000 */
.L_x_69:
[----:B------:R-:W-:Y:S02]  /*a9b0*/  LOP3.LUT R3, R4, 0x1, RZ, 0x3c, !PT ;  /* 0x0000000104037812 */ /* 0x000fe400078e3cff */
[----:B------:R-:W-:Y:S02]  /*a9c0*/  LEA R2, R0, UR44, 0x3 ;  /* 0x0000002c00027c11 */ /* 0x000fe4000f8e18ff */
[----:B------:R-:W-:-:S04]  /*a9d0*/  SHF.L.U32 R3, R3, 0x1f, RZ ;  /* 0x0000001f03037819 */ /* 0x000fc800000006ff */
[----:B------:R-:W0:Y:S02]  /*a9e0*/  SYNCS.PHASECHK.TRANS64.TRYWAIT P2, [R2+URZ+0x17070], R3 ;  /* 0x01707003020075a7 */ /* 0x000e24000804017f */
[----:B0-----:R-:W-:Y:S05]  /*a9f0*/  @!P2 BRA `(.L_x_70) ;  /* 0x0000001c00f0a947 */ /* 0x001fea0003800000 */
.L_x_135:
[----:B------:R-:W-:-:S06]  /*aa00*/  ULOP3.LUT UR4, UR41, 0x2, URZ, 0xfc, !UPT ;  /* 0x0000000229047892 */ /* 0x000fcc000f8efc3f */
[----:B---3--:R-:W-:-:S05]  /*aa10*/  IMAD.U32 R6, RZ, RZ, UR4 ;  /* 0x00000004ff067e24 */ /* 0x008fca000f8e00ff */
[----:B------:R-:W-:-:S13]  /*aa20*/  ISETP.NE.AND P2, PT, R6, 0x3, PT ;  /* 0x000000030600780c */ /* 0x000fda0003f45270 */
[----:B------:R-:W-:Y:S05]  /*aa30*/  @!P2 BRA `(.L_x_71) ;  /* 0x000000000004a947 */ /* 0x000fea0003800000 */
[----:B------:R-:W-:Y:S01]  /*aa40*/  BPT.TRAP 0x1 ;  /* 0x000000040000795c */ /* 0x000fe20000300000 */
.L_x_71:
[----:B0-----:R-:W-:Y:S01]  /*aa50*/  SHF.L.U32 R3, R4, 0x1f, RZ ;  /* 0x0000001f04037819 */ /* 0x001fe200000006ff */
[----:B------:R-:W-:-:S03]  /*aa60*/  IMAD R4, R0, 0x3000, RZ ;  /* 0x0000300000047824 */ /* 0x000fc600078e02ff */
[----:B------:R-:W0:Y:S02]  /*aa70*/  SYNCS.PHASECHK.TRANS64.TRYWAIT P2, [R2+URZ+0x17060], R3 ;  /* 0x01706003020075a7 */ /* 0x000e24000804017f */
[----:B0-----:R-:W-:Y:S05]  /*aa80*/  @!P2 BRA `(.L_x_72) ;  /* 0x0000001c00e0a947 */ /* 0x001fea0003800000 */
.L_x_136:
[----:B------:R-:W2:Y:S04]  /*aa90*/  LDL R0, [R1+0x4] ;  /* 0x0000040001007983 */ /* 0x000ea80000100800 */
[----:B------:R-:W3:Y:S01]  /*aaa0*/  LDL R6, [R1] ;  /* 0x0000000001067983 */ /* 0x000ee20000100800 */
[----:B------:R-:W-:Y:S05]  /*aab0*/  WARPSYNC.ALL ;  /* 0x0000000000007948 */ /* 0x000fea0003800000 */
[----:B0-----:R-:W-:Y:S01]  /*aac0*/  LOP3.LUT R3, R4, R29, RZ, 0xfc, !PT ;  /* 0x0000001d04037212 */ /* 0x001fe200078efcff */
[----:B------:R-:W-:-:S04]  /*aad0*/  ULOP3.LUT UR4, UR41, 0x2, URZ, 0xfc, !UPT ;  /* 0x0000000229047892 */ /* 0x000fc8000f8efc3f */
[----:B------:R-:W-:Y:S01]  /*aae0*/  VIADD R3, R3, UR44 ;  /* 0x0000002c03037c36 */ /* 0x000fe20008000000 */
[----:B--2---:R-:W-:-:S05]  /*aaf0*/  LOP3.LUT R0, R4, R0, RZ, 0xfc, !PT ;  /* 0x0000000004007212 */ /* 0x004fca00078efcff */
[----:B------:R-:W0:Y:S02]  /*ab00*/  LDSM.16.MT88.4 R8, [R0+UR44+0x6400] ;  /* 0x0064002c0008783b */ /* 0x000e240008004200 */
[C-C-:B0-----:R-:W-:Y:S02]  /*ab10*/  PRMT R12, R8.reuse, 0x6420, R9.reuse ;  /* 0x00006420080c7816 */ /* 0x141fe40000000009 */
[----:B------:R-:W-:Y:S02]  /*ab20*/  PRMT R13, R8, 0x7531, R9 ;  /* 0x00007531080d7816 */ /* 0x000fe40000000009 */
[C-C-:B------:R-:W-:Y:S02]  /*ab30*/  PRMT R14, R10.reuse, 0x6420, R11.reuse ;  /* 0x000064200a0e7816 */ /* 0x140fe4000000000b */
[----:B------:R-:W-:-:S05]  /*ab40*/  PRMT R15, R10, 0x7531, R11 ;  /* 0x000075310a0f7816 */ /* 0x000fca000000000b */
[----:B------:R-:W-:Y:S04]  /*ab50*/  STSM.16.M88.4 [R3+0x400], R12 ;  /* 0x0004000c03007844 */ /* 0x000fe80000000200 */
[----:B------:R-:W0:Y:S02]  /*ab60*/  LDSM.16.MT88.4 R8, [R0+UR44+0x7400] ;  /* 0x0074002c0008783b */ /* 0x000e240008004200 */
[C-C-:B0-----:R-:W-:Y:S02]  /*ab70*/  PRMT R12, R8.reuse, 0x6420, R9.reuse ;  /* 0x00006420080c7816 */ /* 0x141fe40000000009 */
[----:B------:R-:W-:Y:S02]  /*ab80*/  PRMT R13, R8, 0x7531, R9 ;  /* 0x00007531080d7816 */ /* 0x000fe40000000009 */
[----:B------:R-:W-:-:S02]  /*ab90*/  PRMT R14, R10, 0x6420, R11 ;  /* 0x000064200a0e7816 */ /* 0x000fc4000000000b */
[----:B------:R-:W-:-:S05]  /*aba0*/  PRMT R15, R10, 0x7531, R11 ;  /* 0x000075310a0f7816 */ /* 0x000fca000000000b */
[----:B------:R-:W-:Y:S04]  /*abb0*/  STSM.16.M88.4 [R3+0x1400], R12 ;  /* 0x0014000c03007844 */ /* 0x000fe80000000200 */
[----:B------:R-:W0:Y:S02]  /*abc0*/  LDSM.16.MT88.4 R8, [R0+UR44+0x8400] ;  /* 0x0084002c0008783b */ /* 0x000e240008004200 */
[C-C-:B0-----:R-:W-:Y:S02]  /*abd0*/  PRMT R12, R8.reuse, 0x6420, R9.reuse ;  /* 0x00006420080c7816 */ /* 0x141fe40000000009 */
[----:B------:R-:W-:Y:S02]  /*abe0*/  PRMT R13, R8, 0x7531, R9 ;  /* 0x00007531080d7816 */ /* 0x000fe40000000009 */
[----:B------:R-:W-:-:S02]  /*abf0*/  PRMT R14, R10, 0x6420, R11 ;  /* 0x000064200a0e7816 */ /* 0x000fc4000000000b */
[----:B------:R-:W-:-:S05]  /*ac00*/  PRMT R15, R10, 0x7531, R11 ;  /* 0x000075310a0f7816 */ /* 0x000fca000000000b */
[----:B------:R3:W-:Y:S04]  /*ac10*/  STSM.16.M88.4 [R3+0x2400], R12 ;  /* 0x0024000c03007844 */ /* 0x0007e80000000200 */
[----:B------:R-:W0:Y:S01]  /*ac20*/  LDSM.16.MT88.4 R8, [R0+UR44+0x6c00] ;  /* 0x006c002c0008783b */ /* 0x000e220008004200 */
[----:B---3--:R-:W-:Y:S01]  /*ac30*/  IADD3 R3, R6, 0x400, R3 ;  /* 0x0000040006037810 */ /* 0x008fe20007ffe003 */
[----:B------:R-:W-:-:S05]  /*ac40*/  IMAD.U32 R6, RZ, RZ, UR4 ;  /* 0x00000004ff067e24 */ /* 0x000fca000f8e00ff */
[----:B------:R-:W-:Y:S02]  /*ac50*/  ISETP.NE.AND P2, PT, R6, 0x3, PT ;  /* 0x000000030600780c */ /* 0x000fe40003f45270 */
[C-C-:B0-----:R-:W-:Y:S02]  /*ac60*/  PRMT R12, R8.reuse, 0x6420, R9.reuse ;  /* 0x00006420080c7816 */ /* 0x141fe40000000009 */
[----:B------:R-:W-:Y:S02]  /*ac70*/  PRMT R13, R8, 0x7531, R9 ;  /* 0x00007531080d7816 */ /* 0x000fe40000000009 */
[C-C-:B------:R-:W-:Y:S02]  /*ac80*/  PRMT R14, R10.reuse, 0x6420, R11.reuse ;  /* 0x000064200a0e7816 */ /* 0x140fe4000000000b */
[----:B------:R-:W-:-:S05]  /*ac90*/  PRMT R15, R10, 0x7531, R11 ;  /* 0x000075310a0f7816 */ /* 0x000fca000000000b */
[----:B------:R-:W-:Y:S04]  /*aca0*/  STSM.16.M88.4 [R3], R12 ;  /* 0x0000000c03007844 */ /* 0x000fe80000000200 */
        /* <DEDUP_REMOVED lines=11> */
[----:B------:R0:W-:Y:S01]  /*ad60*/  STSM.16.M88.4 [R3+0x2000], R12 ;  /* 0x0020000c03007844 */ /* 0x0001e20000000200 */
[----:B------:R-:W-:Y:S01]  /*ad70*/  @!PT LDS RZ, [RZ] ;  /* 0x00000000fffff984 */ /* 0x000fe20000000800 */
[----:B------:R-:W-:Y:S01]  /*ad80*/  @!PT LDS RZ, [RZ] ;  /* 0x00000000fffff984 */ /* 0x000fe20000000800 */
[----:B------:R-:W-:Y:S01]  /*ad90*/  @!PT LDS RZ, [RZ] ;  /* 0x00000000fffff984 */ /* 0x000fe20000000800 */
[----:B------:R-:W-:Y:S01]  /*ada0*/  @!PT LDS RZ, [RZ] ;  /* 0x00000000fffff984 */ /* 0x000fe20000000800 */
[----:B------:R1:W-:Y:S06]  /*adb0*/  MEMBAR.ALL.CTA ;  /* 0x0000000000007992 */ /* 0x0003ec0000008000 */
[----:B-1----:R-:W1:Y:S01]  /*adc0*/  FENCE.VIEW.ASYNC.S ;  /* 0x00000000000073c6 */ /* 0x002e620000000000 */
[----:B------:R-:W-:Y:S05]  /*add0*/  @!P2 BRA `(.L_x_73) ;  /* 0x000000000004a947 */ /* 0x000fea0003800000 */
[----:B------:R-:W-:Y:S01]  /*ade0*/  BPT.TRAP 0x1 ;  /* 0x000000040000795c */ /* 0x000fe20000300000 */
.L_x_73:
[----:B-1----:R1:W-:Y:S01]  /*adf0*/  SYNCS.ARRIVE.TRANS64.A1T0 RZ, [R2+URZ+0x17050], RZ ;  /* 0x017050ff02ff79a7 */ /* 0x0023e2000810003f */
[----:B------:R-:W-:Y:S06]  /*ae00*/  BAR.SYNC.DEFER_BLOCKING 0x2, 0x80 ;  /* 0x0082000000007b1d */ /* 0x000fec0000010000 */
[----:B------:R-:W-:Y:S05]  /*ae10*/  @!P1 BRA `(.L_x_74) ;  /* 0x0000000000049947 */ /* 0x000fea0003800000 */
[----:B------:R-:W-:Y:S01]  /*ae20*/  BPT.TRAP 0x1 ;  /* 0x000000040000795c */ /* 0x000fe20000300000 */
.L_x_74:
[----:B------:R-:W2:Y:S01]  /*ae30*/  S2R R0, SR_CgaCtaId ;  /* 0x0000000000007919 */ /* 0x000ea20000008800 */
[----:B-1----:R-:W-:Y:S02]  /*ae40*/  VIADD R2, R2, 0x17080 ;  /* 0x0001708002027836 */ /* 0x002fe40000000000 */
[----:B------:R-:W-:Y:S02]  /*ae50*/  VIADD R7, R7, 0xffffff80 ;  /* 0xffffff8007077836 */ /* 0x000fe40000000000 */
[----:B------:R-:W-:Y:S01]  /*ae60*/  IMAD.MOV.U32 R4, RZ, RZ, R20 ;  /* 0x000000ffff047224 */ /* 0x000fe200078e0014 */
[----:B--2---:R-:W-:Y:S01]  /*ae70*/  PRMT R2, R0, 0x654, R2 ;  /* 0x0000065400027816 */ /* 0x004fe20000000002 */
[----:B------:R-:W-:-:S03]  /*ae80*/  IMAD.MOV.U32 R0, RZ, RZ, R5 ;  /* 0x000000ffff007224 */ /* 0x000fc600078e0005 */
[----:B------:R2:W-:Y:S01]  /*ae90*/  SYNCS.ARRIVE.TRANS64.RED.A1T0 RZ, [R2+URZ], RZ ;  /* 0x000000ff02ff79a7 */ /* 0x0005e2000810043f */
[----:B------:R-:W-:Y:S05]  /*aea0*/  @P0 BRA `(.L_x_75) ;  /* 0xfffffff000140947 */ /* 0x000fea000383ffff */
[----:B------:R-:W-:Y:S05]  /*aeb0*/  BRA `(.L_x_76) ;  /* 0x0000000000047947 */ /* 0x000fea0003800000 */
.L_x_60:
[----:B0-----:R-:W-:-:S07]  /*aec0*/  IMAD.MOV.U32 R5, RZ, RZ, RZ ;  /* 0x000000ffff057224 */ /* 0x001fce00078e00ff */
.L_x_76:
[----:B------:R-:W-:-:S06]  /*aed0*/  ULOP3.LUT UR4, UR41, 0x1, URZ, 0xfc, !UPT ;  /* 0x0000000129047892 */ /* 0x000fcc000f8efc3f */
[----:B------:R-:W-:-:S05]  /*aee0*/  IMAD.U32 R0, RZ, RZ, UR4 ;  /* 0x00000004ff007e24 */ /* 0x000fca000f8e00ff */
[----:B------:R-:W-:-:S13]  /*aef0*/  ISETP.NE.AND P1, PT, R0, 0x3, PT ;  /* 0x000000030000780c */ /* 0x000fda0003f25270 */
[----:B------:R-:W-:Y:S05]  /*af00*/  @!P1 BRA `(.L_x_77) ;  /* 0x0000000000049947 */ /* 0x000fea0003800000 */
[----:B------:R-:W-:Y:S01]  /*af10*/  BPT.TRAP 0x1 ;  /* 0x000000040000795c */ /* 0x000fe20000300000 */
.L_x_77:
[----:B0-2---:R-:W-:Y:S01]  /*af20*/  LOP3.LUT R3, R20, 0x1, RZ, 0x3c, !PT ;  /* 0x0000000114037812 */ /* 0x005fe200078e3cff */
[----:B------:R-:W-:Y:S01]  /*af30*/  BSSY B0, `(.L_x_78) ;  /* 0x0000005000007945 */ /* 0x000fe20003800000 */
[----:B------:R-:W-:Y:S02]  /*af40*/  LEA R2, R5, UR44, 0x3 ;  /* 0x0000002c05027c11 */ /* 0x000fe4000f8e18ff */
[----:B------:R-:W-:-:S04]  /*af50*/  SHF.L.U32 R3, R3, 0x1f, RZ ;  /* 0x0000001f03037819 */ /* 0x000fc800000006ff */
[----:B------:R-:W0:Y:S02]  /*af60*/  SYNCS.PHASECHK.TRANS64.TRYWAIT P0, [R2+URZ+0x17070], R3 ;  /* 0x01707003020075a7 */ /* 0x000e24000800017f */
[----:B0-----:R-:W-:Y:S05]  /*af70*/  @!P0 BRA `(.L_x_79) ;  /* 0x0000001800b88947 */ /* 0x001fea0003800000 */
.L_x_137:
[----:B------:R-:W-:Y:S05]  /*af80*/  BSYNC B0 ;  /* 0x0000000000007941 */ /* 0x000fea0003800000 */
.L_x_78:
[----:B------:R-:W-:-:S06]  /*af90*/  ULOP3.LUT UR4, UR41, 0x2, URZ, 0xfc, !UPT ;  /* 0x0000000229047892 */ /* 0x000fcc000f8efc3f */
[----:B------:R-:W-:-:S05]  /*afa0*/  IMAD.U32 R0, RZ, RZ, UR4 ;  /* 0x00000004ff007e24 */ /* 0x000fca000f8e00ff */
[----:B------:R-:W-:-:S13]  /*afb0*/  ISETP.NE.AND P0, PT, R0, 0x3, PT ;  /* 0x000000030000780c */ /* 0x000fda0003f05270 */
[----:B------:R-:W-:Y:S05]  /*afc0*/  @!P0 BRA `(.L_x_80) ;  /* 0x0000000000048947 */ /* 0x000fea0003800000 */
[----:B------:R-:W-:Y:S01]  /*afd0*/  BPT.TRAP 0x1 ;  /* 0x000000040000795c */ /* 0x000fe20000300000 */
.L_x_80:
[----:B------:R-:W2:Y:S01]  /*afe0*/  LDL.LU R0, [R1+0x4] ;  /* 0x0000040001007983 */ /* 0x000ea20000300800 */
[----:B0-----:R-:W-:Y:S01]  /*aff0*/  SHF.L.U32 R3, R20, 0x1f, RZ ;  /* 0x0000001f14037819 */ /* 0x001fe200000006ff */
[----:B------:R-:W-:-:S03]  /*b000*/  IMAD R4, R5, 0x3000, RZ ;  /* 0x0000300005047824 */ /* 0x000fc600078e02ff */
[----:B------:R-:W0:Y:S02]  /*b010*/  SYNCS.PHASECHK.TRANS64.TRYWAIT P0, [R2+URZ+0x17060], R3 ;  /* 0x01706003020075a7 */ /* 0x000e24000800017f */
[----:B--2---:R-:W-:Y:S01]  /*b020*/  LOP3.LUT R0, R4, R0, RZ, 0xfc, !PT ;  /* 0x0000000004007212 */ /* 0x004fe200078efcff */
[----:B0-----:R-:W-:Y:S06]  /*b030*/  @!P0 BRA `(.L_x_81) ;  /* 0x00000018009c8947 */ /* 0x001fec0003800000 */
.L_x_138:
[----:B------:R-:W2:Y:S01]  /*b040*/  LDL.LU R6, [R1] ;  /* 0x0000000001067983 */ /* 0x000ea20000300800 */
[----:B------:R-:W-:Y:S05]  /*b050*/  WARPSYNC.ALL ;  /* 0x0000000000007948 */ /* 0x000fea0003800000 */
[----:B------:R-:W3:Y:S01]  /*b060*/  LDSM.16.MT88.4 R8, [R0+UR44+0x6400] ;  /* 0x0064002c0008783b */ /* 0x000ee20008004200 */
[----:B0-----:R-:W-:Y:S01]  /*b070*/  LOP3.LUT R3, R4, R29, RZ, 0xfc, !PT ;  /* 0x0000001d04037212 */ /* 0x001fe200078efcff */
[----:B------:R-:W-:-:S04]  /*b080*/  ULOP3.LUT UR4, UR41, 0x2, URZ, 0xfc, !UPT ;  /* 0x0000000229047892 */ /* 0x000fc8000f8efc3f */
[----:B------:R-:W-:Y:S01]  /*b090*/  VIADD R3, R3, UR44 ;  /* 0x0000002c03037c36 */ /* 0x000fe20008000000 */
[C-C-:B---3--:R-:W-:Y:S02]  /*b0a0*/  PRMT R12, R8.reuse, 0x6420, R9.reuse ;  /* 0x00006420080c7816 */ /* 0x148fe40000000009 */
[----:B------:R-:W-:Y:S02]  /*b0b0*/  PRMT R13, R8, 0x7531, R9 ;  /* 0x00007531080d7816 */ /* 0x000fe40000000009 */
[C-C-:B-1----:R-:W-:Y:S02]  /*b0c0*/  PRMT R14, R10.reuse, 0x6420, R11.reuse ;  /* 0x000064200a0e7816 */ /* 0x142fe4000000000b */
        /* <DEDUP_REMOVED lines=18> */
[----:B------:R-:W-:Y:S02]  /*b1f0*/  PRMT R15, R10, 0x7531, R11 ;  /* 0x000075310a0f7816 */ /* 0x000fe4000000000b */
[----:B--2---:R-:W-:Y:S01]  /*b200*/  IADD3 R3, R6, 0x400, R3 ;  /* 0x0000040006037810 */ /* 0x004fe20007ffe003 */
[----:B------:R-:W-:-:S04]  /*b210*/  IMAD.U32 R6, RZ, RZ, UR4 ;  /* 0x00000004ff067e24 */ /* 0x000fc8000f8e00ff */
[----:B------:R-:W-:Y:S01]  /*b220*/  STSM.16.M88.4 [R3], R12 ;  /* 0x0000000c03007844 */ /* 0x000fe20000000200 */
[----:B------:R-:W-:-:S03]  /*b230*/  ISETP.NE.AND P0, PT, R6, 0x3, PT ;  /* 0x000000030600780c */ /* 0x000fc60003f05270 */
        /* <DEDUP_REMOVED lines=20> */
.L_x_82:
[----:B-1----:R1:W-:Y:S01]  /*b380*/  SYNCS.ARRIVE.TRANS64.A1T0 RZ, [R2+URZ+0x17050], RZ ;  /* 0x017050ff02ff79a7 */ /* 0x0023e2000810003f */
[----:B------:R-:W-:Y:S06]  /*b390*/  BAR.SYNC.DEFER_BLOCKING 0x2, 0x80 ;  /* 0x0082000000007b1d */ /* 0x000fec0000010000 */
[----:B------:R-:W-:Y:S05]  /*b3a0*/  @!P1 BRA `(.L_x_83) ;  /* 0x0000000000049947 */ /* 0x000fea0003800000 */
[----:B------:R-:W-:Y:S01]  /*b3b0*/  BPT.TRAP 0x1 ;  /* 0x000000040000795c */ /* 0x000fe20000300000 */
.L_x_83:
[----:B------:R-:W2:Y:S01]  /*b3c0*/  S2R R0, SR_CgaCtaId ;  /* 0x0000000000007919 */ /* 0x000ea20000008800 */
[----:B-1----:R-:W-:-:S05]  /*b3d0*/  VIADD R2, R2, 0x17080 ;  /* 0x0001708002027836 */ /* 0x002fca0000000000 */
[----:B--2---:R-:W-:Y:S01]  /*b3e0*/  PRMT R2, R0, 0x654, R2 ;  /* 0x0000065400027816 */ /* 0x004fe20000000002 */
[----:B------:R-:W-:-:S03]  /*b3f0*/  VIADD R0, R5, 0x1 ;  /* 0x0000000105007836 */ /* 0x000fc60000000000 */
[----:B------:R1:W-:Y:S02]  /*b400*/  SYNCS.ARRIVE.TRANS64.RED.A1T0 RZ, [R2+URZ], RZ ;  /* 0x000000ff02ff79a7 */ /* 0x0003e4000810043f */
[----:B------:R-:W-:-:S04]  /*b410*/  ISETP.NE.AND P0, PT, R0, 0x2, PT ;  /* 0x000000020000780c */ /* 0x000fc80003f05270 */
[----:B0-----:R-:W-:Y:S01]  /*b420*/  SEL R3, RZ, 0x1, P0 ;  /* 0x00000001ff037807 */ /* 0x001fe20000000000 */
[----:B-1----:R-:W-:Y:S01]  /*b430*/  IMAD.MOV.U32 R2, RZ, RZ, RZ ;  /* 0x000000ffff027224 */ /* 0x002fe200078e00ff */
[----:B------:R-:W-:Y:S02]  /*b440*/  SEL R0, R0, RZ, P0 ;  /* 0x000000ff00007207 */ /* 0x000fe40000000000 */
[----:B------:R-:W-:-:S07]  /*b450*/  LOP3.LUT R20, R20, R3, RZ, 0x3c, !PT ;  /* 0x0000000314147212 */ /* 0x000fce00078e3cff */
.L_x_40:
[----:B------:R-:W0:Y:S01]  /*b460*/  S2R R4, SR_CgaCtaId ;  /* 0x0000000000047919 */ /* 0x000e220000008800 */
[----:B------:R-:W-:Y:S02]  /*b470*/  MOV R3, 0x400 ;  /* 0x0000040000037802 */ /* 0x000fe40000000f00 */
[----:B------:R-:W-:Y:S02]  /*b480*/  SHF.L.U32 R2, R2, 0x1f, RZ ;  /* 0x0000001f02027819 */ /* 0x000fe400000006ff */
[----:B0-----:R-:W-:-:S04]  /*b490*/  LEA R7, R4, R3, 0x18 ;  /* 0x0000000304077211 */ /* 0x001fc800078ec0ff */
[----:B------:R-:W0:Y:S02]  /*b4a0*/  SYNCS.PHASECHK.TRANS64.TRYWAIT P0, [R7+URZ+0x17020], R2 ;  /* 0x01702002070075a7 */ /* 0x000e24000800017f */
[----:B0-----:R-:W-:Y:S05]  /*b4b0*/  @!P0 BRA `(.L_x_84) ;  /* 0x0000001400908947 */ /* 0x001fea0003800000 */
.L_x_139:
[----:B------:R-:W1:Y:S02]  /*b4c0*/  S2R R3, SR_TID.X ;  /* 0x0000000000037919 */ /* 0x000e640000002100 */
[----:B-1----:R-:W-:-:S04]  /*b4d0*/  SHF.R.U32.HI R3, RZ, 0x5, R3 ;  /* 0x00000005ff037819 */ /* 0x002fc80000011603 */
[----:B------:R-:W-:-:S05]  /*b4e0*/  LOP3.LUT R3, R3, 0x3, RZ, 0xc0, !PT ;  /* 0x0000000303037812 */ /* 0x000fca00078ec0ff */
[----:B0-----:R-:W0:Y:S02]  /*b4f0*/  SHFL.IDX PT, R2, R3, RZ, 0x1f ;  /* 0x00001fff03027589 */ /* 0x001e2400000e0000 */
[----:B0-----:R-:W-:-:S13]  /*b500*/  ISETP.NE.AND P0, PT, R2, RZ, PT ;  /* 0x000000ff0200720c */ /* 0x001fda0003f05270 */
[----:B------:R-:W-:Y:S05]  /*b510*/  @P0 BRA `(.L_x_8) ;  /* 0x0000000000a00947 */ /* 0x000fea0003800000 */
[----:B------:R-:W-:-:S13]  /*b520*/  ELECT P0, URZ, PT ;  /* 0x00000000003f782f */ /* 0x000fda0003800000 */
[----:B------:R-:W-:Y:S05]  /*b530*/  @!P0 BRA `(.L_x_8) ;  /* 0x0000000000988947 */ /* 0x000fea0003800000 */
[----:B------:R-:W-:-:S06]  /*b540*/  ULOP3.LUT UR4, UR41, 0x2, URZ, 0xfc, !UPT ;  /* 0x0000000229047892 */ /* 0x000fcc000f8efc3f */
[----:B------:R-:W-:-:S05]  /*b550*/  IMAD.U32 R2, RZ, RZ, UR4 ;  /* 0x00000004ff027e24 */ /* 0x000fca000f8e00ff */
[----:B------:R-:W-:-:S13]  /*b560*/  ISETP.NE.AND P0, PT, R2, 0x3, PT ;  /* 0x000000030200780c */ /* 0x000fda0003f05270 */
[----:B------:R-:W-:Y:S05]  /*b570*/  @!P0 BRA `(.L_x_85) ;  /* 0x0000000000048947 */ /* 0x000fea0003800000 */
[----:B------:R-:W-:Y:S01]  /*b580*/  BPT.TRAP 0x1 ;  /* 0x000000040000795c */ /* 0x000fe20000300000 */
.L_x_85:
[C---:B------:R-:W-:Y:S01]  /*b590*/  LEA R5, R0.reuse, R7, 0x3 ;  /* 0x0000000700057211 */ /* 0x040fe200078e18ff */
[----:B------:R-:W-:Y:S01]  /*b5a0*/  VIADD R0, R0, 0x1 ;  /* 0x0000000100007836 */ /* 0x000fe20000000000 */
[----:B------:R-:W-:-:S04]  /*b5b0*/  SHF.L.U32 R2, R20, 0x1f, RZ ;  /* 0x0000001f14027819 */ /* 0x000fc800000006ff */
[----:B------:R-:W0:Y:S01]  /*b5c0*/  SYNCS.PHASECHK.TRANS64.TRYWAIT P1, [R5+URZ+0x17040], R2 ;  /* 0x01704002050075a7 */ /* 0x000e22000802017f */
[----:B------:R-:W-:-:S04]  /*b5d0*/  ISETP.NE.AND P2, PT, R0, 0x2, PT ;  /* 0x000000020000780c */ /* 0x000fc80003f45270 */
[----:B------:R-:W-:Y:S01]  /*b5e0*/  SEL R3, RZ, 0x1, P2 ;  /* 0x00000001ff037807 */ /* 0x000fe20001000000 */
[----:B0-----:R-:W-:Y:S08]  /*b5f0*/  @!P1 BRA `(.L_x_86) ;  /* 0x0000001400549947 */ /* 0x001ff00003800000 */
.L_x_140:
[----:B------:R-:W-:Y:S02]  /*b600*/  SEL R0, R0, RZ, P2 ;  /* 0x000000ff00007207 */ /* 0x000fe40001000000 */
[----:B------:R-:W-:Y:S01]  /*b610*/  LOP3.LUT R3, R20, R3, RZ, 0x3c, !PT ;  /* 0x0000000314037212 */ /* 0x000fe200078e3cff */
[----:B------:R-:W-:Y:S06]  /*b620*/  @!P0 BRA `(.L_x_87) ;  /* 0x0000000000048947 */ /* 0x000fec0003800000 */
[----:B------:R-:W-:Y:S01]  /*b630*/  BPT.TRAP 0x1 ;  /* 0x000000040000795c */ /* 0x000fe20000300000 */
.L_x_87:
[----:B------:R-:W-:Y:S01]  /*b640*/  IMAD R7, R0, 0x8, R7 ;  /* 0x0000000800077824 */ /* 0x000fe200078e0207 */
[----:B------:R-:W-:-:S04]  /*b650*/  SHF.L.U32 R0, R3, 0x1f, RZ ;  /* 0x0000001f03007819 */ /* 0x000fc800000006ff */
[----:B------:R-:W1:Y:S02]  /*b660*/  SYNCS.PHASECHK.TRANS64.TRYWAIT P1, [R7+URZ+0x17040], R0 ;  /* 0x01704000070075a7 */ /* 0x000e64000802017f */
[----:B-1----:R-:W-:Y:S05]  /*b670*/  @!P1 BRA `(.L_x_88) ;  /* 0x0000001400489947 */ /* 0x002fea0003800000 */
.L_x_141:
[----:B------:R-:W-:Y:S05]  /*b680*/  @!P0 BRA `(.L_x_89) ;  /* 0x0000000000048947 */ /* 0x000fea0003800000 */
[----:B------:R-:W-:Y:S01]  /*b690*/  BPT.TRAP 0x1 ;  /* 0x000000040000795c */ /* 0x000fe20000300000 */
.L_x_89:
[----:B------:R-:W2:Y:S02]  /*b6a0*/  SYNCS.PHASECHK.TRANS64.TRYWAIT P1, [R5+URZ+0x17060], R2 ;  /* 0x01706002050075a7 */ /* 0x000ea4000802017f */
[----:B--2---:R-:W-:Y:S05]  /*b6b0*/  @!P1 BRA `(.L_x_90) ;  /* 0x00000014004c9947 */ /* 0x004fea0003800000 */
.L_x_142:
[----:B------:R-:W-:Y:S05]  /*b6c0*/  @!P0 BRA `(.L_x_91) ;  /* 0x0000000000048947 */ /* 0x000fea0003800000 */
[----:B------:R-:W-:Y:S01]  /*b6d0*/  BPT.TRAP 0x1 ;  /* 0x000000040000795c */ /* 0x000fe20000300000 */
.L_x_91:
[----:B------:R-:W3:Y:S02]  /*b6e0*/  SYNCS.PHASECHK.TRANS64.TRYWAIT P1, [R7+URZ+0x17060], R0 ;  /* 0x01706000070075a7 */ /* 0x000ee4000802017f */
[----:B---3--:R-:W-:Y:S05]  /*b6f0*/  @!P1 BRA `(.L_x_92) ;  /* 0x0000001400509947 */ /* 0x008fea0003800000 */
.L_x_143:
[----:B------:R-:W-:Y:S05]  /*b700*/  @!P0 BRA `(.L_x_93) ;  /* 0x0000000000048947 */ /* 0x000fea0003800000 */
[----:B------:R-:W-:Y:S01]  /*b710*/  BPT.TRAP 0x1 ;  /* 0x000000040000795c */ /* 0x000fe20000300000 */
.L_x_93:
[----:B------:R-:W4:Y:S02]  /*b720*/  SYNCS.PHASECHK.TRANS64.TRYWAIT P1, [R5+URZ+0x17080], R2 ;  /* 0x01708002050075a7 */ /* 0x000f24000802017f */
[----:B----4-:R-:W-:Y:S05]  /*b730*/  @!P1 BRA `(.L_x_94) ;  /* 0x0000001400549947 */ /* 0x010fea0003800000 */
.L_x_144:
[----:B------:R-:W-:Y:S05]  /*b740*/  @!P0 BRA `(.L_x_95) ;  /* 0x0000000000048947 */ /* 0x000fea0003800000 */
[----:B------:R-:W-:Y:S01]  /*b750*/  BPT.TRAP 0x1 ;  /* 0x000000040000795c */ /* 0x000fe20000300000 */
.L_x_95:
[----:B------:R0:W0:Y:S02]  /*b760*/  SYNCS.PHASECHK.TRANS64.TRYWAIT P0, [R7+URZ+0x17080], R0 ;  /* 0x01708000070075a7 */ /* 0x000024000800017f */
[----:B0-----:R-:W-:Y:S05]  /*b770*/  @!P0 NANOSLEEP.SYNCS 0x989680 ;  /* 0x009896800000895d */ /* 0x001fea0003900000 */
[----:B------:R-:W0:Y:S02]  /*b780*/  @!P0 SYNCS.PHASECHK.TRANS64 P0, [R7+URZ+0x17080], R0 ;  /* 0x01708000070085a7 */ /* 0x000e24000800007f */
[----:B0-----:R-:W-:Y:S05]  /*b790*/  @!P0 BRA `(.L_x_95) ;  /* 0xfffffffc00f08947 */ /* 0x001fea000383ffff */
.L_x_8:
[----:B------:R-:W-:Y:S05]  /*b7a0*/  BSYNC B6 ;  /* 0x0000000000067941 */ /* 0x000fea0003800000 */
.L_x_5:
[----:B------:R-:W-:Y:S05]  /*b7b0*/  EXIT ;  /* 0x000000000000794d */ /* 0x000fea0003800000 */
.L_x_12:
[----:B0-----:R-:W-:-:S04]  /*b7c0*/  IMAD.U32 R3, RZ, RZ, UR40 ;  /* 0x00000028ff037e24 */ /* 0x001fc8000f8e00ff */
[----:B------:R0:W1:Y:S03]  /*b7d0*/  SYNCS.PHASECHK.TRANS64.TRYWAIT P0, [R3+URZ+0x17000], R2 ;  /* 0x01700002030075a7 */ /* 0x000066000800017f */
[----:B-1----:R-:W-:Y:S05]  /*b7e0*/  @!P0 NANOSLEEP.SYNCS 0x989680 ;  /* 0x009896800000895d */ /* 0x002fea0003900000 */
[----:B------:R-:W1:Y:S02]  /*b7f0*/  @!P0 SYNCS.PHASECHK.TRANS64 P0, [R3+URZ+0x17000], R2 ;  /* 0x01700002030085a7 */ /* 0x000e64000800007f */
[----:B-1----:R-:W-:Y:S05]  /*b800*/  @!P0 BRA `(.L_x_12) ;  /* 0xfffffffc00ec8947 */ /* 0x002fea000383ffff */
[----:B------:R-:W-:Y:S05]  /*b810*/  BRA `(.L_x_96) ;  /* 0xffffff5c00287947 */ /* 0x000fea000383ffff */
.L_x_16:
[----:B0-----:R-:W-:-:S04]  /*b820*/  IMAD.U32 R3, RZ, RZ, UR40 ;  /* 0x00000028ff037e24 */ /* 0x001fc8000f8e00ff */
[----:B------:R0:W2:Y:S03]  /*b830*/  SYNCS.PHASECHK.TRANS64.TRYWAIT P1, [R3+URZ+0x17030], R2 ;  /* 0x01703002030075a7 */ /* 0x0000a6000802017f */
[----:B--2---:R-:W-:Y:S05]  /*b840*/  @!P1 NANOSLEEP.SYNCS 0x989680 ;  /* 0x009896800000995d */ /* 0x004fea0003900000 */
[----:B------:R-:W2:Y:S02]  /*b850*/  @!P1 SYNCS.PHASECHK.TRANS64 P1, [R3+URZ+0x17030], R2 ;  /* 0x01703002030095a7 */ /* 0x000ea4000802007f */
[----:B--2---:R-:W-:Y:S05]  /*b860*/  @!P1 BRA `(.L_x_16) ;  /* 0xfffffffc00ec9947 */ /* 0x004fea000383ffff */
[----:B------:R-:W-:Y:S05]  /*b870*/  BRA `(.L_x_15) ;  /* 0xffffff5c00447947 */ /* 0x000fea000383ffff */
.L_x_22:
[----:B-1----:R-:W-:-:S04]  /*b880*/  IMAD.U32 R5, RZ, RZ, UR21 ;  /* 0x00000015ff057e24 */ /* 0x002fc8000f8e00ff */
[----:B------:R1:W2:Y:S03]  /*b890*/  SYNCS.PHASECHK.TRANS64.TRYWAIT P1, [R5+URZ+0x17030], R4 ;  /* 0x01703004050075a7 */ /* 0x0002a6000802017f */
[----:B--2---:R-:W-:Y:S05]  /*b8a0*/  @!P1 NANOSLEEP.SYNCS 0x989680 ;  /* 0x009896800000995d */ /* 0x004fea0003900000 */
[----:B------:R-:W2:Y:S02]  /*b8b0*/  @!P1 SYNCS.PHASECHK.TRANS64 P1, [R5+URZ+0x17030], R4 ;  /* 0x01703004050095a7 */ /* 0x000ea4000802007f */
[----:B--2---:R-:W-:Y:S05]  /*b8c0*/  @!P1 BRA `(.L_x_22) ;  /* 0xfffffffc00ec9947 */ /* 0x004fea000383ffff */
[----:B------:R-:W-:Y:S05]  /*b8d0*/  BRA `(.L_x_21) ;  /* 0xffffff7c00d47947 */ /* 0x000fea000383ffff */
.L_x_26:
[----:B-1----:R-:W-:-:S04]  /*b8e0*/  IMAD.U32 R5, RZ, RZ, UR14 ;  /* 0x0000000eff057e24 */ /* 0x002fc8000f8e00ff */
[----:B------:R1:W2:Y:S03]  /*b8f0*/  SYNCS.PHASECHK.TRANS64.TRYWAIT P1, [R5+URZ+0x17050], R4 ;  /* 0x01705004050075a7 */ /* 0x0002a6000802017f */
[----:B--2---:R-:W-:Y:S05]  /*b900*/  @!P1 NANOSLEEP.SYNCS 0x989680 ;  /* 0x009896800000995d */ /* 0x004fea0003900000 */
[----:B------:R-:W2:Y:S02]  /*b910*/  @!P1 SYNCS.PHASECHK.TRANS64 P1, [R5+URZ+0x17050], R4 ;  /* 0x01705004050095a7 */ /* 0x000ea4000802007f */
[----:B--2---:R-:W-:Y:S05]  /*b920*/  @!P1 BRA `(.L_x_26) ;  /* 0xfffffffc00ec9947 */ /* 0x004fea000383ffff */
[----:B------:R-:W-:Y:S05]  /*b930*/  BRA `(.L_x_25) ;  /* 0xffffff8000307947 */ /* 0x000fea000383ffff */
.L_x_33:
[----:B-1----:R-:W-:-:S04]  /*b940*/  IMAD.U32 R3, RZ, RZ, UR16 ;  /* 0x00000010ff037e24 */ /* 0x002fc8000f8e00ff */
[----:B------:R1:W2:Y:S03]  /*b950*/  SYNCS.PHASECHK.TRANS64.TRYWAIT P1, [R3+URZ+0x17050], R2 ;  /* 0x01705002030075a7 */ /* 0x0002a6000802017f */
[----:B--2---:R-:W-:Y:S05]  /*b960*/  @!P1 NANOSLEEP.SYNCS 0x989680 ;  /* 0x009896800000995d */ /* 0x004fea0003900000 */
[----:B------:R-:W2:Y:S02]  /*b970*/  @!P1 SYNCS.PHASECHK.TRANS64 P1, [R3+URZ+0x17050], R2 ;  /* 0x01705002030095a7 */ /* 0x000ea4000802007f */
[----:B--2---:R-:W-:Y:S05]  /*b980*/  @!P1 BRA `(.L_x_33) ;  /* 0xfffffffc00ec9947 */ /* 0x004fea000383ffff */
[----:B------:R-:W-:Y:S05]  /*b990*/  BRA `(.L_x_32) ;  /* 0xffffff9800847947 */ /* 0x000fea000383ffff */
.L_x_46:
[----:B------:R-:W-:Y:S02]  /*b9a0*/  IMAD.MOV.U32 R13, RZ, RZ, R22 ;  /* 0x000000ffff0d7224 */ /* 0x000fe400078e0016 */
[----:B------:R-:W-:Y:S02]  /*b9b0*/  IMAD.MOV.U32 R12, RZ, RZ, RZ ;  /* 0x000000ffff0c7224 */ /* 0x000fe400078e00ff */
[----:B------:R-:W-:Y:S02]  /*b9c0*/  IMAD.MOV.U32 R11, RZ, RZ, 0x1f ;  /* 0x0000001fff0b7424 */ /* 0x000fe400078e00ff */
[----:B------:R-:W-:-:S07]  /*b9d0*/  IMAD.MOV.U32 R15, RZ, RZ, -0x1 ;  /* 0xffffffffff0f7424 */ /* 0x000fce00078e00ff */
[----:B0----5:R-:W-:Y:S05]  /*b9e0*/  WARPSYNC.COLLECTIVE R15, `(.L_x_97) ;  /* 0x000000000f087348 */ /* 0x021fea0003c00000 */
[----:B------:R1:W2:Y:S02]  /*b9f0*/  SHFL.IDX P6, R14, R13, R12, R11 ;  /* 0x0000000c0d0e7389 */ /* 0x0002a400000c000b */
[----:B012--5:R-:W-:Y:S01]  /*ba00*/  ENDCOLLECTIVE ;  /* 0x000000000000791b */ /* 0x027fe20003800000 */
.L_x_97:
[----:B------:R-:W-:Y:S05]  /*ba10*/  BRA `(.L_x_98) ;  /* 0xffffffd0001c7947 */ /* 0x000fea000383ffff */
.L_x_48:
[----:B0-----:R-:W-:-:S04]  /*ba20*/  IMAD.U32 R3, RZ, RZ, UR44 ;  /* 0x0000002cff037e24 */ /* 0x001fc8000f8e00ff */
[----:B------:R0:W1:Y:S03]  /*ba30*/  SYNCS.PHASECHK.TRANS64.TRYWAIT P0, [R3+URZ+0x17080], R10 ;  /* 0x0170800a030075a7 */ /* 0x000066000800017f */
[----:B-1----:R-:W-:Y:S05]  /*ba40*/  @!P0 NANOSLEEP.SYNCS 0x989680 ;  /* 0x009896800000895d */ /* 0x002fea0003900000 */
[----:B------:R-:W1:Y:S02]  /*ba50*/  @!P0 SYNCS.PHASECHK.TRANS64 P0, [R3+URZ+0x17080], R10 ;  /* 0x0170800a030085a7 */ /* 0x000e64000800007f */
[----:B-1----:R-:W-:Y:S05]  /*ba60*/  @!P0 BRA `(.L_x_48) ;  /* 0xfffffffc00ec8947 */ /* 0x002fea000383ffff */
[----:B------:R-:W-:Y:S05]  /*ba70*/  BRA `(.L_x_99) ;  /* 0xffffffd000ac7947 */ /* 0x000fea000383ffff */
.L_x_49:
[----:B------:R-:W-:Y:S01]  /*ba80*/  BSSY B0, `(.L_x_100) ;  /* 0x0000008000007945 */ /* 0x000fe20003800000 */
[----:B------:R-:W-:Y:S02]  /*ba90*/  IMAD.MOV.U32 R13, RZ, RZ, R9 ;  /* 0x000000ffff0d7224 */ /* 0x000fe400078e0009 */
[----:B------:R-:W-:Y:S02]  /*baa0*/  IMAD.MOV.U32 R12, RZ, RZ, RZ ;  /* 0x000000ffff0c7224 */ /* 0x000fe400078e00ff */
[----:B------:R-:W-:Y:S02]  /*bab0*/  IMAD.MOV.U32 R11, RZ, RZ, 0x1e1f ;  /* 0x00001e1fff0b7424 */ /* 0x000fe400078e00ff */
[----:B------:R-:W-:-:S07]  /*bac0*/  IMAD.MOV.U32 R15, RZ, RZ, -0x1 ;  /* 0xffffffffff0f7424 */ /* 0x000fce00078e00ff */
[----:B------:R-:W-:Y:S05]  /*bad0*/  WARPSYNC.COLLECTIVE R15, `(.L_x_101) ;  /* 0x000000000f087348 */ /* 0x000fea0003c00000 */
[----:B------:R0:W1:Y:S02]  /*bae0*/  SHFL.IDX P6, R14, R13, R12, R11 ;  /* 0x0000000c0d0e7389 */ /* 0x00006400000c000b */
[----:B01----:R-:W-:Y:S01]  /*baf0*/  ENDCOLLECTIVE ;  /* 0x000000000000791b */ /* 0x003fe20003800000 */
.L_x_101:
[----:B------:R-:W-:Y:S05]  /*bb00*/  BSYNC B0 ;  /* 0x0000000000007941 */ /* 0x000fea0003800000 */
.L_x_100:
[----:B------:R-:W-:Y:S01]  /*bb10*/  IMAD.MOV.U32 R13, RZ, RZ, R8 ;  /* 0x000000ffff0d7224 */ /* 0x000fe200078e0008 */
[----:B------:R-:W0:Y:S01]  /*bb20*/  LDC R21, c[0x0][0x2f4] ;  /* 0x0000bd00ff157b82 */ /* 0x000e220000000800 */
[----:B------:R-:W-:Y:S02]  /*bb30*/  IMAD.MOV.U32 R12, RZ, RZ, RZ ;  /* 0x000000ffff0c7224 */ /* 0x000fe400078e00ff */
[----:B------:R-:W-:Y:S02]  /*bb40*/  IMAD.MOV.U32 R11, RZ, RZ, 0x1e1f ;  /* 0x00001e1fff0b7424 */ /* 0x000fe400078e00ff */
[----:B------:R-:W-:Y:S02]  /*bb50*/  IMAD.MOV.U32 R15, RZ, RZ, -0x1 ;  /* 0xffffffffff0f7424 */ /* 0x000fe400078e00ff */
[----:B------:R-:W-:Y:S02]  /*bb60*/  IMAD.MOV.U32 R3, RZ, RZ, R14 ;  /* 0x000000ffff037224 */ /* 0x000fe400078e000e */
[----:B------:R-:W-:-:S07]  /*bb70*/  VIADD R19, R26, UR44 ;  /* 0x0000002c1a137c36 */ /* 0x000fce0008000000 */
[----:B0-----:R-:W-:Y:S05]  /*bb80*/  WARPSYNC.COLLECTIVE R15, `(.L_x_102) ;  /* 0x000000000f087348 */ /* 0x001fea0003c00000 */
[----:B------:R1:W2:Y:S02]  /*bb90*/  SHFL.IDX P6, R14, R13, R12, R11 ;  /* 0x0000000c0d0e7389 */ /* 0x0002a400000c000b */
[----:B012---:R-:W-:Y:S01]  /*bba0*/  ENDCOLLECTIVE ;  /* 0x000000000000791b */ /* 0x007fe20003800000 */
.L_x_102:
[----:B------:R-:W-:Y:S01]  /*bbb0*/  IMAD.MOV.U32 R13, RZ, RZ, R9 ;  /* 0x000000ffff0d7224 */ /* 0x000fe200078e0009 */
[-C--:B------:R-:W-:Y:S01]  /*bbc0*/  ISETP.GE.AND P4, PT, R20, R21.reuse, PT ;  /* 0x000000151400720c */ /* 0x080fe20003f86270 */
[----:B------:R-:W-:Y:S01]  /*bbd0*/  IMAD.MOV.U32 R12, RZ, RZ, 0x1 ;  /* 0x00000001ff0c7424 */ /* 0x000fe200078e00ff */
[----:B------:R-:W-:Y:S01]  /*bbe0*/  ISETP.GE.AND P3, PT, R24, R21, PT ;  /* 0x000000151800720c */ /* 0x000fe20003f66270 */
[----:B------:R-:W-:-:S12]  /*bbf0*/  IMAD.MOV.U32 R2, RZ, RZ, R14 ;  /* 0x000000ffff027224 */ /* 0x000fd800078e000e */
[----:B------:R-:W-:Y:S05]  /*bc00*/  WARPSYNC.COLLECTIVE R15, `(.L_x_103) ;  /* 0x000000000f087348 */ /* 0x000fea0003c00000 */
[----:B------:R0:W1:Y:S02]  /*bc10*/  SHFL.IDX P6, R14, R13, R12, R11 ;  /* 0x0000000c0d0e7389 */ /* 0x00006400000c000b */
[----:B01----:R-:W-:Y:S01]  /*bc20*/  ENDCOLLECTIVE ;  /* 0x000000000000791b */ /* 0x003fe20003800000 */
.L_x_103:
[----:B------:R-:W-:-:S05]  /*bc30*/  IADD3 R2, P1, R20, R2, RZ ;  /* 0x0000000214027210 */ /* 0x000fca0007f3e0ff */
[----:B------:R-:W-:Y:S01]  /*bc40*/  IMAD.X R3, RZ, RZ, R3, P1 ;  /* 0x000000ffff037224 */ /* 0x000fe200008e0603 */
[----:B------:R-:W-:Y:S01]  /*bc50*/  ISETP.LT.OR P1, PT, R6, 0x1, P4 ;  /* 0x000000010600780c */ /* 0x000fe20002721670 */
[----:B------:R-:W-:-:S12]  /*bc60*/  IMAD.MOV.U32 R13, RZ, RZ, R8 ;  /* 0x000000ffff0d7224 */ /* 0x000fd800078e0008 */
[----:B------:R-:W-:Y:S01]  /*bc70*/  @!PT LDS RZ, [RZ] ;  /* 0x00000000fffff984 */ /* 0x000fe20000000800 */
[----:B------:R-:W-:Y:S01]  /*bc80*/  @!PT LDS RZ, [RZ] ;  /* 0x00000000fffff984 */ /* 0x000fe20000000800 */
[----:B------:R-:W-:Y:S01]  /*bc90*/  @!PT LDS RZ, [RZ] ;  /* 0x00000000fffff984 */ /* 0x000fe20000000800 */
[----:B------:R0:W-:Y:S01]  /*bca0*/  LDGSTS.E.BYPASS.LTC128B.128 [R19+0x6400], desc[UR38][R2.64], !P1 ;  /* 0x0640000002137fae */ /* 0x0001e2000c901d66 */
[----:B------:R-:W-:Y:S01]  /*bcb0*/  ISETP.LT.OR P1, PT, R6, 0x1, P3 ;  /* 0x000000010600780c */ /* 0x000fe20001f21670 */
[----:B------:R-:W-:-:S12]  /*bcc0*/  IMAD.MOV.U32 R9, RZ, RZ, R14 ;  /* 0x000000ffff097224 */ /* 0x000fd800078e000e */
[----:B0-----:R-:W-:Y:S05]  /*bcd0*/  WARPSYNC.COLLECTIVE R15, `(.L_x_104) ;  /* 0x000000000f087348 */ /* 0x001fea0003c00000 */
[----:B------:R1:W2:Y:S02]  /*bce0*/  SHFL.IDX P6, R14, R13, R12, R11 ;  /* 0x0000000c0d0e7389 */ /* 0x0002a400000c000b */
[----:B012---:R-:W-:Y:S01]  /*bcf0*/  ENDCOLLECTIVE ;  /* 0x000000000000791b */ /* 0x007fe20003800000 */
.L_x_104:
[----:B------:R-:W-:Y:S01]  /*bd00*/  @!PT LDS RZ, [RZ] ;  /* 0x00000000fffff984 */ /* 0x000fe20000000800 */
[----:B------:R-:W-:Y:S01]  /*bd10*/  @!PT LDS RZ, [RZ] ;  /* 0x00000000fffff984 */ /* 0x000fe20000000800 */
[----:B------:R-:W-:Y:S01]  /*bd20*/  @!PT LDS RZ, [RZ] ;  /* 0x00000000fffff984 */ /* 0x000fe20000000800 */
[----:B------:R-:W-:Y:S01]  /*bd30*/  LDGSTS.E.BYPASS.LTC128B.128 [R19+0x7400], desc[UR38][R2.64+0x20], !P1 ;  /* 0x0740002002137fae */ /* 0x000fe2000c901d66 */
[----:B------:R-:W-:-:S04]  /*bd40*/  ISETP.GE.AND P1, PT, R18, R21, PT ;  /* 0x000000151200720c */ /* 0x000fc80003f26270 */
[----:B------:R-:W-:-:S13]  /*bd50*/  ISETP.LT.OR P2, PT, R6, 0x1, P1 ;  /* 0x000000010600780c */ /* 0x000fda0000f41670 */
[----:B------:R0:W-:Y:S01]  /*bd60*/  LDGSTS.E.BYPASS.LTC128B.128 [R19+0x8400], desc[UR38][R2.64+0x40], !P2 ;  /* 0x0840004002137fae */ /* 0x0001e2000d101d66 */
[----:B------:R-:W-:Y:S01]  /*bd70*/  ISETP.GE.AND P2, PT, R6, 0x41, PT ;  /* 0x000000410600780c */ /* 0x000fe20003f46270 */
[----:B0-----:R-:W-:Y:S01]  /*bd80*/  IMAD.MOV.U32 R2, RZ, RZ, R14 ;  /* 0x000000ffff027224 */ /* 0x001fe200078e000e */
[----:B------:R-:W-:Y:S11]  /*bd90*/  BRA `(.L_x_105) ;  /* 0xffffffd0009c7947 */ /* 0x000ff6000383ffff */
.L_x_52:
[----:B0-----:R-:W-:-:S04]  /*bda0*/  IMAD.U32 R3, RZ, RZ, UR44 ;  /* 0x0000002cff037e24 */ /* 0x001fc8000f8e00ff */
[----:B------:R0:W1:Y:S03]  /*bdb0*/  SYNCS.PHASECHK.TRANS64.TRYWAIT P1, [R3+URZ+0x17040], R10 ;  /* 0x0170400a030075a7 */ /* 0x000066000802017f */
[----:B-1----:R-:W-:Y:S05]  /*bdc0*/  @!P1 NANOSLEEP.SYNCS 0x989680 ;  /* 0x009896800000995d */ /* 0x002fea0003900000 */
[----:B------:R-:W1:Y:S02]  /*bdd0*/  @!P1 SYNCS.PHASECHK.TRANS64 P1, [R3+URZ+0x17040], R10 ;  /* 0x0170400a030095a7 */ /* 0x000e64000802007f */
[----:B-1----:R-:W-:Y:S05]  /*bde0*/  @!P1 BRA `(.L_x_52) ;  /* 0xfffffffc00ec9947 */ /* 0x002fea000383ffff */
[----:B------:R-:W-:Y:S05]  /*bdf0*/  BRA `(.L_x_106) ;  /* 0xffffffd000e87947 */ /* 0x000fea000383ffff */
.L_x_53:
[----:B------:R-:W-:Y:S01]  /*be00*/  BSSY B0, `(.L_x_107) ;  /* 0x0000008000007945 */ /* 0x000fe20003800000 */
[----:B------:R-:W-:Y:S01]  /*be10*/  IMAD.MOV.U32 R13, RZ, RZ, R4 ;  /* 0x000000ffff0d7224 */ /* 0x000fe200078e0004 */
[----:B------:R-:W-:Y:S01]  /*be20*/  MOV R11, 0x1e1f ;  /* 0x00001e1f000b7802 */ /* 0x000fe20000000f00 */
[----:B------:R-:W-:Y:S02]  /*be30*/  IMAD.MOV.U32 R12, RZ, RZ, RZ ;  /* 0x000000ffff0c7224 */ /* 0x000fe400078e00ff */
[----:B------:R-:W-:-:S07]  /*be40*/  IMAD.MOV.U32 R15, RZ, RZ, -0x1 ;  /* 0xffffffffff0f7424 */ /* 0x000fce00078e00ff */
[----:B------:R-:W-:Y:S05]  /*be50*/  WARPSYNC.COLLECTIVE R15, `(.L_x_108) ;  /* 0x000000000f087348 */ /* 0x000fea0003c00000 */
[----:B------:R0:W1:Y:S02]  /*be60*/  SHFL.IDX P6, R14, R13, R12, R11 ;  /* 0x0000000c0d0e7389 */ /* 0x00006400000c000b */
[----:B01----:R-:W-:Y:S01]  /*be70*/  ENDCOLLECTIVE ;  /* 0x000000000000791b */ /* 0x003fe20003800000 */
.L_x_108:
[----:B------:R-:W-:Y:S05]  /*be80*/  BSYNC B0 ;  /* 0x0000000000007941 */ /* 0x000fea0003800000 */
.L_x_107:
[----:B------:R-:W-:Y:S02]  /*be90*/  IMAD.MOV.U32 R13, RZ, RZ, R0 ;  /* 0x000000ffff0d7224 */ /* 0x000fe400078e0000 */
[----:B------:R-:W-:Y:S02]  /*bea0*/  IMAD.MOV.U32 R12, RZ, RZ, RZ ;  /* 0x000000ffff0c7224 */ /* 0x000fe400078e00ff */
[----:B------:R-:W-:Y:S02]  /*beb0*/  IMAD.MOV.U32 R11, RZ, RZ, 0x1e1f ;  /* 0x00001e1fff0b7424 */ /* 0x000fe400078e00ff */
[----:B------:R-:W-:Y:S02]  /*bec0*/  IMAD.MOV.U32 R15, RZ, RZ, -0x1 ;  /* 0xffffffffff0f7424 */ /* 0x000fe400078e00ff */
[----:B------:R-:W-:-:S07]  /*bed0*/  IMAD.MOV.U32 R2, RZ, RZ, R14 ;  /* 0x000000ffff027224 */ /* 0x000fce00078e000e */
[----:B------:R-:W-:Y:S05]  /*bee0*/  WARPSYNC.COLLECTIVE R15, `(.L_x_109) ;  /* 0x000000000f087348 */ /* 0x000fea0003c00000 */
[----:B------:R0:W1:Y:S02]  /*bef0*/  SHFL.IDX P6, R14, R13, R12, R11 ;  /* 0x0000000c0d0e7389 */ /* 0x00006400000c000b */
[----:B01----:R-:W-:Y:S01]  /*bf00*/  ENDCOLLECTIVE ;  /* 0x000000000000791b */ /* 0x003fe20003800000 */
.L_x_109:
[----:B------:R-:W-:Y:S02]  /*bf10*/  IMAD.MOV.U32 R13, RZ, RZ, R4 ;  /* 0x000000ffff0d7224 */ /* 0x000fe400078e0004 */
[----:B------:R-:W-:Y:S01]  /*bf20*/  IMAD.MOV.U32 R12, RZ, RZ, 0x1 ;  /* 0x00000001ff0c7424 */ /* 0x000fe200078e00ff */
[----:B------:R-:W-:-:S05]  /*bf30*/  @P0 IADD3 R14, P1, R6, R14, RZ ;  /* 0x0000000e060e0210 */ /* 0x000fca0007f3e0ff */
[----:B------:R-:W-:Y:S02]  /*bf40*/  @P0 IMAD.X R3, RZ, RZ, R2, P1 ;  /* 0x000000ffff030224 */ /* 0x000fe400008e0602 */
[----:B------:R-:W-:-:S07]  /*bf50*/  @P0 IMAD.MOV.U32 R2, RZ, RZ, R14 ;  /* 0x000000ffff020224 */ /* 0x000fce00078e000e */
[----:B------:R-:W-:Y:S05]  /*bf60*/  WARPSYNC.COLLECTIVE R15, `(.L_x_110) ;  /* 0x000000000f087348 */ /* 0x000fea0003c00000 */
[----:B------:R0:W1:Y:S02]  /*bf70*/  SHFL.IDX P6, R14, R13, R12, R11 ;  /* 0x0000000c0d0e7389 */ /* 0x00006400000c000b */
[----:B01----:R-:W-:Y:S01]  /*bf80*/  ENDCOLLECTIVE ;  /* 0x000000000000791b */ /* 0x003fe20003800000 */
.L_x_110:
[----:B------:R-:W-:Y:S01]  /*bf90*/  @!PT LDS RZ, [RZ] ;  /* 0x00000000fffff984 */ /* 0x000fe20000000800 */
[----:B------:R-:W-:Y:S01]  /*bfa0*/  @!PT LDS RZ, [RZ] ;  /* 0x00000000fffff984 */ /* 0x000fe20000000800 */
[----:B------:R-:W-:Y:S01]  /*bfb0*/  @!PT LDS RZ, [RZ] ;  /* 0x00000000fffff984 */ /* 0x000fe20000000800 */
[----:B------:R0:W-:Y:S04]  /*bfc0*/  @P0 LDGSTS.E.BYPASS.LTC128B.128 [R19+0x10c00], desc[UR38][R2.64], !P5 ;  /* 0x10c0000002130fae */ /* 0x0001e8000e901d66 */
[----:B------:R0:W-:Y:S04]  /*bfd0*/  @P0 LDGSTS.E.BYPASS.LTC128B.128 [R19+0x11c00], desc[UR38][R2.64+0x20], !P4 ;  /* 0x11c0002002130fae */ /* 0x0001e8000e101d66 */
[----:B------:R0:W-:Y:S01]  /*bfe0*/  @P0 LDGSTS.E.BYPASS.LTC128B.128 [R19+0x12c00], desc[UR38][R2.64+0x40], !P3 ;  /* 0x12c0004002130fae */ /* 0x0001e2000d901d66 */
[----:B------:R-:W-:Y:S02]  /*bff0*/  IMAD.MOV.U32 R13, RZ, RZ, R0 ;  /* 0x000000ffff0d7224 */ /* 0x000fe400078e0000 */
[----:B------:R-:W-:-:S07]  /*c000*/  IMAD.MOV.U32 R5, RZ, RZ, R14 ;  /* 0x000000ffff057224 */ /* 0x000fce00078e000e */
[----:B0-----:R-:W-:Y:S05]  /*c010*/  WARPSYNC.COLLECTIVE R15, `(.L_x_111) ;  /* 0x000000000f087348 */ /* 0x001fea0003c00000 */
[----:B------:R1:W2:Y:S02]  /*c020*/  SHFL.IDX P6, R14, R13, R12, R11 ;  /* 0x0000000c0d0e7389 */ /* 0x0002a400000c000b */
[----:B012---:R-:W-:Y:S01]  /*c030*/  ENDCOLLECTIVE ;  /* 0x000000000000791b */ /* 0x007fe20003800000 */
.L_x_111:
[----:B------:R-:W-:Y:S05]  /*c040*/  BRA `(.L_x_112) ;  /* 0xffffffd000f07947 */ /* 0x000fea000383ffff */
.L_x_56:
[----:B------:R-:W-:Y:S02]  /*c050*/  IMAD.MOV.U32 R13, RZ, RZ, R4 ;  /* 0x000000ffff0d7224 */ /* 0x000fe400078e0004 */
[----:B------:R-:W-:Y:S02]  /*c060*/  IMAD.MOV.U32 R12, RZ, RZ, RZ ;  /* 0x000000ffff0c7224 */ /* 0x000fe400078e00ff */
[----:B------:R-:W-:Y:S02]  /*c070*/  IMAD.MOV.U32 R11, RZ, RZ, 0x1e1f ;  /* 0x00001e1fff0b7424 */ /* 0x000fe400078e00ff */
[----:B------:R-:W-:Y:S02]  /*c080*/  IMAD.MOV.U32 R15, RZ, RZ, -0x1 ;  /* 0xffffffffff0f7424 */ /* 0x000fe400078e00ff */
[----:B------:R-:W-:-:S07]  /*c090*/  IMAD R7, R21, 0xc0, R25 ;  /* 0x000000c015077824 */ /* 0x000fce00078e0219 */
[----:B------:R-:W-:Y:S05]  /*c0a0*/  WARPSYNC.COLLECTIVE R15, `(.L_x_113) ;  /* 0x000000000f087348 */ /* 0x000fea0003c00000 */
[----:B------:R0:W1:Y:S02]  /*c0b0*/  SHFL.IDX P6, R14, R13, R12, R11 ;  /* 0x0000000c0d0e7389 */ /* 0x00006400000c000b */
[----:B01----:R-:W-:Y:S01]  /*c0c0*/  ENDCOLLECTIVE ;  /* 0x000000000000791b */ /* 0x003fe20003800000 */
.L_x_113:
[----:B------:R-:W-:Y:S02]  /*c0d0*/  IMAD.MOV.U32 R13, RZ, RZ, R0 ;  /* 0x000000ffff0d7224 */ /* 0x000fe400078e0000 */
[----:B------:R-:W-:-:S07]  /*c0e0*/  IMAD.MOV.U32 R2, RZ, RZ, R14 ;  /* 0x000000ffff027224 */ /* 0x000fce00078e000e */
[----:B------:R-:W-:Y:S05]  /*c0f0*/  WARPSYNC.COLLECTIVE R15, `(.L_x_114) ;  /* 0x000000000f087348 */ /* 0x000fea0003c00000 */
[----:B------:R0:W1:Y:S02]  /*c100*/  SHFL.IDX P6, R14, R13, R12, R11 ;  /* 0x0000000c0d0e7389 */ /* 0x00006400000c000b */
[----:B01----:R-:W-:Y:S01]  /*c110*/  ENDCOLLECTIVE ;  /* 0x000000000000791b */ /* 0x003fe20003800000 */
.L_x_114:
[----:B------:R-:W-:Y:S02]  /*c120*/  ULDC UR4, c[0x0][0x288] ;  /* 0x0000a20000047ab9 */ /* 0x000fe40000000800 */
[----:B------:R-:W-:-:S05]  /*c130*/  IMAD R8, R8, UR4, RZ ;  /* 0x0000000408087c24 */ /* 0x000fca000f8e02ff */
[----:B------:R-:W-:Y:S01]  /*c140*/  ISETP.GE.AND P1, PT, R7, R8, PT ;  /* 0x000000080700720c */ /* 0x000fe20003f26270 */
[----:B------:R-:W-:Y:S02]  /*c150*/  IMAD.MOV.U32 R13, RZ, RZ, R4 ;  /* 0x000000ffff0d7224 */ /* 0x000fe400078e0004 */
[----:B------:R-:W-:-:S10]  /*c160*/  IMAD.MOV.U32 R12, RZ, RZ, 0x1 ;  /* 0x00000001ff0c7424 */ /* 0x000fd400078e00ff */
[----:B------:R-:W-:-:S05]  /*c170*/  @!P1 IADD3 R14, P4, R20, R14, RZ ;  /* 0x0000000e140e9210 */ /* 0x000fca0007f9e0ff */
[----:B------:R-:W-:Y:S02]  /*c180*/  @!P1 IMAD.X R3, RZ, RZ, R2, P4 ;  /* 0x000000ffff039224 */ /* 0x000fe400020e0602 */
[----:B------:R-:W-:-:S07]  /*c190*/  @!P1 IMAD.MOV.U32 R2, RZ, RZ, R14 ;  /* 0x000000ffff029224 */ /* 0x000fce00078e000e */
[----:B------:R-:W-:Y:S05]  /*c1a0*/  WARPSYNC.COLLECTIVE R15, `(.L_x_115) ;  /* 0x000000000f087348 */ /* 0x000fea0003c00000 */
[----:B------:R0:W1:Y:S02]  /*c1b0*/  SHFL.IDX P6, R14, R13, R12, R11 ;  /* 0x0000000c0d0e7389 */ /* 0x00006400000c000b */
[----:B01----:R-:W-:Y:S01]  /*c1c0*/  ENDCOLLECTIVE ;  /* 0x000000000000791b */ /* 0x003fe20003800000 */
.L_x_115:
[----:B------:R-:W-:Y:S01]  /*c1d0*/  @!PT LDS RZ, [RZ] ;  /* 0x00000000fffff984 */ /* 0x000fe20000000800 */
[----:B------:R-:W-:Y:S01]  /*c1e0*/  @!PT LDS RZ, [RZ] ;  /* 0x00000000fffff984 */ /* 0x000fe20000000800 */
[----:B------:R-:W-:Y:S01]  /*c1f0*/  @!PT LDS RZ, [RZ] ;  /* 0x00000000fffff984 */ /* 0x000fe20000000800 */
[----:B------:R0:W-:Y:S04]  /*c200*/  @!P1 LDGSTS.E.BYPASS.LTC128B.128 [R19+0xc400], desc[UR38][R2.64], !P3 ;  /* 0x0c40000002139fae */ /* 0x0001e8000d901d66 */
[----:B------:R0:W-:Y:S04]  /*c210*/  @!P1 LDGSTS.E.BYPASS.LTC128B.128 [R19+0xdc00], desc[UR38][R2.64+0x20], !P2 ;  /* 0x0dc0002002139fae */ /* 0x0001e8000d101d66 */
[----:B------:R0:W-:Y:S01]  /*c220*/  @!P1 LDGSTS.E.BYPASS.LTC128B.128 [R19+0xf400], desc[UR38][R2.64+0x40], !P0 ;  /* 0x0f40004002139fae */ /* 0x0001e2000c101d66 */
[----:B------:R-:W-:Y:S02]  /*c230*/  IMAD.MOV.U32 R13, RZ, RZ, R0 ;  /* 0x000000ffff0d7224 */ /* 0x000fe400078e0000 */
[----:B------:R-:W-:-:S07]  /*c240*/  IMAD.MOV.U32 R9, RZ, RZ, R14 ;  /* 0x000000ffff097224 */ /* 0x000fce00078e000e */
[----:B0-----:R-:W-:Y:S05]  /*c250*/  WARPSYNC.COLLECTIVE R15, `(.L_x_116) ;  /* 0x000000000f087348 */ /* 0x001fea0003c00000 */
[----:B------:R1:W2:Y:S02]  /*c260*/  SHFL.IDX P6, R14, R13, R12, R11 ;  /* 0x0000000c0d0e7389 */ /* 0x0002a400000c000b */
[----:B012---:R-:W-:Y:S01]  /*c270*/  ENDCOLLECTIVE ;  /* 0x000000000000791b */ /* 0x007fe20003800000 */
.L_x_116:
[----:B------:R-:W-:-:S05]  /*c280*/  VIADD R3, R7, 0x40 ;  /* 0x0000004007037836 */ /* 0x000fca0000000000 */
[----:B------:R-:W-:Y:S01]  /*c290*/  ISETP.GE.AND P1, PT, R3, R8, PT ;  /* 0x000000080300720c */ /* 0x000fe20003f26270 */
[----:B------:R-:W-:Y:S02]  /*c2a0*/  IMAD.MOV.U32 R13, RZ, RZ, R6 ;  /* 0x000000ffff0d7224 */ /* 0x000fe400078e0006 */
[----:B------:R-:W-:-:S10]  /*c2b0*/  IMAD.MOV.U32 R12, RZ, RZ, RZ ;  /* 0x000000ffff0c7224 */ /* 0x000fd400078e00ff */
[----:B------:R-:W-:-:S05]  /*c2c0*/  @!P1 IADD3 R14, P4, R20, R14, RZ ;  /* 0x0000000e140e9210 */ /* 0x000fca0007f9e0ff */
[----:B------:R-:W-:-:S08]  /*c2d0*/  @!P1 IMAD.MOV.U32 R2, RZ, RZ, R14 ;  /* 0x000000ffff029224 */ /* 0x000fd000078e000e */
[----:B------:R-:W-:Y:S05]  /*c2e0*/  WARPSYNC.COLLECTIVE R15, `(.L_x_117) ;  /* 0x000000000f087348 */ /* 0x000fea0003c00000 */
[----:B------:R0:W1:Y:S02]  /*c2f0*/  SHFL.IDX P6, R14, R13, R12, R11 ;  /* 0x0000000c0d0e7389 */ /* 0x00006400000c000b */
[----:B01----:R-:W-:Y:S01]  /*c300*/  ENDCOLLECTIVE ;  /* 0x000000000000791b */ /* 0x003fe20003800000 */
.L_x_117:
[----:B------:R-:W-:-:S04]  /*c310*/  @!P1 IMAD.X R9, RZ, RZ, R9, P4 ;  /* 0x000000ffff099224 */ /* 0x000fc800020e0609 */
[----:B------:R-:W-:-:S05]  /*c320*/  @!P1 IMAD.MOV.U32 R3, RZ, RZ, R9 ;  /* 0x000000ffff039224 */ /* 0x000fca00078e0009 */
[----:B------:R-:W-:Y:S01]  /*c330*/  @!PT LDS RZ, [RZ] ;  /* 0x00000000fffff984 */ /* 0x000fe20000000800 */
[----:B------:R-:W-:Y:S01]  /*c340*/  @!PT LDS RZ, [RZ] ;  /* 0x00000000fffff984 */ /* 0x000fe20000000800 */
[----:B------:R-:W-:Y:S01]  /*c350*/  @!PT LDS RZ, [RZ] ;  /* 0x00000000fffff984 */ /* 0x000fe20000000800 */
[----:B------:R0:W-:Y:S01]  /*c360*/  @!P1 LDGSTS.E.BYPASS.LTC128B.128 [R19+0xcc00], desc[UR38][R2.64], !P3 ;  /* 0x0cc0000002139fae */ /* 0x0001e2000d901d66 */
[----:B------:R-:W-:-:S03]  /*c370*/  IMAD.MOV.U32 R13, RZ, RZ, R5 ;  /* 0x000000ffff0d7224 */ /* 0x000fc600078e0005 */
[----:B------:R0:W-:Y:S04]  /*c380*/  @!P1 LDGSTS.E.BYPASS.LTC128B.128 [R19+0xe400], desc[UR38][R2.64+0x20], !P2 ;  /* 0x0e40002002139fae */ /* 0x0001e8000d101d66 */
[----:B------:R0:W-:Y:S01]  /*c390*/  @!P1 LDGSTS.E.BYPASS.LTC128B.128 [R19+0xfc00], desc[UR38][R2.64+0x40], !P0 ;  /* 0x0fc0004002139fae */ /* 0x0001e2000c101d66 */
[----:B------:R-:W-:-:S07]  /*c3a0*/  IMAD.MOV.U32 R6, RZ, RZ, R14 ;  /* 0x000000ffff067224 */ /* 0x000fce00078e000e */
[----:B0-----:R-:W-:Y:S05]  /*c3b0*/  WARPSYNC.COLLECTIVE R15, `(.L_x_118) ;  /* 0x000000000f087348 */ /* 0x001fea0003c00000 */
[----:B------:R1:W2:Y:S02]  /*c3c0*/  SHFL.IDX P6, R14, R13, R12, R11 ;  /* 0x0000000c0d0e7389 */ /* 0x0002a400000c000b */
[----:B012---:R-:W-:Y:S01]  /*c3d0*/  ENDCOLLECTIVE ;  /* 0x000000000000791b */ /* 0x007fe20003800000 */
.L_x_118:
[----:B------:R-:W-:Y:S05]  /*c3e0*/  BRA `(.L_x_119) ;  /* 0xffffffd8002c7947 */ /* 0x000fea000383ffff */
.L_x_59:
[----:B0-2---:R-:W-:-:S04]  /*c3f0*/  MOV R3, UR44 ;  /* 0x0000002c00037c02 */ /* 0x005fc80008000f00 */
[----:B------:R0:W2:Y:S03]  /*c400*/  SYNCS.PHASECHK.TRANS64.TRYWAIT P0, [R3+URZ+0x17020], R0 ;  /* 0x01702000030075a7 */ /* 0x0000a6000800017f */
[----:B--2---:R-:W-:Y:S05]  /*c410*/  @!P0 NANOSLEEP.SYNCS 0x989680 ;  /* 0x009896800000895d */ /* 0x004fea0003900000 */
[----:B------:R-:W2:Y:S02]  /*c420*/  @!P0 SYNCS.PHASECHK.TRANS64 P0, [R3+URZ+0x17020], R0 ;  /* 0x01702000030085a7 */ /* 0x000ea4000800007f */
[----:B--2---:R-:W-:Y:S05]  /*c430*/  @!P0 BRA `(.L_x_59) ;  /* 0xfffffffc00ec8947 */ /* 0x004fea000383ffff */
[----:B------:R-:W-:Y:S05]  /*c440*/  BRA `(.L_x_120) ;  /* 0xffffffd8006c7947 */ /* 0x000fea000383ffff */
.L_x_62:
[----:B0-----:R0:W2:Y:S02]  /*c450*/  SYNCS.PHASECHK.TRANS64.TRYWAIT P1, [R6+URZ+0x17080], R17 ;  /* 0x01708011060075a7 */ /* 0x0010a4000802017f */
[----:B--2---:R-:W-:Y:S05]  /*c460*/  @!P1 NANOSLEEP.SYNCS 0x989680 ;  /* 0x009896800000995d */ /* 0x004fea0003900000 */
[----:B------:R-:W2:Y:S02]  /*c470*/  @!P1 SYNCS.PHASECHK.TRANS64 P1, [R6+URZ+0x17080], R17 ;  /* 0x01708011060095a7 */ /* 0x000ea4000802007f */
[----:B--2---:R-:W-:Y:S05]  /*c480*/  @!P1 BRA `(.L_x_62) ;  /* 0xfffffffc00f09947 */ /* 0x004fea000383ffff */
[----:B------:R-:W-:Y:S05]  /*c490*/  BRA `(.L_x_121) ;  /* 0xffffffdc00247947 */ /* 0x000fea000383ffff */
.L_x_63:
[----:B------:R-:W-:Y:S01]  /*c4a0*/  BSSY B0, `(.L_x_122) ;  /* 0x0000008000007945 */ /* 0x000fe20003800000 */
[----:B------:R-:W-:Y:S02]  /*c4b0*/  IMAD.MOV.U32 R13, RZ, RZ, R27 ;  /* 0x000000ffff0d7224 */ /* 0x000fe400078e001b */
[----:B------:R-:W-:Y:S02]  /*c4c0*/  IMAD.MOV.U32 R12, RZ, RZ, RZ ;  /* 0x000000ffff0c7224 */ /* 0x000fe400078e00ff */
[----:B------:R-:W-:Y:S02]  /*c4d0*/  IMAD.MOV.U32 R11, RZ, RZ, 0x1e1f ;  /* 0x00001e1fff0b7424 */ /* 0x000fe400078e00ff */
[----:B------:R-:W-:-:S07]  /*c4e0*/  IMAD.MOV.U32 R15, RZ, RZ, -0x1 ;  /* 0xffffffffff0f7424 */ /* 0x000fce00078e00ff */
[----:B01----:R-:W-:Y:S05]  /*c4f0*/  WARPSYNC.COLLECTIVE R15, `(.L_x_123) ;  /* 0x000000000f087348 */ /* 0x003fea0003c00000 */
[----:B-1----:R1:W2:Y:S02]  /*c500*/  SHFL.IDX P6, R14, R13, R12, R11 ;  /* 0x0000000c0d0e7389 */ /* 0x0022a400000c000b */
[----:B012---:R-:W-:Y:S01]  /*c510*/  ENDCOLLECTIVE ;  /* 0x000000000000791b */ /* 0x007fe20003800000 */
.L_x_123:
[----:B------:R-:W-:Y:S05]  /*c520*/  BSYNC B0 ;  /* 0x0000000000007941 */ /* 0x000fea0003800000 */
.L_x_122:
        /* <DEDUP_REMOVED lines=8> */
.L_x_124:
[----:B------:R-:W-:Y:S02]  /*c5b0*/  IMAD.MOV.U32 R13, RZ, RZ, R27 ;  /* 0x000000ffff0d7224 */ /* 0x000fe400078e001b */
[----:B------:R-:W-:Y:S02]  /*c5c0*/  IMAD.MOV.U32 R12, RZ, RZ, 0x1 ;  /* 0x00000001ff0c7424 */ /* 0x000fe400078e00ff */
[----:B------:R-:W-:-:S07]  /*c5d0*/  IMAD.MOV.U32 R2, RZ, RZ, R14 ;  /* 0x000000ffff027224 */ /* 0x000fce00078e000e */
[----:B------:R-:W-:Y:S05]  /*c5e0*/  WARPSYNC.COLLECTIVE R15, `(.L_x_125) ;  /* 0x000000000f087348 */ /* 0x000fea0003c00000 */
[----:B------:R0:W1:Y:S02]  /*c5f0*/  SHFL.IDX P6, R14, R13, R12, R11 ;  /* 0x0000000c0d0e7389 */ /* 0x00006400000c000b */
[----:B01----:R-:W-:Y:S01]  /*c600*/  ENDCOLLECTIVE ;  /* 0x000000000000791b */ /* 0x003fe20003800000 */
.L_x_125:
[----:B------:R-:W-:Y:S01]  /*c610*/  IADD3 R2, P1, R25, R2, RZ ;  /* 0x0000000219027210 */ /* 0x000fe20007f3e0ff */
[----:B------:R-:W-:-:S04]  /*c620*/  IMAD R25, R5, 0x3000, R19 ;  /* 0x0000300005197824 */ /* 0x000fc800078e0213 */
[----:B------:R-:W-:-:S05]  /*c630*/  IMAD.X R3, RZ, RZ, R3, P1 ;  /* 0x000000ffff037224 */ /* 0x000fca00008e0603 */
[----:B------:R-:W-:Y:S01]  /*c640*/  @!PT LDS RZ, [RZ] ;  /* 0x00000000fffff984 */ /* 0x000fe20000000800 */
[----:B------:R-:W-:Y:S01]  /*c650*/  @!PT LDS RZ, [RZ] ;  /* 0x00000000fffff984 */ /* 0x000fe20000000800 */
[----:B------:R-:W-:Y:S01]  /*c660*/  @!PT LDS RZ, [RZ] ;  /* 0x00000000fffff984 */ /* 0x000fe20000000800 */
[----:B------:R0:W-:Y:S01]  /*c670*/  LDGSTS.E.BYPASS.LTC128B.128 [R25+0x6400], desc[UR38][R2.64], !P4 ;  /* 0x0640000002197fae */ /* 0x0001e2000e101d66 */
[----:B------:R-:W-:-:S03]  /*c680*/  IMAD.MOV.U32 R13, RZ, RZ, R24 ;  /* 0x000000ffff0d7224 */ /* 0x000fc600078e0018 */
[----:B------:R0:W-:Y:S04]  /*c690*/  LDGSTS.E.BYPASS.LTC128B.128 [R25+0x7400], desc[UR38][R2.64+0x20], !P3 ;  /* 0x0740002002197fae */ /* 0x0001e8000d901d66 */
[----:B------:R0:W-:Y:S01]  /*c6a0*/  LDGSTS.E.BYPASS.LTC128B.128 [R25+0x8400], desc[UR38][R2.64+0x40], !P2 ;  /* 0x0840004002197fae */ /* 0x0001e2000d101d66 */
[----:B------:R-:W-:-:S07]  /*c6b0*/  IMAD.MOV.U32 R27, RZ, RZ, R14 ;  /* 0x000000ffff1b7224 */ /* 0x000fce00078e000e */
[----:B0-----:R-:W-:Y:S05]  /*c6c0*/  WARPSYNC.COLLECTIVE R15, `(.L_x_126) ;  /* 0x000000000f087348 */ /* 0x001fea0003c00000 */
[----:B------:R1:W2:Y:S02]  /*c6d0*/  SHFL.IDX P6, R14, R13, R12, R11 ;  /* 0x0000000c0d0e7389 */ /* 0x0002a400000c000b */
[----:B012---:R-:W-:Y:S01]  /*c6e0*/  ENDCOLLECTIVE ;  /* 0x000000000000791b */ /* 0x007fe20003800000 */
.L_x_126:
[----:B------:R-:W-:Y:S01]  /*c6f0*/  IMAD.MOV.U32 R2, RZ, RZ, R14 ;  /* 0x000000ffff027224 */ /* 0x000fe200078e000e */
[----:B------:R-:W-:Y:S06]  /*c700*/  BRA `(.L_x_127) ;  /* 0xffffffdc00407947 */ /* 0x000fec000383ffff */
.L_x_66:
[----:B---3--:R3:W4:Y:S02]  /*c710*/  SYNCS.PHASECHK.TRANS64.TRYWAIT P1, [R6+URZ+0x17040], R17 ;  /* 0x01704011060075a7 */ /* 0x008724000802017f */
[----:B----4-:R-:W-:Y:S05]  /*c720*/  @!P1 NANOSLEEP.SYNCS 0x989680 ;  /* 0x009896800000995d */ /* 0x010fea0003900000 */
[----:B------:R-:W4:Y:S02]  /*c730*/  @!P1 SYNCS.PHASECHK.TRANS64 P1, [R6+URZ+0x17040], R17 ;  /* 0x01704011060095a7 */ /* 0x000f24000802007f */
[----:B----4-:R-:W-:Y:S05]  /*c740*/  @!P1 BRA `(.L_x_66) ;  /* 0xfffffffc00f09947 */ /* 0x010fea000383ffff */
[----:B------:R-:W-:Y:S05]  /*c750*/  BRA `(.L_x_128) ;  /* 0xffffffdc00947947 */ /* 0x000fea000383ffff */
.L_x_67:
[----:B------:R-:W-:Y:S01]  /*c760*/  BSSY B0, `(.L_x_129) ;  /* 0x0000008000007945 */ /* 0x000fe20003800000 */
[----:B------:R-:W-:Y:S02]  /*c770*/  IMAD.MOV.U32 R13, RZ, RZ, R10 ;  /* 0x000000ffff0d7224 */ /* 0x000fe400078e000a */
[----:B------:R-:W-:Y:S02]  /*c780*/  IMAD.MOV.U32 R12, RZ, RZ, RZ ;  /* 0x000000ffff0c7224 */ /* 0x000fe400078e00ff */
[----:B------:R-:W-:Y:S02]  /*c790*/  IMAD.MOV.U32 R11, RZ, RZ, 0x1e1f ;  /* 0x00001e1fff0b7424 */ /* 0x000fe400078e00ff */
[----:B------:R-:W-:-:S07]  /*c7a0*/  IMAD.MOV.U32 R15, RZ, RZ, -0x1 ;  /* 0xffffffffff0f7424 */ /* 0x000fce00078e00ff */
[----:B01-3--:R-:W-:Y:S05]  /*c7b0*/  WARPSYNC.COLLECTIVE R15, `(.L_x_130) ;  /* 0x000000000f087348 */ /* 0x00bfea0003c00000 */
[----:B-1----:R1:W2:Y:S02]  /*c7c0*/  SHFL.IDX P6, R14, R13, R12, R11 ;  /* 0x0000000c0d0e7389 */ /* 0x0022a400000c000b */
[----:B0123--:R-:W-:Y:S01]  /*c7d0*/  ENDCOLLECTIVE ;  /* 0x000000000000791b */ /* 0x00ffe20003800000 */
.L_x_130:
[----:B------:R-:W-:Y:S05]  /*c7e0*/  BSYNC B0 ;  /* 0x0000000000007941 */ /* 0x000fea0003800000 */
.L_x_129:
[----:B------:R-:W-:Y:S02]  /*c7f0*/  IMAD.MOV.U32 R13, RZ, RZ, R8 ;  /* 0x000000ffff0d7224 */ /* 0x000fe400078e0008 */
[----:B------:R-:W-:Y:S02]  /*c800*/  IMAD.MOV.U32 R12, RZ, RZ, RZ ;  /* 0x000000ffff0c7224 */ /* 0x000fe400078e00ff */
[----:B------:R-:W-:Y:S02]  /*c810*/  IMAD.MOV.U32 R11, RZ, RZ, 0x1e1f ;  /* 0x00001e1fff0b7424 */ /* 0x000fe400078e00ff */
[----:B------:R-:W-:Y:S02]  /*c820*/  IMAD.MOV.U32 R15, RZ, RZ, -0x1 ;  /* 0xffffffffff0f7424 */ /* 0x000fe400078e00ff */
[----:B------:R-:W-:Y:S02]  /*c830*/  IMAD.MOV.U32 R3, RZ, RZ, R14 ;  /* 0x000000ffff037224 */ /* 0x000fe400078e000e */
[----:B------:R-:W-:-:S07]  /*c840*/  IMAD R9, R5, 0x3000, R26 ;  /* 0x0000300005097824 */ /* 0x000fce00078e021a */
[----:B------:R-:W-:Y:S05]  /*c850*/  WARPSYNC.COLLECTIVE R15, `(.L_x_131) ;  /* 0x000000000f087348 */ /* 0x000fea0003c00000 */
[----:B------:R0:W1:Y:S02]  /*c860*/  SHFL.IDX P6, R14, R13, R12, R11 ;  /* 0x0000000c0d0e7389 */ /* 0x00006400000c000b */
[----:B01----:R-:W-:Y:S01]  /*c870*/  ENDCOLLECTIVE ;  /* 0x000000000000791b */ /* 0x003fe20003800000 */
.L_x_131:
[----:B------:R-:W-:Y:S02]  /*c880*/  VIADD R9, R9, UR44 ;  /* 0x0000002c09097c36 */ /* 0x000fe40008000000 */
[----:B------:R-:W-:Y:S02]  /*c890*/  IMAD.MOV.U32 R13, RZ, RZ, R10 ;  /* 0x000000ffff0d7224 */ /* 0x000fe400078e000a */
[----:B------:R-:W-:Y:S01]  /*c8a0*/  IMAD.MOV.U32 R12, RZ, RZ, 0x1 ;  /* 0x00000001ff0c7424 */ /* 0x000fe200078e00ff */
[----:B------:R-:W-:-:S13]  /*c8b0*/  IADD3 R2, P1, R24, R14, RZ ;  /* 0x0000000e18027210 */ /* 0x000fda0007f3e0ff */
[----:B------:R-:W-:Y:S05]  /*c8c0*/  WARPSYNC.COLLECTIVE R15, `(.L_x_132) ;  /* 0x000000000f087348 */ /* 0x000fea0003c00000 */
[----:B------:R0:W1:Y:S02]  /*c8d0*/  SHFL.IDX P6, R14, R13, R12, R11 ;  /* 0x0000000c0d0e7389 */ /* 0x00006400000c000b */
[----:B01----:R-:W-:Y:S01]  /*c8e0*/  ENDCOLLECTIVE ;  /* 0x000000000000791b */ /* 0x003fe20003800000 */
.L_x_132:
[----:B------:R-:W-:-:S05]  /*c8f0*/  IMAD.X R3, RZ, RZ, R3, P1 ;  /* 0x000000ffff037224 */ /* 0x000fca00008e0603 */
[----:B------:R-:W-:Y:S01]  /*c900*/  @!PT LDS RZ, [RZ] ;  /* 0x00000000fffff984 */ /* 0x000fe20000000800 */
[----:B------:R-:W-:Y:S01]  /*c910*/  @!PT LDS RZ, [RZ] ;  /* 0x00000000fffff984 */ /* 0x000fe20000000800 */
[----:B------:R-:W-:Y:S01]  /*c920*/  @!PT LDS RZ, [RZ] ;  /* 0x00000000fffff984 */ /* 0x000fe20000000800 */
[----:B------:R0:W-:Y:S04]  /*c930*/  LDGSTS.E.BYPASS.LTC128B.128 [R9+0x10c00], desc[UR38][R2.64], !P4 ;  /* 0x10c0000002097fae */ /* 0x0001e8000e101d66 */
[----:B------:R0:W-:Y:S01]  /*c940*/  LDGSTS.E.BYPASS.LTC128B.128 [R9+0x11c00], desc[UR38][R2.64+0x20], !P3 ;  /* 0x11c0002002097fae */ /* 0x0001e2000d901d66 */
[----:B------:R-:W-:-:S03]  /*c950*/  IMAD.MOV.U32 R13, RZ, RZ, R8 ;  /* 0x000000ffff0d7224 */ /* 0x000fc600078e0008 */
[----:B------:R0:W-:Y:S01]  /*c960*/  LDGSTS.E.BYPASS.LTC128B.128 [R9+0x12c00], desc[UR38][R2.64+0x40], !P2 ;  /* 0x12c0004002097fae */ /* 0x0001e2000d101d66 */
[----:B------:R-:W-:-:S07]  /*c970*/  IMAD.MOV.U32 R10, RZ, RZ, R14 ;  /* 0x000000ffff0a7224 */ /* 0x000fce00078e000e */
[----:B0-----:R-:W-:Y:S05]  /*c980*/  WARPSYNC.COLLECTIVE R15, `(.L_x_133) ;  /* 0x000000000f087348 */ /* 0x001fea0003c00000 */
[----:B------:R1:W2:Y:S02]  /*c990*/  SHFL.IDX P6, R14, R13, R12, R11 ;  /* 0x0000000c0d0e7389 */ /* 0x0002a400000c000b */
[----:B012---:R-:W-:Y:S01]  /*c9a0*/  ENDCOLLECTIVE ;  /* 0x000000000000791b */ /* 0x007fe20003800000 */
.L_x_133:
[----:B------:R-:W-:Y:S05]  /*c9b0*/  BRA `(.L_x_134) ;  /* 0xffffffdc009c7947 */ /* 0x000fea000383ffff */
.L_x_70:
[----:B0-----:R0:W1:Y:S02]  /*c9c0*/  SYNCS.PHASECHK.TRANS64.TRYWAIT P2, [R2+URZ+0x17070], R3 ;  /* 0x01707003020075a7 */ /* 0x001064000804017f */
[----:B-1----:R-:W-:Y:S05]  /*c9d0*/  @!P2 NANOSLEEP.SYNCS 0x989680 ;  /* 0x009896800000a95d */ /* 0x002fea0003900000 */
[----:B------:R-:W1:Y:S02]  /*c9e0*/  @!P2 SYNCS.PHASECHK.TRANS64 P2, [R2+URZ+0x17070], R3 ;  /* 0x017070030200a5a7 */ /* 0x000e64000804007f */
[----:B-1----:R-:W-:Y:S05]  /*c9f0*/  @!P2 BRA `(.L_x_70) ;  /* 0xfffffffc00f0a947 */ /* 0x002fea000383ffff */
[----:B------:R-:W-:Y:S05]  /*ca00*/  BRA `(.L_x_135) ;  /* 0xffffffdc00fc7947 */ /* 0x000fea000383ffff */
.L_x_72:
[----:B0-----:R0:W1:Y:S02]  /*ca10*/  SYNCS.PHASECHK.TRANS64.TRYWAIT P2, [R2+URZ+0x17060], R3 ;  /* 0x01706003020075a7 */ /* 0x001064000804017f */
[----:B-1----:R-:W-:Y:S05]  /*ca20*/  @!P2 NANOSLEEP.SYNCS 0x989680 ;  /* 0x009896800000a95d */ /* 0x002fea0003900000 */
[----:B------:R-:W1:Y:S02]  /*ca30*/  @!P2 SYNCS.PHASECHK.TRANS64 P2, [R2+URZ+0x17060], R3 ;  /* 0x017060030200a5a7 */ /* 0x000e64000804007f */
[----:B-1----:R-:W-:Y:S05]  /*ca40*/  @!P2 BRA `(.L_x_72) ;  /* 0xfffffffc00f0a947 */ /* 0x002fea000383ffff */
[----:B------:R-:W-:Y:S05]  /*ca50*/  BRA `(.L_x_136) ;  /* 0xffffffe0000c7947 */ /* 0x000fea000383ffff */
.L_x_79:
[----:B0-----:R0:W2:Y:S02]  /*ca60*/  SYNCS.PHASECHK.TRANS64.TRYWAIT P0, [R2+URZ+0x17070], R3 ;  /* 0x01707003020075a7 */ /* 0x0010a4000800017f */
[----:B--2---:R-:W-:Y:S05]  /*ca70*/  @!P0 NANOSLEEP.SYNCS 0x989680 ;  /* 0x009896800000895d */ /* 0x004fea0003900000 */
[----:B------:R-:W2:Y:S02]  /*ca80*/  @!P0 SYNCS.PHASECHK.TRANS64 P0, [R2+URZ+0x17070], R3 ;  /* 0x01707003020085a7 */ /* 0x000ea4000800007f */
[----:B--2---:R-:W-:Y:S05]  /*ca90*/  @!P0 BRA `(.L_x_79) ;  /* 0xfffffffc00f08947 */ /* 0x004fea000383ffff */
[----:B------:R-:W-:Y:S05]  /*caa0*/  BRA `(.L_x_137) ;  /* 0xffffffe400347947 */ /* 0x000fea000383ffff */
.L_x_81:
[----:B0-----:R0:W2:Y:S02]  /*cab0*/  SYNCS.PHASECHK.TRANS64.TRYWAIT P0, [R2+URZ+0x17060], R3 ;  /* 0x01706003020075a7 */ /* 0x0010a4000800017f */
[----:B--2---:R-:W-:Y:S05]  /*cac0*/  @!P0 NANOSLEEP.SYNCS 0x989680 ;  /* 0x009896800000895d */ /* 0x004fea0003900000 */
[----:B------:R-:W2:Y:S02]  /*cad0*/  @!P0 SYNCS.PHASECHK.TRANS64 P0, [R2+URZ+0x17060], R3 ;  /* 0x01706003020085a7 */ /* 0x000ea4000800007f */
[----:B--2---:R-:W-:Y:S05]  /*cae0*/  @!P0 BRA `(.L_x_81) ;  /* 0xfffffffc00f08947 */ /* 0x004fea000383ffff */
[----:B------:R-:W-:Y:S05]  /*caf0*/  BRA `(.L_x_138) ;  /* 0xffffffe400507947 */ /* 0x000fea000383ffff */
.L_x_84:
[----:B0-----:R0:W1:Y:S02]  /*cb00*/  SYNCS.PHASECHK.TRANS64.TRYWAIT P0, [R7+URZ+0x17020], R2 ;  /* 0x01702002070075a7 */ /* 0x001064000800017f */
[----:B-1----:R-:W-:Y:S05]  /*cb10*/  @!P0 NANOSLEEP.SYNCS 0x989680 ;  /* 0x009896800000895d */ /* 0x002fea0003900000 */
[----:B------:R-:W1:Y:S02]  /*cb20*/  @!P0 SYNCS.PHASECHK.TRANS64 P0, [R7+URZ+0x17020], R2 ;  /* 0x01702002070085a7 */ /* 0x000e64000800007f */
[----:B-1----:R-:W-:Y:S05]  /*cb30*/  @!P0 BRA `(.L_x_84) ;  /* 0xfffffffc00f08947 */ /* 0x002fea000383ffff */
[----:B------:R-:W-:Y:S05]  /*cb40*/  BRA `(.L_x_139) ;  /* 0xffffffe8005c7947 */ /* 0x000fea000383ffff */
.L_x_86:
[----:B0-----:R0:W1:Y:S02]  /*cb50*/  SYNCS.PHASECHK.TRANS64.TRYWAIT P1, [R5+URZ+0x17040], R2 ;  /* 0x01704002050075a7 */ /* 0x001064000802017f */
[----:B-1----:R-:W-:Y:S05]  /*cb60*/  @!P1 NANOSLEEP.SYNCS 0x989680 ;  /* 0x009896800000995d */ /* 0x002fea0003900000 */
[----:B------:R-:W1:Y:S02]  /*cb70*/  @!P1 SYNCS.PHASECHK.TRANS64 P1, [R5+URZ+0x17040], R2 ;  /* 0x01704002050095a7 */ /* 0x000e64000802007f */
[----:B-1----:R-:W-:Y:S05]  /*cb80*/  @!P1 BRA `(.L_x_86) ;  /* 0xfffffffc00f09947 */ /* 0x002fea000383ffff */
[----:B------:R-:W-:Y:S05]  /*cb90*/  BRA `(.L_x_140) ;  /* 0xffffffe800987947 */ /* 0x000fea000383ffff */
.L_x_88:
[----:B-1----:R1:W2:Y:S02]  /*cba0*/  SYNCS.PHASECHK.TRANS64.TRYWAIT P1, [R7+URZ+0x17040], R0 ;  /* 0x01704000070075a7 */ /* 0x0022a4000802017f */
[----:B--2---:R-:W-:Y:S05]  /*cbb0*/  @!P1 NANOSLEEP.SYNCS 0x989680 ;  /* 0x009896800000995d */ /* 0x004fea0003900000 */
[----:B------:R-:W2:Y:S02]  /*cbc0*/  @!P1 SYNCS.PHASECHK.TRANS64 P1, [R7+URZ+0x17040], R0 ;  /* 0x01704000070095a7 */ /* 0x000ea4000802007f */
[----:B--2---:R-:W-:Y:S05]  /*cbd0*/  @!P1 BRA `(.L_x_88) ;  /* 0xfffffffc00f09947 */ /* 0x004fea000383ffff */
[----:B------:R-:W-:Y:S05]  /*cbe0*/  BRA `(.L_x_141) ;  /* 0xffffffe800a47947 */ /* 0x000fea000383ffff */
.L_x_90:
[----:B--2---:R2:W3:Y:S02]  /*cbf0*/  SYNCS.PHASECHK.TRANS64.TRYWAIT P1, [R5+URZ+0x17060], R2 ;  /* 0x01706002050075a7 */ /* 0x0044e4000802017f */
[----:B---3--:R-:W-:Y:S05]  /*cc00*/  @!P1 NANOSLEEP.SYNCS 0x989680 ;  /* 0x009896800000995d */ /* 0x008fea0003900000 */
[----:B------:R-:W3:Y:S02]  /*cc10*/  @!P1 SYNCS.PHASECHK.TRANS64 P1, [R5+URZ+0x17060], R2 ;  /* 0x01706002050095a7 */ /* 0x000ee4000802007f */
[----:B---3--:R-:W-:Y:S05]  /*cc20*/  @!P1 BRA `(.L_x_90) ;  /* 0xfffffffc00f09947 */ /* 0x008fea000383ffff */
[----:B------:R-:W-:Y:S05]  /*cc30*/  BRA `(.L_x_142) ;  /* 0xffffffe800a07947 */ /* 0x000fea000383ffff */
.L_x_92:
[----:B---3--:R3:W4:Y:S02]  /*cc40*/  SYNCS.PHASECHK.TRANS64.TRYWAIT P1, [R7+URZ+0x17060], R0 ;  /* 0x01706000070075a7 */ /* 0x008724000802017f */
[----:B----4-:R-:W-:Y:S05]  /*cc50*/  @!P1 NANOSLEEP.SYNCS 0x989680 ;  /* 0x009896800000995d */ /* 0x010fea0003900000 */
[----:B------:R-:W4:Y:S02]  /*cc60*/  @!P1 SYNCS.PHASECHK.TRANS64 P1, [R7+URZ+0x17060], R0 ;  /* 0x01706000070095a7 */ /* 0x000f24000802007f */
[----:B----4-:R-:W-:Y:S05]  /*cc70*/  @!P1 BRA `(.L_x_92) ;  /* 0xfffffffc00f09947 */ /* 0x010fea000383ffff */
[----:B------:R-:W-:Y:S05]  /*cc80*/  BRA `(.L_x_143) ;  /* 0xffffffe8009c7947 */ /* 0x000fea000383ffff */
.L_x_94:
[----:B----4-:R4:W0:Y:S02]  /*cc90*/  SYNCS.PHASECHK.TRANS64.TRYWAIT P1, [R5+URZ+0x17080], R2 ;  /* 0x01708002050075a7 */ /* 0x010824000802017f */
[----:B0-----:R-:W-:Y:S05]  /*cca0*/  @!P1 NANOSLEEP.SYNCS 0x989680 ;  /* 0x009896800000995d */ /* 0x001fea0003900000 */
[----:B------:R-:W0:Y:S02]  /*ccb0*/  @!P1 SYNCS.PHASECHK.TRANS64 P1, [R5+URZ+0x17080], R2 ;  /* 0x01708002050095a7 */ /* 0x000e24000802007f */
[----:B0-----:R-:W-:Y:S05]  /*ccc0*/  @!P1 BRA `(.L_x_94) ;  /* 0xfffffffc00f09947 */ /* 0x001fea000383ffff */
[----:B------:R-:W-:Y:S05]  /*ccd0*/  BRA `(.L_x_144) ;  /* 0xffffffe800987947 */ /* 0x000fea000383ffff */
.L_x_145:
[----:B------:R-:W-:-:S00]  /*cce0*/  BRA `(.L_x_145) ;  /* 0xfffffffc00fc7947 */ /* 0x000fc0000383ffff */
[----:B------:R-:W-:-:S00]  /*ccf0*/  NOP ;  /* 0x0000000000007918 */ /* 0x000fc00000000000 */
        /* <DEDUP_REMOVED lines=8> */
.L_x_2537:


//--------------------- .text._ZN7cutlass13device_kernelIN5flash11enable_sm90INS1_16FlashAttnFwdSm90INS1_25CollectiveMainloopFwdSm90ILi2EN4cute5tupleIJNS5_1CILi1EEES8_S8_EEENS6_IJNS7_ILi192EEENS7_ILi128EEENS7_ILi96EEEEEELi96ENS_12float_e4m3_tEfNS_4arch4Sm90ELb0ELb0ELb0ELb1ELb1ELb0ELb0ELb1ELb1ELb1ELb1ELb0EEENS1_21CollectiveEpilogueFwdINS6_IJSA_SC_SB_EEES9_NS_10bfloat16_tESG_Li384ELb1ELb1ELb1ELb1EEENS1_36VarlenDynamicPersistentTileSchedulerILi192ELi128ELi384ELi128ELb1ELb1ELb1ELb0ELb1ELb1EEEEEEEEEvNT_6ParamsE --------------------------
	.section	.text._ZN7cutlass13device_kernelIN5flash11enable_sm90INS1_16FlashAttnFwdSm90INS1_25CollectiveMainloopFwdSm90ILi2EN4cute5tupleIJNS5_1CILi1EEES8_S8_EEENS6_IJNS7_ILi192EEENS7_ILi128EEENS7_ILi96EEEEEELi96ENS_12float_e4m3_tEfNS_4arch4Sm90ELb0ELb0ELb0ELb1ELb1ELb0ELb0ELb1ELb1ELb1ELb1ELb0EEENS1_21CollectiveEpilogueFwdINS6_IJSA_SC_SB_EEES9_NS_10bfloat16_tESG_Li384ELb1ELb1ELb1ELb1EEENS1_36VarlenDynamicPersistentTileSchedulerILi192ELi128ELi384ELi128ELb1ELb1ELb1ELb0ELb1ELb1EEEEEEEEEvNT_6ParamsE,"ax",@progbits
	.align	128
.text._ZN7cutlass13device_kernelIN5flash11enable_sm90INS1_16FlashAttnFwdSm90INS1_25CollectiveMainloopFwdSm90ILi2EN4cute5tupleIJNS5_1CILi1EEES8_S8_EEENS6_IJNS7_ILi192EEENS7_ILi128EEENS7_ILi96EEEEEELi96ENS_12float_e4m3_tEfNS_4arch4Sm90ELb0ELb0ELb0ELb1ELb1ELb0ELb0ELb1ELb1ELb1ELb1ELb0EEENS1_21CollectiveEpilogueFwdINS6_IJSA_SC_SB_EEES9_NS_10bfloat16_tESG_Li384ELb1ELb1ELb1ELb1EEENS1_36VarlenDynamicPersistentTileSchedulerILi192ELi128ELi384ELi128ELb1ELb1ELb1ELb0ELb1ELb1EEEEEEEEEvNT_6ParamsE:
        .type           _ZN7cutlass13device_kernelIN5flash11enable_sm90INS1_16FlashAttnFwdSm90INS1_25CollectiveMainloopFwdSm90ILi2EN4cute5tupleIJNS5_1CILi1EEES8_S8_EEENS6_IJNS7_ILi192EEENS7_ILi128EEENS7_ILi96EEEEEELi96ENS_12float_e4m3_tEfNS_4arch4Sm90ELb0ELb0ELb0ELb1ELb1ELb0ELb0ELb1ELb1ELb1ELb1ELb0EEENS1_21CollectiveEpilogueFwdINS6_IJSA_SC_SB_EEES9_NS_10bfloat16_tESG_Li384ELb1ELb1ELb1ELb1EEENS1_36VarlenDynamicPersistentTileSchedulerILi192ELi128ELi384ELi128ELb1ELb1ELb1ELb0ELb1ELb1EEEEEEEEEvNT_6ParamsE,@function
        .size           _ZN7cutlass13device_kernelIN5flash11enable_sm90INS1_16FlashAttnFwdSm90INS1_25CollectiveMainloopFwdSm90ILi2EN4cute5tupleIJNS5_1CILi1EEES8_S8_EEENS6_IJNS7_ILi192EEENS7_ILi128EEENS7_ILi96EEEEEELi96ENS_12float_e4m3_tEfNS_4arch4Sm90ELb0ELb0ELb0ELb1ELb1ELb0ELb0ELb1ELb1ELb1ELb1ELb0EEENS1_21CollectiveEpilogueFwdINS6_IJSA_SC_SB_EEES9_NS_10bfloat16_tESG_Li384ELb1ELb1ELb1ELb1EEENS1_36VarlenDynamicPersistentTileSchedulerILi192ELi128ELi384ELi128ELb1ELb1ELb1ELb0ELb1ELb1EEEEEEEEEvNT_6ParamsE,(.L_x_2538 - _ZN7cutlass13device_kernelIN5flash11enable_sm90INS1_16FlashAttnFwdSm90INS1_25CollectiveMainloopFwdSm90ILi2EN4cute5tupleIJNS5_1CILi1EEES8_S8_EEENS6_IJNS7_ILi192EEENS7_ILi128EEENS7_ILi96EEEEEELi96ENS_12float_e4m3_tEfNS_4arch4Sm90ELb0ELb0ELb0ELb1ELb1ELb0ELb0ELb1ELb1ELb1ELb1ELb0EEENS1_21CollectiveEpilogueFwdINS6_IJSA_SC_SB_EEES9_NS_10bfloat16_tESG_Li384ELb1ELb1ELb1ELb1EEENS1_36VarlenDynamicPersistentTileSchedulerILi192ELi128ELi384ELi128ELb1ELb1ELb1ELb0ELb1ELb1EEEEEEEEEvNT_6ParamsE)
        .other          _ZN7cutlass13device_kernelIN5flash11enable_sm90INS1_16FlashAttnFwdSm90INS1_25CollectiveMainloopFwdSm90ILi2EN4cute5tupleIJNS5_1CILi1EEES8_S8_EEENS6_IJNS7_ILi192EEENS7_ILi128EEENS7_ILi96EEEEEELi96ENS_12float_e4m3_tEfNS_4arch4Sm90ELb0ELb0ELb0ELb1ELb1ELb0ELb0ELb1ELb1ELb1ELb1ELb0EEENS1_21CollectiveEpilogueFwdINS6_IJSA_SC_SB_EEES9_NS_10bfloat16_tESG_Li384ELb1ELb1ELb1ELb1EEENS1_36VarlenDynamicPersistentTileSchedulerILi192ELi128ELi384ELi128ELb1ELb1ELb1ELb0ELb1ELb1EEEEEEEEEvNT_6ParamsE,@"STO_CUDA_ENTRY STV_DEFAULT"
_ZN7cutlass13device_kernelIN5flash11enable_sm90INS1_16FlashAttnFwdSm90INS1_25CollectiveMainloopFwdSm90ILi2EN4cute5tupleIJNS5_1CILi1EEES8_S8_EEENS6_IJNS7_ILi192EEENS7_ILi128EEENS7_ILi96EEEEEELi96ENS_12float_e4m3_tEfNS_4arch4Sm90ELb0ELb0ELb0ELb1ELb1ELb0ELb0ELb1ELb1ELb1ELb1ELb0EEENS1_21CollectiveEpilogueFwdINS6_IJSA_SC_SB_EEES9_NS_10bfloat16_tESG_Li384ELb1ELb1ELb1ELb1EEENS1_36VarlenDynamicPersistentTileSchedulerILi192ELi128ELi384ELi128ELb1ELb1ELb1ELb0ELb1ELb1EEEEEEEEEvNT_6ParamsE:
        /* <DEDUP_REMOVED lines=10> */
[----:B------:R-:W-:-:S05]  /*00a0*/  SHF.R.U32.HI R2, RZ, 0x7, R3 ;  /* 0x00000007ff027819 */ /* 0x000fca0000011603 */
[----:B------:R0:W1:Y:S04]  /*00b0*/  SHFL.IDX PT, R3, R2, RZ, 0x1f ;  /* 0x00001fff02037589 */ /* 0x00006800000e0000 */
[----:B------:R-:W-:Y:S01]  /*00c0*/  VOTEU.ALL UP0, P0 ;  /* 0x00000000003f7886 */ /* 0x000fe20000000000 */
[----:B------:R-:W-:-:S04]  /*00d0*/  VOTEU.ALL UP1, P0 ;  /* 0x00000000003f7886 */ /* 0x000fc80000020000 */
[----:B------:R-:W2:Y:S01]  /*00e0*/  @!UP0 S2UR UR8, SR_CgaCtaId ;  /* 0x00000000000889c3 */ /* 0x000ea20000008800 */
[----:B------:R-:W-:Y:S01]  /*00f0*/  @!UP0 UMOV UR6, 0x400 ;  /* 0x0000040000068882 */ /* 0x000fe20000000000 */
[----:B------:R-:W-:-:S04]  /*0100*/  @!UP0 UIADD3 UR4, -UR4, 0x100000, URZ ;  /* 0x0010000004048890 */ /* 0x000fc8000fffe13f */
[----:B------:R-:W-:Y:S02]  /*0110*/  @!UP0 USHF.L.U32 UR5, UR4, 0xb, URZ ;  /* 0x0000000b04058899 */ /* 0x000fe4000800063f */
[----:B------:R-:W-:Y:S02]  /*0120*/  @!UP0 USHF.L.U32 UR4, UR4, 0x1, URZ ;  /* 0x0000000104048899 */ /* 0x000fe4000800063f */
[----:B--2---:R-:W-:Y:S02]  /*0130*/  @!UP0 ULEA UR8, UR8, UR6, 0x18 ;  /* 0x0000000608088291 */ /* 0x004fe4000f8ec03f */
        /* <DEDUP_REMOVED lines=25> */
.L_x_146:
        /* <DEDUP_REMOVED lines=22> */
.L_x_147:
        /* <DEDUP_REMOVED lines=18> */
.L_x_148:
        /* <DEDUP_REMOVED lines=22> */
.L_x_149:
[----:B------:R-:W5:Y:S01]  /*06b0*/  SHFL.IDX PT, R4, R0, RZ, 0x1f ;  /* 0x00001fff00047589 */ /* 0x000f6200000e0000 */
[----:B------:R-:W-:Y:S01]  /*06c0*/  R2UR UR9, R3 ;  /* 0x00000000030972ca */ /* 0x000fe200000e0000 */
[----:B------:R-:W-:Y:S01]  /*06d0*/  NOP ;  /* 0x0000000000007918 */ /* 0x000fe20000000000 */
[----:B------:R-:W0:Y:S01]  /*06e0*/  S2R R2, SR_CgaCtaId ;  /* 0x0000000000027919 */ /* 0x000e220000008800 */
[----:B-----5:R-:W-:-:S13]  /*06f0*/  ISETP.NE.AND P0, PT, R4, RZ, PT ;  /* 0x000000ff0400720c */ /* 0x020fda0003f05270 */
[----:B0-----:R-:W-:Y:S05]  /*0700*/  @P0 BRA `(.L_x_150) ;  /* 0x0000000000480947 */ /* 0x001fea0003800000 */
        /* <DEDUP_REMOVED lines=18> */
.L_x_150:
[----:B------:R-:W-:Y:S01]  /*0830*/  UISETP.NE.AND UP0, UPT, UR9, URZ, UPT ;  /* 0x0000003f0900728c */ /* 0x000fe2000bf05270 */
[----:B------:R-:W-:Y:S01]  /*0840*/  NOP ;  /* 0x0000000000007918 */ /* 0x000fe20000000000 */
[----:B------:R-:W-:Y:S01]  /*0850*/  UMOV UR38, 0x1 ;  /* 0x0000000100267882 */ /* 0x000fe20000000000 */
[----:B------:R-:W-:Y:S01]  /*0860*/  ULDC.64 UR50, c[0x0][0x208] ;  /* 0x0000820000327ab9 */ /* 0x000fe20000000a00 */
[----:B------:R-:W-:Y:S01]  /*0870*/  USEL UR38, UR38, 0x2, !UP0 ;  /* 0x0000000226267887 */ /* 0x000fe2000c000000 */
[----:B01234-:R-:W-:Y:S01]  /*0880*/  BAR.SYNC.DEFER_BLOCKING 0x0 ;  /* 0x0000000000007b1d */ /* 0x01ffe20000010000 */
[----:B------:R-:W-:-:S13]  /*0890*/  PLOP3.LUT P0, PT, PT, PT, UP0, 0x80, 0x0 ;  /* 0x000000000000781c */ /* 0x000fda0003f0f008 */
[----:B------:R-:W-:Y:S05]  /*08a0*/  @!P0 BRA `(.L_x_151) ;  /* 0x0000008c00948947 */ /* 0x000fea0003800000 */
.L_x_152:
[----:B------:R-:W-:-:S08]  /*08b0*/  NOP ;  /* 0x0000000000007918 */ /* 0x000fd00000000000 */
[----:B------:R-:W0:Y:S02]  /*08c0*/  USETMAXREG.TRY_ALLOC.CTAPOOL UP0, 0xa0 ;  /* 0x000000a0000079c8 */ /* 0x000e240008000600 */
[----:B0-----:R-:W-:-:S13]  /*08d0*/  PLOP3.LUT P0, PT, PT, PT, UP0, 0x80, 0x0 ;  /* 0x000000000000781c */ /* 0x001fda0003f0f008 */
[----:B------:R-:W-:Y:S05]  /*08e0*/  @!P0 BRA `(.L_x_152) ;  /* 0xfffffffc00f08947 */ /* 0x000fea000383ffff */
[----:B------:R-:W0:Y:S08]  /*08f0*/  S2UR UR5, SR_CgaCtaId ;  /* 0x00000000000579c3 */ /* 0x000e300000008800 */
[----:B------:R-:W-:Y:S06]  /*0900*/  BAR.ARV 0x8, 0x200 ;  /* 0x0208000000007b1d */ /* 0x000fec0000002000 */
[----:B------:R-:W-:-:S02]  /*0910*/  UMOV UR4, 0x400 ;  /* 0x0000040000047882 */ /* 0x000fc40000000000 */
[----:B------:R-:W-:Y:S01]  /*0920*/  BAR.SYNC.DEFER_BLOCKING 0x5, 0x200 ;  /* 0x0148000000007b1d */ /* 0x000fe20000010000 */
[----:B0-----:R-:W-:-:S09]  /*0930*/  ULEA UR4, UR5, UR4, 0x18 ;  /* 0x0000000405047291 */ /* 0x001fd2000f8ec03f */
[----:B------:R-:W0:Y:S01]  /*0940*/  LDS.128 R36, [UR4+0x19cd0] ;  /* 0x019cd004ff247984 */ /* 0x000e220008000c00 */
[----:B------:R-:W-:Y:S01]  /*0950*/  ULDC UR4, c[0x0][0xc3c] ;  /* 0x00030f0000047ab9 */ /* 0x000fe20000000800 */
[----:B------:R-:W-:Y:S06]  /*0960*/  BAR.ARV 0x4, 0x200 ;  /* 0x0108000000007b1d */ /* 0x000fec0000002000 */
[----:B0-----:R-:W-:-:S13]  /*0970*/  ISETP.GE.AND P0, PT, R39, UR4, PT ;  /* 0x0000000427007c0c */ /* 0x001fda000bf06270 */
[----:B------:R-:W-:Y:S05]  /*0980*/  @P0 EXIT ;  /* 0x000000000000094d */ /* 0x000fea0003800000 */
[----:B------:R-:W0:Y:S01]  /*0990*/  S2R R0, SR_TID.X ;  /* 0x0000000000007919 */ /* 0x000e220000002100 */
[----:B------:R-:W-:Y:S01]  /*09a0*/  R2UR UR6, R37 ;  /* 0x00000000250672ca */ /* 0x000fe200000e0000 */
[----:B------:R-:W-:Y:S01]  /*09b0*/  ULOP3.LUT UR48, UR38, 0x1, URZ, 0xfc, !UPT ;  /* 0x0000000126307892 */ /* 0x000fe2000f8efc3f */
[----:B------:R-:W-:Y:S01]  /*09c0*/  R2UR UR5, R38 ;  /* 0x00000000260572ca */ /* 0x000fe200000e0000 */
[----:B------:R-:W-:Y:S01]  /*09d0*/  UMOV UR47, URZ ;  /* 0x0000003f002f7c82 */ /* 0x000fe20008000000 */
[----:B------:R-:W-:Y:S01]  /*09e0*/  UMOV UR36, URZ ;  /* 0x0000003f00247c82 */ /* 0x000fe20008000000 */
[----:B------:R-:W-:Y:S01]  /*09f0*/  UMOV UR37, URZ ;  /* 0x0000003f00257c82 */ /* 0x000fe20008000000 */
[----:B0-----:R-:W-:-:S05]  /*0a00*/  VIADD R12, R0, 0xffffff80 ;  /* 0xffffff80000c7836 */ /* 0x001fca0000000000 */
[----:B------:R-:W-:-:S04]  /*0a10*/  SHF.R.S32.HI R0, RZ, 0x1f, R12 ;  /* 0x0000001fff007819 */ /* 0x000fc8000001140c */
[CC--:B------:R-:W-:Y:S02]  /*0a20*/  LEA.HI R2, R0.reuse, R12.reuse, RZ, 0x7 ;  /* 0x0000000c00027211 */ /* 0x0c0fe400078f38ff */
[-C--:B------:R-:W-:Y:S02]  /*0a30*/  LEA.HI R4, R0, R12.reuse, RZ, 0x5 ;  /* 0x0000000c00047211 */ /* 0x080fe400078f28ff */
[----:B------:R-:W-:Y:S02]  /*0a40*/  LOP3.LUT R3, R2, 0xffffff80, RZ, 0xc0, !PT ;  /* 0xffffff8002037812 */ /* 0x000fe400078ec0ff */
[----:B------:R-:W-:Y:S01]  /*0a50*/  SHF.R.S32.HI R13, RZ, 0x7, R2 ;  /* 0x00000007ff0d7819 */ /* 0x000fe20000011402 */
[----:B------:R-:W-:Y:S02]  /*0a60*/  IMAD.SHL.U32 R5, R4, 0x10, RZ ;  /* 0x0000001004057824 */ /* 0x000fe400078e00ff */
[----:B------:R-:W-:Y:S01]  /*0a70*/  IMAD.IADD R11, R12, 0x1, -R3 ;  /* 0x000000010c0b7824 */ /* 0x000fe200078e0a03 */
[----:B------:R-:W-:-:S02]  /*0a80*/  LEA.HI R3, R0, R12, RZ, 0x4 ;  /* 0x0000000c00037211 */ /* 0x000fc400078f20ff */
[----:B------:R-:W-:Y:S02]  /*0a90*/  LOP3.LUT R5, R5, 0xfffffe00, RZ, 0xc0, !PT ;  /* 0xfffffe0005057812 */ /* 0x000fe400078ec0ff */
[----:B------:R-:W-:Y:S02]  /*0aa0*/  SHF.R.S32.HI R7, RZ, 0x1f, R11 ;  /* 0x0000001fff077819 */ /* 0x000fe4000001140b */
[----:B------:R-:W-:Y:S02]  /*0ab0*/  SHF.R.S32.HI R4, RZ, 0x4, R3 ;  /* 0x00000004ff047819 */ /* 0x000fe40000011403 */
[----:B------:R-:W-:Y:S02]  /*0ac0*/  LEA.HI R8, R7, R11, RZ, 0x2 ;  /* 0x0000000b07087211 */ /* 0x000fe400078f10ff */
[C---:B------:R-:W-:Y:S02]  /*0ad0*/  LOP3.LUT R2, R3.reuse, 0x7fffff0, RZ, 0xc0, !PT ;  /* 0x07fffff003027812 */ /* 0x040fe400078ec0ff */
[----:B------:R-:W-:-:S02]  /*0ae0*/  LEA.HI R3, R3, R4, RZ, 0x1 ;  /* 0x0000000403037211 */ /* 0x000fc400078f08ff */
[----:B------:R-:W-:Y:S01]  /*0af0*/  SHF.R.S32.HI R9, RZ, 0x2, R8 ;  /* 0x00000002ff097819 */ /* 0x000fe20000011408 */
[----:B------:R-:W-:Y:S01]  /*0b00*/  IMAD.IADD R2, R12, 0x1, -R2 ;  /* 0x000000010c027824 */ /* 0x000fe200078e0a02 */
[----:B------:R-:W-:Y:S02]  /*0b10*/  SHF.R.S32.HI R6, RZ, 0x1f, R8 ;  /* 0x0000001fff067819 */ /* 0x000fe40000011408 */
[----:B------:R-:W-:Y:S01]  /*0b20*/  LOP3.LUT R3, R3, 0x1ffffffe, RZ, 0xc0, !PT ;  /* 0x1ffffffe03037812 */ /* 0x000fe200078ec0ff */
[----:B------:R-:W-:Y:S01]  /*0b30*/  IMAD R2, R2, 0x20, R5 ;  /* 0x0000002002027824 */ /* 0x000fe200078e0205 */
[----:B------:R-:W-:Y:S01]  /*0b40*/  LEA.HI R10, R6, R9, RZ, 0x3 ;  /* 0x00000009060a7211 */ /* 0x000fe200078f18ff */
[----:B------:R-:W-:Y:S01]  /*0b50*/  IMAD.HI R6, R13, 0x55555556, RZ ;  /* 0x555555560d067827 */ /* 0x000fe200078e02ff */
[----:B------:R-:W-:Y:S02]  /*0b60*/  LEA.HI R0, R0, R12, RZ, 0x2 ;  /* 0x0000000c00007211 */ /* 0x000fe400078f10ff */
[----:B------:R-:W-:Y:S01]  /*0b70*/  LOP3.LUT R10, R10, 0xfffffff8, RZ, 0xc0, !PT ;  /* 0xfffffff80a0a7812 */ /* 0x000fe200078ec0ff */
[----:B------:R-:W-:Y:S01]  /*0b80*/  IMAD.IADD R3, R4, 0x1, -R3 ;  /* 0x0000000104037824 */ /* 0x000fe200078e0a03 */
[----:B------:R-:W-:-:S02]  /*0b90*/  LOP3.LUT R4, R0, 0xfffffffc, RZ, 0xc0, !PT ;  /* 0xfffffffc00047812 */ /* 0x000fc400078ec0ff */
[----:B------:R-:W-:Y:S01]  /*0ba0*/  LEA.HI R7, R7, R11, RZ, 0x5 ;  /* 0x0000000b07077211 */ /* 0x000fe200078f28ff */
[----:B------:R-:W-:Y:S01]  /*0bb0*/  IMAD R2, R3, 0x8, R2 ;  /* 0x0000000803027824 */ /* 0x000fe200078e0202 */
[----:B------:R-:W-:Y:S01]  /*0bc0*/  LOP3.LUT R8, R8, 0x7ffffffc, RZ, 0xc0, !PT ;  /* 0x7ffffffc08087812 */ /* 0x000fe200078ec0ff */
[----:B------:R-:W-:Y:S01]  /*0bd0*/  IMAD.IADD R10, R9, 0x1, -R10 ;  /* 0x00000001090a7824 */ /* 0x000fe200078e0a0a */
[----:B------:R-:W-:Y:S01]  /*0be0*/  LEA.HI R6, R6, R6, RZ, 0x1 ;  /* 0x0000000606067211 */ /* 0x000fe200078f08ff */
[----:B------:R-:W-:Y:S01]  /*0bf0*/  IMAD.IADD R9, R12, 0x1, -R4 ;  /* 0x000000010c097824 */ /* 0x000fe200078e0a04 */
[----:B------:R-:W-:Y:S01]  /*0c00*/  SHF.R.S32.HI R7, RZ, 0x5, R7 ;  /* 0x00000005ff077819 */ /* 0x000fe20000011407 */
[----:B------:R0:W-:Y:S01]  /*0c10*/  STL [R1+0x34], R2 ;  /* 0x0000340201007387 */ /* 0x0001e20000100800 */
[----:B------:R-:W-:Y:S01]  /*0c20*/  IMAD.IADD R8, R11, 0x1, -R8 ;  /* 0x000000010b087824 */ /* 0x000fe200078e0a08 */
[----:B------:R-:W-:Y:S01]  /*0c30*/  SHF.R.S32.HI R0, RZ, 0x2, R0 ;  /* 0x00000002ff007819 */ /* 0x000fe20000011400 */
[----:B------:R-:W-:Y:S01]  /*0c40*/  IMAD R6, R6, -0x3, R13 ;  /* 0xfffffffd06067824 */ /* 0x000fe200078e020d */
[----:B------:R-:W-:Y:S01]  /*0c50*/  LEA.HI R3, R9, R9, RZ, 0x1 ;  /* 0x0000000909037211 */ /* 0x000fe200078f08ff */
[----:B------:R-:W-:-:S02]  /*0c60*/  IMAD R7, R7, 0x10, R10 ;  /* 0x0000001007077824 */ /* 0x000fc400078e020a */
[----:B------:R-:W-:Y:S01]  /*0c70*/  IMAD.SHL.U32 R4, R8, 0x2, RZ ;  /* 0x0000000208047824 */ /* 0x000fe200078e00ff */
[----:B------:R-:W-:Y:S01]  /*0c80*/  LOP3.LUT R3, R3, 0x1ffffffe, RZ, 0xc0, !PT ;  /* 0x1ffffffe03037812 */ /* 0x000fe200078ec0ff */
[----:B------:R-:W-:Y:S02]  /*0c90*/  IMAD R5, R6, 0x40, R7 ;  /* 0x0000004006057824 */ /* 0x000fe400078e0207 */
[----:B0-----:R-:W-:Y:S02]  /*0ca0*/  IMAD.SHL.U32 R2, R9, 0x8, RZ ;  /* 0x0000000809027824 */ /* 0x001fe400078e00ff */
[----:B------:R-:W-:Y:S01]  /*0cb0*/  VIADD R156, R4, 0x18 ;  /* 0x00000018049c7836 */ /* 0x000fe20000000000 */
[----:B------:R-:W-:Y:S01]  /*0cc0*/  STL [R1+0x2c], R5 ;  /* 0x00002c0501007387 */ /* 0x000fe20000100800 */
[C---:B------:R-:W-:Y:S02]  /*0cd0*/  VIADD R16, R2.reuse, 0x20 ;  /* 0x0000002002107836 */ /* 0x040fe40000000000 */
[----:B------:R-:W-:Y:S01]  /*0ce0*/  VIADD R17, R2, 0x40 ;  /* 0x0000004002117836 */ /* 0x000fe20000000000 */
[----:B------:R-:W-:Y:S01]  /*0cf0*/  STL [R1+0x4], R4 ;  /* 0x0000040401007387 */ /* 0x000fe20000100800 */
[C---:B------:R-:W-:Y:S01]  /*0d00*/  VIADD R153, R4.reuse, 0x30 ;  /* 0x0000003004997836 */ /* 0x040fe20000000000 */
[----:B------:R-:W-:Y:S01]  /*0d10*/  SHF.R.S32.HI R0, RZ, 0x1f, R16 ;  /* 0x0000001fff007819 */ /* 0x000fe20000011410 */
[C---:B------:R-:W-:Y:S01]  /*0d20*/  VIADD R0, R4.reuse, 0x8 ;  /* 0x0000000804007836 */ /* 0x040fe20000000000 */
[----:B------:R-:W-:Y:S01]  /*0d30*/  SHF.R.S32.HI R6, RZ, 0x1f, R17 ;  /* 0x0000001fff067819 */ /* 0x000fe20000011411 */
[----:B------:R-:W-:-:S02]  /*0d40*/  VIADD R22, R4, 0x48 ;  /* 0x0000004804167836 */ /* 0x000fc40000000000 */
[----:B------:R-:W-:Y:S01]  /*0d50*/  IMAD.IADD R3, R9, 0x1, -R3 ;  /* 0x0000000109037824 */ /* 0x000fe200078e0a03 */
[----:B------:R0:W-:Y:S01]  /*0d60*/  STL [R1], R0 ;  /* 0x0000000001007387 */ /* 0x0001e20000100800 */
[----:B------:R-:W-:Y:S01]  /*0d70*/  SHF.R.S32.HI R6, RZ, 0x1f, R0 ;  /* 0x0000001fff067819 */ /* 0x000fe20000011400 */
[C---:B------:R-:W-:Y:S02]  /*0d80*/  VIADD R157, R4.reuse, 0x10 ;  /* 0x00000010049d7836 */ /* 0x040fe40000000000 */
[C---:B------:R-:W-:Y:S02]  /*0d90*/  VIADD R155, R4.reuse, 0x20 ;  /* 0x00000020049b7836 */ /* 0x040fe40000000000 */
[----:B------:R1:W-:Y:S01]  /*0da0*/  STL [R1+0x28], R6 ;  /* 0x0000280601007387 */ /* 0x0003e20000100800 */
[C---:B------:R-:W-:Y:S02]  /*0db0*/  VIADD R154, R4.reuse, 0x28 ;  /* 0x00000028049a7836 */ /* 0x040fe40000000000 */
[C---:B------:R-:W-:Y:S01]  /*0dc0*/  VIADD R152, R4.reuse, 0x38 ;  /* 0x0000003804987836 */ /* 0x040fe20000000000 */
[----:B0-----:R-:W-:Y:S01]  /*0dd0*/  SHF.R.S32.HI R0, RZ, 0x1f, R156 ;  /* 0x0000001fff007819 */ /* 0x001fe2000001149c */
[C---:B------:R-:W-:Y:S01]  /*0de0*/  VIADD R23, R4.reuse, 0x40 ;  /* 0x0000004004177836 */ /* 0x040fe20000000000 */
[----:B------:R-:W-:Y:S01]  /*0df0*/  SHF.R.S32.HI R0, RZ, 0x1f, R153 ;  /* 0x0000001fff007819 */ /* 0x000fe20000011499 */
[C---:B------:R-:W-:Y:S01]  /*0e00*/  VIADD R19, R4.reuse, 0x50 ;  /* 0x0000005004137836 */ /* 0x040fe20000000000 */
[----:B------:R-:W-:Y:S01]  /*0e10*/  SHF.R.S32.HI R0, RZ, 0x1f, R22 ;  /* 0x0000001fff007819 */ /* 0x000fe20000011416 */
[----:B------:R-:W-:Y:S01]  /*0e20*/  IMAD R0, R3, 0x8, R5 ;  /* 0x0000000803007824 */ /* 0x000fe200078e0205 */
[----:B-1----:R-:W-:Y:S01]  /*0e30*/  SHF.R.S32.HI R6, RZ, 0x1f, R155 ;  /* 0x0000001fff067819 */ /* 0x002fe2000001149b */
[----:B------:R-:W-:Y:S01]  /*0e40*/  VIADD R18, R4, 0x58 ;  /* 0x0000005804127836 */ /* 0x000fe20000000000 */
[----:B------:R-:W-:-:S02]  /*0e50*/  SHF.R.S32.HI R4, RZ, 0x1f, R157 ;  /* 0x0000001fff047819 */ /* 0x000fc4000001149d */
[----:B------:R0:W-:Y:S01]  /*0e60*/  STL [R1+0x30], R0 ;  /* 0x0000300001007387 */ /* 0x0001e20000100800 */
[----:B------:R-:W-:Y:S02]  /*0e70*/  SHF.R.S32.HI R4, RZ, 0x1f, R154 ;  /* 0x0000001fff047819 */ /* 0x000fe4000001149a */
[----:B------:R-:W-:Y:S02]  /*0e80*/  SHF.R.S32.HI R6, RZ, 0x1f, R152 ;  /* 0x0000001fff067819 */ /* 0x000fe40000011498 */
[----:B------:R-:W-:Y:S02]  /*0e90*/  SHF.R.S32.HI R4, RZ, 0x1f, R23 ;  /* 0x0000001fff047819 */ /* 0x000fe40000011417 */
[----:B------:R-:W-:Y:S02]  /*0ea0*/  SHF.R.S32.HI R6, RZ, 0x1f, R19 ;  /* 0x0000001fff067819 */ /* 0x000fe40000011413 */
[----:B------:R-:W-:-:S07]  /*0eb0*/  SHF.R.S32.HI R4, RZ, 0x1f, R18 ;  /* 0x0000001fff047819 */ /* 0x000fce0000011412 */
.L_x_194:
[----:B012-4-:R-:W1:Y:S01]  /*0ec0*/  LDC.64 R4, c[0x0][0xc88] ;  /* 0x00032200ff047b82 */ /* 0x017e620000000a00 */
[----:B------:R-:W-:Y:S01]  /*0ed0*/  ULDC.64 UR14, c[0x0][0x998] ;  /* 0x00026600000e7ab9 */ /* 0x000fe20000000a00 */
[----:B------:R-:W-:Y:S01]  /*0ee0*/  ULDC.64 UR12, c[0x0][0x990] ;  /* 0x00026400000c7ab9 */ /* 0x000fe20000000a00 */
[----:B------:R-:W-:Y:S01]  /*0ef0*/  ULDC.64 UR8, c[0x0][0xa28] ;  /* 0x00028a0000087ab9 */ /* 0x000fe20000000a00 */
[----:B------:R-:W-:Y:S01]  /*0f00*/  ULDC.64 UR10, c[0x0][0xa20] ;  /* 0x00028800000a7ab9 */ /* 0x000fe20000000a00 */
[----:B------:R-:W-:Y:S01]  /*0f10*/  ULOP3.LUT UR41, UR5, 0xffff, URZ, 0xc0, !UPT ;  /* 0x0000ffff05297892 */ /* 0x000fe2000f8ec03f */
[----:B------:R-:W-:Y:S01]  /*0f20*/  ULDC UR4, c[0x0][0x424] ;  /* 0x0001090000047ab9 */ /* 0x000fe20000000800 */
[----:B------:R-:W-:Y:S01]  /*0f30*/  ULDC UR7, c[0x0][0x2f0] ;  /* 0x0000bc0000077ab9 */ /* 0x000fe20000000800 */
[----:B-1----:R-:W-:-:S06]  /*0f40*/  IMAD.WIDE R4, R39, 0x4, R4 ;  /* 0x0000000427047825 */ /* 0x002fcc00078e0204 */
[----:B------:R-:W2:Y:S01]  /*0f50*/  LDG.E R4, desc[UR50][R4.64] ;  /* 0x0000003204047981 */ /* 0x000ea2000c1e1900 */
[----:B------:R-:W-:Y:S01]  /*0f60*/  ISETP.NE.U32.AND P1, PT, RZ, UR14, PT ;  /* 0x0000000eff007c0c */ /* 0x000fe2000bf25070 */
[----:B------:R-:W-:Y:S01]  /*0f70*/  UISETP.NE.U32.AND UP0, UPT, UR8, URZ, UPT ;  /* 0x0000003f0800728c */ /* 0x000fe2000bf05070 */
[----:B------:R-:W-:Y:S01]  /*0f80*/  ISETP.NE.U32.AND P0, PT, RZ, UR12, PT ;  /* 0x0000000cff007c0c */ /* 0x000fe2000bf05070 */
[----:B------:R-:W-:Y:S01]  /*0f90*/  UISETP.NE.U32.AND UP1, UPT, UR10, URZ, UPT ;  /* 0x0000003f0a00728c */ /* 0x000fe2000bf25070 */
[----:B------:R-:W-:Y:S01]  /*0fa0*/  ISETP.NE.AND.EX P1, PT, RZ, UR15, PT, P1 ;  /* 0x0000000fff007c0c */ /* 0x000fe2000bf25310 */
[----:B------:R-:W-:Y:S01]  /*0fb0*/  UISETP.NE.AND.EX UP0, UPT, UR9, URZ, UPT, UP0 ;  /* 0x0000003f0900728c */ /* 0x000fe2000bf05300 */
[----:B------:R-:W-:Y:S01]  /*0fc0*/  ISETP.NE.AND.EX P0, PT, RZ, UR13, PT, P0 ;  /* 0x0000000dff007c0c */ /* 0x000fe2000bf05300 */
[----:B------:R-:W-:-:S04]  /*0fd0*/  UISETP.NE.AND.EX UP1, UPT, UR11, URZ, UPT, UP1 ;  /* 0x0000003f0b00728c */ /* 0x000fc8000bf25310 */
[----:B------:R-:W-:Y:S02]  /*0fe0*/  PLOP3.LUT P4, PT, PT, PT, UP0, 0x80, 0x0 ;  /* 0x000000000000781c */ /* 0x000fe40003f8f008 */
[----:B------:R-:W-:-:S04]  /*0ff0*/  PLOP3.LUT P5, PT, PT, PT, UP1, 0x80, 0x0 ;  /* 0x000000000000781c */ /* 0x000fc80003faf018 */
[----:B---3--:R-:W1:Y:S08]  /*1000*/  @P1 LDC.64 R8, c[0x0][0x9b8] ;  /* 0x00026e00ff081b82 */ /* 0x008e700000000a00 */
[----:B------:R-:W0:Y:S08]  /*1010*/  @P0 LDC.64 R6, c[0x0][0x9a8] ;  /* 0x00026a00ff060b82 */ /* 0x000e300000000a00 */
[----:B------:R-:W3:Y:S08]  /*1020*/  @P0 LDC.64 R10, c[0x0][0x9b0] ;  /* 0x00026c00ff0a0b82 */ /* 0x000ef00000000a00 */
[----:B------:R-:W4:Y:S01]  /*1030*/  @P1 LDC.64 R20, c[0x0][0x9c0] ;  /* 0x00027000ff141b82 */ /* 0x000f220000000a00 */
[----:B--2---:R-:W-:-:S13]  /*1040*/  R2UR UR39, R4 ;  /* 0x00000000042772ca */ /* 0x004fda00000e0000 */
[----:B------:R-:W-:Y:S02]  /*1050*/  USHF.R.S32.HI UR40, URZ, 0x1f, UR39 ;  /* 0x0000001f3f287899 */ /* 0x000fe40008011427 */
[----:B------:R-:W-:-:S04]  /*1060*/  @UP0 ULEA UR8, UP2, UR39, UR8, 0x2 ;  /* 0x0000000827080291 */ /* 0x000fc8000f84103f */
[----:B-1----:R-:W-:Y:S01]  /*1070*/  @P1 IMAD R4, R8, UR40, RZ ;  /* 0x0000002808041c24 */ /* 0x002fe2000f8e02ff */
[----:B------:R-:W-:Y:S02]  /*1080*/  @UP0 ULEA.HI.X UR9, UR39, UR9, UR40, 0x2, UP2 ;  /* 0x0000000927090291 */ /* 0x000fe400090f1428 */
[C---:B0----5:R-:W-:Y:S01]  /*1090*/  @P0 IMAD R0, R6.reuse, UR40, RZ ;  /* 0x0000002806000c24 */ /* 0x061fe2000f8e02ff */
[----:B------:R-:W-:Y:S02]  /*10a0*/  @UP1 ULEA UR10, UP0, UR39, UR10, 0x2 ;  /* 0x0000000a270a1291 */ /* 0x000fe4000f80103f */
[----:B------:R-:W-:Y:S02]  /*10b0*/  @P1 IMAD R9, R9, UR39, R4 ;  /* 0x0000002709091c24 */ /* 0x000fe4000f8e0204 */
[----:B------:R-:W-:Y:S01]  /*10c0*/  @P0 IMAD R3, R7, UR39, R0 ;  /* 0x0000002707030c24 */ /* 0x000fe2000f8e0200 */
[----:B------:R-:W-:Y:S02]  /*10d0*/  @UP1 ULEA.HI.X UR11, UR39, UR11, UR40, 0x2, UP0 ;  /* 0x0000000b270b1291 */ /* 0x000fe400080f1428 */
[----:B------:R-:W-:-:S04]  /*10e0*/  @P0 IMAD.WIDE.U32 R4, R6, UR39, RZ ;  /* 0x0000002706040c25 */ /* 0x000fc8000f8e00ff */
[----:B------:R-:W-:-:S04]  /*10f0*/  @P1 IMAD.WIDE.U32 R6, R8, UR39, RZ ;  /* 0x0000002708061c25 */ /* 0x000fc8000f8e00ff */
[----:B------:R-:W-:Y:S02]  /*1100*/  @P0 IMAD.IADD R5, R5, 0x1, R3 ;  /* 0x0000000105050824 */ /* 0x000fe400078e0203 */
[----:B------:R-:W-:Y:S02]  /*1110*/  @P1 IMAD.IADD R7, R7, 0x1, R9 ;  /* 0x0000000107071824 */ /* 0x000fe400078e0209 */
[----:B---3--:R-:W-:-:S04]  /*1120*/  @P0 IMAD.WIDE.U32 R4, R10, UR41, R4 ;  /* 0x000000290a040c25 */ /* 0x008fc8000f8e0004 */
[----:B----4-:R-:W-:Y:S01]  /*1130*/  @P1 IMAD.WIDE.U32 R8, R20, UR41, R6 ;  /* 0x0000002914081c25 */ /* 0x010fe2000f8e0006 */
[----:B------:R-:W-:-:S03]  /*1140*/  @P0 LEA R6, P2, R4, UR12, 0x2 ;  /* 0x0000000c04060c11 */ /* 0x000fc6000f8410ff */
[----:B------:R-:W-:Y:S02]  /*1150*/  IMAD.U32 R12, RZ, RZ, UR8 ;  /* 0x00000008ff0c7e24 */ /* 0x000fe4000f8e00ff */
[----:B------:R-:W-:Y:S02]  /*1160*/  IMAD.U32 R14, RZ, RZ, UR10 ;  /* 0x0000000aff0e7e24 */ /* 0x000fe4000f8e00ff */
[----:B------:R-:W-:Y:S02]  /*1170*/  IMAD.U32 R13, RZ, RZ, UR9 ;  /* 0x00000009ff0d7e24 */ /* 0x000fe4000f8e00ff */
[----:B------:R-:W-:Y:S02]  /*1180*/  IMAD.U32 R15, RZ, RZ, UR11 ;  /* 0x0000000bff0f7e24 */ /* 0x000fe4000f8e00ff */
[----:B------:R-:W-:Y:S01]  /*1190*/  @P0 IMAD R3, R11, UR41, R5 ;  /* 0x000000290b030c24 */ /* 0x000fe2000f8e0205 */
[----:B------:R-:W-:Y:S01]  /*11a0*/  @P1 LEA R10, P3, R8, UR14, 0x2 ;  /* 0x0000000e080a1c11 */ /* 0x000fe2000f8610ff */
[----:B------:R-:W-:Y:S01]  /*11b0*/  @P1 IMAD R5, R21, UR41, R9 ;  /* 0x0000002915051c24 */ /* 0x000fe2000f8e0209 */
[----:B------:R-:W2:Y:S01]  /*11c0*/  @P4 LDG.E R12, desc[UR50][R12.64] ;  /* 0x000000320c0c4981 */ /* 0x000ea2000c1e1900 */
[----:B------:R-:W-:Y:S01]  /*11d0*/  IMAD.MOV.U32 R0, RZ, RZ, 0x3f800000 ;  /* 0x3f800000ff007424 */ /* 0x000fe200078e00ff */
[----:B------:R-:W-:Y:S01]  /*11e0*/  @P0 LEA.HI.X R7, R4, UR13, R3, 0x2, P2 ;  /* 0x0000000d04070c11 */ /* 0x000fe200090f1403 */
[----:B------:R-:W-:Y:S01]  /*11f0*/  IMAD.MOV.U32 R3, RZ, RZ, 0x3f800000 ;  /* 0x3f800000ff037424 */ /* 0x000fe200078e00ff */
[----:B------:R-:W3:Y:S01]  /*1200*/  @P5 LDG.E R14, desc[UR50][R14.64] ;  /* 0x000000320e0e5981 */ /* 0x000ee2000c1e1900 */
[----:B------:R-:W-:Y:S01]  /*1210*/  @P1 LEA.HI.X R11, R8, UR15, R5, 0x2, P3 ;  /* 0x0000000f080b1c11 */ /* 0x000fe200098f1405 */
[----:B------:R-:W-:-:S03]  /*1220*/  ULDC.64 UR8, c[0x0][0x418] ;  /* 0x0001060000087ab9 */ /* 0x000fc60000000a00 */
[----:B------:R0:W5:Y:S04]  /*1230*/  @P0 LDG.E R3, desc[UR50][R6.64] ;  /* 0x0000003206030981 */ /* 0x000168000c1e1900 */
[----:B------:R0:W5:Y:S01]  /*1240*/  @P1 LDG.E R0, desc[UR50][R10.64] ;  /* 0x000000320a001981 */ /* 0x000162000c1e1900 */
[----:B------:R-:W-:Y:S01]  /*1250*/  UISETP.NE.U32.AND UP0, UPT, UR8, URZ, UPT ;  /* 0x0000003f0800728c */ /* 0x000fe2000bf05070 */
[----:B------:R-:W-:Y:S01]  /*1260*/  UMOV UR53, URZ ;  /* 0x0000003f00357c82 */ /* 0x000fe20008000000 */
[----:B------:R-:W-:Y:S02]  /*1270*/  ULOP3.LUT UR8, UR5, 0xff000000, URZ, 0xc0, !UPT ;  /* 0xff00000005087892 */ /* 0x000fe4000f8ec03f */
[----:B------:R-:W-:Y:S01]  /*1280*/  UISETP.NE.AND.EX UP0, UPT, UR9, URZ, UPT, UP0 ;  /* 0x0000003f0900728c */ /* 0x000fe2000bf05300 */
[----:B------:R-:W-:-:S03]  /*1290*/  UMOV UR42, UR6 ;  /* 0x00000006002a7c82 */ /* 0x000fc60008000000 */
[----:B------:R-:W-:-:S04]  /*12a0*/  USEL UR4, UR4, 0x1, UP0 ;  /* 0x0000000104047887 */ /* 0x000fc80008000000 */
[----:B------:R-:W-:Y:S01]  /*12b0*/  UIMAD UR4, UR4, UR7, URZ ;  /* 0x00000007040472a4 */ /* 0x000fe2000f8e023f */
[----:B--2---:R-:W-:-:S06]  /*12c0*/  @P4 R2UR UR53, R12 ;  /* 0x000000000c3542ca */ /* 0x004fcc00000e0000 */
[----:B---3--:R-:W-:Y:S01]  /*12d0*/  @P5 R2UR UR4, R14 ;  /* 0x000000000e0452ca */ /* 0x008fe200000e0000 */
[----:B0-----:R-:W-:-:S14]  /*12e0*/  @P5 BRA `(.L_x_153) ;  /* 0x0000000000345947 */ /* 0x001fdc0003800000 */
[----:B------:R-:W-:Y:S02]  /*12f0*/  ULDC.64 UR6, c[0x0][0xa08] ;  /* 0x0002820000067ab9 */ /* 0x000fe40000000a00 */
[----:B------:R-:W-:-:S04]  /*1300*/  ISETP.NE.U32.AND P0, PT, RZ, UR6, PT ;  /* 0x00000006ff007c0c */ /* 0x000fc8000bf05070 */
[----:B------:R-:W-:-:S13]  /*1310*/  ISETP.NE.AND.EX P0, PT, RZ, UR7, PT, P0 ;  /* 0x00000007ff007c0c */ /* 0x000fda000bf05300 */
[----:B------:R-:W-:Y:S05]  /*1320*/  @!P0 BRA `(.L_x_153) ;  /* 0x0000000000248947 */ /* 0x000fea0003800000 */
[----:B------:R-:W-:Y:S02]  /*1330*/  ULDC.64 UR6, c[0x0][0xa08] ;  /* 0x0002820000067ab9 */ /* 0x000fe40000000a00 */
[----:B------:R-:W-:-:S06]  /*1340*/  UIMAD.WIDE UR6, UR39, 0x4, UR6 ;  /* 0x00000004270678a5 */ /* 0x000fcc000f8e0206 */
[----:B------:R-:W-:Y:S02]  /*1350*/  IMAD.U32 R4, RZ, RZ, UR6 ;  /* 0x00000006ff047e24 */ /* 0x000fe4000f8e00ff */
[----:B------:R-:W-:-:S05]  /*1360*/  IMAD.U32 R5, RZ, RZ, UR7 ;  /* 0x00000007ff057e24 */ /* 0x000fca000f8e00ff */
[----:B------:R-:W2:Y:S04]  /*1370*/  LDG.E R7, desc[UR50][R4.64] ;  /* 0x0000003204077981 */ /* 0x000ea8000c1e1900 */
[----:B------:R-:W3:Y:S01]  /*1380*/  LDG.E R6, desc[UR50][R4.64+0x4] ;  /* 0x0000043204067981 */ /* 0x000ee2000c1e1900 */
[----:B--2---:R-:W-:Y:S02]  /*1390*/  R2UR UR4, R7 ;  /* 0x00000000070472ca */ /* 0x004fe400000e0000 */
[----:B---3--:R-:W-:-:S13]  /*13a0*/  R2UR UR6, R6 ;  /* 0x00000000060672ca */ /* 0x008fda00000e0000 */
[----:B------:R-:W-:-:S12]  /*13b0*/  UIADD3 UR4, -UR4, UR6, URZ ;  /* 0x0000000604047290 */ /* 0x000fd8000fffe13f */
.L_x_153:
[----:B------:R-:W-:Y:S01]  /*13c0*/  UIADD3 UR53, -UR53, UR4, URZ ;  /* 0x0000000435357290 */ /* 0x000fe2000fffe13f */
[----:B-----5:R-:W-:Y:S01]  /*13d0*/  FMUL.FTZ R0, R3, R0 ;  /* 0x0000000003007220 */ /* 0x020fe20000410000 */
[----:B------:R-:W-:Y:S02]  /*13e0*/  ULOP3.LUT UR5, UR5, 0xff0000, URZ, 0xc0, !UPT ;  /* 0x00ff000005057892 */ /* 0x000fe4000f8ec03f */
[----:B------:R-:W-:Y:S02]  /*13f0*/  UISETP.GE.AND UP0, UPT, UR53, 0x1, UPT ;  /* 0x000000013500788c */ /* 0x000fe4000bf06270 */
[----:B------:R-:W-:Y:S02]  /*1400*/  UIADD3 UR6, UR53, 0x7f, URZ ;  /* 0x0000007f35067890 */ /* 0x000fe4000fffe03f */
[----:B------:R-:W-:Y:S02]  /*1410*/  USHF.R.U32.HI UR8, URZ, 0x8, UR8 ;  /* 0x000000083f087899 */ /* 0x000fe40008011608 */
[----:B------:R-:W-:Y:S01]  /*1420*/  PLOP3.LUT P0, PT, PT, PT, UP0, 0x80, 0x0 ;  /* 0x000000000000781c */ /* 0x000fe20003f0f008 */
[----:B------:R-:W-:-:S02]  /*1430*/  USHF.R.S32.HI UR7, URZ, 0x1f, UR6 ;  /* 0x0000001f3f077899 */ /* 0x000fc40008011406 */
[----:B------:R-:W-:Y:S02]  /*1440*/  ULEA.HI UR5, UR5, UR8, URZ, 0x10 ;  /* 0x0000000805057291 */ /* 0x000fe4000f8f803f */
[----:B------:R-:W-:Y:S01]  /*1450*/  ULEA.HI UR7, UR7, UR6, URZ, 0x7 ;  /* 0x0000000607077291 */ /* 0x000fe2000f8f383f */
[----:B------:R-:W-:Y:S01]  /*1460*/  ULDC UR11, c[0x0][0x988] ;  /* 0x00026200000b7ab9 */ /* 0x000fe20000000800 */
[----:B------:R-:W-:Y:S01]  /*1470*/  UMOV UR4, URZ ;  /* 0x0000003f00047c82 */ /* 0x000fe20008000000 */
[----:B------:R-:W-:Y:S02]  /*1480*/  ULOP3.LUT UR43, UR5, 0xff, URZ, 0xc0, !UPT ;  /* 0x000000ff052b7892 */ /* 0x000fe4000f8ec03f */
[----:B------:R-:W-:Y:S02]  /*1490*/  USHF.R.U32.HI UR44, URZ, 0x10, UR5 ;  /* 0x000000103f2c7899 */ /* 0x000fe40008011605 */
[----:B------:R-:W-:Y:S01]  /*14a0*/  USHF.R.S32.HI UR9, URZ, 0x7, UR7 ;  /* 0x000000073f097899 */ /* 0x000fe20008011407 */
[----:B------:R-:W-:Y:S11]  /*14b0*/  @!P0 BRA `(.L_x_154) ;  /* 0x0000000000908947 */ /* 0x000ff60003800000 */
[----:B------:R-:W-:Y:S01]  /*14c0*/  UISETP.NE.AND UP0, UPT, UR44, URZ, UPT ;  /* 0x0000003f2c00728c */ /* 0x000fe2000bf05270 */
[----:B------:R-:W-:-:S03]  /*14d0*/  ULDC UR4, c[0x0][0x9f0] ;  /* 0x00027c0000047ab9 */ /* 0x000fc60000000800 */
[----:B------:R-:W-:-:S03]  /*14e0*/  USEL UR10, UR44, UR4, UP0 ;  /* 0x000000042c0a7287 */ /* 0x000fc60008000000 */
[----:B------:R-:W-:Y:S01]  /*14f0*/  UMOV UR4, URZ ;  /* 0x0000003f00047c82 */ /* 0x000fe20008000000 */
[----:B------:R-:W-:Y:S02]  /*1500*/  UIADD3 UR6, UR9, -0x1, UR10 ;  /* 0xffffffff09067890 */ /* 0x000fe4000fffe00a */
[----:B------:R-:W-:-:S04]  /*1510*/  IMAD.U32 R5, RZ, RZ, UR10 ;  /* 0x0000000aff057e24 */ /* 0x000fc8000f8e00ff */
[----:B------:R-:W-:Y:S01]  /*1520*/  IMAD.U32 R6, RZ, RZ, UR6 ;  /* 0x00000006ff067e24 */ /* 0x000fe2000f8e00ff */
[-C--:B------:R-:W-:Y:S01]  /*1530*/  IABS R3, R5.reuse ;  /* 0x0000000500037213 */ /* 0x080fe20000000000 */
[----:B------:R-:W-:Y:S01]  /*1540*/  ULOP3.LUT UR6, UR6, UR10, URZ, 0x3c, !UPT ;  /* 0x0000000a06067292 */ /* 0x000fe2000f8e3c3f */
[----:B------:R-:W-:Y:S02]  /*1550*/  IABS R7, R5 ;  /* 0x0000000500077213 */ /* 0x000fe40000000000 */
        /* <DEDUP_REMOVED lines=26> */
.L_x_154:
[----:B------:R-:W-:Y:S01]  /*1700*/  UIMAD UR45, UR43, UR4, URZ ;  /* 0x000000042b2d72a4 */ /* 0x000fe2000f8e023f */
[----:B------:R-:W-:Y:S02]  /*1710*/  IMAD.U32 R3, RZ, RZ, UR9 ;  /* 0x00000009ff037e24 */ /* 0x000fe4000f8e00ff */
[----:B------:R-:W-:Y:S01]  /*1720*/  FMUL.FTZ R0, R0, UR11 ;  /* 0x0000000b00007c20 */ /* 0x000fe20008410000 */
[----:B------:R-:W-:Y:S01]  /*1730*/  IMAD.U32 R4, RZ, RZ, UR4 ;  /* 0x00000004ff047e24 */ /* 0x000fe2000f8e00ff */
[----:B------:R-:W-:Y:S02]  /*1740*/  PLOP3.LUT P0, PT, PT, PT, PT, 0x80, 0x0 ;  /* 0x000000000000781c */ /* 0x000fe40003f0f070 */
[----:B------:R-:W-:Y:S02]  /*1750*/  CS2R R24, SRZ ;  /* 0x0000000000187805 */ /* 0x000fe4000001ff00 */
[----:B------:R-:W-:Y:S02]  /*1760*/  CS2R R20, SRZ ;  /* 0x0000000000147805 */ /* 0x000fe4000001ff00 */
[----:B------:R-:W-:-:S02]  /*1770*/  R2UR UR46, R0 ;  /* 0x00000000002e72ca */ /* 0x000fc400000e0000 */
[----:B------:R-:W-:Y:S02]  /*1780*/  CS2R R44, SRZ ;  /* 0x00000000002c7805 */ /* 0x000fe4000001ff00 */
[----:B------:R-:W-:Y:S02]  /*1790*/  VIADDMNMX R3, R4, UR45, R3, PT ;  /* 0x0000002d04037c46 */ /* 0x000fe4000b800103 */
[----:B------:R-:W-:Y:S02]  /*17a0*/  CS2R R42, SRZ ;  /* 0x00000000002a7805 */ /* 0x000fe4000001ff00 */
[----:B------:R-:W-:Y:S01]  /*17b0*/  CS2R R4, SRZ ;  /* 0x0000000000047805 */ /* 0x000fe2000001ff00 */
[----:B------:R-:W-:Y:S01]  /*17c0*/  IMAD.MOV.U32 R95, RZ, RZ, RZ ;  /* 0x000000ffff5f7224 */ /* 0x000fe200078e00ff */
[----:B------:R-:W-:Y:S02]  /*17d0*/  R2UR UR52, R3 ;  /* 0x00000000033472ca */ /* 0x000fe400000e0000 */
[----:B------:R-:W-:-:S02]  /*17e0*/  CS2R R6, SRZ ;  /* 0x0000000000067805 */ /* 0x000fc4000001ff00 */
[----:B------:R-:W-:Y:S02]  /*17f0*/  CS2R R26, SRZ ;  /* 0x00000000001a7805 */ /* 0x000fe4000001ff00 */
[----:B------:R-:W-:Y:S02]  /*1800*/  CS2R R40, SRZ ;  /* 0x0000000000287805 */ /* 0x000fe4000001ff00 */
[----:B------:R-:W-:Y:S02]  /*1810*/  CS2R R98, SRZ ;  /* 0x0000000000627805 */ /* 0x000fe4000001ff00 */
[----:B------:R-:W-:Y:S01]  /*1820*/  CS2R R8, SRZ ;  /* 0x0000000000087805 */ /* 0x000fe2000001ff00 */
[----:B------:R-:W-:Y:S01]  /*1830*/  IMAD.MOV.U32 R97, RZ, RZ, RZ ;  /* 0x000000ffff617224 */ /* 0x000fe200078e00ff */
[----:B------:R-:W-:Y:S01]  /*1840*/  CS2R R30, SRZ ;  /* 0x00000000001e7805 */ /* 0x000fe2000001ff00 */
[----:B------:R-:W-:Y:S01]  /*1850*/  IMAD.MOV.U32 R103, RZ, RZ, RZ ;  /* 0x000000ffff677224 */ /* 0x000fe200078e00ff */
[----:B------:R-:W-:Y:S01]  /*1860*/  CS2R R10, SRZ ;  /* 0x00000000000a7805 */ /* 0x000fe2000001ff00 */
[----:B------:R-:W-:Y:S01]  /*1870*/  IMAD.MOV.U32 R111, RZ, RZ, RZ ;  /* 0x000000ffff6f7224 */ /* 0x000fe200078e00ff */
[----:B------:R-:W-:-:S02]  /*1880*/  CS2R R12, SRZ ;  /* 0x00000000000c7805 */ /* 0x000fc4000001ff00 */
[----:B------:R-:W-:Y:S01]  /*1890*/  CS2R R46, SRZ ;  /* 0x00000000002e7805 */ /* 0x000fe2000001ff00 */
[----:B------:R-:W-:Y:S01]  /*18a0*/  UISETP.GT.AND UP0, UPT, UR52, UR45, UPT ;  /* 0x0000002d3400728c */ /* 0x000fe2000bf04270 */
[----:B------:R-:W-:Y:S01]  /*18b0*/  CS2R R32, SRZ ;  /* 0x0000000000207805 */ /* 0x000fe2000001ff00 */
[----:B------:R-:W-:Y:S01]  /*18c0*/  IMAD.MOV.U32 R28, RZ, RZ, RZ ;  /* 0x000000ffff1c7224 */ /* 0x000fe200078e00ff */
[----:B------:R-:W-:Y:S01]  /*18d0*/  CS2R R34, SRZ ;  /* 0x0000000000227805 */ /* 0x000fe2000001ff00 */
[----:B------:R-:W-:Y:S01]  /*18e0*/  IMAD.MOV.U32 R119, RZ, RZ, RZ ;  /* 0x000000ffff777224 */ /* 0x000fe200078e00ff */
[----:B------:R-:W-:Y:S02]  /*18f0*/  CS2R R48, SRZ ;  /* 0x0000000000307805 */ /* 0x000fe4000001ff00 */
[----:B------:R-:W-:Y:S01]  /*1900*/  PLOP3.LUT P1, PT, PT, PT, UP0, 0x80, 0x0 ;  /* 0x000000000000781c */ /* 0x000fe20003f2f008 */
[----:B------:R-:W-:Y:S01]  /*1910*/  IMAD.MOV.U32 R50, RZ, RZ, RZ ;  /* 0x000000ffff327224 */ /* 0x000fe200078e00ff */
[----:B------:R-:W-:Y:S01]  /*1920*/  CS2R R134, SRZ ;  /* 0x0000000000867805 */ /* 0x000fe2000001ff00 */
[----:B------:R-:W-:-:S02]  /*1930*/  IMAD.MOV.U32 R83, RZ, RZ, RZ ;  /* 0x000000ffff537224 */ /* 0x000fc400078e00ff */
[----:B------:R-:W-:Y:S02]  /*1940*/  IMAD.MOV.U32 R52, RZ, RZ, RZ ;  /* 0x000000ffff347224 */ /* 0x000fe400078e00ff */
[----:B------:R-:W-:Y:S02]  /*1950*/  IMAD.MOV.U32 R54, RZ, RZ, RZ ;  /* 0x000000ffff367224 */ /* 0x000fe400078e00ff */
[----:B------:R-:W-:Y:S02]  /*1960*/  IMAD.MOV.U32 R132, RZ, RZ, RZ ;  /* 0x000000ffff847224 */ /* 0x000fe400078e00ff */
[----:B------:R-:W-:Y:S02]  /*1970*/  IMAD.MOV.U32 R3, RZ, RZ, RZ ;  /* 0x000000ffff037224 */ /* 0x000fe400078e00ff */
[----:B------:R-:W-:Y:S02]  /*1980*/  IMAD.MOV.U32 R56, RZ, RZ, RZ ;  /* 0x000000ffff387224 */ /* 0x000fe400078e00ff */
[----:B------:R-:W-:Y:S01]  /*1990*/  IMAD.MOV.U32 R58, RZ, RZ, RZ ;  /* 0x000000ffff3a7224 */ /* 0x000fe200078e00ff */
[----:B------:R-:W-:Y:S06]  /*19a0*/  @!P1 BRA `(.L_x_155) ;  /* 0x0000004800589947 */ /* 0x000fec0003800000 */
[----:B------:R-:W0:Y:S01]  /*19b0*/  S2R R14, SR_TID.X ;  /* 0x00000000000e7919 */ /* 0x000e220000002100 */
[----:B------:R-:W1:Y:S01]  /*19c0*/  S2UR UR49, SR_CgaCtaId ;  /* 0x00000000003179c3 */ /* 0x000e620000008800 */
[----:B------:R-:W-:Y:S02]  /*19d0*/  UMOV UR54, 0x400 ;  /* 0x0000040000367882 */ /* 0x000fe40000000000 */
[----:B-1----:R-:W-:Y:S01]  /*19e0*/  ULEA UR54, UR49, UR54, 0x18 ;  /* 0x0000003631367291 */ /* 0x002fe2000f8ec03f */
[----:B0-----:R-:W-:-:S05]  /*19f0*/  VIADD R15, R14, 0xffffff80 ;  /* 0xffffff800e0f7836 */ /* 0x001fca0000000000 */
[----:B------:R-:W-:-:S04]  /*1a00*/  SHF.R.S32.HI R14, RZ, 0x1f, R15 ;  /* 0x0000001fff0e7819 */ /* 0x000fc8000001140f */
[----:B------:R-:W-:-:S04]  /*1a10*/  LEA.HI R14, R14, R15, RZ, 0x7 ;  /* 0x0000000f0e0e7211 */ /* 0x000fc800078f38ff */
[----:B------:R-:W-:-:S05]  /*1a20*/  SHF.R.S32.HI R14, RZ, 0x7, R14 ;  /* 0x00000007ff0e7819 */ /* 0x000fca000001140e */
[----:B------:R-:W0:Y:S02]  /*1a30*/  SHFL.IDX PT, R0, R14, RZ, 0x1f ;  /* 0x00001fff0e007589 */ /* 0x000e2400000e0000 */
[----:B0-----:R-:W-:-:S13]  /*1a40*/  R2UR UR6, R0 ;  /* 0x00000000000672ca */ /* 0x001fda00000e0000 */
        /* <DEDUP_REMOVED lines=26> */
.L_x_156:
[----:B------:R-:W-:Y:S01]  /*1bf0*/  ULEA.HI UR4, UR47, UR47, URZ, 0x1 ;  /* 0x0000002f2f047291 */ /* 0x000fe2000f8f083f */
[----:B------:R-:W-:-:S03]  /*1c00*/  IMAD.U32 R3, RZ, RZ, UR48 ;  /* 0x00000030ff037e24 */ /* 0x000fc6000f8e00ff */
[----:B------:R-:W-:Y:S02]  /*1c10*/  ULOP3.LUT UR4, UR4, 0xfffffffe, URZ, 0xc0, !UPT ;  /* 0xfffffffe04047892 */ /* 0x000fe4000f8ec03f */
[----:B------:R-:W-:Y:S02]  /*1c20*/  ISETP.NE.AND P0, PT, R3, 0x3, PT ;  /* 0x000000030300780c */ /* 0x000fe40003f05270 */
[----:B------:R-:W-:-:S06]  /*1c30*/  UIADD3 UR4, UR47, -UR4, URZ ;  /* 0x800000042f047290 */ /* 0x000fcc000fffe03f */
[----:B------:R-:W-:-:S05]  /*1c40*/  IMAD.U32 R0, RZ, RZ, UR4 ;  /* 0x00000004ff007e24 */ /* 0x000fca000f8e00ff */
[----:B------:R-:W-:-:S04]  /*1c50*/  SHF.L.U32 R0, R0, 0x1f, RZ ;  /* 0x0000001f00007819 */ /* 0x000fc800000006ff */
[----:B------:R-:W0:Y:S02]  /*1c60*/  SYNCS.PHASECHK.TRANS64.TRYWAIT P1, [UR54+0x19c00], R0 ;  /* 0x019c0000ff0075a7 */ /* 0x000e240008020176 */
[----:B0-----:R-:W-:Y:S05]  /*1c70*/  @!P1 BRA `(.L_x_157) ;  /* 0x000000d400849947 */ /* 0x001fea0003800000 */
.L_x_293:
[----:B------:R-:W-:Y:S05]  /*1c80*/  @!P0 BRA `(.L_x_158) ;  /* 0x0000000000048947 */ /* 0x000fea0003800000 */
[----:B------:R-:W-:Y:S01]  /*1c90*/  BPT.TRAP 0x1 ;  /* 0x000000040000795c */ /* 0x000fe20000300000 */
.L_x_158:
[----:B------:R-:W-:Y:S02]  /*1ca0*/  IMAD.U32 R4, RZ, RZ, UR37 ;  /* 0x00000025ff047e24 */ /* 0x000fe4000f8e00ff */
[----:B0-----:R-:W-:-:S03]  /*1cb0*/  IMAD.U32 R3, RZ, RZ, UR36 ;  /* 0x00000024ff037e24 */ /* 0x001fc6000f8e00ff */
[----:B------:R-:W-:Y:S02]  /*1cc0*/  LEA R4, R4, UR54, 0x3 ;  /* 0x0000003604047c11 */ /* 0x000fe4000f8e18ff */
[----:B------:R-:W-:-:S04]  /*1cd0*/  SHF.L.U32 R3, R3, 0x1f, RZ ;  /* 0x0000001f03037819 */ /* 0x000fc800000006ff */
[----:B------:R0:W1:Y:S01]  /*1ce0*/  SYNCS.PHASECHK.TRANS64.TRYWAIT P1, [R4+URZ+0x19c30], R3 ;  /* 0x019c3003040075a7 */ /* 0x000062000802017f */
[----:B------:R-:W-:Y:S05]  /*1cf0*/  @!P0 BRA `(.L_x_159) ;  /* 0x0000000000048947 */ /* 0x000fea0003800000 */
[----:B------:R-:W-:Y:S01]  /*1d00*/  BPT.TRAP 0x1 ;  /* 0x000000040000795c */ /* 0x000fe20000300000 */
.L_x_159:
[----:B------:R-:W-:Y:S01]  /*1d10*/  IMAD.MOV.U32 R89, RZ, RZ, RZ ;  /* 0x000000ffff597224 */ /* 0x000fe200078e00ff */
[----:B-1----:R-:W-:Y:S06]  /*1d20*/  @P1 BRA `(.L_x_160) ;  /* 0x0000000000081947 */ /* 0x002fec0003800000 */
[----:B------:R-:W1:Y:S02]  /*1d30*/  SYNCS.PHASECHK.TRANS64.TRYWAIT P1, [R4+URZ+0x19c30], R3 ;  /* 0x019c3003040075a7 */ /* 0x000e64000802017f */
[----:B-1----:R-:W-:Y:S05]  /*1d40*/  @!P1 BRA `(.L_x_161) ;  /* 0x000000d400689947 */ /* 0x002fea0003800000 */
.L_x_160:
[----:B------:R-:W-:Y:S05]  /*1d50*/  WARPSYNC.ALL ;  /* 0x0000000000007948 */ /* 0x000fea0003800000 */
[----:B------:R-:W-:Y:S01]  /*1d60*/  UIADD3 UR54, UR54, 0x13800, URZ ;  /* 0x0001380036367890 */ /* 0x000fe2000fffe03f */
[----:B------:R-:W-:Y:S01]  /*1d70*/  WARPGROUP.ARRIVE ;  /* 0x00000000000079c5 */ /* 0x000fe20000000000 */
[----:B------:R-:W-:Y:S02]  /*1d80*/  ULOP3.LUT UR12, UR55, 0x10000, URZ, 0xfc, !UPT ;  /* 0x00010000370c7892 */ /* 0x000fe4000f8efc3f */
[----:B------:R-:W-:Y:S01]  /*1d90*/  USHF.R.U32.HI UR54, URZ, 0x4, UR54 ;  /* 0x000000043f367899 */ /* 0x000fe20008011636 */
[----:B------:R-:W-:Y:S01]  /*1da0*/  UMOV UR13, 0xc0000010 ;  /* 0xc0000010000d7882 */ /* 0x000fe20000000000 */
[----:B------:R-:W-:-:S02]  /*1db0*/  UMOV UR15, 0xc0000010 ;  /* 0xc0000010000f7882 */ /* 0x000fc40000000000 */
[----:B------:R-:W-:Y:S02]  /*1dc0*/  ULOP3.LUT UR16, UR54, 0x3fff, URZ, 0xc0, !UPT ;  /* 0x00003fff36107892 */ /* 0x000fe4000f8ec03f */
[----:B------:R-:W-:Y:S02]  /*1dd0*/  UIADD3 UR4, UR12, 0x180, URZ ;  /* 0x000001800c047890 */ /* 0x000fe4000fffe03f */
[----:B------:R-:W-:Y:S01]  /*1de0*/  ULOP3.LUT UR16, UR16, 0x10000, URZ, 0xfc, !UPT ;  /* 0x0001000010107892 */ /* 0x000fe2000f8efc3f */
[----:B------:R-:W-:Y:S01]  /*1df0*/  UMOV UR5, 0xc0000010 ;  /* 0xc000001000057882 */ /* 0x000fe20000000000 */
[----:B------:R-:W-:Y:S02]  /*1e00*/  UMOV UR7, 0xc0000010 ;  /* 0xc000001000077882 */ /* 0x000fe40000000000 */
[----:B------:R-:W-:Y:S02]  /*1e10*/  UIMAD UR14, UR37, 0x300, UR16 ;  /* 0x00000300250e78a4 */ /* 0x000fe4000f8e0210 */
[----:B------:R-:W-:-:S02]  /*1e20*/  UIADD3 UR8, UR12, 0x300, URZ ;  /* 0x000003000c087890 */ /* 0x000fc4000fffe03f */
[----:B------:R-:W-:Y:S02]  /*1e30*/  UIADD3 UR6, UR14, 0x100, URZ ;  /* 0x000001000e067890 */ /* 0x000fe4000fffe03f */
[----:B------:R-:W-:Y:S01]  /*1e40*/  UIADD3 UR10, UR14, 0x200, URZ ;  /* 0x000002000e0a7890 */ /* 0x000fe2000fffe03f */
[----:B------:R-:W-:Y:S02]  /*1e50*/  UMOV UR9, 0xc0000010 ;  /* 0xc000001000097882 */ /* 0x000fe40000000000 */
[----:B------:R-:W-:Y:S01]  /*1e60*/  QGMMA.64x128x32.F32.E4M3.E4M3 R24, gdesc[UR12], RZ, !UPT, gsb0 ;  /* 0x01e000000c1879f3 */ /* 0x000fe2000c0008ff */
[----:B------:R-:W-:Y:S02]  /*1e70*/  UMOV UR11, 0xc0000010 ;  /* 0xc0000010000b7882 */ /* 0x000fe40000000000 */
        /* <DEDUP_REMOVED lines=9> */
.L_x_162:
[----:B------:R-:W2:Y:S01]  /*1f10*/  LDL R6, [R1+0x4] ;  /* 0x0000040001067983 */ /* 0x000ea20000100800 */
[----:B01----:R-:W-:Y:S01]  /*1f20*/  IMAD.U32 R3, RZ, RZ, UR53 ;  /* 0x00000035ff037e24 */ /* 0x003fe2000f8e00ff */
[----:B------:R-:W-:Y:S01]  /*1f30*/  P2R R5, PR, RZ, 0x1 ;  /* 0x00000001ff057803 */ /* 0x000fe20000000000 */
[----:B------:R-:W-:Y:S01]  /*1f40*/  IMAD.U32 R0, RZ, RZ, UR52 ;  /* 0x00000034ff007e24 */ /* 0x000fe2000f8e00ff */
[----:B------:R-:W-:Y:S01]  /*1f50*/  R2UR UR6, R4 ;  /* 0x00000000040672ca */ /* 0x000fe200000e0000 */
[----:B------:R-:W-:Y:S01]  /*1f60*/  IMAD.U32 R9, RZ, RZ, UR46 ;  /* 0x0000002eff097e24 */ /* 0x000fe2000f8e00ff */
[----:B------:R-:W-:Y:S01]  /*1f70*/  UIADD3 UR17, UR52, -0x2, URZ ;  /* 0xfffffffe34117890 */ /* 0x000fe2000fffe03f */
[--C-:B------:R-:W-:Y:S02]  /*1f80*/  IMAD.MOV.U32 R88, RZ, RZ, R89.reuse ;  /* 0x000000ffff587224 */ /* 0x100fe400078e0059 */
[--C-:B------:R-:W-:Y:S01]  /*1f90*/  IMAD.MOV.U32 R90, RZ, RZ, R89.reuse ;  /* 0x000000ffff5a7224 */ /* 0x100fe200078e0059 */
[----:B------:R-:W-:Y:S01]  /*1fa0*/  UISETP.GE.AND UP0, UPT, UR17, UR45, UPT ;  /* 0x0000002d1100728c */ /* 0x000fe2000bf06270 */
[----:B------:R-:W-:-:S02]  /*1fb0*/  IMAD.MOV.U32 R92, RZ, RZ, R89 ;  /* 0x000000ffff5c7224 */ /* 0x000fc400078e0059 */
[--C-:B------:R-:W-:Y:S02]  /*1fc0*/  IMAD.MOV.U32 R95, RZ, RZ, R89.reuse ;  /* 0x000000ffff5f7224 */ /* 0x100fe400078e0059 */
[--C-:B------:R-:W-:Y:S02]  /*1fd0*/  IMAD.MOV.U32 R94, RZ, RZ, R89.reuse ;  /* 0x000000ffff5e7224 */ /* 0x100fe400078e0059 */
[----:B------:R-:W-:Y:S01]  /*1fe0*/  UIADD3 UR6, UR6, 0x19c40, URZ ;  /* 0x00019c4006067890 */ /* 0x000fe2000fffe03f */
[--C-:B------:R-:W-:Y:S02]  /*1ff0*/  IMAD.MOV.U32 R97, RZ, RZ, R89.reuse ;  /* 0x000000ffff617224 */ /* 0x100fe400078e0059 */
[--C-:B------:R-:W-:Y:S01]  /*2000*/  IMAD.MOV.U32 R96, RZ, RZ, R89.reuse ;  /* 0x000000ffff607224 */ /* 0x100fe200078e0059 */
[----:B------:R-:W-:Y:S01]  /*2010*/  UPRMT UR6, UR49, 0x654, UR6 ;  /* 0x0000065431067896 */ /* 0x000fe20008000006 */
[--C-:B------:R-:W-:Y:S02]  /*2020*/  IMAD.MOV.U32 R99, RZ, RZ, R89.reuse ;  /* 0x000000ffff637224 */ /* 0x100fe400078e0059 */
[----:B------:R-:W-:-:S02]  /*2030*/  IMAD.MOV.U32 R98, RZ, RZ, R89 ;  /* 0x000000ffff627224 */ /* 0x000fc400078e0059 */
[--C-:B------:R-:W-:Y:S02]  /*2040*/  IMAD.MOV.U32 R101, RZ, RZ, R89.reuse ;  /* 0x000000ffff657224 */ /* 0x100fe400078e0059 */
[--C-:B------:R-:W-:Y:S02]  /*2050*/  IMAD.MOV.U32 R100, RZ, RZ, R89.reuse ;  /* 0x000000ffff647224 */ /* 0x100fe400078e0059 */
[----:B------:R-:W-:Y:S01]  /*2060*/  SYNCS.ARRIVE.TRANS64.RED.A1T0 RZ, [UR6], RZ ;  /* 0x000000ffffff79a7 */ /* 0x000fe20008100406 */
[--C-:B------:R-:W-:Y:S02]  /*2070*/  IMAD.MOV.U32 R103, RZ, RZ, R89.reuse ;  /* 0x000000ffff677224 */ /* 0x100fe400078e0059 */
[--C-:B------:R-:W-:Y:S02]  /*2080*/  IMAD.MOV.U32 R102, RZ, RZ, R89.reuse ;  /* 0x000000ffff667224 */ /* 0x100fe400078e0059 */
[--C-:B------:R-:W-:Y:S02]  /*2090*/  IMAD.MOV.U32 R105, RZ, RZ, R89.reuse ;  /* 0x000000ffff697224 */ /* 0x100fe400078e0059 */
[----:B------:R-:W-:-:S02]  /*20a0*/  IMAD.MOV.U32 R104, RZ, RZ, R89 ;  /* 0x000000ffff687224 */ /* 0x000fc400078e0059 */
[--C-:B------:R-:W-:Y:S02]  /*20b0*/  IMAD.MOV.U32 R107, RZ, RZ, R89.reuse ;  /* 0x000000ffff6b7224 */ /* 0x100fe400078e0059 */
[--C-:B------:R-:W-:Y:S02]  /*20c0*/  IMAD.MOV.U32 R106, RZ, RZ, R89.reuse ;  /* 0x000000ffff6a7224 */ /* 0x100fe400078e0059 */
        /* <DEDUP_REMOVED lines=27> */
[----:B------:R-:W-:Y:S01]  /*2280*/  IMAD.MOV.U32 R134, RZ, RZ, R89 ;  /* 0x000000ffff867224 */ /* 0x000fe200078e0059 */
[----:B--2---:R-:W-:-:S05]  /*2290*/  IADD3 R3, R3, 0x80, -R6 ;  /* 0x0000008003037810 */ /* 0x004fca0007ffe806 */
[----:B------:R-:W-:-:S05]  /*22a0*/  IMAD R3, R0, -0x80, R3 ;  /* 0xffffff8000037824 */ /* 0x000fca00078e0203 */
[C---:B------:R-:W-:Y:S02]  /*22b0*/  ISETP.GT.AND P4, PT, R3.reuse, RZ, PT ;  /* 0x000000ff0300720c */ /* 0x040fe40003f84270 */
[C---:B------:R-:W-:Y:S02]  /*22c0*/  ISETP.GT.AND P3, PT, R3.reuse, 0x1, PT ;  /* 0x000000010300780c */ /* 0x040fe40003f64270 */
[----:B------:R-:W-:Y:S02]  /*22d0*/  ISETP.GT.AND P1, PT, R3, 0x8, PT ;  /* 0x000000080300780c */ /* 0x000fe40003f24270 */
[----:B------:R-:W-:Y:S02]  /*22e0*/  FSEL R26, R26, -INF , P4 ;  /* 0xff8000001a1a7808 */ /* 0x000fe40002000000 */
[----:B------:R-:W-:Y:S02]  /*22f0*/  FSEL R27, R27, -INF , P3 ;  /* 0xff8000001b1b7808 */ /* 0x000fe40001800000 */
[----:B------:R-:W-:-:S02]  /*2300*/  ISETP.GT.AND P2, PT, R3, 0x9, PT ;  /* 0x000000090300780c */ /* 0x000fc40003f44270 */
[----:B------:R-:W-:Y:S02]  /*2310*/  FSEL R30, R30, -INF , P1 ;  /* 0xff8000001e1e7808 */ /* 0x000fe40000800000 */
[----:B------:R-:W-:Y:S02]  /*2320*/  FMNMX.FTZ R7, R26, R27, !PT ;  /* 0x0000001b1a077209 */ /* 0x000fe40007810000 */
[----:B------:R-:W-:Y:S02]  /*2330*/  ISETP.GT.AND P6, PT, R3, 0x10, PT ;  /* 0x000000100300780c */ /* 0x000fe40003fc4270 */
[----:B------:R-:W-:Y:S02]  /*2340*/  FSEL R31, R31, -INF , P2 ;  /* 0xff8000001f1f7808 */ /* 0x000fe40001000000 */
[----:B------:R-:W-:Y:S02]  /*2350*/  FMNMX.FTZ R0, R30, R7, !PT ;  /* 0x000000071e007209 */ /* 0x000fe40007810000 */
[----:B------:R-:W-:-:S02]  /*2360*/  ISETP.GT.AND P5, PT, R3, 0x11, PT ;  /* 0x000000110300780c */ /* 0x000fc40003fa4270 */
[----:B------:R-:W-:Y:S02]  /*2370*/  FSEL R34, R34, -INF , P6 ;  /* 0xff80000022227808 */ /* 0x000fe40003000000 */
[----:B------:R-:W-:Y:S02]  /*2380*/  FMNMX.FTZ R7, R31, R0, !PT ;  /* 0x000000001f077209 */ /* 0x000fe40007810000 */
[----:B------:R-:W-:Y:S02]  /*2390*/  FSEL R24, R24, -INF , P4 ;  /* 0xff80000018187808 */ /* 0x000fe40002000000 */
[----:B------:R-:W-:Y:S02]  /*23a0*/  ISETP.GT.AND P4, PT, R3, 0x18, PT ;  /* 0x000000180300780c */ /* 0x000fe40003f84270 */
[----:B------:R-:W-:Y:S02]  /*23b0*/  FSEL R35, R35, -INF , P5 ;  /* 0xff80000023237808 */ /* 0x000fe40002800000 */
[----:B------:R-:W-:-:S02]  /*23c0*/  FMNMX.FTZ R0, R34, R7, !PT ;  /* 0x0000000722007209 */ /* 0x000fc40007810000 */
[----:B------:R-:W-:Y:S02]  /*23d0*/  FSEL R25, R25, -INF , P3 ;  /* 0xff80000019197808 */ /* 0x000fe40001800000 */
[----:B------:R-:W-:Y:S02]  /*23e0*/  ISETP.GT.AND P3, PT, R3, 0x19, PT ;  /* 0x000000190300780c */ /* 0x000fe40003f64270 */
[----:B------:R-:W-:Y:S02]  /*23f0*/  FSEL R38, R38, -INF , P4 ;  /* 0xff80000026267808 */ /* 0x000fe40002000000 */
[----:B------:R-:W-:Y:S02]  /*2400*/  FMNMX.FTZ R7, R35, R0, !PT ;  /* 0x0000000023077209 */ /* 0x000fe40007810000 */
[----:B------:R-:W-:Y:S02]  /*2410*/  FSEL R28, R28, -INF , P1 ;  /* 0xff8000001c1c7808 */ /* 0x000fe40000800000 */
        /* <DEDUP_REMOVED lines=78> */
[----:B------:R-:W-:-:S02]  /*2900*/  FSEL R91, R79, -INF , P2 ;  /* 0xff8000004f5b7808 */ /* 0x000fc40001000000 */
[----:B------:R-:W-:Y:S02]  /*2910*/  FMNMX.FTZ R0, R93, R0, !PT ;  /* 0x000000005d007209 */ /* 0x000fe40007810000 */
[----:B------:R-:W-:Y:S02]  /*2920*/  ISETP.GT.AND P3, PT, R3, 0x70, PT ;  /* 0x000000700300780c */ /* 0x000fe40003f64270 */
[----:B------:R-:W-:Y:S02]  /*2930*/  FSEL R60, R60, -INF , P4 ;  /* 0xff8000003c3c7808 */ /* 0x000fe40002000000 */
[----:B------:R-:W-:Y:S02]  /*2940*/  FSEL R79, R82, -INF , P3 ;  /* 0xff800000524f7808 */ /* 0x000fe40001800000 */
[----:B------:R-:W-:Y:S02]  /*2950*/  FMNMX.FTZ R0, R91, R0, !PT ;  /* 0x000000005b007209 */ /* 0x000fe40007810000 */
[----:B------:R-:W-:-:S02]  /*2960*/  ISETP.GT.AND P4, PT, R3, 0x71, PT ;  /* 0x000000710300780c */ /* 0x000fc40003f84270 */
[----:B------:R-:W-:Y:S02]  /*2970*/  FMNMX.FTZ R0, R79, R0, !PT ;  /* 0x000000004f007209 */ /* 0x000fe40007810000 */
[----:B------:R-:W-:Y:S02]  /*2980*/  FSEL R83, R83, -INF , P4 ;  /* 0xff80000053537808 */ /* 0x000fe40002000000 */
[----:B------:R-:W-:Y:S02]  /*2990*/  ISETP.GT.AND P5, PT, R3, 0x78, PT ;  /* 0x000000780300780c */ /* 0x000fe40003fa4270 */
[----:B------:R-:W-:Y:S02]  /*29a0*/  FMNMX.FTZ R7, R83, R0, !PT ;  /* 0x0000000053077209 */ /* 0x000fe40007810000 */
[----:B------:R-:W-:Y:S02]  /*29b0*/  FSEL R86, R86, -INF , P5 ;  /* 0xff80000056567808 */ /* 0x000fe40002800000 */
[----:B------:R-:W-:-:S02]  /*29c0*/  ISETP.GT.AND P6, PT, R3, 0x79, PT ;  /* 0x000000790300780c */ /* 0x000fc40003fc4270 */
[----:B------:R-:W-:Y:S02]  /*29d0*/  FMNMX.FTZ R0, R86, R7, !PT ;  /* 0x0000000756007209 */ /* 0x000fe40007810000 */
[----:B------:R-:W-:Y:S02]  /*29e0*/  FSEL R87, R87, -INF , P6 ;  /* 0xff80000057577808 */ /* 0x000fe40003000000 */
[----:B------:R-:W-:Y:S02]  /*29f0*/  P2R R10, PR, RZ, 0x4 ;  /* 0x00000004ff0a7803 */ /* 0x000fe40000000000 */
[----:B------:R-:W-:Y:S02]  /*2a00*/  FMNMX.FTZ R6, R87, R0, !PT ;  /* 0x0000000057067209 */ /* 0x000fe40007810000 */
[----:B------:R-:W-:Y:S02]  /*2a10*/  P2R R12, PR, RZ, 0x1 ;  /* 0x00000001ff0c7803 */ /* 0x000fe40000000000 */
[----:B------:R-:W-:Y:S01]  /*2a20*/  P2R R11, PR, RZ, 0x2 ;  /* 0x00000002ff0b7803 */ /* 0x000fe20000000000 */
[----:B------:R-:W0:Y:S01]  /*2a30*/  SHFL.BFLY PT, R7, R6, 0x2, 0x1f ;  /* 0x0c401f0006077f89 */ /* 0x000e2200000e0000 */
[----:B------:R-:W-:-:S02]  /*2a40*/  ISETP.GT.AND P2, PT, R3, 0x58, PT ;  /* 0x000000580300780c */ /* 0x000fc40003f44270 */
[C---:B------:R-:W-:Y:S02]  /*2a50*/  ISETP.GT.AND P1, PT, R3.reuse, 0x59, PT ;  /* 0x000000590300780c */ /* 0x040fe40003f24270 */
[----:B------:R-:W-:Y:S02]  /*2a60*/  ISETP.GT.AND P0, PT, R3, 0x60, PT ;  /* 0x000000600300780c */ /* 0x000fe40003f04270 */
[----:B------:R-:W-:Y:S02]  /*2a70*/  FMNMX.FTZ R3, R24, R25, !PT ;  /* 0x0000001918037209 */ /* 0x000fe40007810000 */
[----:B------:R-:W-:Y:S02]  /*2a80*/  FSEL R68, R68, -INF , P2 ;  /* 0xff80000044447808 */ /* 0x000fe40001000000 */
[----:B------:R-:W-:Y:S02]  /*2a90*/  ISETP.NE.AND P2, PT, R10, RZ, PT ;  /* 0x000000ff0a00720c */ /* 0x000fe40003f45270 */
[----:B------:R-:W-:-:S02]  /*2aa0*/  FMNMX.FTZ R10, R28, R3, !PT ;  /* 0x000000031c0a7209 */ /* 0x000fc40007810000 */
[----:B------:R-:W-:Y:S02]  /*2ab0*/  FSEL R72, R72, -INF , P0 ;  /* 0xff80000048487808 */ /* 0x000fe40000000000 */
[----:B------:R-:W-:Y:S02]  /*2ac0*/  FMNMX.FTZ R3, R29, R10, !PT ;  /* 0x0000000a1d037209 */ /* 0x000fe40007810000 */
[----:B------:R-:W-:Y:S02]  /*2ad0*/  ISETP.NE.AND P0, PT, R12, RZ, PT ;  /* 0x000000ff0c00720c */ /* 0x000fe40003f05270 */
[----:B------:R-:W-:Y:S02]  /*2ae0*/  FMNMX.FTZ R10, R32, R3, !PT ;  /* 0x00000003200a7209 */ /* 0x000fe40007810000 */
[----:B------:R-:W-:Y:S02]  /*2af0*/  P2R R8, PR, RZ, 0x8 ;  /* 0x00000008ff087803 */ /* 0x000fe40000000000 */
[----:B0-----:R-:W-:-:S02]  /*2b00*/  FMNMX.FTZ R7, R6, R7, !PT ;  /* 0x0000000706077209 */ /* 0x001fc40007810000 */
[----:B------:R-:W-:Y:S02]  /*2b10*/  FMNMX.FTZ R3, R33, R10, !PT ;  /* 0x0000000a21037209 */ /* 0x000fe40007810000 */
[----:B------:R-:W-:Y:S01]  /*2b20*/  FSEL R73, R73, -INF , P0 ;  /* 0xff80000049497808 */ /* 0x000fe20000000000 */
[----:B------:R-:W0:Y:S01]  /*2b30*/  SHFL.BFLY PT, R0, R7, 0x1, 0x1f ;  /* 0x0c201f0007007f89 */ /* 0x000e2200000e0000 */
[----:B------:R-:W-:Y:S02]  /*2b40*/  FMNMX.FTZ R12, R36, R3, !PT ;  /* 0x00000003240c7209 */ /* 0x000fe40007810000 */
[----:B------:R-:W-:Y:S02]  /*2b50*/  ISETP.NE.AND P0, PT, R5, RZ, PT ;  /* 0x000000ff0500720c */ /* 0x000fe40003f05270 */
[----:B------:R-:W-:Y:S02]  /*2b60*/  FMNMX.FTZ R3, R37, R12, !PT ;  /* 0x0000000c25037209 */ /* 0x000fe40007810000 */
[----:B------:R-:W-:-:S02]  /*2b70*/  FSEL R69, R69, -INF , P1 ;  /* 0xff80000045457808 */ /* 0x000fc40000800000 */
[----:B------:R-:W-:Y:S02]  /*2b80*/  FMNMX.FTZ R12, R40, R3, !PT ;  /* 0x00000003280c7209 */ /* 0x000fe40007810000 */
[----:B------:R-:W-:Y:S02]  /*2b90*/  ISETP.NE.AND P1, PT, R11, RZ, PT ;  /* 0x000000ff0b00720c */ /* 0x000fe40003f25270 */
[----:B------:R-:W-:Y:S02]  /*2ba0*/  FMNMX.FTZ R3, R41, R12, !PT ;  /* 0x0000000c29037209 */ /* 0x000fe40007810000 */
[----:B------:R-:W-:Y:S02]  /*2bb0*/  FSEL R76, R76, -INF , P1 ;  /* 0xff8000004c4c7808 */ /* 0x000fe40000800000 */
[----:B------:R-:W-:Y:S02]  /*2bc0*/  FMNMX.FTZ R14, R44, R3, !PT ;  /* 0x000000032c0e7209 */ /* 0x000fe40007810000 */
[----:B------:R-:W-:-:S02]  /*2bd0*/  FSEL R77, R77, -INF , P2 ;  /* 0xff8000004d4d7808 */ /* 0x000fc40001000000 */
[----:B------:R-:W-:Y:S02]  /*2be0*/  FMNMX.FTZ R3, R45, R14, !PT ;  /* 0x0000000e2d037209 */ /* 0x000fe40007810000 */
[----:B------:R-:W-:Y:S02]  /*2bf0*/  FSEL R81, R81, -INF , P4 ;  /* 0xff80000051517808 */ /* 0x000fe40002000000 */
[----:B0-----:R-:W-:Y:S02]  /*2c00*/  FMNMX.FTZ R0, R7, R0, !PT ;  /* 0x0000000007007209 */ /* 0x001fe40007810000 */
[----:B------:R-:W-:Y:S02]  /*2c10*/  FMNMX.FTZ R14, R48, R3, !PT ;  /* 0x00000003300e7209 */ /* 0x000fe40007810000 */
[C---:B------:R-:W-:Y:S01]  /*2c20*/  FSETP.NEU.FTZ.AND P3, PT, R0.reuse, -INF , PT ;  /* 0xff8000000000780b */ /* 0x040fe20003f7d000 */
[----:B------:R-:W-:-:S01]  /*2c30*/  FFMA.FTZ R78, R0, R9, -8 ;  /* 0xc1000000004e7423 */ /* 0x000fc20000010009 */
[----:B------:R-:W-:-:S02]  /*2c40*/  FMNMX.FTZ R3, R49, R14, !PT ;  /* 0x0000000e31037209 */ /* 0x000fc40007810000 */
[----:B------:R-:W-:Y:S02]  /*2c50*/  FSEL R84, R84, -INF , P5 ;  /* 0xff80000054547808 */ /* 0x000fe40002800000 */
[----:B------:R-:W-:Y:S02]  /*2c60*/  FMNMX.FTZ R20, R52, R3, !PT ;  /* 0x0000000334147209 */ /* 0x000fe40007810000 */
[----:B------:R-:W-:Y:S02]  /*2c70*/  FSEL R78, R78, RZ, P3 ;  /* 0x000000ff4e4e7208 */ /* 0x000fe40001800000 */
[----:B------:R-:W-:Y:S02]  /*2c80*/  FMNMX.FTZ R3, R53, R20, !PT ;  /* 0x0000001435037209 */ /* 0x000fe40007810000 */
[----:B------:R-:W-:Y:S01]  /*2c90*/  ISETP.NE.AND P3, PT, R8, RZ, PT ;  /* 0x000000ff0800720c */ /* 0x000fe20003f65270 */
[--C-:B------:R-:W-:Y:S01]  /*2ca0*/  FFMA.FTZ R5, R26, UR46, -R78.reuse ;  /* 0x0000002e1a057c23 */ /* 0x100fe2000801084e */
[----:B------:R-:W-:Y:S01]  /*2cb0*/  FMNMX.FTZ R26, R56, R3, !PT ;  /* 0x00000003381a7209 */ /* 0x000fe20007810000 */
[--C-:B------:R-:W-:Y:S01]  /*2cc0*/  FFMA.FTZ R7, R30, UR46, -R78.reuse ;  /* 0x0000002e1e077c23 */ /* 0x100fe2000801084e */
[----:B------:R-:W-:-:S01]  /*2cd0*/  FFMA.FTZ R9, R34, UR46, -R78 ;  /* 0x0000002e22097c23 */ /* 0x000fc2000801084e */
[----:B------:R-:W-:Y:S01]  /*2ce0*/  FSEL R80, R80, -INF , P3 ;  /* 0xff80000050507808 */ /* 0x000fe20001800000 */
[----:B------:R-:W-:-:S01]  /*2cf0*/  FFMA.FTZ R11, R38, UR46, -R78 ;  /* 0x0000002e260b7c23 */ /* 0x000fc2000801084e */
[----:B------:R-:W-:Y:S01]  /*2d00*/  FMNMX.FTZ R3, R57, R26, !PT ;  /* 0x0000001a39037209 */ /* 0x000fe20007810000 */
[----:B------:R-:W-:-:S01]  /*2d10*/  FFMA.FTZ R15, R50, UR46, -R78 ;  /* 0x0000002e320f7c23 */ /* 0x000fc2000801084e */
[----:B------:R-:W-:Y:S01]  /*2d20*/  FSEL R85, R85, -INF , P6 ;  /* 0xff80000055557808 */ /* 0x000fe20003000000 */
[----:B------:R-:W-:-:S01]  /*2d30*/  FFMA.FTZ R8, R31, UR46, -R78 ;  /* 0x0000002e1f087c23 */ /* 0x000fc2000801084e */
[----:B------:R-:W-:Y:S01]  /*2d40*/  FMNMX.FTZ R26, R60, R3, !PT ;  /* 0x000000033c1a7209 */ /* 0x000fe20007810000 */
[----:B------:R-:W-:-:S01]  /*2d50*/  FFMA.FTZ R31, R58, UR46, -R78 ;  /* 0x0000002e3a1f7c23 */ /* 0x000fc2000801084e */
[--C-:B------:R-:W-:Y:S01]  /*2d60*/  FFMA.FTZ R12, R39, UR46, -R78.reuse ;  /* 0x0000002e270c7c23 */ /* 0x100fe2000801084e */
[----:B------:R-:W-:-:S01]  /*2d70*/  FFMA.FTZ R39, R62, UR46, -R78 ;  /* 0x0000002e3e277c23 */ /* 0x000fc2000801084e */
[----:B------:R-:W-:Y:S01]  /*2d80*/  FMNMX.FTZ R3, R61, R26, !PT ;  /* 0x0000001a3d037209 */ /* 0x000fe20007810000 */
[----:B------:R-:W-:-:S02]  /*2d90*/  IMAD.U32 R62, RZ, RZ, UR46 ;  /* 0x0000002eff3e7e24 */ /* 0x000fc4000f8e00ff */
[--C-:B------:R-:W-:Y:S01]  /*2da0*/  FFMA.FTZ R20, R46, UR46, -R78.reuse ;  /* 0x0000002e2e147c23 */ /* 0x100fe2000801084e */
[----:B------:R-:W-:-:S01]  /*2db0*/  FFMA.FTZ R46, R63, UR46, -R78 ;  /* 0x0000002e3f2e7c23 */ /* 0x000fc2000801084e */
[----:B------:R-:W-:Y:S01]  /*2dc0*/  FMNMX.FTZ R26, R64, R3, !PT ;  /* 0x00000003401a7209 */ /* 0x000fe20007810000 */
[----:B------:R-:W-:-:S01]  /*2dd0*/  FFMA.FTZ R6, R27, UR46, -R78 ;  /* 0x0000002e1b067c23 */ /* 0x000fc2000801084e */
[--C-:B------:R-:W-:Y:S01]  /*2de0*/  FFMA.FTZ R10, R35, UR46, -R78.reuse ;  /* 0x0000002e230a7c23 */ /* 0x100fe2000801084e */
[----:B------:R-:W-:-:S01]  /*2df0*/  FFMA.FTZ R35, R66, UR46, -R78 ;  /* 0x0000002e42237c23 */ /* 0x000fc2000801084e */
[----:B------:R-:W-:Y:S01]  /*2e00*/  FMNMX.FTZ R3, R65, R26, !PT ;  /* 0x0000001a41037209 */ /* 0x000fe20007810000 */
[----:B------:R-:W-:Y:S01]  /*2e10*/  MUFU.EX2 R5, R5 ;  /* 0x0000000500057308 */ /* 0x000fe20000000800 */
[----:B------:R-:W-:-:S01]  /*2e20*/  FFMA.FTZ R13, R42, UR46, -R78 ;  /* 0x0000002e2a0d7c23 */ /* 0x000fc2000801084e */
[--C-:B------:R-:W-:Y:S01]  /*2e30*/  FFMA.FTZ R42, R70, UR46, -R78.reuse ;  /* 0x0000002e462a7c23 */ /* 0x100fe2000801084e */
[----:B------:R-:W-:Y:S01]  /*2e40*/  FMNMX.FTZ R30, R68, R3, !PT ;  /* 0x00000003441e7209 */ /* 0x000fe20007810000 */
[--C-:B------:R-:W-:Y:S01]  /*2e50*/  FFMA.FTZ R26, R51, UR46, -R78.reuse ;  /* 0x0000002e331a7c23 */ /* 0x100fe2000801084e */
[----:B------:R-:W-:-:S01]  /*2e60*/  FFMA.FTZ R51, R71, UR46, -R78 ;  /* 0x0000002e47337c23 */ /* 0x000fc2000801084e */
[--C-:B------:R-:W-:Y:S01]  /*2e70*/  FFMA.FTZ R14, R43, UR46, -R78.reuse ;  /* 0x0000002e2b0e7c23 */ /* 0x100fe2000801084e */
        /* <DEDUP_REMOVED lines=11> */
[----:B------:R-:W-:Y:S01]  /*2f30*/  FFMA.FTZ R55, R79, UR46, -R78 ;  /* 0x0000002e4f377c23 */ /* 0x000fe2000801084e */
[----:B------:R-:W-:Y:S01]  /*2f40*/  FMNMX.FTZ R34, R76, R3, !PT ;  /* 0x000000034c227209 */ /* 0x000fe20007810000 */
[----:B------:R-:W-:-:S02]  /*2f50*/  IMAD.MOV.U32 R91, RZ, RZ, R89 ;  /* 0x000000ffff5b7224 */ /* 0x000fc400078e0059 */
[----:B------:R-:W-:Y:S01]  /*2f60*/  IMAD.MOV.U32 R93, RZ, RZ, R89 ;  /* 0x000000ffff5d7224 */ /* 0x000fe200078e0059 */
[----:B------:R-:W-:Y:S01]  /*2f70*/  FMNMX.FTZ R3, R77, R34, !PT ;  /* 0x000000224d037209 */ /* 0x000fe20007810000 */
[----:B------:R-:W0:Y:S03]  /*2f80*/  MUFU.EX2 R8, R8 ;  /* 0x0000000800087308 */ /* 0x000e260000000800 */
[----:B------:R-:W-:-:S04]  /*2f90*/  FMNMX.FTZ R34, R80, R3, !PT ;  /* 0x0000000350227209 */ /* 0x000fc80007810000 */
[----:B------:R-:W-:Y:S01]  /*2fa0*/  FMNMX.FTZ R3, R81, R34, !PT ;  /* 0x0000002251037209 */ /* 0x000fe20007810000 */
[----:B------:R-:W-:Y:S01]  /*2fb0*/  MUFU.EX2 R9, R9 ;  /* 0x0000000900097308 */ /* 0x000fe20000000800 */
[----:B------:R-:W-:-:S01]  /*2fc0*/  FFMA.FTZ R34, R59, UR46, -R78 ;  /* 0x0000002e3b227c23 */ /* 0x000fc2000801084e */
[----:B------:R-:W-:Y:S01]  /*2fd0*/  FFMA.FTZ R59, R86, UR46, -R78 ;  /* 0x0000002e563b7c23 */ /* 0x000fe2000801084e */
[----:B------:R-:W-:-:S04]  /*2fe0*/  FMNMX.FTZ R38, R84, R3, !PT ;  /* 0x0000000354267209 */ /* 0x000fc80007810000 */
[----:B------:R-:W-:Y:S01]  /*2ff0*/  FMNMX.FTZ R3, R85, R38, !PT ;  /* 0x0000002655037209 */ /* 0x000fe20007810000 */
[----:B------:R-:W-:-:S01]  /*3000*/  FFMA.FTZ R38, R67, UR46, -R78 ;  /* 0x0000002e43267c23 */ /* 0x000fc2000801084e */
[----:B------:R-:W-:Y:S01]  /*3010*/  MUFU.EX2 R10, R10 ;  /* 0x0000000a000a7308 */ /* 0x000fe20000000800 */
[----:B0-----:R-:W-:Y:S02]  /*3020*/  F2FP.SATFINITE.E4M3.F32.PACK_AB_MERGE_C R137, R8, R7, RZ ;  /* 0x000000070889723e */ /* 0x001fe400048070ff */
[----:B------:R-:W0:Y:S02]  /*3030*/  SHFL.BFLY PT, R50, R3, 0x2, 0x1f ;  /* 0x0c401f0003327f89 */ /* 0x000e2400000e0000 */
[----:B------:R-:W-:-:S03]  /*3040*/  F2FP.SATFINITE.E4M3.F32.PACK_AB_MERGE_C R137, R6, R5, R137 ;  /* 0x000000050689723e */ /* 0x000fc60004807089 */
[----:B------:R-:W-:Y:S08]  /*3050*/  MUFU.EX2 R11, R11 ;  /* 0x0000000b000b7308 */ /* 0x000ff00000000800 */
[----:B------:R-:W1:Y:S08]  /*3060*/  MUFU.EX2 R12, R12 ;  /* 0x0000000c000c7308 */ /* 0x000e700000000800 */
[----:B------:R-:W-:Y:S01]  /*3070*/  MUFU.EX2 R13, R13 ;  /* 0x0000000d000d7308 */ /* 0x000fe20000000800 */
[----:B0-----:R-:W-:Y:S01]  /*3080*/  FMNMX.FTZ R58, R3, R50, !PT ;  /* 0x00000032033a7209 */ /* 0x001fe20007810000 */
[----:B------:R-:W-:-:S04]  /*3090*/  FFMA.FTZ R50, R74, UR46, -R78 ;  /* 0x0000002e4a327c23 */ /* 0x000fc8000801084e */
[----:B------:R-:W0:Y:S02]  /*30a0*/  SHFL.BFLY PT, R3, R58, 0x1, 0x1f ;  /* 0x0c201f003a037f89 */ /* 0x000e2400000e0000 */
[----:B------:R-:W-:Y:S01]  /*30b0*/  MUFU.EX2 R14, R14 ;  /* 0x0000000e000e7308 */ /* 0x000fe20000000800 */
[----:B-1----:R-:W-:-:S04]  /*30c0*/  F2FP.SATFINITE.E4M3.F32.PACK_AB_MERGE_C R139, R12, R11, RZ ;  /* 0x0000000b0c8b723e */ /* 0x002fc800048070ff */
[----:B------:R-:W-:-:S03]  /*30d0*/  F2FP.SATFINITE.E4M3.F32.PACK_AB_MERGE_C R139, R10, R9, R139 ;  /* 0x000000090a8b723e */ /* 0x000fc6000480708b */
[----:B------:R-:W-:Y:S08]  /*30e0*/  MUFU.EX2 R20, R20 ;  /* 0x0000001400147308 */ /* 0x000ff00000000800 */
[----:B------:R-:W1:Y:S01]  /*30f0*/  MUFU.EX2 R21, R21 ;  /* 0x0000001500157308 */ /* 0x000e620000000800 */
[----:B0-----:R-:W-:-:S07]  /*3100*/  FMNMX.FTZ R3, R58, R3, !PT ;  /* 0x000000033a037209 */ /* 0x001fce0007810000 */
[----:B------:R-:W-:Y:S01]  /*3110*/  MUFU.EX2 R15, R15 ;  /* 0x0000000f000f7308 */ /* 0x000fe20000000800 */
[----:B------:R-:W-:-:S01]  /*3120*/  FFMA.FTZ R58, R83, UR46, -R78 ;  /* 0x0000002e533a7c23 */ /* 0x000fc2000801084e */
[C---:B------:R-:W-:Y:S01]  /*3130*/  FSETP.NEU.FTZ.AND P1, PT, R3.reuse, -INF , PT ;  /* 0xff8000000300780b */ /* 0x040fe20003f3d000 */
[----:B------:R-:W-:-:S01]  /*3140*/  FFMA.FTZ R63, R3, R62, -8 ;  /* 0xc1000000033f7423 */ /* 0x000fc2000001003e */
[----:B------:R-:W-:-:S04]  /*3150*/  FFMA.FTZ R62, R87, UR46, -R78 ;  /* 0x0000002e573e7c23 */ /* 0x000fc8000801084e */
[----:B------:R-:W-:Y:S01]  /*3160*/  MUFU.EX2 R26, R26 ;  /* 0x0000001a001a7308 */ /* 0x000fe20000000800 */
[----:B------:R-:W-:Y:S02]  /*3170*/  FSEL R63, R63, RZ, P1 ;  /* 0x000000ff3f3f7208 */ /* 0x000fe40000800000 */
[----:B-1----:R-:W-:Y:S02]  /*3180*/  F2FP.SATFINITE.E4M3.F32.PACK_AB_MERGE_C R141, R21, R20, RZ ;  /* 0x00000014158d723e */ /* 0x002fe400048070ff */
[----:B------:R-:W-:Y:S01]  /*3190*/  PLOP3.LUT P1, PT, PT, PT, UP0, 0x80, 0x0 ;  /* 0x000000000000781c */ /* 0x000fe20003f2f008 */
[--C-:B------:R-:W-:Y:S01]  /*31a0*/  FFMA.FTZ R24, R24, UR46, -R63.reuse ;  /* 0x0000002e18187c23 */ /* 0x100fe2000801083f */
[----:B------:R-:W-:-:S01]  /*31b0*/  FFMA.FTZ R25, R25, UR46, -R63 ;  /* 0x0000002e19197c23 */ /* 0x000fc2000801083f */
[--C-:B------:R-:W-:Y:S01]  /*31c0*/  FFMA.FTZ R66, R28, UR46, -R63.reuse ;  /* 0x0000002e1c427c23 */ /* 0x100fe2000801083f */
[----:B------:R-:W-:-:S01]  /*31d0*/  FFMA.FTZ R67, R29, UR46, -R63 ;  /* 0x0000002e1d437c23 */ /* 0x000fc2000801083f */
[--C-:B------:R-:W-:Y:S01]  /*31e0*/  FFMA.FTZ R28, R32, UR46, -R63.reuse ;  /* 0x0000002e201c7c23 */ /* 0x100fe2000801083f */
[----:B------:R-:W-:-:S01]  /*31f0*/  FFMA.FTZ R29, R33, UR46, -R63 ;  /* 0x0000002e211d7c23 */ /* 0x000fc2000801083f */
[----:B------:R-:W-:Y:S01]  /*3200*/  MUFU.EX2 R24, R24 ;  /* 0x0000001800187308 */ /* 0x000fe20000000800 */
[----:B------:R-:W-:-:S01]  /*3210*/  FFMA.FTZ R70, R36, UR46, -R63 ;  /* 0x0000002e24467c23 */ /* 0x000fc2000801083f */
[--C-:B------:R-:W-:Y:S01]  /*3220*/  FFMA.FTZ R33, R41, UR46, -R63.reuse ;  /* 0x0000002e29217c23 */ /* 0x100fe2000801083f */
[----:B------:R-:W-:-:S01]  /*3230*/  FFMA.FTZ R41, R44, UR46, -R63 ;  /* 0x0000002e2c297c23 */ /* 0x000fc2000801083f */
[--C-:B------:R-:W-:Y:S01]  /*3240*/  FFMA.FTZ R36, R48, UR46, -R63.reuse ;  /* 0x0000002e30247c23 */ /* 0x100fe2000801083f */
[----:B------:R-:W-:-:S01]  /*3250*/  FFMA.FTZ R44, R45, UR46, -R63 ;  /* 0x0000002e2d2c7c23 */ /* 0x000fc2000801083f */
[--C-:B------:R-:W-:Y:S01]  /*3260*/  FFMA.FTZ R48, R52, UR46, -R63.reuse ;  /* 0x0000002e34307c23 */ /* 0x100fe2000801083f */
[----:B------:R-:W-:-:S01]  /*3270*/  FFMA.FTZ R45, R57, UR46, -R63 ;  /* 0x0000002e392d7c23 */ /* 0x000fc2000801083f */
[----:B------:R-:W0:Y:S01]  /*3280*/  MUFU.EX2 R25, R25 ;  /* 0x0000001900197308 */ /* 0x000e220000000800 */
[----:B------:R-:W-:-:S01]  /*3290*/  FADD.FTZ R52, R5, R6 ;  /* 0x0000000605347221 */ /* 0x000fc20000010000 */
[--C-:B------:R-:W-:Y:S01]  /*32a0*/  FFMA.FTZ R71, R37, UR46, -R63.reuse ;  /* 0x0000002e25477c23 */ /* 0x100fe2000801083f */
[----:B------:R-:W-:-:S01]  /*32b0*/  FFMA.FTZ R32, R40, UR46, -R63 ;  /* 0x0000002e28207c23 */ /* 0x000fc2000801083f */
[--C-:B------:R-:W-:Y:S01]  /*32c0*/  FFMA.FTZ R37, R49, UR46, -R63.reuse ;  /* 0x0000002e31257c23 */ /* 0x100fe2000801083f */
[----:B------:R-:W-:-:S01]  /*32d0*/  FFMA.FTZ R40, R56, UR46, -R63 ;  /* 0x0000002e38287c23 */ /* 0x000fc2000801083f */
[--C-:B------:R-:W-:Y:S01]  /*32e0*/  FFMA.FTZ R49, R53, UR46, -R63.reuse ;  /* 0x0000002e35317c23 */ /* 0x100fe2000801083f */
[----:B------:R-:W-:-:S01]  /*32f0*/  FFMA.FTZ R56, R61, UR46, -R63 ;  /* 0x0000002e3d387c23 */ /* 0x000fc2000801083f */
[----:B------:R-:W1:Y:S01]  /*3300*/  MUFU.EX2 R66, R66 ;  /* 0x0000004200427308 */ /* 0x000e620000000800 */
[----:B------:R-:W-:-:S01]  /*3310*/  FFMA.FTZ R53, R60, UR46, -R63 ;  /* 0x0000002e3c357c23 */ /* 0x000fc2000801083f */
[----:B------:R-:W-:Y:S01]  /*3320*/  FADD.FTZ R61, R7, R52 ;  /* 0x00000034073d7221 */ /* 0x000fe20000010000 */
[----:B------:R-:W-:-:S01]  /*3330*/  FFMA.FTZ R52, R64, UR46, -R63 ;  /* 0x0000002e40347c23 */ /* 0x000fc2000801083f */
[--C-:B------:R-:W-:Y:S01]  /*3340*/  FFMA.FTZ R4, R72, UR46, -R63.reuse ;  /* 0x0000002e48047c23 */ /* 0x100fe2000801083f */
[----:B------:R-:W-:-:S01]  /*3350*/  FFMA.FTZ R73, R73, UR46, -R63 ;  /* 0x0000002e49497c23 */ /* 0x000fc2000801083f */
[----:B------:R-:W-:Y:S01]  /*3360*/  FADD.FTZ R64, R8, R61 ;  /* 0x0000003d08407221 */ /* 0x000fe20000010000 */
[----:B------:R-:W-:-:S01]  /*3370*/  FFMA.FTZ R76, R76, UR46, -R63 ;  /* 0x0000002e4c4c7c23 */ /* 0x000fc2000801083f */
[----:B------:R-:W2:Y:S01]  /*3380*/  MUFU.EX2 R67, R67 ;  /* 0x0000004300437308 */ /* 0x000ea20000000800 */
[----:B0-----:R-:W-:-:S01]  /*3390*/  FADD.FTZ R57, R24, R25 ;  /* 0x0000001918397221 */ /* 0x001fc20000010000 */
[----:B------:R-:W-:Y:S01]  /*33a0*/  FADD.FTZ R61, R9, R64 ;  /* 0x00000040093d7221 */ /* 0x000fe20000010000 */
[----:B------:R-:W-:-:S01]  /*33b0*/  FFMA.FTZ R77, R77, UR46, -R63 ;  /* 0x0000002e4d4d7c23 */ /* 0x000fc2000801083f */
[--C-:B------:R-:W-:Y:S01]  /*33c0*/  FFMA.FTZ R80, R80, UR46, -R63.reuse ;  /* 0x0000002e50507c23 */ /* 0x100fe2000801083f */
[----:B------:R-:W-:-:S01]  /*33d0*/  FFMA.FTZ R81, R81, UR46, -R63 ;  /* 0x0000002e51517c23 */ /* 0x000fc2000801083f */
[----:B------:R-:W-:Y:S01]  /*33e0*/  FADD.FTZ R64, R10, R61 ;  /* 0x0000003d0a407221 */ /* 0x000fe20000010000 */
[----:B------:R-:W-:-:S01]  /*33f0*/  FFMA.FTZ R84, R84, UR46, -R63 ;  /* 0x0000002e54547c23 */ /* 0x000fc2000801083f */
[----:B------:R-:W0:Y:S01]  /*3400*/  MUFU.EX2 R28, R28 ;  /* 0x0000001c001c7308 */ /* 0x000e220000000800 */
[----:B-1----:R-:W-:-:S01]  /*3410*/  FADD.FTZ R60, R66, R57 ;  /* 0x00000039423c7221 */ /* 0x002fc20000010000 */
[----:B------:R-:W-:-:S06]  /*3420*/  F2FP.SATFINITE.E4M3.F32.PACK_AB_MERGE_C R141, R14, R13, R141 ;  /* 0x0000000d0e8d723e */ /* 0x000fcc000480708d */
[----:B------:R-:W1:Y:S01]  /*3430*/  MUFU.EX2 R29, R29 ;  /* 0x0000001d001d7308 */ /* 0x000e620000000800 */
[----:B--2---:R-:W-:-:S01]  /*3440*/  FADD.FTZ R57, R67, R60 ;  /* 0x0000003c43397221 */ /* 0x004fc20000010000 */
[----:B------:R-:W-:-:S04]  /*3450*/  F2FP.SATFINITE.E4M3.F32.PACK_AB_MERGE_C R136, R67, R66, RZ ;  /* 0x000000424388723e */ /* 0x000fc800048070ff */
[----:B------:R-:W-:Y:S02]  /*3460*/  F2FP.SATFINITE.E4M3.F32.PACK_AB_MERGE_C R136, R25, R24, R136 ;  /* 0x000000181988723e */ /* 0x000fe40004807088 */
[----:B------:R-:W2:Y:S01]  /*3470*/  MUFU.EX2 R70, R70 ;  /* 0x0000004600467308 */ /* 0x000ea20000000800 */
[----:B0-----:R-:W-:-:S01]  /*3480*/  FADD.FTZ R60, R28, R57 ;  /* 0x000000391c3c7221 */ /* 0x001fc20000010000 */
[----:B------:R-:W-:Y:S01]  /*3490*/  FFMA.FTZ R57, R65, UR46, -R63 ;  /* 0x0000002e41397c23 */ /* 0x000fe2000801083f */
[----:B------:R-:W-:-:S05]  /*34a0*/  FADD.FTZ R65, R11, R64 ;  /* 0x000000400b417221 */ /* 0x000fca0000010000 */
[----:B------:R-:W0:Y:S01]  /*34b0*/  MUFU.EX2 R71, R71 ;  /* 0x0000004700477308 */ /* 0x000e220000000800 */
[----:B-1----:R-:W-:-:S01]  /*34c0*/  FADD.FTZ R61, R29, R60 ;  /* 0x0000003c1d3d7221 */ /* 0x002fc20000010000 */
[----:B------:R-:W-:Y:S01]  /*34d0*/  FFMA.FTZ R60, R68, UR46, -R63 ;  /* 0x0000002e443c7c23 */ /* 0x000fe2000801083f */
[----:B------:R-:W-:-:S05]  /*34e0*/  FADD.FTZ R68, R12, R65 ;  /* 0x000000410c447221 */ /* 0x000fca0000010000 */
[----:B------:R-:W1:Y:S01]  /*34f0*/  MUFU.EX2 R32, R32 ;  /* 0x0000002000207308 */ /* 0x000e620000000800 */
[----:B--2---:R-:W-:-:S01]  /*3500*/  FADD.FTZ R64, R70, R61 ;  /* 0x0000003d46407221 */ /* 0x004fc20000010000 */
[----:B------:R-:W-:Y:S01]  /*3510*/  FFMA.FTZ R61, R69, UR46, -R63 ;  /* 0x0000002e453d7c23 */ /* 0x000fe2000801083f */
[----:B------:R-:W-:-:S01]  /*3520*/  FADD.FTZ R69, R13, R68 ;  /* 0x000000440d457221 */ /* 0x000fc20000010000 */
[----:B------:R-:W-:-:S03]  /*3530*/  FFMA.FTZ R63, R85, UR46, -R63 ;  /* 0x0000002e553f7c23 */ /* 0x000fc6000801083f */
[----:B------:R-:W-:Y:S01]  /*3540*/  FADD.FTZ R69, R14, R69 ;  /* 0x000000450e457221 */ /* 0x000fe20000010000 */
[----:B------:R-:W2:Y:S01]  /*3550*/  MUFU.EX2 R33, R33 ;  /* 0x0000002100217308 */ /* 0x000ea20000000800 */
[----:B0-----:R-:W-:-:S01]  /*3560*/  FADD.FTZ R65, R71, R64 ;  /* 0x0000004047417221 */ /* 0x001fc20000010000 */
[----:B------:R-:W-:Y:S01]  /*3570*/  F2FP.SATFINITE.E4M3.F32.PACK_AB_MERGE_C R70, R71, R70, RZ ;  /* 0x000000464746723e */ /* 0x000fe200048070ff */
[----:B------:R-:W-:-:S03]  /*3580*/  FADD.FTZ R68, R20, R69 ;  /* 0x0000004514447221 */ /* 0x000fc60000010000 */
[----:B------:R-:W-:Y:S01]  /*3590*/  F2FP.SATFINITE.E4M3.F32.PACK_AB_MERGE_C R138, R29, R28, R70 ;  /* 0x0000001c1d8a723e */ /* 0x000fe20004807046 */
[----:B------:R-:W-:-:S01]  /*35a0*/  FADD.FTZ R68, R21, R68 ;  /* 0x0000004415447221 */ /* 0x000fc20000010000 */
[----:B------:R-:W0:Y:S01]  /*35b0*/  MUFU.EX2 R41, R41 ;  /* 0x0000002900297308 */ /* 0x000e220000000800 */
[----:B-1----:R-:W-:-:S02]  /*35c0*/  FADD.FTZ R64, R32, R65 ;  /* 0x0000004120407221 */ /* 0x002fc40000010000 */
[----:B------:R-:W-:-:S04]  /*35d0*/  FADD.FTZ R69, R15, R68 ;  /* 0x000000440f457221 */ /* 0x000fc80000010000 */
[----:B------:R-:W-:Y:S01]  /*35e0*/  FADD.FTZ R8, R26, R69 ;  /* 0x000000451a087221 */ /* 0x000fe20000010000 */
[----:B------:R-:W1:Y:S01]  /*35f0*/  MUFU.EX2 R44, R44 ;  /* 0x0000002c002c7308 */ /* 0x000e620000000800 */
[----:B--2---:R-:W-:-:S07]  /*3600*/  FADD.FTZ R64, R33, R64 ;  /* 0x0000004021407221 */ /* 0x004fce0000010000 */
[----:B------:R-:W2:Y:S01]  /*3610*/  MUFU.EX2 R36, R36 ;  /* 0x0000002400247308 */ /* 0x000ea20000000800 */
[----:B0-----:R-:W-:-:S07]  /*3620*/  FADD.FTZ R65, R41, R64 ;  /* 0x0000004029417221 */ /* 0x001fce0000010000 */
[----:B------:R-:W0:Y:S01]  /*3630*/  MUFU.EX2 R37, R37 ;  /* 0x0000002500257308 */ /* 0x000e220000000800 */
[----:B-1----:R-:W-:-:S01]  /*3640*/  FADD.FTZ R65, R44, R65 ;  /* 0x000000412c417221 */ /* 0x002fc20000010000 */
[----:B------:R-:W-:-:S04]  /*3650*/  F2FP.SATFINITE.E4M3.F32.PACK_AB_MERGE_C R41, R44, R41, RZ ;  /* 0x000000292c29723e */ /* 0x000fc800048070ff */
[----:B------:R-:W-:Y:S02]  /*3660*/  F2FP.SATFINITE.E4M3.F32.PACK_AB_MERGE_C R140, R33, R32, R41 ;  /* 0x00000020218c723e */ /* 0x000fe40004807029 */
        /* <DEDUP_REMOVED lines=9> */
[C---:B0-----:R-:W-:Y:S01]  /*3700*/  F2FP.SATFINITE.E4M3.F32.PACK_AB_MERGE_C R143, R30.reuse, R27, RZ ;  /* 0x0000001b1e8f723e */ /* 0x041fe200048070ff */
[----:B------:R-:W-:-:S03]  /*3710*/  FADD.FTZ R30, R30, R65 ;  /* 0x000000411e1e7221 */ /* 0x000fc60000010000 */
[----:B------:R-:W-:-:S03]  /*3720*/  F2FP.SATFINITE.E4M3.F32.PACK_AB_MERGE_C R143, R26, R15, R143 ;  /* 0x0000000f1a8f723e */ /* 0x000fc6000480708f */
        /* <DEDUP_REMOVED lines=17> */
[C---:B--2---:R-:W-:Y:S01]  /*3840*/  F2FP.SATFINITE.E4M3.F32.PACK_AB_MERGE_C R145, R46.reuse, R39, RZ ;  /* 0x000000272e91723e */ /* 0x044fe200048070ff */
[----:B------:R-:W-:-:S03]  /*3850*/  FADD.FTZ R46, R46, R11 ;  /* 0x0000000b2e2e7221 */ /* 0x000fc60000010000 */
[----:B------:R-:W-:-:S03]  /*3860*/  F2FP.SATFINITE.E4M3.F32.PACK_AB_MERGE_C R145, R34, R31, R145 ;  /* 0x0000001f2291723e */ /* 0x000fc60004807091 */
[----:B------:R-:W2:Y:S01]  /*3870*/  MUFU.EX2 R52, R52 ;  /* 0x0000003400347308 */ /* 0x000ea20000000800 */
[----:B0-----:R-:W-:-:S01]  /*3880*/  FADD.FTZ R5, R56, R5 ;  /* 0x0000000538057221 */ /* 0x001fc20000010000 */
[----:B------:R-:W-:-:S04]  /*3890*/  F2FP.SATFINITE.E4M3.F32.PACK_AB_MERGE_C R53, R56, R53, RZ ;  /* 0x000000353835723e */ /* 0x000fc800048070ff */
[----:B------:R-:W-:Y:S02]  /*38a0*/  F2FP.SATFINITE.E4M3.F32.PACK_AB_MERGE_C R144, R45, R40, R53 ;  /* 0x000000282d90723e */ /* 0x000fe40004807035 */
        /* <DEDUP_REMOVED lines=13> */
[C---:B-1----:R-:W-:Y:S01]  /*3980*/  F2FP.SATFINITE.E4M3.F32.PACK_AB_MERGE_C R147, R51.reuse, R42, RZ ;  /* 0x0000002a3393723e */ /* 0x042fe200048070ff */
[----:B------:R-:W-:-:S03]  /*3990*/  FADD.FTZ R51, R51, R8 ;  /* 0x0000000833337221 */ /* 0x000fc60000010000 */
[----:B------:R-:W-:-:S03]  /*39a0*/  F2FP.SATFINITE.E4M3.F32.PACK_AB_MERGE_C R147, R38, R35, R147 ;  /* 0x000000232693723e */ /* 0x000fc60004807093 */
        /* <DEDUP_REMOVED lines=8> */
[----:B------:R-:W-:Y:S01]  /*3a30*/  MUFU.EX2 R43, R43 ;  /* 0x0000002b002b7308 */ /* 0x000fe20000000800 */
[----:B--2---:R-:W-:-:S07]  /*3a40*/  FADD.FTZ R8, R47, R8 ;  /* 0x000000082f087221 */ /* 0x004fce0000010000 */
[----:B------:R-:W1:Y:S01]  /*3a50*/  MUFU.EX2 R54, R54 ;  /* 0x0000003600367308 */ /* 0x000e620000000800 */
[----:B0-----:R-:W-:-:S07]  /*3a60*/  FADD.FTZ R5, R7, R6 ;  /* 0x0000000607057221 */ /* 0x001fce0000010000 */
[----:B------:R-:W0:Y:S08]  /*3a70*/  MUFU.EX2 R76, R76 ;  /* 0x0000004c004c7308 */ /* 0x000e300000000800 */
[----:B------:R-:W2:Y:S01]  /*3a80*/  MUFU.EX2 R77, R77 ;  /* 0x0000004d004d7308 */ /* 0x000ea20000000800 */
[----:B-1----:R-:W-:Y:S01]  /*3a90*/  F2FP.SATFINITE.E4M3.F32.PACK_AB_MERGE_C R149, R54, R43, RZ ;  /* 0x0000002b3695723e */ /* 0x002fe200048070ff */
[----:B------:R-:W-:-:S03]  /*3aa0*/  FADD.FTZ R43, R43, R8 ;  /* 0x000000082b2b7221 */ /* 0x000fc60000010000 */
[----:B------:R-:W-:Y:S01]  /*3ab0*/  F2FP.SATFINITE.E4M3.F32.PACK_AB_MERGE_C R149, R47, R50, R149 ;  /* 0x000000322f95723e */ /* 0x000fe20004807095 */
[----:B------:R-:W-:-:S02]  /*3ac0*/  FADD.FTZ R54, R54, R43 ;  /* 0x0000002b36367221 */ /* 0x000fc40000010000 */
[----:B------:R-:W-:Y:S01]  /*3ad0*/  MUFU.EX2 R59, R59 ;  /* 0x0000003b003b7308 */ /* 0x000fe20000000800 */
[----:B0-----:R-:W-:-:S07]  /*3ae0*/  FADD.FTZ R6, R76, R5 ;  /* 0x000000054c067221 */ /* 0x001fce0000010000 */
[----:B------:R-:W0:Y:S01]  /*3af0*/  MUFU.EX2 R62, R62 ;  /* 0x0000003e003e7308 */ /* 0x000e220000000800 */
[C---:B--2---:R-:W-:Y:S01]  /*3b00*/  F2FP.SATFINITE.E4M3.F32.PACK_AB_MERGE_C R76, R77.reuse, R76, RZ ;  /* 0x0000004c4d4c723e */ /* 0x044fe200048070ff */
        /* <DEDUP_REMOVED lines=9> */
[----:B------:R-:W-:Y:S01]  /*3ba0*/  MUFU.EX2 R84, R84 ;  /* 0x0000005400547308 */ /* 0x000fe20000000800 */
[C---:B0-----:R-:W-:Y:S01]  /*3bb0*/  F2FP.SATFINITE.E4M3.F32.PACK_AB_MERGE_C R151, R58.reuse, R55, R8 ;  /* 0x000000373a97723e */ /* 0x041fe20004807008 */
[----:B------:R-:W-:-:S04]  /*3bc0*/  FADD.FTZ R58, R58, R5 ;  /* 0x000000053a3a7221 */ /* 0x000fc80000010000 */
[----:B------:R-:W-:Y:S02]  /*3bd0*/  FADD.FTZ R59, R59, R58 ;  /* 0x0000003a3b3b7221 */ /* 0x000fe40000010000 */
[----:B------:R-:W0:Y:S01]  /*3be0*/  MUFU.EX2 R63, R63 ;  /* 0x0000003f003f7308 */ /* 0x000e220000000800 */
[----:B-1----:R-:W-:-:S01]  /*3bf0*/  FADD.FTZ R5, R81, R6 ;  /* 0x0000000651057221 */ /* 0x002fc20000010000 */
[----:B------:R-:W-:Y:S01]  /*3c00*/  FADD.FTZ R4, R62, R59 ;  /* 0x0000003b3e047221 */ /* 0x000fe20000010000 */
[----:B0-----:R-:W-:Y:S02]  /*3c10*/  F2FP.SATFINITE.E4M3.F32.PACK_AB_MERGE_C R6, R63, R84, RZ ;  /* 0x000000543f06723e */ /* 0x001fe400048070ff */
[----:B------:R-:W-:Y:S02]  /*3c20*/  FADD.FTZ R84, R84, R5 ;  /* 0x0000000554547221 */ /* 0x000fe40000010000 */
[----:B------:R-:W-:Y:S02]  /*3c30*/  F2FP.SATFINITE.E4M3.F32.PACK_AB_MERGE_C R150, R81, R80, R6 ;  /* 0x000000505196723e */ /* 0x000fe40004807006 */
[----:B------:R-:W-:Y:S01]  /*3c40*/  FADD.FTZ R5, R63, R84 ;  /* 0x000000543f057221 */ /* 0x000fe20000010000 */
        /* <DEDUP_REMOVED lines=27> */
[----:B------:R-:W-:Y:S01]  /*3e00*/  UMOV UR20, UR36 ;  /* 0x0000002400147c82 */ /* 0x000fe20008000000 */
[----:B------:R-:W-:-:S05]  /*3e10*/  UMOV UR21, UR37 ;  /* 0x0000002500157c82 */ /* 0x000fca0008000000 */
.L_x_174:
[----:B------:R-:W-:-:S04]  /*3e20*/  UISETP.NE.AND UP0, UPT, UR21, 0x1, UPT ;  /* 0x000000011500788c */ /* 0x000fc8000bf05270 */
[----:B------:R-:W-:-:S04]  /*3e30*/  USEL UR36, URZ, 0x1, UP0 ;  /* 0x000000013f247887 */ /* 0x000fc80008000000 */
[----:B------:R-:W-:Y:S01]  /*3e40*/  ULOP3.LUT UR36, UR20, UR36, URZ, 0x3c, !UPT ;  /* 0x0000002414247292 */ /* 0x000fe2000f8e3c3f */
[----:B------:R-:W-:Y:S11]  /*3e50*/  @!P0 BRA `(.L_x_164) ;  /* 0x0000000000048947 */ /* 0x000ff60003800000 */
[----:B------:R-:W-:Y:S01]  /*3e60*/  BPT.TRAP 0x1 ;  /* 0x000000040000795c */ /* 0x000fe20000300000 */
.L_x_164:
[----:B------:R-:W0:Y:S01]  /*3e70*/  S2UR UR18, SR_CgaCtaId ;  /* 0x00000000001279c3 */ /* 0x000e220000008800 */
[----:B------:R-:W-:Y:S01]  /*3e80*/  UIADD3 UR37, UR21, 0x1, URZ ;  /* 0x0000000115257890 */ /* 0x000fe2000fffe03f */
[----:B------:R-:W-:Y:S01]  /*3e90*/  IMAD.U32 R0, RZ, RZ, UR36 ;  /* 0x00000024ff007e24 */ /* 0x000fe2000f8e00ff */
[----:B------:R-:W-:Y:S02]  /*3ea0*/  UMOV UR6, 0x400 ;  /* 0x0000040000067882 */ /* 0x000fe40000000000 */
[----:B------:R-:W-:Y:S02]  /*3eb0*/  UISETP.NE.AND UP0, UPT, UR37, 0x2, UPT ;  /* 0x000000022500788c */ /* 0x000fe4000bf05270 */
[----:B------:R-:W-:Y:S02]  /*3ec0*/  SHF.L.U32 R0, R0, 0x1f, RZ ;  /* 0x0000001f00007819 */ /* 0x000fe400000006ff */
[----:B------:R-:W-:Y:S02]  /*3ed0*/  USEL UR37, UR37, URZ, UP0 ;  /* 0x0000003f25257287 */ /* 0x000fe40008000000 */
[----:B0-----:R-:W-:-:S04]  /*3ee0*/  ULEA UR22, UR18, UR6, 0x18 ;  /* 0x0000000612167291 */ /* 0x001fc8000f8ec03f */
[----:B------:R-:W-:-:S09]  /*3ef0*/  ULEA UR19, UR37, UR22, 0x3 ;  /* 0x0000001625137291 */ /* 0x000fd2000f8e183f */
[----:B------:R0:W1:Y:S01]  /*3f00*/  SYNCS.PHASECHK.TRANS64.TRYWAIT P1, [UR19+0x19c30], R0 ;  /* 0x019c3000ff0075a7 */ /* 0x0000620008020153 */
[----:B------:R-:W-:Y:S05]  /*3f10*/  @!P0 BRA `(.L_x_165) ;  /* 0x0000000000048947 */ /* 0x000fea0003800000 */
[----:B------:R-:W-:Y:S01]  /*3f20*/  BPT.TRAP 0x1 ;  /* 0x000000040000795c */ /* 0x000fe20000300000 */
.L_x_165:
[----:B-1----:R-:W-:Y:S05]  /*3f30*/  @P1 BRA `(.L_x_166) ;  /* 0x0000000000081947 */ /* 0x002fea0003800000 */
[----:B------:R-:W1:Y:S02]  /*3f40*/  SYNCS.PHASECHK.TRANS64.TRYWAIT P1, [UR19+0x19c30], R0 ;  /* 0x019c3000ff0075a7 */ /* 0x000e640008020153 */
[----:B-1----:R-:W-:Y:S05]  /*3f50*/  @!P1 BRA `(.L_x_167) ;  /* 0x000000b000f89947 */ /* 0x002fea0003800000 */
.L_x_166:
[----:B------:R-:W-:Y:S01]  /*3f60*/  UIMAD UR14, UR37, 0x300, UR16 ;  /* 0x00000300250e78a4 */ /* 0x000fe2000f8e0210 */
[----:B------:R-:W-:Y:S01]  /*3f70*/  WARPGROUP.ARRIVE ;  /* 0x00000000000079c5 */ /* 0x000fe20000000000 */
[----:B------:R-:W-:Y:S01]  /*3f80*/  UMOV UR15, 0xc0000010 ;  /* 0xc0000010000f7882 */ /* 0x000fe20000000000 */
[----:B------:R-:W-:Y:S01]  /*3f90*/  UMOV UR7, 0xc0000010 ;  /* 0xc000001000077882 */ /* 0x000fe20000000000 */
[----:B------:R-:W-:Y:S02]  /*3fa0*/  UIADD3 UR6, UR14, 0x100, URZ ;  /* 0x000001000e067890 */ /* 0x000fe4000fffe03f */
[----:B------:R-:W-:Y:S01]  /*3fb0*/  UIADD3 UR10, UR14, 0x200, URZ ;  /* 0x000002000e0a7890 */ /* 0x000fe2000fffe03f */
[----:B------:R-:W-:Y:S02]  /*3fc0*/  UMOV UR11, 0xc0000010 ;  /* 0xc0000010000b7882 */ /* 0x000fe40000000000 */
[----:B------:R-:W-:Y:S03]  /*3fd0*/  QGMMA.64x128x32.F32.E4M3.E4M3 R24, gdesc[UR12], RZ, !UPT, gsb0 ;  /* 0x01e000000c1879f3 */ /* 0x000fe6000c0008ff */
[----:B------:R-:W-:-:S02]  /*3fe0*/  WARPGROUP.DEPBAR.LE gsb0, 0x0 ;  /* 0x00008000000079c5 */ /* 0x000fc40000010000 */
        /* <DEDUP_REMOVED lines=8> */
.L_x_168:
[----:B------:R-:W-:Y:S01]  /*4070*/  ULEA UR11, UR21, UR22, 0x3 ;  /* 0x00000016150b7291 */ /* 0x000fe2000f8e183f */
[----:B01----:R-:W-:-:S05]  /*4080*/  IMAD.U32 R0, RZ, RZ, UR20 ;  /* 0x00000014ff007e24 */ /* 0x003fca000f8e00ff */
[----:B------:R-:W-:-:S04]  /*4090*/  SHF.L.U32 R0, R0, 0x1f, RZ ;  /* 0x0000001f00007819 */ /* 0x000fc800000006ff */
[----:B------:R0:W1:Y:S01]  /*40a0*/  SYNCS.PHASECHK.TRANS64.TRYWAIT P1, [UR11+0x19c50], R0 ;  /* 0x019c5000ff0075a7 */ /* 0x000062000802014b */
[----:B------:R-:W-:Y:S05]  /*40b0*/  @!P0 BRA `(.L_x_169) ;  /* 0x0000000000048947 */ /* 0x000fea0003800000 */
[----:B------:R-:W-:Y:S01]  /*40c0*/  BPT.TRAP 0x1 ;  /* 0x000000040000795c */ /* 0x000fe20000300000 */
.L_x_169:
[----:B-1----:R-:W-:Y:S05]  /*40d0*/  @P1 BRA `(.L_x_170) ;  /* 0x0000000000081947 */ /* 0x002fea0003800000 */
[----:B------:R-:W1:Y:S02]  /*40e0*/  SYNCS.PHASECHK.TRANS64.TRYWAIT P1, [UR11+0x19c50], R0 ;  /* 0x019c5000ff0075a7 */ /* 0x000e64000802014b */
[----:B-1----:R-:W-:Y:S05]  /*40f0*/  @!P1 BRA `(.L_x_171) ;  /* 0x000000b000a89947 */ /* 0x002fea0003800000 */
.L_x_170:
        /* <DEDUP_REMOVED lines=23> */
[----:B------:R-:W-:Y:S03]  /*4270*/  QGMMA.64x96x32.F32.E4M3.E4M3 R88, R148, gdesc[UR4], R88, gsb0 ;  /* 0x0160000494587df3 */ /* 0x000fe60008000858 */
[----:B------:R-:W-:Y:S02]  /*4280*/  WARPGROUP.DEPBAR.LE gsb0, 0x0 ;  /* 0x00008000000079c5 */ /* 0x000fe40000010000 */
[----:B------:R-:W-:Y:S05]  /*4290*/  @!P0 BRA `(.L_x_172) ;  /* 0x0000000000048947 */ /* 0x000fea0003800000 */
[----:B------:R-:W-:Y:S01]  /*42a0*/  BPT.TRAP 0x1 ;  /* 0x000000040000795c */ /* 0x000fe20000300000 */
.L_x_172:
[----:B01----:R-:W-:Y:S01]  /*42b0*/  FMNMX.FTZ R0, R24, R7, !PT ;  /* 0x0000000718007209 */ /* 0x003fe20007810000 */
[----:B------:R-:W-:-:S03]  /*42c0*/  UIADD3 UR19, UR19, 0x19c40, URZ ;  /* 0x00019c4013137890 */ /* 0x000fc6000fffe03f */
[----:B------:R-:W-:Y:S01]  /*42d0*/  FMNMX.FTZ R3, R25, R0, !PT ;  /* 0x0000000019037209 */ /* 0x000fe20007810000 */
[----:B------:R-:W-:-:S03]  /*42e0*/  UPRMT UR19, UR18, 0x654, UR19 ;  /* 0x0000065412137896 */ /* 0x000fc60008000013 */
[----:B------:R-:W-:-:S04]  /*42f0*/  FMNMX.FTZ R0, R28, R3, !PT ;  /* 0x000000031c007209 */ /* 0x000fc80007810000 */
[----:B------:R-:W-:Y:S02]  /*4300*/  FMNMX.FTZ R3, R29, R0, !PT ;  /* 0x000000001d037209 */ /* 0x000fe40007810000 */
[----:B------:R-:W-:Y:S02]  /*4310*/  SYNCS.ARRIVE.TRANS64.RED.A1T0 RZ, [UR19], RZ ;  /* 0x000000ffffff79a7 */ /* 0x000fe40008100413 */
[----:B------:R-:W-:-:S04]  /*4320*/  FMNMX.FTZ R0, R32, R3, !PT ;  /* 0x0000000320007209 */ /* 0x000fc80007810000 */
        /* <DEDUP_REMOVED lines=26> */
[----:B------:R-:W-:Y:S02]  /*44d0*/  FMNMX.FTZ R8, R85, R0, !PT ;  /* 0x0000000055087209 */ /* 0x000fe40007810000 */
[----:B------:R-:W-:-:S03]  /*44e0*/  FMNMX.FTZ R0, R26, R6, !PT ;  /* 0x000000061a007209 */ /* 0x000fc60007810000 */
[----:B------:R-:W0:Y:S01]  /*44f0*/  SHFL.BFLY PT, R3, R8, 0x2, 0x1f ;  /* 0x0c401f0008037f89 */ /* 0x000e2200000e0000 */
[----:B------:R-:W-:-:S04]  /*4500*/  FMNMX.FTZ R9, R27, R0, !PT ;  /* 0x000000001b097209 */ /* 0x000fc80007810000 */
[----:B------:R-:W-:-:S04]  /*4510*/  FMNMX.FTZ R0, R30, R9, !PT ;  /* 0x000000091e007209 */ /* 0x000fc80007810000 */
[----:B------:R-:W-:-:S04]  /*4520*/  FMNMX.FTZ R9, R31, R0, !PT ;  /* 0x000000001f097209 */ /* 0x000fc80007810000 */
[----:B------:R-:W-:-:S04]  /*4530*/  FMNMX.FTZ R0, R34, R9, !PT ;  /* 0x0000000922007209 */ /* 0x000fc80007810000 */
[----:B------:R-:W-:-:S04]  /*4540*/  FMNMX.FTZ R9, R35, R0, !PT ;  /* 0x0000000023097209 */ /* 0x000fc80007810000 */
[----:B------:R-:W-:Y:S02]  /*4550*/  FMNMX.FTZ R0, R38, R9, !PT ;  /* 0x0000000926007209 */ /* 0x000fe40007810000 */
[----:B0-----:R-:W-:Y:S01]  /*4560*/  FMNMX.FTZ R10, R8, R3, !PT ;  /* 0x00000003080a7209 */ /* 0x001fe20007810000 */
[----:B------:R-:W-:Y:S01]  /*4570*/  IMAD.U32 R8, RZ, RZ, UR46 ;  /* 0x0000002eff087e24 */ /* 0x000fe2000f8e00ff */
        /* <DEDUP_REMOVED lines=8> */
[----:B0-----:R-:W-:Y:S02]  /*4600*/  FMNMX.FTZ R3, R10, R3, !PT ;  /* 0x000000030a037209 */ /* 0x001fe40007810000 */
[----:B------:R-:W-:-:S03]  /*4610*/  FMNMX.FTZ R0, R54, R9, !PT ;  /* 0x0000000936007209 */ /* 0x000fc60007810000 */
[----:B------:R-:W-:Y:S01]  /*4620*/  FADD.FTZ R7, -R3, R7 ;  /* 0x0000000703077221 */ /* 0x000fe20000010100 */
[----:B------:R-:W-:Y:S01]  /*4630*/  FMNMX.FTZ R9, R55, R0, !PT ;  /* 0x0000000037097209 */ /* 0x000fe20007810000 */
[----:B------:R-:W-:Y:S02]  /*4640*/  FFMA.FTZ R8, R3, R8, -8 ;  /* 0xc100000003087423 */ /* 0x000fe40000010008 */
[----:B------:R-:W-:Y:S01]  /*4650*/  FMUL.FTZ R7, R7, UR46 ;  /* 0x0000002e07077c20 */ /* 0x000fe20008410000 */
[----:B------:R-:W-:Y:S01]  /*4660*/  FMNMX.FTZ R0, R58, R9, !PT ;  /* 0x000000093a007209 */ /* 0x000fe20007810000 */
[----:B------:R-:W-:-:S01]  /*4670*/  FFMA.FTZ R24, R24, UR46, -R8 ;  /* 0x0000002e18187c23 */ /* 0x000fc20008010808 */
[--C-:B------:R-:W-:Y:S01]  /*4680*/  FFMA.FTZ R25, R25, UR46, -R8.reuse ;  /* 0x0000002e19197c23 */ /* 0x100fe20008010808 */
[----:B------:R-:W-:-:S01]  /*4690*/  FFMA.FTZ R28, R28, UR46, -R8 ;  /* 0x0000002e1c1c7c23 */ /* 0x000fc20008010808 */
[----:B------:R-:W-:Y:S01]  /*46a0*/  FMNMX.FTZ R9, R59, R0, !PT ;  /* 0x000000003b097209 */ /* 0x000fe20007810000 */
[----:B------:R-:W-:-:S01]  /*46b0*/  FFMA.FTZ R29, R29, UR46, -R8 ;  /* 0x0000002e1d1d7c23 */ /* 0x000fc20008010808 */
[----:B------:R-:W-:Y:S01]  /*46c0*/  MUFU.EX2 R12, R25 ;  /* 0x00000019000c7308 */ /* 0x000fe20000000800 */
[----:B------:R-:W-:-:S01]  /*46d0*/  FFMA.FTZ R32, R32, UR46, -R8 ;  /* 0x0000002e20207c23 */ /* 0x000fc20008010808 */
        /* <DEDUP_REMOVED lines=39> */
[----:B------:R-:W-:Y:S01]  /*4950*/  MUFU.EX2 R33, R33 ;  /* 0x0000002100217308 */ /* 0x000fe20000000800 */
[----:B------:R-:W-:Y:S01]  /*4960*/  FMNMX.FTZ R0, R82, R9, !PT ;  /* 0x0000000952007209 */ /* 0x000fe20007810000 */
[----:B------:R-:W-:-:S03]  /*4970*/  FFMA.FTZ R8, R85, UR46, -R8 ;  /* 0x0000002e55087c23 */ /* 0x000fc60008010808 */
[----:B------:R-:W-:-:S03]  /*4980*/  FMNMX.FTZ R9, R83, R0, !PT ;  /* 0x0000000053097209 */ /* 0x000fc60007810000 */
[----:B------:R-:W-:Y:S01]  /*4990*/  MUFU.EX2 R36, R36 ;  /* 0x0000002400247308 */ /* 0x000fe20000000800 */
[----:B------:R-:W-:-:S04]  /*49a0*/  FMNMX.FTZ R0, R86, R9, !PT ;  /* 0x0000000956007209 */ /* 0x000fc80007810000 */
[----:B------:R-:W-:-:S03]  /*49b0*/  FMNMX.FTZ R9, R87, R0, !PT ;  /* 0x0000000057097209 */ /* 0x000fc60007810000 */
[----:B------:R-:W-:Y:S02]  /*49c0*/  MUFU.EX2 R37, R37 ;  /* 0x0000002500257308 */ /* 0x000fe40000000800 */
[----:B------:R-:W0:Y:S06]  /*49d0*/  SHFL.BFLY PT, R0, R9, 0x2, 0x1f ;  /* 0x0c401f0009007f89 */ /* 0x000e2c00000e0000 */
[----:B------:R-:W-:Y:S08]  /*49e0*/  MUFU.EX2 R40, R40 ;  /* 0x0000002800287308 */ /* 0x000ff00000000800 */
[----:B------:R-:W-:Y:S08]  /*49f0*/  MUFU.EX2 R41, R41 ;  /* 0x0000002900297308 */ /* 0x000ff00000000800 */
[----:B------:R-:W-:Y:S01]  /*4a00*/  MUFU.EX2 R44, R44 ;  /* 0x0000002c002c7308 */ /* 0x000fe20000000800 */
[----:B0-----:R-:W-:-:S05]  /*4a10*/  FMNMX.FTZ R10, R9, R0, !PT ;  /* 0x00000000090a7209 */ /* 0x001fca0007810000 */
[----:B------:R-:W0:Y:S02]  /*4a20*/  SHFL.BFLY PT, R11, R10, 0x1, 0x1f ;  /* 0x0c201f000a0b7f89 */ /* 0x000e2400000e0000 */
[----:B------:R-:W-:Y:S08]  /*4a30*/  MUFU.EX2 R45, R45 ;  /* 0x0000002d002d7308 */ /* 0x000ff00000000800 */
[----:B------:R-:W-:Y:S08]  /*4a40*/  MUFU.EX2 R48, R48 ;  /* 0x0000003000307308 */ /* 0x000ff00000000800 */
[----:B------:R-:W-:Y:S01]  /*4a50*/  MUFU.EX2 R49, R49 ;  /* 0x0000003100317308 */ /* 0x000fe20000000800 */
[----:B0-----:R-:W-:Y:S01]  /*4a60*/  FMNMX.FTZ R0, R10, R11, !PT ;  /* 0x0000000b0a007209 */ /* 0x001fe20007810000 */
[----:B------:R-:W-:-:S06]  /*4a70*/  IMAD.U32 R11, RZ, RZ, UR46 ;  /* 0x0000002eff0b7e24 */ /* 0x000fcc000f8e00ff */
[----:B------:R-:W-:Y:S01]  /*4a80*/  MUFU.EX2 R10, R7 ;  /* 0x00000007000a7308 */ /* 0x000fe20000000800 */
[----:B------:R-:W-:-:S04]  /*4a90*/  FADD.FTZ R6, -R0, R6 ;  /* 0x0000000600067221 */ /* 0x000fc80000010100 */
[----:B------:R-:W-:-:S03]  /*4aa0*/  FMUL.FTZ R6, R6, UR46 ;  /* 0x0000002e06067c20 */ /* 0x000fc60008410000 */
[----:B------:R-:W0:Y:S08]  /*4ab0*/  MUFU.EX2 R7, R24 ;  /* 0x0000001800077308 */ /* 0x000e300000000800 */
[----:B------:R1:W-:Y:S08]  /*4ac0*/  MUFU.EX2 R9, R6 ;  /* 0x0000000600097308 */ /* 0x0003f00000000800 */
[----:B------:R-:W-:Y:S01]  /*4ad0*/  MUFU.EX2 R52, R52 ;  /* 0x0000003400347308 */ /* 0x000fe20000000800 */
[----:B-1----:R-:W-:-:S01]  /*4ae0*/  FFMA.FTZ R6, R0, R11, -8 ;  /* 0xc100000000067423 */ /* 0x002fc2000001000b */
[----:B0-----:R-:W-:-:S03]  /*4af0*/  FFMA.FTZ R5, R10, R5, R7 ;  /* 0x000000050a057223 */ /* 0x001fc60000010007 */
[--C-:B------:R-:W-:Y:S01]  /*4b00*/  FFMA.FTZ R26, R26, UR46, -R6.reuse ;  /* 0x0000002e1a1a7c23 */ /* 0x100fe20008010806 */
[----:B------:R-:W-:-:S01]  /*4b10*/  FFMA.FTZ R27, R27, UR46, -R6 ;  /* 0x0000002e1b1b7c23 */ /* 0x000fc20008010806 */
[--C-:B------:R-:W-:Y:S01]  /*4b20*/  FFMA.FTZ R30, R30, UR46, -R6.reuse ;  /* 0x0000002e1e1e7c23 */ /* 0x100fe20008010806 */
[----:B------:R-:W-:-:S01]  /*4b30*/  FFMA.FTZ R31, R31, UR46, -R6 ;  /* 0x0000002e1f1f7c23 */ /* 0x000fc20008010806 */
[--C-:B------:R-:W-:Y:S01]  /*4b40*/  FFMA.FTZ R34, R34, UR46, -R6.reuse ;  /* 0x0000002e22227c23 */ /* 0x100fe20008010806 */
[----:B------:R-:W-:-:S01]  /*4b50*/  FFMA.FTZ R35, R35, UR46, -R6 ;  /* 0x0000002e23237c23 */ /* 0x000fc20008010806 */
[----:B------:R-:W0:Y:S01]  /*4b60*/  MUFU.EX2 R26, R26 ;  /* 0x0000001a001a7308 */ /* 0x000e220000000800 */
[----:B------:R-:W-:-:S01]  /*4b70*/  FFMA.FTZ R38, R38, UR46, -R6 ;  /* 0x0000002e26267c23 */ /* 0x000fc20008010806 */
[----:B------:R-:W-:Y:S01]  /*4b80*/  FADD.FTZ R5, R12, R5 ;  /* 0x000000050c057221 */ /* 0x000fe20000010000 */
[----:B------:R-:W-:-:S01]  /*4b90*/  FFMA.FTZ R39, R39, UR46, -R6 ;  /* 0x0000002e27277c23 */ /* 0x000fc20008010806 */
[--C-:B------:R-:W-:Y:S01]  /*4ba0*/  FFMA.FTZ R42, R42, UR46, -R6.reuse ;  /* 0x0000002e2a2a7c23 */ /* 0x100fe20008010806 */
[----:B------:R-:W-:-:S01]  /*4bb0*/  FFMA.FTZ R43, R43, UR46, -R6 ;  /* 0x0000002e2b2b7c23 */ /* 0x000fc20008010806 */
[--C-:B------:R-:W-:Y:S01]  /*4bc0*/  FFMA.FTZ R46, R46, UR46, -R6.reuse ;  /* 0x0000002e2e2e7c23 */ /* 0x100fe20008010806 */
        /* <DEDUP_REMOVED lines=19> */
[----:B------:R-:W-:Y:S01]  /*4d00*/  FADD.FTZ R4, R28, R5 ;  /* 0x000000051c047221 */ /* 0x000fe20000010000 */
[----:B------:R-:W-:-:S01]  /*4d10*/  FFMA.FTZ R75, R75, UR46, -R6 ;  /* 0x0000002e4b4b7c23 */ /* 0x000fc20008010806 */
[--C-:B------:R-:W-:Y:S01]  /*4d20*/  FFMA.FTZ R78, R78, UR46, -R6.reuse ;  /* 0x0000002e4e4e7c23 */ /* 0x100fe20008010806 */
[----:B------:R-:W-:-:S01]  /*4d30*/  FFMA.FTZ R79, R79, UR46, -R6 ;  /* 0x0000002e4f4f7c23 */ /* 0x000fc20008010806 */
[----:B------:R-:W-:Y:S01]  /*4d40*/  FADD.FTZ R5, R29, R4 ;  /* 0x000000041d057221 */ /* 0x000fe20000010000 */
[----:B------:R-:W-:-:S01]  /*4d50*/  FFMA.FTZ R82, R82, UR46, -R6 ;  /* 0x0000002e52527c23 */ /* 0x000fc20008010806 */
[----:B------:R-:W1:Y:S01]  /*4d60*/  MUFU.EX2 R34, R34 ;  /* 0x0000002200227308 */ /* 0x000e620000000800 */
[----:B------:R-:W-:-:S01]  /*4d70*/  FFMA.FTZ R83, R83, UR46, -R6 ;  /* 0x0000002e53537c23 */ /* 0x000fc20008010806 */
[----:B------:R-:W-:Y:S01]  /*4d80*/  FADD.FTZ R4, R32, R5 ;  /* 0x0000000520047221 */ /* 0x000fe20000010000 */
[----:B------:R-:W-:-:S01]  /*4d90*/  FFMA.FTZ R86, R86, UR46, -R6 ;  /* 0x0000002e56567c23 */ /* 0x000fc20008010806 */
[----:B------:R-:W-:-:S02]  /*4da0*/  FFMA.FTZ R6, R87, UR46, -R6 ;  /* 0x0000002e57067c23 */ /* 0x000fc40008010806 */
[----:B------:R-:W-:-:S02]  /*4db0*/  FADD.FTZ R5, R33, R4 ;  /* 0x0000000421057221 */ /* 0x000fc40000010000 */
[----:B------:R-:W3:Y:S02]  /*4dc0*/  MUFU.EX2 R35, R35 ;  /* 0x0000002300237308 */ /* 0x000ee40000000800 */
[----:B------:R-:W-:-:S04]  /*4dd0*/  FADD.FTZ R4, R36, R5 ;  /* 0x0000000524047221 */ /* 0x000fc80000010000 */
[----:B------:R-:W-:Y:S02]  /*4de0*/  FADD.FTZ R5, R37, R4 ;  /* 0x0000000425057221 */ /* 0x000fe40000010000 */
[----:B------:R2:W-:Y:S02]  /*4df0*/  MUFU.EX2 R11, R8 ;  /* 0x00000008000b7308 */ /* 0x0005e40000000800 */
[----:B------:R-:W-:-:S04]  /*4e00*/  FADD.FTZ R4, R40, R5 ;  /* 0x0000000528047221 */ /* 0x000fc80000010000 */
[----:B------:R-:W-:Y:S02]  /*4e10*/  FADD.FTZ R5, R41, R4 ;  /* 0x0000000429057221 */ /* 0x000fe40000010000 */
[----:B------:R-:W4:Y:S01]  /*4e20*/  MUFU.EX2 R38, R38 ;  /* 0x0000002600267308 */ /* 0x000f220000000800 */
[----:B--2---:R-:W-:-:S01]  /*4e30*/  FADD.FTZ R8, R30, R13 ;  /* 0x0000000d1e087221 */ /* 0x004fc20000010000 */
[----:B------:R-:W-:-:S03]  /*4e40*/  FADD.FTZ R4, R44, R5 ;  /* 0x000000052c047221 */ /* 0x000fc60000010000 */
[----:B0-----:R-:W-:Y:S01]  /*4e50*/  FADD.FTZ R13, R31, R8 ;  /* 0x000000081f0d7221 */ /* 0x001fe20000010000 */
[----:B------:R-:W-:-:S02]  /*4e60*/  FADD.FTZ R5, R45, R4 ;  /* 0x000000042d057221 */ /* 0x000fc40000010000 */
[----:B------:R-:W0:Y:S01]  /*4e70*/  MUFU.EX2 R39, R39 ;  /* 0x0000002700277308 */ /* 0x000e220000000800 */
[----:B-1----:R-:W-:-:S01]  /*4e80*/  FADD.FTZ R8, R34, R13 ;  /* 0x0000000d22087221 */ /* 0x002fc20000010000 */
[----:B------:R-:W-:-:S03]  /*4e90*/  FADD.FTZ R4, R48, R5 ;  /* 0x0000000530047221 */ /* 0x000fc60000010000 */
[----:B---3--:R-:W-:Y:S01]  /*4ea0*/  FADD.FTZ R13, R35, R8 ;  /* 0x00000008230d7221 */ /* 0x008fe20000010000 */
[----:B------:R-:W-:-:S02]  /*4eb0*/  FADD.FTZ R5, R49, R4 ;  /* 0x0000000431057221 */ /* 0x000fc40000010000 */
[----:B------:R-:W1:Y:S01]  /*4ec0*/  MUFU.EX2 R42, R42 ;  /* 0x0000002a002a7308 */ /* 0x000e620000000800 */
[----:B----4-:R-:W-:-:S01]  /*4ed0*/  FADD.FTZ R8, R38, R13 ;  /* 0x0000000d26087221 */ /* 0x010fc20000010000 */
[----:B------:R-:W-:-:S06]  /*4ee0*/  FADD.FTZ R4, R52, R5 ;  /* 0x0000000534047221 */ /* 0x000fcc0000010000 */
        /* <DEDUP_REMOVED lines=77> */
[----:B--2---:R-:W-:-:S04]  /*53c0*/  FADD.FTZ R4, R84, R5 ;  /* 0x0000000554047221 */ /* 0x004fc80000010000 */
[----:B------:R-:W-:Y:S01]  /*53d0*/  FADD.FTZ R5, R11, R4 ;  /* 0x000000040b057221 */ /* 0x000fe20000010000 */
[----:B0-----:R-:W-:-:S04]  /*53e0*/  FADD.FTZ R8, R86, R15 ;  /* 0x0000000f56087221 */ /* 0x001fc80000010000 */
[----:B-1----:R-:W-:Y:S01]  /*53f0*/  FADD.FTZ R4, R13, R8 ;  /* 0x000000080d047221 */ /* 0x002fe20000010000 */
[----:B------:R-:W-:Y:S06]  /*5400*/  @!P0 BRA `(.L_x_173) ;  /* 0x0000000000048947 */ /* 0x000fec0003800000 */
[----:B------:R-:W-:Y:S01]  /*5410*/  BPT.TRAP 0x1 ;  /* 0x000000040000795c */ /* 0x000fe20000300000 */
.L_x_173:
        /* <DEDUP_REMOVED lines=8> */
[----:B------:R-:W-:Y:S01]  /*54a0*/  UMOV UR20, UR36 ;  /* 0x0000002400147c82 */ /* 0x000fe20008000000 */
[----:B------:R-:W-:Y:S01]  /*54b0*/  F2FP.SATFINITE.E4M3.F32.PACK_AB_MERGE_C R38, R39, R38, RZ ;  /* 0x000000262726723e */ /* 0x000fe200048070ff */
[----:B------:R-:W-:Y:S01]  /*54c0*/  UMOV UR21, UR37 ;  /* 0x0000002500157c82 */ /* 0x000fe20008000000 */
[----:B------:R-:W-:Y:S01]  /*54d0*/  F2FP.SATFINITE.E4M3.F32.PACK_AB_MERGE_C R44, R45, R44, RZ ;  /* 0x0000002c2d2c723e */ /* 0x000fe200048070ff */
[----:B------:R-:W-:Y:S01]  /*54e0*/  FMUL.FTZ R88, R88, R10 ;  /* 0x0000000a58587220 */ /* 0x000fe20000410000 */
[----:B------:R-:W-:Y:S01]  /*54f0*/  F2FP.SATFINITE.E4M3.F32.PACK_AB_MERGE_C R46, R47, R46, RZ ;  /* 0x0000002e2f2e723e */ /* 0x000fe200048070ff */
[----:B------:R-:W-:Y:S01]  /*5500*/  FMUL.FTZ R89, R89, R10 ;  /* 0x0000000a59597220 */ /* 0x000fe20000410000 */
[----:B------:R-:W-:Y:S01]  /*5510*/  F2FP.SATFINITE.E4M3.F32.PACK_AB_MERGE_C R52, R53, R52, RZ ;  /* 0x000000343534723e */ /* 0x000fe200048070ff */
[----:B------:R-:W-:Y:S01]  /*5520*/  SYNCS.ARRIVE.TRANS64.RED.A1T0 RZ, [UR6], RZ ;  /* 0x000000ffffff79a7 */ /* 0x000fe20008100406 */
[----:B------:R-:W-:Y:S01]  /*5530*/  F2FP.SATFINITE.E4M3.F32.PACK_AB_MERGE_C R54, R55, R54, RZ ;  /* 0x000000363736723e */ /* 0x000fe200048070ff */
[----:B------:R-:W-:Y:S01]  /*5540*/  FMUL.FTZ R92, R92, R10 ;  /* 0x0000000a5c5c7220 */ /* 0x000fe20000410000 */
        /* <DEDUP_REMOVED lines=15> */
[-C--:B------:R-:W-:Y:S01]  /*5640*/  FMUL.FTZ R108, R108, R10.reuse ;  /* 0x0000000a6c6c7220 */ /* 0x080fe20000410000 */
[----:B------:R-:W-:Y:S01]  /*5650*/  F2FP.SATFINITE.E4M3.F32.PACK_AB_MERGE_C R136, R12, R7, R28 ;  /* 0x000000070c88723e */ /* 0x000fe2000480701c */
[----:B------:R-:W-:Y:S01]  /*5660*/  FMUL.FTZ R109, R109, R10 ;  /* 0x0000000a6d6d7220 */ /* 0x000fe20000410000 */
        /* <DEDUP_REMOVED lines=25> */
[-C--:B------:R-:W-:Y:S01]  /*5800*/  FMUL.FTZ R90, R90, R9.reuse ;  /* 0x000000095a5a7220 */ /* 0x080fe20000410000 */
[----:B------:R-:W-:Y:S01]  /*5810*/  F2FP.SATFINITE.E4M3.F32.PACK_AB_MERGE_C R150, R81, R80, R11 ;  /* 0x000000505196723e */ /* 0x000fe2000480700b */
[-C--:B------:R-:W-:Y:S01]  /*5820*/  FMUL.FTZ R91, R91, R9.reuse ;  /* 0x000000095b5b7220 */ /* 0x080fe20000410000 */
[----:B------:R-:W-:Y:S01]  /*5830*/  F2FP.SATFINITE.E4M3.F32.PACK_AB_MERGE_C R151, R83, R82, R13 ;  /* 0x000000525397723e */ /* 0x000fe2000480700d */
        /* <DEDUP_REMOVED lines=22> */
[----:B------:R-:W-:-:S02]  /*59a0*/  IMAD.MOV.U32 R6, RZ, RZ, R0 ;  /* 0x000000ffff067224 */ /* 0x000fc400078e0000 */
[----:B------:R-:W-:Y:S01]  /*59b0*/  IMAD.MOV.U32 R7, RZ, RZ, R3 ;  /* 0x000000ffff077224 */ /* 0x000fe200078e0003 */
[----:B------:R-:W-:Y:S06]  /*59c0*/  @P1 BRA `(.L_x_174) ;  /* 0xffffffe400141947 */ /* 0x000fec000383ffff */
.L_x_163:
[----:B------:R-:W-:Y:S06]  /*59d0*/  BAR.ARV 0x8, 0x200 ;  /* 0x0208000000007b1d */ /* 0x000fec0000002000 */
[----:B------:R-:W-:Y:S05]  /*59e0*/  @!P0 BRA `(.L_x_175) ;  /* 0x0000000000048947 */ /* 0x000fea0003800000 */
[----:B------:R-:W-:Y:S01]  /*59f0*/  BPT.TRAP 0x1 ;  /* 0x000000040000795c */ /* 0x000fe20000300000 */
.L_x_175:
[----:B------:R-:W0:Y:S01]  /*5a00*/  S2UR UR8, SR_CgaCtaId ;  /* 0x00000000000879c3 */ /* 0x000e220000008800 */
[----:B------:R-:W-:Y:S01]  /*5a10*/  UMOV UR4, 0x400 ;  /* 0x0000040000047882 */ /* 0x000fe20000000000 */
[----:B------:R-:W-:-:S05]  /*5a20*/  IMAD.U32 R6, RZ, RZ, UR36 ;  /* 0x00000024ff067e24 */ /* 0x000fca000f8e00ff */
[----:B------:R-:W-:Y:S01]  /*5a30*/  SHF.L.U32 R6, R6, 0x1f, RZ ;  /* 0x0000001f06067819 */ /* 0x000fe200000006ff */
[----:B0-----:R-:W-:-:S04]  /*5a40*/  ULEA UR4, UR8, UR4, 0x18 ;  /* 0x0000000408047291 */ /* 0x001fc8000f8ec03f */
[----:B------:R-:W-:-:S09]  /*5a50*/  ULEA UR5, UR37, UR4, 0x3 ;  /* 0x0000000425057291 */ /* 0x000fd2000f8e183f */
[----:B------:R0:W1:Y:S01]  /*5a60*/  SYNCS.PHASECHK.TRANS64.TRYWAIT P1, [UR5+0x19c50], R6 ;  /* 0x019c5006ff0075a7 */ /* 0x0000620008020145 */
[----:B------:R-:W-:Y:S05]  /*5a70*/  @!P0 BRA `(.L_x_176) ;  /* 0x0000000000048947 */ /* 0x000fea0003800000 */
[----:B------:R-:W-:Y:S01]  /*5a80*/  BPT.TRAP 0x1 ;  /* 0x000000040000795c */ /* 0x000fe20000300000 */
.L_x_176:
[----:B-1----:R-:W-:Y:S05]  /*5a90*/  @P1 BRA `(.L_x_177) ;  /* 0x0000000000081947 */ /* 0x002fea0003800000 */
[----:B------:R-:W1:Y:S02]  /*5aa0*/  SYNCS.PHASECHK.TRANS64.TRYWAIT P1, [UR5+0x19c50], R6 ;  /* 0x019c5006ff0075a7 */ /* 0x000e640008020145 */
[----:B-1----:R-:W-:Y:S05]  /*5ab0*/  @!P1 BRA `(.L_x_178) ;  /* 0x0000009800509947 */ /* 0x002fea0003800000 */
.L_x_177:
[----:B------:R-:W-:Y:S01]  /*5ac0*/  UIADD3 UR4, UR4, 0x3000, URZ ;  /* 0x0000300004047890 */ /* 0x000fe2000fffe03f */
[----:B------:R-:W-:Y:S01]  /*5ad0*/  WARPGROUP.ARRIVE ;  /* 0x00000000000079c5 */ /* 0x000fe20000000000 */
[----:B------:R-:W-:Y:S01]  /*5ae0*/  ULDC.64 UR10, c[0x0][0x9a0] ;  /* 0x00026800000a7ab9 */ /* 0x000fe20000000a00 */
[----:B------:R-:W-:Y:S01]  /*5af0*/  UMOV UR7, 0x40000040 ;  /* 0x4000004000077882 */ /* 0x000fe20000000000 */
[----:B------:R-:W-:Y:S01]  /*5b00*/  USHF.R.U32.HI UR4, URZ, 0x4, UR4 ;  /* 0x000000043f047899 */ /* 0x000fe20008011604 */
[----:B------:R-:W-:-:S03]  /*5b10*/  ISETP.NE.U32.AND P1, PT, RZ, UR10, PT ;  /* 0x0000000aff007c0c */ /* 0x000fc6000bf25070 */
[----:B------:R-:W-:Y:S01]  /*5b20*/  ULOP3.LUT UR4, UR4, 0x3fff, URZ, 0xc0, !UPT ;  /* 0x00003fff04047892 */ /* 0x000fe2000f8ec03f */
[----:B------:R-:W-:-:S03]  /*5b30*/  ISETP.NE.AND.EX P1, PT, RZ, UR11, PT, P1 ;  /* 0x0000000bff007c0c */ /* 0x000fc6000bf25310 */
[----:B------:R-:W-:-:S04]  /*5b40*/  ULOP3.LUT UR4, UR4, 0x10000, URZ, 0xfc, !UPT ;  /* 0x0001000004047892 */ /* 0x000fc8000f8efc3f */
[----:B------:R-:W-:-:S06]  /*5b50*/  UIMAD UR4, UR37, 0x300, UR4 ;  /* 0x00000300250478a4 */ /* 0x000fcc000f8e0204 */
[----:B------:R-:W2:Y:S01]  /*5b60*/  @P1 LDC.64 R10, c[0x0][0x9c8] ;  /* 0x00027200ff0a1b82 */ /* 0x000ea20000000a00 */
[----:B------:R-:W-:Y:S02]  /*5b70*/  UMOV UR6, UR4 ;  /* 0x0000000400067c82 */ /* 0x000fe40008000000 */
[----:B------:R-:W-:Y:S05]  /*5b80*/  QGMMA.64x96x32.F32.E4M3.E4M3 R88, R136, gdesc[UR4], R88, gsb0 ;  /* 0x0160000488587df3 */ /* 0x000fea0008000858 */
[----:B01----:R-:W0:Y:S01]  /*5b90*/  @P1 LDC.64 R6, c[0x0][0x9d0] ;  /* 0x00027400ff061b82 */ /* 0x003e220000000a00 */
[----:B--2---:R-:W-:-:S04]  /*5ba0*/  @P1 IMAD R8, R10, UR40, RZ ;  /* 0x000000280a081c24 */ /* 0x004fc8000f8e02ff */
[----:B------:R-:W-:Y:S02]  /*5bb0*/  @P1 IMAD R11, R11, UR39, R8 ;  /* 0x000000270b0b1c24 */ /* 0x000fe4000f8e0208 */
[----:B------:R-:W-:-:S04]  /*5bc0*/  @P1 IMAD.WIDE.U32 R8, R10, UR39, RZ ;  /* 0x000000270a081c25 */ /* 0x000fc8000f8e00ff */
[----:B------:R-:W-:Y:S02]  /*5bd0*/  @P1 IMAD.IADD R9, R9, 0x1, R11 ;  /* 0x0000000109091824 */ /* 0x000fe400078e020b */
[----:B0-----:R-:W-:-:S04]  /*5be0*/  @P1 IMAD.WIDE.U32 R8, R6, UR41, R8 ;  /* 0x0000002906081c25 */ /* 0x001fc8000f8e0008 */
[----:B------:R-:W-:Y:S01]  /*5bf0*/  @P1 IMAD R7, R7, UR41, R9 ;  /* 0x0000002907071c24 */ /* 0x000fe2000f8e0209 */
[----:B------:R-:W-:-:S04]  /*5c00*/  @P1 LEA R6, P2, R8, UR10, 0x2 ;  /* 0x0000000a08061c11 */ /* 0x000fc8000f8410ff */
[----:B------:R-:W-:Y:S01]  /*5c10*/  @P1 LEA.HI.X R7, R8, UR11, R7, 0x2, P2 ;  /* 0x0000000b08071c11 */ /* 0x000fe200090f1407 */
[----:B------:R-:W-:-:S06]  /*5c20*/  IMAD.MOV.U32 R8, RZ, RZ, 0x3f800000 ;  /* 0x3f800000ff087424 */ /* 0x000fcc00078e00ff */
[----:B------:R0:W2:Y:S01]  /*5c30*/  @P1 LDG.E R8, desc[UR50][R6.64] ;  /* 0x0000003206081981 */ /* 0x0000a2000c1e1900 */
[----:B------:R-:W-:Y:S01]  /*5c40*/  UIADD3 UR6, UR4, 0x2, URZ ;  /* 0x0000000204067890 */ /* 0x000fe2000fffe03f */
[----:B------:R-:W-:Y:S01]  /*5c50*/  UMOV UR7, 0x40000040 ;  /* 0x4000004000077882 */ /* 0x000fe20000000000 */
[----:B------:R-:W-:Y:S02]  /*5c60*/  WARPGROUP.DEPBAR.LE gsb0, 0x0 ;  /* 0x00008000000079c5 */ /* 0x000fe40000010000 */
[----:B------:R-:W-:-:S06]  /*5c70*/  WARPGROUP.ARRIVE ;  /* 0x00000000000079c5 */ /* 0x000fcc0000000000 */
[----:B------:R-:W-:Y:S01]  /*5c80*/  QGMMA.64x96x32.F32.E4M3.E4M3 R88, R140, gdesc[UR4], R88, gsb0 ;  /* 0x016000048c587df3 */ /* 0x000fe20008000858 */
[----:B------:R-:W-:Y:S01]  /*5c90*/  UIADD3 UR6, UR4, 0x4, URZ ;  /* 0x0000000404067890 */ /* 0x000fe2000fffe03f */
[----:B------:R-:W-:Y:S01]  /*5ca0*/  UMOV UR7, 0x40000040 ;  /* 0x4000004000077882 */ /* 0x000fe20000000000 */
        /* <DEDUP_REMOVED lines=8> */
[----:B-1----:R-:W-:-:S01]  /*5d30*/  FADD.FTZ R10, R10, R5 ;  /* 0x000000050a0a7221 */ /* 0x002fc20000010000 */
[----:B---3--:R-:W-:-:S04]  /*5d40*/  FADD.FTZ R9, R9, R4 ;  /* 0x0000000409097221 */ /* 0x008fc80000010000 */
[----:B0-----:R-:W0:Y:S04]  /*5d50*/  SHFL.BFLY PT, R7, R10, 0x1, 0x1f ;  /* 0x0c201f000a077f89 */ /* 0x001e2800000e0000 */
[----:B------:R-:W1:Y:S01]  /*5d60*/  SHFL.BFLY PT, R6, R9, 0x1, 0x1f ;  /* 0x0c201f0009067f89 */ /* 0x000e6200000e0000 */
[----:B------:R-:W-:Y:S02]  /*5d70*/  IMAD.MOV.U32 R5, RZ, RZ, RZ ;  /* 0x000000ffff057224 */ /* 0x000fe400078e00ff */
[----:B0-----:R-:W-:Y:S01]  /*5d80*/  FADD.FTZ R7, R10, R7 ;  /* 0x000000070a077221 */ /* 0x001fe20000010000 */
[----:B-1----:R-:W-:-:S04]  /*5d90*/  FADD.FTZ R12, R9, R6 ;  /* 0x00000006090c7221 */ /* 0x002fc80000010000 */
[C---:B------:R-:W-:Y:S01]  /*5da0*/  FSETP.NE.FTZ.AND P1, PT, R7.reuse, RZ, PT ;  /* 0x000000ff0700720b */ /* 0x040fe20003f35000 */
[----:B------:R-:W-:Y:S01]  /*5db0*/  FMUL.FTZ R11, R7, 0.00390625 ;  /* 0x3b800000070b7820 */ /* 0x000fe20000410000 */
[----:B------:R-:W-:-:S04]  /*5dc0*/  FMUL.FTZ R10, R12, 0.00390625 ;  /* 0x3b8000000c0a7820 */ /* 0x000fc80000410000 */
        /* <DEDUP_REMOVED lines=26> */
.L_x_179:
[----:B------:R-:W-:Y:S01]  /*5f70*/  UIADD3 UR4, UR5, 0x19c60, URZ ;  /* 0x00019c6005047890 */ /* 0x000fe2000fffe03f */
[-C--:B------:R-:W-:Y:S01]  /*5f80*/  FMUL.FTZ R24, R88, R56.reuse ;  /* 0x0000003858187220 */ /* 0x080fe20000410000 */
[----:B------:R-:W-:Y:S01]  /*5f90*/  UIADD3 UR37, UR37, 0x1, URZ ;  /* 0x0000000125257890 */ /* 0x000fe2000fffe03f */
[-C--:B------:R-:W-:Y:S01]  /*5fa0*/  FMUL.FTZ R4, R93, R56.reuse ;  /* 0x000000385d047220 */ /* 0x080fe20000410000 */
[----:B------:R-:W-:Y:S01]  /*5fb0*/  UPRMT UR4, UR8, 0x654, UR4 ;  /* 0x0000065408047896 */ /* 0x000fe20008000004 */
[-C--:B------:R-:W-:Y:S01]  /*5fc0*/  FMUL.FTZ R26, R96, R56.reuse ;  /* 0x00000038601a7220 */ /* 0x080fe20000410000 */
[----:B------:R-:W-:Y:S01]  /*5fd0*/  UISETP.NE.AND UP0, UPT, UR37, 0x2, UPT ;  /* 0x000000022500788c */ /* 0x000fe2000bf05270 */
        /* <DEDUP_REMOVED lines=39> */
[----:B------:R-:W-:Y:S01]  /*6250*/  USEL UR4, URZ, 0x1, UP0 ;  /* 0x000000013f047887 */ /* 0x000fe20008000000 */
[-C--:B------:R-:W-:Y:S01]  /*6260*/  FMUL.FTZ R46, R118, R58.reuse ;  /* 0x0000003a762e7220 */ /* 0x080fe20000410000 */
[-C--:B------:R-:W-:Y:S01]  /*6270*/  FMUL.FTZ R50, R115, R58.reuse ;  /* 0x0000003a73327220 */ /* 0x080fe20000410000 */
[-C--:B------:R-:W-:Y:S01]  /*6280*/  FMUL.FTZ R83, R126, R58.reuse ;  /* 0x0000003a7e537220 */ /* 0x080fe20000410000 */
[-C--:B------:R-:W-:Y:S01]  /*6290*/  FMUL.FTZ R54, R123, R58.reuse ;  /* 0x0000003a7b367220 */ /* 0x080fe20000410000 */
[----:B------:R-:W-:Y:S01]  /*62a0*/  FMUL.FTZ R134, R134, R58 ;  /* 0x0000003a86867220 */ /* 0x000fe20000410000 */
[----:B------:R-:W-:Y:S01]  /*62b0*/  FMUL.FTZ R56, R129, R56 ;  /* 0x0000003881387220 */ /* 0x000fe20000410000 */
[----:B------:R-:W-:Y:S01]  /*62c0*/  PLOP3.LUT P0, PT, PT, PT, PT, 0x8, 0x0 ;  /* 0x000000000000781c */ /* 0x000fe20003f0e170 */
[----:B------:R-:W-:Y:S01]  /*62d0*/  FMUL.FTZ R58, R131, R58 ;  /* 0x0000003a833a7220 */ /* 0x000fe20000410000 */
[----:B------:R-:W-:-:S02]  /*62e0*/  UIADD3 UR47, UR47, 0x1, URZ ;  /* 0x000000012f2f7890 */ /* 0x000fc4000fffe03f */
[----:B------:R-:W-:Y:S02]  /*62f0*/  USEL UR37, UR37, URZ, UP0 ;  /* 0x0000003f25257287 */ /* 0x000fe40008000000 */
[----:B------:R-:W-:-:S12]  /*6300*/  ULOP3.LUT UR36, UR36, UR4, URZ, 0x3c, !UPT ;  /* 0x0000000424247292 */ /* 0x000fd8000f8e3c3f */
.L_x_155:
[----:B------:R-:W0:Y:S01]  /*6310*/  S2R R15, SR_CgaCtaId ;  /* 0x00000000000f7919 */ /* 0x000e220000008800 */
[----:B------:R-:W-:Y:S01]  /*6320*/  MOV R0, 0x400 ;  /* 0x0000040000007802 */ /* 0x000fe20000000f00 */
[----:B------:R-:W-:Y:S01]  /*6330*/  UISETP.NE.AND UP0, UPT, UR44, URZ, UPT ;  /* 0x0000003f2c00728c */ /* 0x000fe2000bf05270 */
[----:B------:R-:W-:Y:S01]  /*6340*/  BSSY B0, `(.L_x_180) ;  /* 0x0000337000007945 */ /* 0x000fe20003800000 */
[----:B------:R-:W-:Y:S09]  /*6350*/  BAR.SYNC.DEFER_BLOCKING 0x5, 0x200 ;  /* 0x0148000000007b1d */ /* 0x000ff20000010000 */
[----:B------:R-:W-:Y:S01]  /*6360*/  @!UP0 ULDC UR44, c[0x0][0xad4] ;  /* 0x0002b500002c8ab9 */ /* 0x000fe20000000800 */
[----:B0-----:R-:W-:-:S05]  /*6370*/  LEA R0, R15, R0, 0x18 ;  /* 0x000000000f007211 */ /* 0x001fca00078ec0ff */
[----:B------:R-:W0:Y:S02]  /*6380*/  LDS.128 R36, [R0+0x19cd0] ;  /* 0x019cd00000247984 */ /* 0x000e240000000c00 */
[----:B0-----:R-:W-:Y:S02]  /*6390*/  R2UR UR6, R37 ;  /* 0x00000000250672ca */ /* 0x001fe400000e0000 */
[----:B------:R-:W-:Y:S01]  /*63a0*/  R2UR UR5, R38 ;  /* 0x00000000260572ca */ /* 0x000fe200000e0000 */
[----:B------:R-:W-:Y:S06]  /*63b0*/  BAR.ARV 0x4, 0x200 ;  /* 0x0108000000007b1d */ /* 0x000fec0000002000 */
[----:B------:R-:W-:Y:S08]  /*63c0*/  @P0 BRA `(.L_x_181) ;  /* 0x0000002400e00947 */ /* 0x000ff00003800000 */
[----:B------:R-:W0:Y:S01]  /*63d0*/  S2R R29, SR_TID.X ;  /* 0x00000000001d7919 */ /* 0x000e220000002100 */
[----:B------:R-:W-:Y:S01]  /*63e0*/  ULDC.64 UR8, c[0x4][0x38] ;  /* 0x01000e0000087ab9 */ /* 0x000fe20000000a00 */
[----:B------:R-:W2:Y:S01]  /*63f0*/  LDL R38, [R1+0x34] ;  /* 0x0000340001267983 */ /* 0x000ea20000100800 */
[----:B------:R-:W-:Y:S01]  /*6400*/  USHF.L.U32 UR4, UR39, 0x2, URZ ;  /* 0x0000000227047899 */ /* 0x000fe2000800063f */
[----:B------:R-:W-:Y:S02]  /*6410*/  ULDC.64 UR10, c[0x0][0xc00] ;  /* 0x00030000000a7ab9 */ /* 0x000fe40000000a00 */
[----:B------:R-:W3:Y:S01]  /*6420*/  LDL R86, [R1+0x30] ;  /* 0x0000300001567983 */ /* 0x000ee20000100800 */
[----:B0-----:R-:W-:-:S05]  /*6430*/  IMAD.SHL.U32 R14, R29, 0x4, RZ ;  /* 0x000000041d0e7824 */ /* 0x001fca00078e00ff */
[----:B------:R-:W-:Y:S01]  /*6440*/  LOP3.LUT R14, R14, 0xc, RZ, 0xc0, !PT ;  /* 0x0000000c0e0e7812 */ /* 0x000fe200078ec0ff */
[----:B------:R-:W-:Y:S03]  /*6450*/  BAR.SYNC.DEFER_BLOCKING 0x1, 0x180 ;  /* 0x0046000000007b1d */ /* 0x000fe60000010000 */
[----:B------:R-:W-:-:S05]  /*6460*/  IADD3 R14, P0, R14, UR8, RZ ;  /* 0x000000080e0e7c10 */ /* 0x000fca000ff1e0ff */
[----:B------:R-:W-:-:S05]  /*6470*/  IMAD.X R15, RZ, RZ, UR9, P0 ;  /* 0x00000009ff0f7e24 */ /* 0x000fca00080e06ff */
[----:B------:R0:W4:Y:S01]  /*6480*/  LDG.E.CONSTANT R14, desc[UR50][R14.64] ;  /* 0x000000320e0e7981 */ /* 0x000122000c1e9900 */
[----:B------:R-:W-:-:S04]  /*6490*/  LOP3.LUT P0, R29, R29, 0x3, RZ, 0xc0, !PT ;  /* 0x000000031d1d7812 */ /* 0x000fc8000780c0ff */
[----:B------:R-:W-:-:S04]  /*64a0*/  ISETP.EQ.OR P0, PT, R29, 0x3, !P0 ;  /* 0x000000031d00780c */ /* 0x000fc80004702670 */
[----:B------:R-:W-:Y:S02]  /*64b0*/  SEL R51, R24, R5, P0 ;  /* 0x0000000518337207 */ /* 0x000fe40000000000 */
[----:B------:R-:W-:Y:S02]  /*64c0*/  SEL R24, R5, R24, P0 ;  /* 0x0000001805187207 */ /* 0x000fe40000000000 */
[----:B------:R-:W1:Y:S01]  /*64d0*/  S2R R5, SR_SWINHI ;  /* 0x0000000000057919 */ /* 0x000e620000002f00 */
[----:B------:R-:W-:Y:S02]  /*64e0*/  SEL R63, R31, R28, P0 ;  /* 0x0000001c1f3f7207 */ /* 0x000fe40000000000 */
[----:B------:R-:W-:Y:S02]  /*64f0*/  SEL R31, R28, R31, P0 ;  /* 0x0000001f1c1f7207 */ /* 0x000fe40000000000 */
[----:B------:R-:W-:Y:S02]  /*6500*/  SEL R65, R11, R32, P0 ;  /* 0x000000200b417207 */ /* 0x000fe40000000000 */
[----:B------:R-:W-:-:S02]  /*6510*/  SEL R59, R7, R10, P0 ;  /* 0x0000000a073b7207 */ /* 0x000fc40000000000 */
[----:B0-----:R-:W-:Y:S02]  /*6520*/  SEL R15, R10, R7, P0 ;  /* 0x000000070a0f7207 */ /* 0x001fe40000000000 */
[----:B------:R-:W-:Y:S02]  /*6530*/  SEL R32, R32, R11, P0 ;  /* 0x0000000b20207207 */ /* 0x000fe40000000000 */
[----:B------:R-:W-:Y:S02]  /*6540*/  SEL R73, R132, R3, P0 ;  /* 0x0000000384497207 */ /* 0x000fe40000000000 */
[----:B------:R-:W-:Y:S02]  /*6550*/  SEL R36, R3, R132, P0 ;  /* 0x0000008403247207 */ /* 0x000fe40000000000 */
[----:B------:R-:W-:Y:S02]  /*6560*/  SEL R75, R43, R6, P0 ;  /* 0x000000062b4b7207 */ /* 0x000fe40000000000 */
[----:B------:R-:W-:-:S02]  /*6570*/  SEL R43, R6, R43, P0 ;  /* 0x0000002b062b7207 */ /* 0x000fc40000000000 */
[----:B------:R-:W-:Y:S02]  /*6580*/  MOV R28, R0 ;  /* 0x00000000001c7202 */ /* 0x000fe40000000f00 */
[----:B-1----:R-:W-:Y:S02]  /*6590*/  MOV R29, R5 ;  /* 0x00000005001d7202 */ /* 0x002fe40000000f00 */
        /* <DEDUP_REMOVED lines=35> */
[----:B------:R-:W-:Y:S01]  /*67d0*/  SEL R49, R58, R49, P0 ;  /* 0x000000313a317207 */ /* 0x000fe20000000000 */
[----:B------:R-:W-:Y:S02]  /*67e0*/  USHF.L.U64.HI UR12, UR39, 0x2, UR40 ;  /* 0x00000002270c7899 */ /* 0x000fe40008010228 */
[----:B------:R-:W-:-:S04]  /*67f0*/  UIADD3 UR7, UP0, UR4, UR10, URZ ;  /* 0x0000000a04077290 */ /* 0x000fc8000ff1e03f */
[----:B------:R-:W-:Y:S02]  /*6800*/  UIADD3.X UR8, UR12, UR11, URZ, UP0, !UPT ;  /* 0x0000000b0c087290 */ /* 0x000fe400087fe43f */
[----:B------:R-:W-:Y:S02]  /*6810*/  IMAD.U32 R80, RZ, RZ, UR7 ;  /* 0x00000007ff507e24 */ /* 0x000fe4000f8e00ff */
[----:B--2---:R-:W-:-:S03]  /*6820*/  IMAD.WIDE R10, R38, 0x2, R28 ;  /* 0x00000002260a7825 */ /* 0x004fc600078e021c */
[C---:B------:R-:W-:Y:S02]  /*6830*/  LOP3.LUT R3, R10.reuse, 0x180, RZ, 0xc0, !PT ;  /* 0x000001800a037812 */ /* 0x040fe400078ec0ff */
[----:B------:R-:W-:Y:S02]  /*6840*/  IADD3 R6, P5, R10, 0x20, RZ ;  /* 0x000000200a067810 */ /* 0x000fe40007fbe0ff */
[----:B------:R-:W-:Y:S02]  /*6850*/  SHF.R.U64 R3, R3, 0x3, RZ ;  /* 0x0000000303037819 */ /* 0x000fe400000012ff */
[----:B------:R-:W-:Y:S02]  /*6860*/  LOP3.LUT R4, R6, 0x180, RZ, 0xc0, !PT ;  /* 0x0000018006047812 */ /* 0x000fe400078ec0ff */
[C---:B------:R-:W-:Y:S02]  /*6870*/  IADD3 R101, P3, R10.reuse, 0x3020, RZ ;  /* 0x000030200a657810 */ /* 0x040fe40007f7e0ff */
[----:B------:R-:W-:-:S02]  /*6880*/  IADD3 R8, P4, R10, 0x3000, RZ ;  /* 0x000030000a087810 */ /* 0x000fc40007f9e0ff */
[C---:B------:R-:W-:Y:S02]  /*6890*/  IADD3 R103, P2, R10.reuse, 0x6000, RZ ;  /* 0x000060000a677810 */ /* 0x040fe40007f5e0ff */
[----:B------:R-:W-:Y:S02]  /*68a0*/  IADD3 R105, P1, R10, 0x6020, RZ ;  /* 0x000060200a697810 */ /* 0x000fe40007f3e0ff */
[----:B------:R-:W-:Y:S02]  /*68b0*/  LOP3.LUT R10, R3, R10, RZ, 0x3c, !PT ;  /* 0x0000000a030a7212 */ /* 0x000fe400078e3cff */
[----:B------:R-:W-:Y:S02]  /*68c0*/  SHF.R.U64 R3, R4, 0x3, RZ ;  /* 0x0000000304037819 */ /* 0x000fe400000012ff */
[----:B------:R-:W-:Y:S02]  /*68d0*/  LOP3.LUT R4, R101, 0x180, RZ, 0xc0, !PT ;  /* 0x0000018065047812 */ /* 0x000fe400078ec0ff */
[----:B------:R-:W-:-:S02]  /*68e0*/  LOP3.LUT R50, R105, 0x180, RZ, 0xc0, !PT ;  /* 0x0000018069327812 */ /* 0x000fc400078ec0ff */
[----:B------:R-:W-:Y:S02]  /*68f0*/  LOP3.LUT R12, R3, R6, RZ, 0x3c, !PT ;  /* 0x00000006030c7212 */ /* 0x000fe400078e3cff */
[----:B------:R-:W-:Y:S02]  /*6900*/  LOP3.LUT R3, R8, 0x180, RZ, 0xc0, !PT ;  /* 0x0000018008037812 */ /* 0x000fe400078ec0ff */
[----:B------:R-:W-:Y:S02]  /*6910*/  LOP3.LUT R38, R103, 0x180, RZ, 0xc0, !PT ;  /* 0x0000018067267812 */ /* 0x000fe400078ec0ff */
[----:B------:R-:W-:Y:S02]  /*6920*/  SHF.R.U64 R4, R4, 0x3, RZ ;  /* 0x0000000304047819 */ /* 0x000fe400000012ff */
[----:B------:R-:W-:Y:S01]  /*6930*/  SHF.R.U64 R50, R50, 0x3, RZ ;  /* 0x0000000332327819 */ /* 0x000fe200000012ff */
[----:B------:R-:W-:Y:S01]  /*6940*/  IMAD.X R13, RZ, RZ, R11, P5 ;  /* 0x000000ffff0d7224 */ /* 0x000fe200028e060b */
[----:B------:R-:W-:-:S02]  /*6950*/  SHF.R.U64 R3, R3, 0x3, RZ ;  /* 0x0000000303037819 */ /* 0x000fc400000012ff */
[----:B------:R-:W-:Y:S02]  /*6960*/  SHF.R.U64 R38, R38, 0x3, RZ ;  /* 0x0000000326267819 */ /* 0x000fe400000012ff */
[----:B------:R-:W-:Y:S02]  /*6970*/  LOP3.LUT R6, R4, R101, RZ, 0x3c, !PT ;  /* 0x0000006504067212 */ /* 0x000fe400078e3cff */
[----:B------:R-:W-:Y:S01]  /*6980*/  LOP3.LUT R4, R50, R105, RZ, 0x3c, !PT ;  /* 0x0000006932047212 */ /* 0x000fe200078e3cff */
[--C-:B------:R-:W-:Y:S01]  /*6990*/  IMAD.X R83, RZ, RZ, R11.reuse, P2 ;  /* 0x000000ffff537224 */ /* 0x100fe200010e060b */
[----:B----4-:R-:W-:Y:S01]  /*69a0*/  LOP3.LUT R50, R14, 0x2, RZ, 0x3c, !PT ;  /* 0x000000020e327812 */ /* 0x010fe200078e3cff */
[--C-:B------:R-:W-:Y:S01]  /*69b0*/  IMAD.X R9, RZ, RZ, R11.reuse, P4 ;  /* 0x000000ffff097224 */ /* 0x100fe200020e060b */
[----:B------:R-:W-:Y:S01]  /*69c0*/  LOP3.LUT R8, R3, R8, RZ, 0x3c, !PT ;  /* 0x0000000803087212 */ /* 0x000fe200078e3cff */
[--C-:B------:R-:W-:Y:S01]  /*69d0*/  IMAD.X R7, RZ, RZ, R11.reuse, P3 ;  /* 0x000000ffff077224 */ /* 0x100fe200018e060b */
[----:B------:R-:W-:Y:S01]  /*69e0*/  LOP3.LUT R82, R38, R103, RZ, 0x3c, !PT ;  /* 0x0000006726527212 */ /* 0x000fe200078e3cff */
[----:B------:R-:W-:Y:S01]  /*69f0*/  IMAD.X R5, RZ, RZ, R11, P1 ;  /* 0x000000ffff057224 */ /* 0x000fe200008e060b */
[----:B------:R-:W-:Y:S01]  /*6a00*/  MOV R10, R10 ;  /* 0x0000000a000a7202 */ /* 0x000fe20000000f00 */
[----:B------:R-:W-:Y:S01]  /*6a10*/  SHFL.IDX PT, R54, R59, R14, 0x1c1f ;  /* 0x001c1f0e3b367589 */ /* 0x000fe200000e0000 */
[----:B------:R-:W-:-:S03]  /*6a20*/  MOV R11, R12 ;  /* 0x0000000c000b7202 */ /* 0x000fc60000000f00 */
[----:B------:R-:W-:Y:S01]  /*6a30*/  SHFL.IDX PT, R13, R57, R14, 0x1c1f ;  /* 0x001c1f0e390d7589 */ /* 0x000fe200000e0000 */
[----:B------:R-:W-:-:S03]  /*6a40*/  MOV R82, R82 ;  /* 0x0000005200527202 */ /* 0x000fc60000000f00 */
[----:B------:R-:W-:Y:S01]  /*6a50*/  SHFL.IDX PT, R57, R79, R14, 0x1c1f ;  /* 0x001c1f0e4f397589 */ /* 0x000fe200000e0000 */
[----:B------:R-:W-:-:S03]  /*6a60*/  MOV R3, R8 ;  /* 0x0000000800037202 */ /* 0x000fc60000000f00 */
[----:B------:R-:W-:Y:S01]  /*6a70*/  SHFL.IDX PT, R59, R97, R14, 0x1c1f ;  /* 0x001c1f0e613b7589 */ /* 0x000fe200000e0000 */
[----:B------:R-:W-:-:S03]  /*6a80*/  MOV R38, R6 ;  /* 0x0000000600267202 */ /* 0x000fc60000000f00 */
[----:B------:R-:W0:Y:S01]  /*6a90*/  SHFL.IDX PT, R76, R135, R50, 0x1c1f ;  /* 0x001c1f32874c7589 */ /* 0x000e2200000e0000 */
[----:B------:R-:W-:-:S03]  /*6aa0*/  MOV R83, R4 ;  /* 0x0000000400537202 */ /* 0x000fc60000000f00 */
        /* <DEDUP_REMOVED lines=9> */
[----:B------:R-:W1:Y:S04]  /*6b40*/  SHFL.IDX PT, R24, R24, R50, 0x1c1f ;  /* 0x001c1f3218187589 */ /* 0x000e6800000e0000 */
[----:B------:R-:W2:Y:S04]  /*6b50*/  SHFL.IDX PT, R58, R43, R50, 0x1c1f ;  /* 0x001c1f322b3a7589 */ /* 0x000ea800000e0000 */
[----:B------:R-:W4:Y:S04]  /*6b60*/  SHFL.IDX PT, R44, R44, R50, 0x1c1f ;  /* 0x001c1f322c2c7589 */ /* 0x000f2800000e0000 */
[----:B------:R-:W3:Y:S04]  /*6b70*/  SHFL.IDX PT, R68, R42, R50, 0x1c1f ;  /* 0x001c1f322a447589 */ /* 0x000ee800000e0000 */
[----:B------:R-:W-:Y:S04]  /*6b80*/  SHFL.IDX PT, R55, R55, R14, 0x1c1f ;  /* 0x001c1f0e37377589 */ /* 0x000fe800000e0000 */
[----:B------:R-:W-:Y:S04]  /*6b90*/  SHFL.IDX PT, R81, R81, R14, 0x1c1f ;  /* 0x001c1f0e51517589 */ /* 0x000fe800000e0000 */
[----:B------:R-:W-:Y:S04]  /*6ba0*/  SHFL.IDX PT, R66, R89, R14, 0x1c1f ;  /* 0x001c1f0e59427589 */ /* 0x000fe800000e0000 */
[----:B------:R-:W-:Y:S04]  /*6bb0*/  SHFL.IDX PT, R56, R27, R50, 0x1c1f ;  /* 0x001c1f321b387589 */ /* 0x000fe800000e0000 */
[----:B------:R-:W3:Y:S04]  /*6bc0*/  SHFL.IDX PT, R26, R26, R50, 0x1c1f ;  /* 0x001c1f321a1a7589 */ /* 0x000ee800000e0000 */
[----:B------:R-:W-:Y:S04]  /*6bd0*/  SHFL.IDX PT, R71, R33, R50, 0x1c1f ;  /* 0x001c1f3221477589 */ /* 0x000fe800000e0000 */
[----:B------:R-:W3:Y:S04]  /*6be0*/  SHFL.IDX PT, R60, R40, R50, 0x1c1f ;  /* 0x001c1f32283c7589 */ /* 0x000ee800000e0000 */
[----:B------:R-:W3:Y:S04]  /*6bf0*/  SHFL.IDX PT, R67, R45, R50, 0x1c1f ;  /* 0x001c1f322d437589 */ /* 0x000ee800000e0000 */
        /* <DEDUP_REMOVED lines=10> */
[----:B------:R-:W3:Y:S04]  /*6ca0*/  SHFL.IDX PT, R15, R15, R50, 0x1c1f ;  /* 0x001c1f320f0f7589 */ /* 0x000ee800000e0000 */
[----:B------:R-:W3:Y:S04]  /*6cb0*/  SHFL.IDX PT, R79, R35, R50, 0x1c1f ;  /* 0x001c1f32234f7589 */ /* 0x000ee800000e0000 */
[----:B------:R-:W-:Y:S04]  /*6cc0*/  SHFL.IDX PT, R14, R34, R50, 0x1c1f ;  /* 0x001c1f32220e7589 */ /* 0x000fe800000e0000 */
[----:B------:R-:W3:Y:S04]  /*6cd0*/  SHFL.IDX PT, R27, R46, R50, 0x1c1f ;  /* 0x001c1f322e1b7589 */ /* 0x000ee800000e0000 */
[----:B------:R-:W3:Y:S04]  /*6ce0*/  SHFL.IDX PT, R25, R36, R50, 0x1c1f ;  /* 0x001c1f3224197589 */ /* 0x000ee800000e0000 */
[----:B------:R0:W-:Y:S04]  /*6cf0*/  SHFL.IDX PT, R63, R31, R50, 0x1c1f ;  /* 0x001c1f321f3f7589 */ /* 0x0001e800000e0000 */
[----:B------:R-:W3:Y:S04]  /*6d00*/  SHFL.IDX PT, R72, R41, R50, 0x1c1f ;  /* 0x001c1f3229487589 */ /* 0x000ee800000e0000 */
[----:B------:R-:W3:Y:S04]  /*6d10*/  SHFL.IDX PT, R30, R30, R50, 0x1c1f ;  /* 0x001c1f321e1e7589 */ /* 0x000ee800000e0000 */
[----:B------:R-:W3:Y:S04]  /*6d20*/  SHFL.IDX PT, R73, R47, R50, 0x1c1f ;  /* 0x001c1f322f497589 */ /* 0x000ee800000e0000 */
[----:B------:R-:W3:Y:S04]  /*6d30*/  SHFL.IDX PT, R32, R32, R50, 0x1c1f ;  /* 0x001c1f3220207589 */ /* 0x000ee800000e0000 */
[----:B------:R2:W3:Y:S04]  /*6d40*/  SHFL.IDX PT, R89, R48, R50, 0x1c1f ;  /* 0x001c1f3230597589 */ /* 0x0004e800000e0000 */
[----:B------:R4:W3:Y:S01]  /*6d50*/  SHFL.IDX PT, R91, R49, R50, 0x1c1f ;  /* 0x001c1f32315b7589 */ /* 0x0008e200000e0000 */
[----:B0-----:R-:W-:-:S02]  /*6d60*/  SEL R31, R59, R76, P0 ;  /* 0x0000004c3b1f7207 */ /* 0x001fc40000000000 */
[----:B------:R-:W-:Y:S02]  /*6d70*/  SEL R33, R76, R59, P0 ;  /* 0x0000003b4c217207 */ /* 0x000fe40000000000 */
[----:B-1----:R-:W-:Y:S02]  /*6d80*/  SEL R34, R51, R24, P0 ;  /* 0x0000001833227207 */ /* 0x002fe40000000000 */
[----:B--2---:R-:W-:Y:S02]  /*6d90*/  SEL R48, R57, R64, P0 ;  /* 0x0000004039307207 */ /* 0x004fe40000000000 */
[----:B------:R-:W-:Y:S02]  /*6da0*/  SEL R36, R24, R51, P0 ;  /* 0x0000003318247207 */ /* 0x000fe40000000000 */
[----:B----4-:R-:W-:Y:S02]  /*6db0*/  SEL R50, R64, R57, P0 ;  /* 0x0000003940327207 */ /* 0x010fe40000000000 */
[----:B------:R-:W-:-:S02]  /*6dc0*/  SEL R35, R53, R52, P0 ;  /* 0x0000003435237207 */ /* 0x000fc40000000000 */
[----:B------:R-:W-:Y:S02]  /*6dd0*/  SEL R37, R52, R53, P0 ;  /* 0x0000003534257207 */ /* 0x000fe40000000000 */
[----:B------:R-:W-:Y:S02]  /*6de0*/  SEL R40, R75, R58, P0 ;  /* 0x0000003a4b287207 */ /* 0x000fe40000000000 */
[----:B------:R-:W-:Y:S02]  /*6df0*/  SEL R42, R58, R75, P0 ;  /* 0x0000004b3a2a7207 */ /* 0x000fe40000000000 */
[----:B------:R-:W-:Y:S02]  /*6e00*/  SEL R41, R77, R44, P0 ;  /* 0x0000002c4d297207 */ /* 0x000fe40000000000 */
[----:B------:R-:W-:Y:S02]  /*6e10*/  SEL R43, R44, R77, P0 ;  /* 0x0000004d2c2b7207 */ /* 0x000fe40000000000 */
[----:B---3--:R-:W-:-:S02]  /*6e20*/  SEL R57, R87, R68, P0 ;  /* 0x0000004457397207 */ /* 0x008fc40000000000 */
        /* <DEDUP_REMOVED lines=21> */
[----:B------:R-:W-:Y:S02]  /*6f80*/  F2FP.BF16.F32.PACK_AB R12, R35, R34 ;  /* 0x00000022230c723e */ /* 0x000fe400000010ff */
[----:B------:R-:W-:Y:S02]  /*6f90*/  F2FP.BF16.F32.PACK_AB R13, R41, R40 ;  /* 0x00000028290d723e */ /* 0x000fe400000010ff */
[----:B------:R-:W-:-:S02]  /*6fa0*/  F2FP.BF16.F32.PACK_AB R14, R37, R36 ;  /* 0x00000024250e723e */ /* 0x000fc400000010ff */
[----:B------:R-:W-:Y:S02]  /*6fb0*/  F2FP.BF16.F32.PACK_AB R15, R43, R42 ;  /* 0x0000002a2b0f723e */ /* 0x000fe400000010ff */
[----:B------:R-:W-:Y:S02]  /*6fc0*/  SEL R56, R85, R72, P0 ;  /* 0x0000004855387207 */ /* 0x000fe40000000000 */
[----:B------:R-:W-:Y:S02]  /*6fd0*/  SEL R58, R72, R85, P0 ;  /* 0x00000055483a7207 */ /* 0x000fe40000000000 */
[----:B------:R-:W-:Y:S02]  /*6fe0*/  SEL R60, R62, R63, P0 ;  /* 0x0000003f3e3c7207 */ /* 0x000fe40000000000 */
[----:B------:R-:W-:Y:S02]  /*6ff0*/  F2FP.BF16.F32.PACK_AB R24, R45, R44 ;  /* 0x0000002c2d18723e */ /* 0x000fe400000010ff */
[----:B------:R-:W-:-:S02]  /*7000*/  F2FP.BF16.F32.PACK_AB R25, R49, R48 ;  /* 0x000000303119723e */ /* 0x000fc400000010ff */
[----:B------:R-:W-:Y:S02]  /*7010*/  F2FP.BF16.F32.PACK_AB R26, R47, R46 ;  /* 0x0000002e2f1a723e */ /* 0x000fe400000010ff */
[----:B------:R-:W-:Y:S02]  /*7020*/  F2FP.BF16.F32.PACK_AB R27, R51, R50 ;  /* 0x00000032331b723e */ /* 0x000fe400000010ff */
[----:B------:R-:W-:Y:S02]  /*7030*/  SEL R53, R9, R30, P0 ;  /* 0x0000001e09357207 */ /* 0x000fe40000000000 */
[----:B------:R-:W-:Y:S02]  /*7040*/  SEL R55, R30, R9, P0 ;  /* 0x000000091e377207 */ /* 0x000fe40000000000 */
[----:B------:R-:W-:Y:S02]  /*7050*/  SEL R62, R63, R62, P0 ;  /* 0x0000003e3f3e7207 */ /* 0x000fe40000000000 */
[----:B------:R-:W-:-:S02]  /*7060*/  SEL R72, R74, R73, P0 ;  /* 0x000000494a487207 */ /* 0x000fc40000000000 */
[----:B------:R-:W-:Y:S02]  /*7070*/  SEL R61, R7, R32, P0 ;  /* 0x00000020073d7207 */ /* 0x000fe40000000000 */
[----:B------:R-:W-:Y:S02]  /*7080*/  SEL R63, R32, R7, P0 ;  /* 0x00000007203f7207 */ /* 0x000fe40000000000 */
[----:B------:R-:W-:Y:S01]  /*7090*/  SEL R74, R73, R74, P0 ;  /* 0x0000004a494a7207 */ /* 0x000fe20000000000 */
[----:B------:R0:W-:Y:S01]  /*70a0*/  STSM.16.M88.4 [R10], R12 ;  /* 0x0000000c0a007844 */ /* 0x0001e20000000200 */
[----:B------:R-:W-:Y:S02]  /*70b0*/  SEL R73, R8, R89, P0 ;  /* 0x0000005908497207 */ /* 0x000fe40000000000 */
[----:B------:R-:W-:Y:S01]  /*70c0*/  SEL R75, R89, R8, P0 ;  /* 0x00000008594b7207 */ /* 0x000fe20000000000 */
[----:B------:R1:W-:Y:S01]  /*70d0*/  STSM.16.M88.4 [R11], R24 ;  /* 0x000000180b007844 */ /* 0x0003e20000000200 */
[----:B------:R-:W-:-:S02]  /*70e0*/  SEL R30, R6, R91, P0 ;  /* 0x0000005b061e7207 */ /* 0x000fc40000000000 */
[----:B------:R-:W-:Y:S02]  /*70f0*/  SEL R32, R91, R6, P0 ;  /* 0x000000065b207207 */ /* 0x000fe40000000000 */
[----:B------:R-:W-:Y:S02]  /*7100*/  F2FP.BF16.F32.PACK_AB R4, R53, R52 ;  /* 0x000000343504723e */ /* 0x000fe400000010ff */
[----:B------:R-:W-:Y:S02]  /*7110*/  F2FP.BF16.F32.PACK_AB R5, R57, R56 ;  /* 0x000000383905723e */ /* 0x000fe400000010ff */
[----:B------:R-:W-:Y:S02]  /*7120*/  F2FP.BF16.F32.PACK_AB R6, R55, R54 ;  /* 0x000000363706723e */ /* 0x000fe400000010ff */
[----:B------:R-:W-:Y:S02]  /*7130*/  F2FP.BF16.F32.PACK_AB R7, R59, R58 ;  /* 0x0000003a3b07723e */ /* 0x000fe400000010ff */
[----:B------:R-:W-:-:S02]  /*7140*/  F2FP.BF16.F32.PACK_AB R8, R61, R60 ;  /* 0x0000003c3d08723e */ /* 0x000fc400000010ff */
[----:B------:R-:W-:Y:S02]  /*7150*/  F2FP.BF16.F32.PACK_AB R9, R65, R64 ;  /* 0x000000404109723e */ /* 0x000fe400000010ff */
[----:B0-----:R-:W-:Y:S02]  /*7160*/  F2FP.BF16.F32.PACK_AB R10, R63, R62 ;  /* 0x0000003e3f0a723e */ /* 0x001fe400000010ff */
[----:B-1----:R-:W-:Y:S02]  /*7170*/  F2FP.BF16.F32.PACK_AB R11, R67, R66 ;  /* 0x00000042430b723e */ /* 0x002fe400000010ff */
[----:B------:R-:W-:Y:S02]  /*7180*/  F2FP.BF16.F32.PACK_AB R12, R69, R68 ;  /* 0x00000044450c723e */ /* 0x000fe400000010ff */
[----:B------:R-:W-:Y:S02]  /*7190*/  F2FP.BF16.F32.PACK_AB R13, R73, R72 ;  /* 0x00000048490d723e */ /* 0x000fe400000010ff */
[----:B------:R-:W-:-:S02]  /*71a0*/  F2FP.BF16.F32.PACK_AB R14, R71, R70 ;  /* 0x00000046470e723e */ /* 0x000fc400000010ff */
[----:B------:R-:W-:Y:S02]  /*71b0*/  F2FP.BF16.F32.PACK_AB R15, R75, R74 ;  /* 0x0000004a4b0f723e */ /* 0x000fe400000010ff */
[----:B------:R-:W-:Y:S02]  /*71c0*/  F2FP.BF16.F32.PACK_AB R24, R77, R76 ;  /* 0x0000004c4d18723e */ /* 0x000fe400000010ff */
[----:B------:R-:W-:Y:S02]  /*71d0*/  F2FP.BF16.F32.PACK_AB R25, R31, R30 ;  /* 0x0000001e1f19723e */ /* 0x000fe400000010ff */
[----:B------:R-:W-:Y:S02]  /*71e0*/  F2FP.BF16.F32.PACK_AB R26, R79, R78 ;  /* 0x0000004e4f1a723e */ /* 0x000fe400000010ff */
[----:B------:R-:W-:Y:S01]  /*71f0*/  F2FP.BF16.F32.PACK_AB R27, R33, R32 ;  /* 0x00000020211b723e */ /* 0x000fe200000010ff */
[----:B------:R-:W-:Y:S04]  /*7200*/  STSM.16.M88.4 [R3], R4 ;  /* 0x0000000403007844 */ /* 0x000fe80000000200 */
[----:B------:R0:W-:Y:S04]  /*7210*/  STSM.16.M88.4 [R38], R8 ;  /* 0x0000000826007844 */ /* 0x0001e80000000200 */
[----:B------:R1:W-:Y:S04]  /*7220*/  STSM.16.M88.4 [R82], R12 ;  /* 0x0000000c52007844 */ /* 0x0003e80000000200 */
[----:B------:R2:W-:Y:S01]  /*7230*/  STSM.16.M88.4 [R83], R24 ;  /* 0x0000001853007844 */ /* 0x0005e20000000200 */
[----:B------:R-:W-:Y:S01]  /*7240*/  BAR.SYNC.DEFER_BLOCKING 0x1, 0x180 ;  /* 0x0046000000007b1d */ /* 0x000fe20000010000 */
[----:B------:R-:W-:-:S04]  /*7250*/  ISETP.NE.U32.AND P0, PT, RZ, UR10, PT ;  /* 0x0000000aff007c0c */ /* 0x000fc8000bf05070 */
[----:B------:R-:W-:Y:S01]  /*7260*/  ISETP.NE.AND.EX P0, PT, RZ, UR11, PT, P0 ;  /* 0x0000000bff007c0c */ /* 0x000fe2000bf05300 */
[----:B------:R-:W-:Y:S02]  /*7270*/  IMAD.U32 R81, RZ, RZ, UR8 ;  /* 0x00000008ff517e24 */ /* 0x000fe4000f8e00ff */
[----:B0-----:R-:W0:Y:S01]  /*7280*/  LDC R38, c[0x0][0xbe8] ;  /* 0x0002fa00ff267b82 */ /* 0x001e220000000800 */
[----:B------:R-:W-:-:S09]  /*7290*/  ULDC.64 UR8, c[0x0][0xc08] ;  /* 0x0003020000087ab9 */ /* 0x000fd20000000a00 */
[----:B------:R-:W3:Y:S01]  /*72a0*/  @P0 LDG.E R84, desc[UR50][R80.64] ;  /* 0x0000003250540981 */ /* 0x000ee2000c1e1900 */
[----:B------:R-:W-:-:S04]  /*72b0*/  UISETP.NE.U32.AND UP0, UPT, UR8, URZ, UPT ;  /* 0x0000003f0800728c */ /* 0x000fc8000bf05070 */
[----:B------:R-:W-:Y:S01]  /*72c0*/  UISETP.NE.AND.EX UP0, UPT, UR9, URZ, UPT, UP0 ;  /* 0x0000003f0900728c */ /* 0x000fe2000bf05300 */
[----:B0-----:R-:W-:Y:S01]  /*72d0*/  ISETP.NE.AND P1, PT, R38, 0x1, PT ;  /* 0x000000012600780c */ /* 0x001fe20003f25270 */
[----:B------:R-:W-:-:S09]  /*72e0*/  UMOV UR16, 0x9b8 ;  /* 0x000009b800107882 */ /* 0x000fd20000000000 */
[----:B------:R-:W-:-:S03]  /*72f0*/  @UP0 UIADD3 UR8, UP1, UR4, UR8, URZ ;  /* 0x0000000804080290 */ /* 0x000fc6000ff3e03f */
[----:B------:R-:W0:Y:S01]  /*7300*/  @P1 LDC R6, c[0x0][0xbec] ;  /* 0x0002fb00ff061b82 */ /* 0x000e220000000800 */
[----:B------:R-:W-:Y:S02]  /*7310*/  @UP0 UIADD3.X UR9, UR12, UR9, URZ, UP1, !UPT ;  /* 0x000000090c090290 */ /* 0x000fe40008ffe43f */
[----:B------:R-:W-:-:S05]  /*7320*/  UISETP.GT.AND UP1, UPT, UR44, 0x1, UPT ;  /* 0x000000012c00788c */ /* 0x000fca000bf24270 */
[----:B------:R-:W4:Y:S01]  /*7330*/  @P1 LDC R9, c[0x0][0xbf0] ;  /* 0x0002fc00ff091b82 */ /* 0x000f220000000800 */
[----:B------:R-:W-:Y:S01]  /*7340*/  USEL UR16, UR16, 0x978, UP1 ;  /* 0x0000097810107887 */ /* 0x000fe20008800000 */
[----:B------:R-:W-:Y:S01]  /*7350*/  PLOP3.LUT P4, PT, PT, PT, UP0, 0x80, 0x0 ;  /* 0x000000000000781c */ /* 0x000fe20003f8f008 */
[----:B------:R-:W-:Y:S01]  /*7360*/  UISETP.NE.U32.AND UP0, UPT, UR10, URZ, UPT ;  /* 0x0000003f0a00728c */ /* 0x000fe2000bf05070 */
[----:B------:R-:W-:Y:S01]  /*7370*/  IMAD.U32 R11, RZ, RZ, UR42 ;  /* 0x0000002aff0b7e24 */ /* 0x000fe2000f8e00ff */
[----:B------:R-:W-:Y:S01]  /*7380*/  ULDC UR4, c[0x0][0xa88] ;  /* 0x0002a20000047ab9 */ /* 0x000fe20000000800 */
[----:B------:R-:W-:Y:S01]  /*7390*/  IMAD.U32 R4, RZ, RZ, UR8 ;  /* 0x00000008ff047e24 */ /* 0x000fe2000f8e00ff */
[----:B------:R-:W-:Y:S01]  /*73a0*/  UISETP.NE.AND.EX UP0, UPT, UR11, URZ, UPT, UP0 ;  /* 0x0000003f0b00728c */ /* 0x000fe2000bf05300 */
[----:B------:R-:W-:Y:S01]  /*73b0*/  IMAD.U32 R3, RZ, RZ, UR4 ;  /* 0x00000004ff037e24 */ /* 0x000fe2000f8e00ff */
[----:B------:R-:W-:Y:S01]  /*73c0*/  UMOV UR4, URZ ;  /* 0x0000003f00047c82 */ /* 0x000fe20008000000 */
[----:B------:R-:W-:Y:S01]  /*73d0*/  IMAD.U32 R5, RZ, RZ, UR9 ;  /* 0x00000009ff057e24 */ /* 0x000fe2000f8e00ff */
[----:B------:R-:W-:Y:S01]  /*73e0*/  USEL UR7, UR43, URZ, UP1 ;  /* 0x0000003f2b077287 */ /* 0x000fe20008800000 */
[----:B------:R-:W-:Y:S01]  /*73f0*/  IMAD R11, R11, 0xc0, R86 ;  /* 0x000000c00b0b7824 */ /* 0x000fe200078e0256 */
[----:B------:R-:W-:Y:S01]  /*7400*/  ULDC.64 UR10, c[0x0][UR16+0x218] ;  /* 0x00008600100a7abb */ /* 0x000fe20008000a00 */
[----:B------:R-:W-:Y:S01]  /*7410*/  ULDC.64 UR14, c[0x0][UR16+0x228] ;  /* 0x00008a00100e7abb */ /* 0x000fe20008000a00 */
[----:B------:R-:W-:Y:S01]  /*7420*/  USEL UR39, UR39, URZ, !UP0 ;  /* 0x0000003f27277287 */ /* 0x000fe2000c000000 */
[----:B------:R0:W5:Y:S01]  /*7430*/  @P4 LDG.E R3, desc[UR50][R4.64] ;  /* 0x0000003204034981 */ /* 0x000162000c1e1900 */
[----:B------:R-:W-:Y:S01]  /*7440*/  ULDC.64 UR12, c[0x0][UR16+0x220] ;  /* 0x00008800100c7abb */ /* 0x000fe20008000a00 */
[----:B------:R-:W-:-:S02]  /*7450*/  UIMAD.WIDE.U32 UR8, UR10, UR41, URZ ;  /* 0x000000290a0872a5 */ /* 0x000fc4000f8e003f */
[----:B------:R-:W-:Y:S02]  /*7460*/  UIMAD.WIDE.U32 UR18, UR14, UR7, URZ ;  /* 0x000000070e1272a5 */ /* 0x000fe4000f8e003f */
[----:B------:R-:W-:Y:S02]  /*7470*/  UIMAD UR10, UR11, UR41, URZ ;  /* 0x000000290b0a72a4 */ /* 0x000fe4000f8e023f */
[----:B------:R-:W-:Y:S01]  /*7480*/  UIMAD UR14, UR15, UR7, URZ ;  /* 0x000000070f0e72a4 */ /* 0x000fe2000f8e023f */
[----:B0-----:R-:W-:Y:S01]  /*7490*/  @P1 IMAD.HI.U32 R4, R11, R6, RZ ;  /* 0x000000060b041227 */ /* 0x001fe200078e00ff */
[----:B------:R-:W-:Y:S02]  /*74a0*/  USEL UR40, UR40, URZ, !UP0 ;  /* 0x0000003f28287287 */ /* 0x000fe4000c000000 */
[----:B------:R-:W-:Y:S01]  /*74b0*/  UIMAD UR7, UR13, UR39, URZ ;  /* 0x000000270d0772a4 */ /* 0x000fe2000f8e023f */
[----:B------:R-:W-:Y:S01]  /*74c0*/  IMAD.MOV.U32 R7, RZ, RZ, R11 ;  /* 0x000000ffff077224 */ /* 0x000fe200078e000b */
[----:B------:R-:W-:Y:S01]  /*74d0*/  UIADD3 UR9, UR9, UR10, URZ ;  /* 0x0000000a09097290 */ /* 0x000fe2000fffe03f */
[----:B----4-:R-:W-:Y:S01]  /*74e0*/  @P1 SHF.R.U32.HI R7, RZ, R9, R4 ;  /* 0x00000009ff071219 */ /* 0x010fe20000011604 */
[----:B------:R-:W-:-:S02]  /*74f0*/  UIMAD.WIDE.U32 UR10, UR12, UR39, URZ ;  /* 0x000000270c0a72a5 */ /* 0x000fc4000f8e003f */
[----:B------:R-:W-:Y:S02]  /*7500*/  UIMAD UR7, UR12, UR40, UR7 ;  /* 0x000000280c0772a4 */ /* 0x000fe4000f8e0207 */
[----:B------:R-:W-:Y:S01]  /*7510*/  UIADD3 UR14, UR19, UR14, URZ ;  /* 0x0000000e130e7290 */ /* 0x000fe2000fffe03f */
[----:B------:R-:W-:Y:S01]  /*7520*/  IMAD.U32 R4, RZ, RZ, UR18 ;  /* 0x00000012ff047e24 */ /* 0x000fe2000f8e00ff */
[----:B------:R-:W-:Y:S01]  /*7530*/  UIADD3 UR7, UR11, UR7, URZ ;  /* 0x000000070b077290 */ /* 0x000fe2000fffe03f */
[--C-:B------:R-:W-:Y:S02]  /*7540*/  IMAD.MOV R9, RZ, RZ, -R7.reuse ;  /* 0x000000ffff097224 */ /* 0x100fe400078e0a07 */
[----:B------:R-:W-:Y:S01]  /*7550*/  IMAD.U32 R5, RZ, RZ, UR19 ;  /* 0x00000013ff057e24 */ /* 0x000fe2000f8e00ff */
[----:B------:R-:W-:Y:S01]  /*7560*/  SHF.R.S32.HI R5, RZ, 0x1f, R7 ;  /* 0x0000001fff057819 */ /* 0x000fe20000011407 */
[----:B------:R-:W-:Y:S02]  /*7570*/  IMAD R9, R38, R9, R11 ;  /* 0x0000000926097224 */ /* 0x000fe400078e020b */
[----:B------:R-:W-:-:S03]  /*7580*/  IMAD.U32 R8, RZ, RZ, UR14 ;  /* 0x0000000eff087e24 */ /* 0x000fc6000f8e00ff */
[----:B------:R-:W-:Y:S01]  /*7590*/  SHF.R.S32.HI R6, RZ, 0x1f, R9 ;  /* 0x0000001fff067819 */ /* 0x000fe20000011409 */
[----:B-1----:R-:W-:Y:S01]  /*75a0*/  IMAD.U32 R12, RZ, RZ, UR42 ;  /* 0x0000002aff0c7e24 */ /* 0x002fe2000f8e00ff */
[----:B---3--:R-:W-:-:S13]  /*75b0*/  @P0 R2UR UR4, R84 ;  /* 0x00000000540402ca */ /* 0x008fda00000e0000 */
[----:B------:R-:W-:Y:S02]  /*75c0*/  UIADD3 UR8, UP0, UP2, UR10, UR8, UR4 ;  /* 0x000000080a087290 */ /* 0x000fe4000fa1e004 */
[----:B------:R-:W-:Y:S01]  /*75d0*/  USHF.R.S32.HI UR12, URZ, 0x1f, UR4 ;  /* 0x0000001f3f0c7899 */ /* 0x000fe20008011404 */
[----:B------:R-:W-:Y:S01]  /*75e0*/  ULDC.64 UR10, c[0x0][0xba8] ;  /* 0x0002ea00000a7ab9 */ /* 0x000fe20000000a00 */
[----:B------:R-:W-:Y:S02]  /*75f0*/  @!UP1 ULDC UR10, c[0x0][0xb50] ;  /* 0x0002d400000a9ab9 */ /* 0x000fe40000000800 */
[----:B------:R-:W-:Y:S01]  /*7600*/  UIADD3.X UR7, UR7, UR9, UR12, UP0, UP2 ;  /* 0x0000000907077290 */ /* 0x000fe200087e440c */
[----:B------:R-:W-:Y:S01]  /*7610*/  IADD3 R4, P2, P3, R7, UR8, R4 ;  /* 0x0000000807047c10 */ /* 0x000fe2000fb5e004 */
[----:B------:R-:W-:Y:S01]  /*7620*/  @!UP1 ULDC UR11, c[0x0][0xb54] ;  /* 0x0002d500000b9ab9 */ /* 0x000fe20000000800 */
[----:B------:R-:W-:Y:S02]  /*7630*/  ULDC.64 UR8, c[0x0][UR16+0x210] ;  /* 0x0000840010087abb */ /* 0x000fe40008000a00 */
[----:B------:R-:W-:Y:S01]  /*7640*/  IMAD R7, R9, UR9, RZ ;  /* 0x0000000909077c24 */ /* 0x000fe2000f8e02ff */
[----:B------:R-:W-:-:S03]  /*7650*/  IADD3.X R5, R5, UR7, R8, P2, P3 ;  /* 0x0000000705057c10 */ /* 0x000fc600097e6408 */
[----:B------:R-:W-:Y:S02]  /*7660*/  IMAD R7, R6, UR8, R7 ;  /* 0x0000000806077c24 */ /* 0x000fe4000f8e0207 */
[----:B------:R-:W-:-:S04]  /*7670*/  IMAD.WIDE.U32 R4, R9, UR8, R4 ;  /* 0x0000000809047c25 */ /* 0x000fc8000f8e0004 */
[----:B------:R-:W-:Y:S01]  /*7680*/  IMAD.IADD R5, R5, 0x1, R7 ;  /* 0x0000000105057824 */ /* 0x000fe200078e0207 */
[----:B------:R-:W-:-:S04]  /*7690*/  LEA R9, P2, R4, UR10, 0x2 ;  /* 0x0000000a04097c11 */ /* 0x000fc8000f8410ff */
[----:B------:R-:W-:Y:S01]  /*76a0*/  LEA.HI.X R10, R4, UR11, R5, 0x2, P2 ;  /* 0x0000000b040a7c11 */ /* 0x000fe200090f1405 */
[----:B--2---:R-:W-:Y:S08]  /*76b0*/  @P4 BRA `(.L_x_182) ;  /* 0x0000000000104947 */ /* 0x004ff00003800000 */
[----:B------:R-:W-:Y:S05]  /*76c0*/  @!P0 BRA `(.L_x_182) ;  /* 0x00000000000c8947 */ /* 0x000fea0003800000 */
[----:B------:R-:W2:Y:S04]  /*76d0*/  LDG.E R4, desc[UR50][R80.64] ;  /* 0x0000003250047981 */ /* 0x000ea8000c1e1900 */
[----:B-----5:R-:W2:Y:S02]  /*76e0*/  LDG.E R3, desc[UR50][R80.64+0x4] ;  /* 0x0000043250037981 */ /* 0x020ea4000c1e1900 */
[----:B--2---:R-:W-:-:S07]  /*76f0*/  IMAD.IADD R3, R3, 0x1, -R4 ;  /* 0x0000000103037824 */ /* 0x004fce00078e0a04 */
.L_x_182:
[----:B------:R-:W2:Y:S01]  /*7700*/  LDL R13, [R1+0x2c] ;  /* 0x00002c00010d7983 */ /* 0x000ea20000100800 */
[----:B------:R-:W0:Y:S03]  /*7710*/  S2R R4, SR_TID.X ;  /* 0x0000000000047919 */ /* 0x000e260000002100 */
[----:B------:R-:W-:Y:S04]  /*7720*/  SHFL.IDX PT, R5, R10, RZ, 0x1c1f ;  /* 0x001c1fff0a057589 */ /* 0x000fe800000e0000 */
[----:B------:R-:W-:Y:S04]  /*7730*/  SHFL.IDX PT, R6, R9, 0x1, 0x1c1f ;  /* 0x003c1f0009067f89 */ /* 0x000fe800000e0000 */
[----:B------:R-:W-:Y:S01]  /*7740*/  SHFL.IDX PT, R7, R10, 0x1, 0x1c1f ;  /* 0x003c1f000a077f89 */ /* 0x000fe200000e0000 */
[----:B0-----:R-:W-:-:S05]  /*7750*/  VIADD R14, R4, 0xffffff80 ;  /* 0xffffff80040e7836 */ /* 0x001fca0000000000 */
[----:B------:R-:W-:-:S04]  /*7760*/  SHF.R.S32.HI R8, RZ, 0x1f, R14 ;  /* 0x0000001fff087819 */ /* 0x000fc8000001140e */
[----:B------:R-:W-:-:S04]  /*7770*/  LEA.HI R8, R8, R14, RZ, 0x7 ;  /* 0x0000000e08087211 */ /* 0x000fc800078f38ff */
[----:B------:R-:W-:Y:S01]  /*7780*/  LOP3.LUT R8, R8, 0xffffff80, RZ, 0xc0, !PT ;  /* 0xffffff8008087812 */ /* 0x000fe200078ec0ff */
[----:B------:R-:W0:Y:S04]  /*7790*/  SHFL.IDX PT, R4, R9, RZ, 0x1c1f ;  /* 0x001c1fff09047589 */ /* 0x000e2800000e0000 */
[----:B------:R-:W-:Y:S02]  /*77a0*/  IMAD.IADD R8, R14, 0x1, -R8 ;  /* 0x000000010e087824 */ /* 0x000fe400078e0a08 */
[----:B-----5:R-:W-:-:S03]  /*77b0*/  IMAD R3, R3, R38, RZ ;  /* 0x0000002603037224 */ /* 0x020fc600078e02ff */
[----:B------:R-:W-:Y:S02]  /*77c0*/  LOP3.LUT P0, RZ, R8, 0x3, RZ, 0xc0, !PT ;  /* 0x0000000308ff7812 */ /* 0x000fe4000780c0ff */
[----:B------:R-:W-:Y:S01]  /*77d0*/  PLOP3.LUT P3, PT, PT, PT, UP1, 0x80, 0x0 ;  /* 0x000000000000781c */ /* 0x000fe20003f6f018 */
[----:B--2---:R-:W-:-:S04]  /*77e0*/  IMAD R12, R12, 0xc0, R13 ;  /* 0x000000c00c0c7824 */ /* 0x004fc800078e020d */
[C---:B------:R-:W-:Y:S01]  /*77f0*/  VIADD R8, R12.reuse, 0x8 ;  /* 0x000000080c087836 */ /* 0x040fe20000000000 */
[----:B------:R-:W-:-:S04]  /*7800*/  ISETP.GE.OR P2, PT, R12, R3, P0 ;  /* 0x000000030c00720c */ /* 0x000fc80000746670 */
[----:B------:R-:W-:-:S09]  /*7810*/  ISETP.GE.OR P0, PT, R8, R3, P0 ;  /* 0x000000030800720c */ /* 0x000fd20000706670 */
[----:B0-----:R0:W-:Y:S01]  /*7820*/  @!P2 ST.E desc[UR50][R4.64], R20 ;  /* 0x000000140400a985 */ /* 0x0011e2000c101932 */
[----:B------:R-:W-:-:S03]  /*7830*/  ISETP.GE.AND P2, PT, R12, R3, PT ;  /* 0x000000030c00720c */ /* 0x000fc60003f46270 */
[----:B------:R0:W-:Y:S01]  /*7840*/  @!P0 ST.E desc[UR50][R6.64], R21 ;  /* 0x0000001506008985 */ /* 0x0001e2000c101932 */
[----:B------:R-:W-:Y:S01]  /*7850*/  ISETP.GE.AND P0, PT, R8, R3, PT ;  /* 0x000000030800720c */ /* 0x000fe20003f06270 */
[----:B------:R-:W-:-:S12]  /*7860*/  @P3 BRA `(.L_x_183) ;  /* 0x0000000800283947 */ /* 0x000fd80003800000 */
[----:B------:R-:W1:Y:S01]  /*7870*/  S2R R13, SR_TID.X ;  /* 0x00000000000d7919 */ /* 0x000e620000002100 */
[----:B0-----:R-:W0:Y:S01]  /*7880*/  @P1 LDC R21, c[0x0][0xbec] ;  /* 0x0002fb00ff151b82 */ /* 0x001e220000000800 */
[----:B------:R-:W-:Y:S02]  /*7890*/  ULDC.64 UR10, c[0x0][0xaa0] ;  /* 0x0002a800000a7ab9 */ /* 0x000fe40000000a00 */
[----:B------:R-:W-:-:S05]  /*78a0*/  UIMAD UR7, UR12, UR10, URZ ;  /* 0x0000000a0c0772a4 */ /* 0x000fca000f8e023f */
[----:B------:R-:W2:Y:S01]  /*78b0*/  @P1 LDC R41, c[0x0][0xbf0] ;  /* 0x0002fc00ff291b82 */ /* 0x000ea20000000800 */
[----:B------:R-:W-:Y:S02]  /*78c0*/  UIMAD.WIDE.U32 UR8, UR4, UR10, URZ ;  /* 0x0000000a040872a5 */ /* 0x000fe4000f8e003f */
[----:B------:R-:W-:Y:S01]  /*78d0*/  UIMAD UR7, UR4, UR11, UR7 ;  /* 0x0000000b040772a4 */ /* 0x000fe2000f8e0207 */
[----:B------:R-:W-:Y:S01]  /*78e0*/  IMAD.U32 R37, RZ, RZ, UR42 ;  /* 0x0000002aff257e24 */ /* 0x000fe2000f8e00ff */
[----:B------:R-:W-:Y:S01]  /*78f0*/  ULDC.64 UR12, c[0x0][0xaf0] ;  /* 0x0002bc00000c7ab9 */ /* 0x000fe20000000a00 */
[----:B------:R-:W-:Y:S01]  /*7900*/  ULDC.64 UR10, c[0x0][0xae8] ;  /* 0x0002ba00000a7ab9 */ /* 0x000fe20000000a00 */
[----:B-1----:R-:W-:-:S05]  /*7910*/  VIADD R81, R13, 0xffffff80 ;  /* 0xffffff800d517836 */ /* 0x002fca0000000000 */
[--C-:B------:R-:W-:Y:S02]  /*7920*/  SHF.R.S32.HI R20, RZ, 0x1f, R81.reuse ;  /* 0x0000001fff147819 */ /* 0x100fe40000011451 */
[----:B------:R-:W-:Y:S02]  /*7930*/  SHF.R.S32.HI R80, RZ, 0x1f, R81 ;  /* 0x0000001fff507819 */ /* 0x000fe40000011451 */
[-C--:B------:R-:W-:Y:S02]  /*7940*/  LEA.HI R20, R20, R81.reuse, RZ, 0x2 ;  /* 0x0000005114147211 */ /* 0x080fe400078f10ff */
[----:B------:R-:W-:Y:S02]  /*7950*/  LEA.HI R80, R80, R81, RZ, 0x2 ;  /* 0x0000005150507211 */ /* 0x000fe400078f10ff */
[----:B------:R-:W-:Y:S02]  /*7960*/  LOP3.LUT R20, R20, 0xfffffffc, RZ, 0xc0, !PT ;  /* 0xfffffffc14147812 */ /* 0x000fe400078ec0ff */
[----:B------:R-:W-:-:S03]  /*7970*/  SHF.R.S32.HI R80, RZ, 0x2, R80 ;  /* 0x00000002ff507819 */ /* 0x000fc60000011450 */
[----:B------:R-:W-:Y:S02]  /*7980*/  IMAD.IADD R20, R81, 0x1, -R20 ;  /* 0x0000000151147824 */ /* 0x000fe400078e0a14 */
[----:B------:R-:W-:Y:S02]  /*7990*/  IMAD R5, R80, 0x20, R2 ;  /* 0x0000002050057824 */ /* 0x000fe400078e0202 */
[----:B------:R-:W-:Y:S01]  /*79a0*/  IMAD R20, R20, 0x60, R80 ;  /* 0x0000006014147824 */ /* 0x000fe200078e0250 */
[----:B------:R-:W-:Y:S01]  /*79b0*/  UIADD3 UR9, UR9, UR7, URZ ;  /* 0x0000000709097290 */ /* 0x000fe2000fffe03f */
[----:B------:R-:W-:Y:S01]  /*79c0*/  IMAD.WIDE R28, R5, 0x2, R28 ;  /* 0x00000002051c7825 */ /* 0x000fe200078e021c */
[----:B------:R-:W-:-:S03]  /*79d0*/  USHF.R.S32.HI UR4, URZ, 0x1f, UR39 ;  /* 0x0000001f3f047899 */ /* 0x000fc60008011427 */
[----:B------:R-:W-:Y:S01]  /*79e0*/  IMAD R40, R37, 0xc0, R20 ;  /* 0x000000c025287824 */ /* 0x000fe200078e0214 */
[C---:B------:R-:W-:Y:S01]  /*79f0*/  IADD3 R9, P0, R28.reuse, 0x1800, RZ ;  /* 0x000018001c097810 */ /* 0x040fe20007f1e0ff */
[----:B------:R-:W-:Y:S01]  /*7a00*/  UIMAD.WIDE.U32 UR8, UR41, UR10, UR8 ;  /* 0x0000000a290872a5 */ /* 0x000fe2000f8e0008 */
[C---:B------:R-:W-:Y:S02]  /*7a10*/  IADD3 R13, P2, R28.reuse, 0x3000, RZ ;  /* 0x000030001c0d7810 */ /* 0x040fe40007f5e0ff */
[C---:B------:R-:W-:Y:S02]  /*7a20*/  IADD3 R25, P3, R28.reuse, 0x4800, RZ ;  /* 0x000048001c197810 */ /* 0x040fe40007f7e0ff */
[----:B------:R-:W-:Y:S01]  /*7a30*/  IADD3 R31, P4, R28, 0x6000, RZ ;  /* 0x000060001c1f7810 */ /* 0x000fe20007f9e0ff */
[----:B0-----:R-:W-:Y:S01]  /*7a40*/  @P1 IMAD.HI.U32 R20, R40, R21, RZ ;  /* 0x0000001528141227 */ /* 0x001fe200078e00ff */
[----:B------:R-:W-:Y:S01]  /*7a50*/  IADD3 R7, P5, R28, 0x7800, RZ ;  /* 0x000078001c077810 */ /* 0x000fe20007fbe0ff */
[----:B------:R-:W-:Y:S01]  /*7a60*/  UIMAD UR4, UR4, UR12, URZ ;  /* 0x0000000c040472a4 */ /* 0x000fe2000f8e023f */
[----:B------:R-:W-:Y:S01]  /*7a70*/  LOP3.LUT R8, R9, 0x180, RZ, 0xc0, !PT ;  /* 0x0000018009087812 */ /* 0x000fe200078ec0ff */
[----:B------:R-:W-:Y:S01]  /*7a80*/  UIMAD UR9, UR41, UR11, UR9 ;  /* 0x0000000b290972a4 */ /* 0x000fe2000f8e0209 */
[----:B------:R-:W-:-:S02]  /*7a90*/  LOP3.LUT R12, R13, 0x180, RZ, 0xc0, !PT ;  /* 0x000001800d0c7812 */ /* 0x000fc400078ec0ff */
[----:B------:R-:W-:Y:S01]  /*7aa0*/  LOP3.LUT R5, R28, 0x180, RZ, 0xc0, !PT ;  /* 0x000001801c057812 */ /* 0x000fe200078ec0ff */
[----:B------:R-:W-:Y:S01]  /*7ab0*/  IMAD.MOV.U32 R37, RZ, RZ, R40 ;  /* 0x000000ffff257224 */ /* 0x000fe200078e0028 */
[----:B------:R-:W-:Y:S01]  /*7ac0*/  LOP3.LUT R24, R25, 0x180, RZ, 0xc0, !PT ;  /* 0x0000018019187812 */ /* 0x000fe200078ec0ff */
[----:B------:R-:W-:Y:S01]  /*7ad0*/  IMAD.X R33, RZ, RZ, R29, P5 ;  /* 0x000000ffff217224 */ /* 0x000fe200028e061d */
[----:B------:R-:W-:Y:S02]  /*7ae0*/  LOP3.LUT R30, R31, 0x180, RZ, 0xc0, !PT ;  /* 0x000001801f1e7812 */ /* 0x000fe400078ec0ff */
[----:B------:R-:W-:Y:S01]  /*7af0*/  LOP3.LUT R6, R7, 0x180, RZ, 0xc0, !PT ;  /* 0x0000018007067812 */ /* 0x000fe200078ec0ff */
[----:B------:R-:W-:Y:S01]  /*7b00*/  UIMAD UR4, UR39, UR13, UR4 ;  /* 0x0000000d270472a4 */ /* 0x000fe2000f8e0204 */
[----:B--2---:R-:W-:Y:S01]  /*7b10*/  @P1 SHF.R.U32.HI R37, RZ, R41, R20 ;  /* 0x00000029ff251219 */ /* 0x004fe20000011614 */
[----:B------:R-:W-:Y:S01]  /*7b20*/  UIMAD.WIDE.U32 UR8, UR39, UR12, UR8 ;  /* 0x0000000c270872a5 */ /* 0x000fe2000f8e0008 */
[----:B------:R-:W-:Y:S01]  /*7b30*/  SHF.R.U64 R8, R8, 0x3, RZ ;  /* 0x0000000308087819 */ /* 0x000fe200000012ff */
[----:B------:R-:W-:Y:S01]  /*7b40*/  ULDC.64 UR10, c[0x0][0xae0] ;  /* 0x0002b800000a7ab9 */ /* 0x000fe20000000a00 */
[----:B------:R-:W-:-:S02]  /*7b50*/  SHF.R.U64 R12, R12, 0x3, RZ ;  /* 0x000000030c0c7819 */ /* 0x000fc400000012ff */
[----:B------:R-:W-:Y:S02]  /*7b60*/  SHF.R.U64 R24, R24, 0x3, RZ ;  /* 0x0000000318187819 */ /* 0x000fe400000012ff */
[----:B------:R-:W-:Y:S02]  /*7b70*/  SHF.R.U64 R30, R30, 0x3, RZ ;  /* 0x000000031e1e7819 */ /* 0x000fe400000012ff */
[----:B------:R-:W-:Y:S02]  /*7b80*/  SHF.R.U64 R5, R5, 0x3, RZ ;  /* 0x0000000305057819 */ /* 0x000fe400000012ff */
[----:B------:R-:W-:Y:S01]  /*7b90*/  SHF.R.U64 R6, R6, 0x3, RZ ;  /* 0x0000000306067819 */ /* 0x000fe200000012ff */
[----:B------:R-:W-:Y:S01]  /*7ba0*/  UIADD3 UR4, UR9, UR4, URZ ;  /* 0x0000000409047290 */ /* 0x000fe2000fffe03f */
[--C-:B------:R-:W-:Y:S01]  /*7bb0*/  SHF.R.S32.HI R36, RZ, 0x1f, R37.reuse ;  /* 0x0000001fff247819 */ /* 0x100fe20000011425 */
[----:B------:R-:W-:Y:S01]  /*7bc0*/  IMAD.MOV R41, RZ, RZ, -R37 ;  /* 0x000000ffff297224 */ /* 0x000fe200078e0a25 */
[----:B------:R-:W-:Y:S01]  /*7bd0*/  LOP3.LUT R8, R8, R9, RZ, 0x3c, !PT ;  /* 0x0000000908087212 */ /* 0x000fe200078e3cff */
[--C-:B------:R-:W-:Y:S01]  /*7be0*/  IMAD.X R9, RZ, RZ, R29.reuse, P0 ;  /* 0x000000ffff097224 */ /* 0x100fe200000e061d */
[----:B------:R-:W-:Y:S01]  /*7bf0*/  LOP3.LUT R12, R12, R13, RZ, 0x3c, !PT ;  /* 0x0000000d0c0c7212 */ /* 0x000fe200078e3cff */
[--C-:B------:R-:W-:Y:S01]  /*7c00*/  IMAD.X R13, RZ, RZ, R29.reuse, P2 ;  /* 0x000000ffff0d7224 */ /* 0x100fe200010e061d */
[----:B------:R-:W-:Y:S01]  /*7c10*/  LOP3.LUT R24, R24, R25, RZ, 0x3c, !PT ;  /* 0x0000001918187212 */ /* 0x000fe200078e3cff */
[--C-:B------:R-:W-:Y:S01]  /*7c20*/  IMAD.X R25, RZ, RZ, R29.reuse, P3 ;  /* 0x000000ffff197224 */ /* 0x100fe200018e061d */
[----:B------:R-:W-:Y:S01]  /*7c30*/  LOP3.LUT R30, R30, R31, RZ, 0x3c, !PT ;  /* 0x0000001f1e1e7212 */ /* 0x000fe200078e3cff */
[--C-:B------:R-:W-:Y:S01]  /*7c40*/  IMAD.X R31, RZ, RZ, R29.reuse, P4 ;  /* 0x000000ffff1f7224 */ /* 0x100fe200020e061d */
[----:B------:R-:W-:Y:S01]  /*7c50*/  LOP3.LUT R4, R5, R28, RZ, 0x3c, !PT ;  /* 0x0000001c05047212 */ /* 0x000fe200078e3cff */
[----:B------:R-:W-:Y:S01]  /*7c60*/  IMAD.MOV.U32 R5, RZ, RZ, R29 ;  /* 0x000000ffff057224 */ /* 0x000fe200078e001d */
[----:B------:R-:W-:Y:S01]  /*7c70*/  LOP3.LUT R32, R6, R7, RZ, 0x3c, !PT ;  /* 0x0000000706207212 */ /* 0x000fe200078e3cff */
[----:B------:R-:W-:Y:S01]  /*7c80*/  IMAD R36, R36, UR10, RZ ;  /* 0x0000000a24247c24 */ /* 0x000fe2000f8e02ff */
[----:B------:R-:W5:Y:S01]  /*7c90*/  LD.E.128 R8, desc[UR50][R8.64] ;  /* 0x0000003208087980 */ /* 0x000f62000c101d00 */
[----:B------:R-:W-:-:S02]  /*7ca0*/  IMAD R41, R38, R41, R40 ;  /* 0x0000002926297224 */ /* 0x000fc400078e0228 */
[----:B------:R-:W-:Y:S01]  /*7cb0*/  IMAD.U32 R21, RZ, RZ, UR9 ;  /* 0x00000009ff157e24 */ /* 0x000fe2000f8e00ff */
[----:B------:R-:W5:Y:S01]  /*7cc0*/  LD.E.128 R4, desc[UR50][R4.64] ;  /* 0x0000003204047980 */ /* 0x000f62000c101d00 */
[----:B------:R-:W-:Y:S01]  /*7cd0*/  IMAD.U32 R20, RZ, RZ, UR8 ;  /* 0x00000008ff147e24 */ /* 0x000fe2000f8e00ff */
[----:B------:R-:W-:Y:S01]  /*7ce0*/  ULDC.64 UR8, c[0x0][0xad8] ;  /* 0x0002b60000087ab9 */ /* 0x000fe20000000a00 */
[----:B------:R-:W-:Y:S01]  /*7cf0*/  IMAD.U32 R21, RZ, RZ, UR4 ;  /* 0x00000004ff157e24 */ /* 0x000fe2000f8e00ff */
[----:B------:R-:W5:Y:S01]  /*7d00*/  LD.E.128 R12, desc[UR50][R12.64] ;  /* 0x000000320c0c7980 */ /* 0x000f62000c101d00 */
[C---:B------:R-:W-:Y:S01]  /*7d10*/  IMAD R43, R37.reuse, UR11, R36 ;  /* 0x0000000b252b7c24 */ /* 0x040fe2000f8e0224 */
[----:B------:R-:W-:Y:S02]  /*7d20*/  SHF.R.S32.HI R36, RZ, 0x1f, R41 ;  /* 0x0000001fff247819 */ /* 0x000fe40000011429 */
[----:B------:R-:W5:Y:S01]  /*7d30*/  LD.E.128 R24, desc[UR50][R24.64] ;  /* 0x0000003218187980 */ /* 0x000f62000c101d00 */
[----:B------:R-:W-:-:S03]  /*7d40*/  IMAD.WIDE.U32 R20, R37, UR10, R20 ;  /* 0x0000000a25147c25 */ /* 0x000fc6000f8e0014 */
[----:B------:R-:W5:Y:S04]  /*7d50*/  LD.E.128 R28, desc[UR50][R30.64] ;  /* 0x000000321e1c7980 */ /* 0x000f68000c101d00 */
[----:B------:R-:W5:Y:S01]  /*7d60*/  LD.E.128 R32, desc[UR50][R32.64] ;  /* 0x0000003220207980 */ /* 0x000f62000c101d00 */
[----:B------:R-:W-:Y:S01]  /*7d70*/  IMAD.U32 R46, RZ, RZ, UR42 ;  /* 0x0000002aff2e7e24 */ /* 0x000fe2000f8e00ff */
[----:B------:R-:W-:Y:S01]  /*7d80*/  @!PT LDS RZ, [RZ] ;  /* 0x00000000fffff984 */ /* 0x000fe20000000800 */
[----:B------:R-:W-:Y:S01]  /*7d90*/  @!PT LDS RZ, [RZ] ;  /* 0x00000000fffff984 */ /* 0x000fe20000000800 */
[----:B------:R-:W-:Y:S01]  /*7da0*/  @!PT LDS RZ, [RZ] ;  /* 0x00000000fffff984 */ /* 0x000fe20000000800 */
[----:B------:R-:W-:Y:S01]  /*7db0*/  @!PT LDS RZ, [RZ] ;  /* 0x00000000fffff984 */ /* 0x000fe20000000800 */
[----:B------:R0:W-:Y:S06]  /*7dc0*/  MEMBAR.ALL.CTA ;  /* 0x0000000000007992 */ /* 0x0001ec0000008000 */
[----:B0-----:R-:W0:Y:S01]  /*7dd0*/  FENCE.VIEW.ASYNC.S ;  /* 0x00000000000073c6 */ /* 0x001e220000000000 */
[----:B------:R-:W-:-:S02]  /*7de0*/  IMAD.IADD R21, R21, 0x1, R43 ;  /* 0x0000000115157824 */ /* 0x000fc400078e022b */
[----:B------:R-:W-:Y:S02]  /*7df0*/  IMAD R36, R36, UR8, RZ ;  /* 0x0000000824247c24 */ /* 0x000fe4000f8e02ff */
[----:B------:R-:W-:Y:S02]  /*7e00*/  IMAD R46, R46, 0xc0, R80 ;  /* 0x000000c02e2e7824 */ /* 0x000fe400078e0250 */
[C---:B------:R-:W-:Y:S02]  /*7e10*/  IMAD R37, R41.reuse, UR9, R36 ;  /* 0x0000000929257c24 */ /* 0x040fe4000f8e0224 */
[----:B------:R-:W-:Y:S01]  /*7e20*/  IMAD.WIDE.U32 R20, R41, UR8, R20 ;  /* 0x0000000829147c25 */ /* 0x000fe2000f8e0014 */
[----:B------:R-:W-:Y:S01]  /*7e30*/  ISETP.GE.AND P0, PT, R46, R3, PT ;  /* 0x000000032e00720c */ /* 0x000fe20003f06270 */
[----:B------:R-:W-:Y:S02]  /*7e40*/  ULDC.64 UR8, c[0x0][0xa80] ;  /* 0x0002a00000087ab9 */ /* 0x000fe40000000a00 */
[----:B------:R-:W-:Y:S01]  /*7e50*/  IMAD.IADD R21, R21, 0x1, R37 ;  /* 0x0000000115157824 */ /* 0x000fe200078e0225 */
[----:B------:R-:W-:Y:S01]  /*7e60*/  LEA R38, P1, R20, UR8, 0x1 ;  /* 0x0000000814267c11 */ /* 0x000fe2000f8208ff */
[----:B------:R-:W-:-:S03]  /*7e70*/  VIADD R0, R0, 0x19c20 ;  /* 0x00019c2000007836 */ /* 0x000fc60000000000 */
[----:B------:R-:W-:Y:S02]  /*7e80*/  LEA.HI.X R44, R20, UR9, R21, 0x1, P1 ;  /* 0x00000009142c7c11 */ /* 0x000fe400088f0c15 */
[----:B------:R-:W-:Y:S01]  /*7e90*/  PRMT R0, RZ, 0x654, R0 ;  /* 0x00000654ff007816 */ /* 0x000fe20000000000 */
[----:B0-----:R0:W1:Y:S01]  /*7ea0*/  SHFL.IDX PT, R36, R38, RZ, 0x1c1f ;  /* 0x001c1fff26247589 */ /* 0x00106200000e0000 */
[----:B------:R-:W-:Y:S02]  /*7eb0*/  BSSY B1, `(.L_x_184) ;  /* 0x0000012000017945 */ /* 0x000fe40003800000 */
[----:B------:R0:W-:Y:S01]  /*7ec0*/  SYNCS.ARRIVE.TRANS64.RED.A1T0 RZ, [R0+URZ], RZ ;  /* 0x000000ff00ff79a7 */ /* 0x0001e2000810043f */
[----:B------:R0:W2:Y:S01]  /*7ed0*/  SHFL.IDX PT, R37, R44, RZ, 0x1c1f ;  /* 0x001c1fff2c257589 */ /* 0x0000a200000e0000 */
[----:B------:R-:W-:Y:S02]  /*7ee0*/  SHF.R.S32.HI R45, RZ, 0x1f, R17 ;  /* 0x0000001fff2d7819 */ /* 0x000fe40000011411 */
[----:B------:R-:W-:Y:S01]  /*7ef0*/  SHF.R.S32.HI R47, RZ, 0x1f, R16 ;  /* 0x0000001fff2f7819 */ /* 0x000fe20000011410 */
[----:B------:R-:W-:Y:S06]  /*7f00*/  @P0 BRA `(.L_x_185) ;  /* 0x0000000000300947 */ /* 0x000fec0003800000 */
[----:B------:R-:W-:Y:S02]  /*7f10*/  ULDC UR4, c[0x0][0xac8] ;  /* 0x0002b20000047ab9 */ /* 0x000fe40000000800 */
[----:B------:R-:W-:Y:S02]  /*7f20*/  ISETP.GE.AND P1, PT, R16, UR4, PT ;  /* 0x0000000410007c0c */ /* 0x000fe4000bf26270 */
[----:B------:R-:W-:Y:S02]  /*7f30*/  ISETP.GE.AND P2, PT, R17, UR4, PT ;  /* 0x0000000411007c0c */ /* 0x000fe4000bf46270 */
[----:B------:R-:W-:-:S09]  /*7f40*/  ISETP.GE.AND P0, PT, R2, UR4, PT ;  /* 0x0000000402007c0c */ /* 0x000fd2000bf06270 */
[-C--:B-1----:R-:W-:Y:S02]  /*7f50*/  @!P1 LEA R40, P3, R16, R36.reuse, 0x1 ;  /* 0x0000002410289211 */ /* 0x082fe400078608ff */
[C---:B------:R-:W-:Y:S02]  /*7f60*/  @!P2 LEA R42, P4, R17.reuse, R36, 0x1 ;  /* 0x00000024112aa211 */ /* 0x040fe400078808ff */
[----:B--2---:R-:W-:Y:S01]  /*7f70*/  @!P0 IMAD.WIDE R20, R2, 0x2, R36 ;  /* 0x0000000202148825 */ /* 0x004fe200078e0224 */
[-C--:B------:R-:W-:Y:S02]  /*7f80*/  @!P1 LEA.HI.X R41, R16, R37.reuse, R47, 0x1, P3 ;  /* 0x0000002510299211 */ /* 0x080fe400018f0c2f */
[----:B------:R-:W-:Y:S02]  /*7f90*/  @!P2 LEA.HI.X R43, R17, R37, R45, 0x1, P4 ;  /* 0x00000025112ba211 */ /* 0x000fe400020f0c2d */
[----:B-----5:R3:W-:Y:S04]  /*7fa0*/  @!P0 ST.E.128 desc[UR50][R20.64], R4 ;  /* 0x0000000414008985 */ /* 0x0207e8000c101d32 */
[----:B------:R3:W-:Y:S04]  /*7fb0*/  @!P1 ST.E.128 desc[UR50][R40.64], R12 ;  /* 0x0000000c28009985 */ /* 0x0007e8000c101d32 */
[----:B------:R3:W-:Y:S02]  /*7fc0*/  @!P2 ST.E.128 desc[UR50][R42.64], R28 ;  /* 0x0000001c2a00a985 */ /* 0x0007e4000c101d32 */
.L_x_185:
[----:B------:R-:W-:Y:S05]  /*7fd0*/  BSYNC B1 ;  /* 0x0000000000017941 */ /* 0x000fea0003800000 */
.L_x_184:
[----:B0-----:R-:W-:Y:S01]  /*7fe0*/  VIADD R0, R46, 0x60 ;  /* 0x000000602e007836 */ /* 0x001fe20000000000 */
[----:B---3-5:R0:W3:Y:S04]  /*7ff0*/  SHFL.IDX PT, R7, R44, 0x1, 0x1c1f ;  /* 0x003c1f002c077f89 */ /* 0x0280e800000e0000 */
[----:B------:R-:W-:Y:S01]  /*8000*/  ISETP.GE.AND P0, PT, R0, R3, PT ;  /* 0x000000030000720c */ /* 0x000fe20003f06270 */
[----:B------:R0:W4:-:S12]  /*8010*/  SHFL.IDX PT, R6, R38, 0x1, 0x1c1f ;  /* 0x003c1f0026067f89 */ /* 0x00011800000e0000 */
[----:B0-----:R-:W-:Y:S05]  /*8020*/  @P0 BRA `(.L_x_186) ;  /* 0x0000001400a00947 */ /* 0x001fea0003800000 */
[----:B------:R-:W-:Y:S02]  /*8030*/  ULDC UR4, c[0x0][0xac8] ;  /* 0x0002b20000047ab9 */ /* 0x000fe40000000800 */
[----:B------:R-:W-:Y:S02]  /*8040*/  ISETP.GE.AND P2, PT, R16, UR4, PT ;  /* 0x0000000410007c0c */ /* 0x000fe4000bf46270 */
[----:B------:R-:W-:-:S11]  /*8050*/  ISETP.GE.AND P1, PT, R2, UR4, PT ;  /* 0x0000000402007c0c */ /* 0x000fd6000bf26270 */
[----:B----4-:R-:W-:Y:S02]  /*8060*/  @!P2 LEA R12, P0, R16, R6, 0x1 ;  /* 0x00000006100ca211 */ /* 0x010fe400078008ff */
[----:B---3--:R-:W-:Y:S02]  /*8070*/  @!P1 IMAD.WIDE R4, R2, 0x2, R6 ;  /* 0x0000000202049825 */ /* 0x008fe400078e0206 */
[----:B------:R-:W-:Y:S02]  /*8080*/  @!P2 LEA.HI.X R13, R16, R7, R47, 0x1, P0 ;  /* 0x00000007100da211 */ /* 0x000fe400000f0c2f */
[----:B------:R-:W-:Y:S01]  /*8090*/  ISETP.GE.AND P0, PT, R17, UR4, PT ;  /* 0x0000000411007c0c */ /* 0x000fe2000bf06270 */
[----:B------:R0:W-:Y:S04]  /*80a0*/  @!P1 ST.E.128 desc[UR50][R4.64], R8 ;  /* 0x0000000804009985 */ /* 0x0001e8000c101d32 */
[----:B------:R0:W-:Y:S08]  /*80b0*/  @!P2 ST.E.128 desc[UR50][R12.64], R24 ;  /* 0x000000180c00a985 */ /* 0x0001f0000c101d32 */
[----:B------:R-:W-:Y:S05]  /*80c0*/  @P0 BRA `(.L_x_186) ;  /* 0x0000001400780947 */ /* 0x000fea0003800000 */
[----:B0-----:R-:W-:-:S04]  /*80d0*/  LEA R4, P0, R17, R6, 0x1 ;  /* 0x0000000611047211 */ /* 0x001fc800078008ff */
[----:B------:R-:W-:-:S05]  /*80e0*/  LEA.HI.X R5, R17, R7, R45, 0x1, P0 ;  /* 0x0000000711057211 */ /* 0x000fca00000f0c2d */
[----:B------:R0:W-:Y:S01]  /*80f0*/  ST.E.128 desc[UR50][R4.64], R32 ;  /* 0x0000002004007985 */ /* 0x0001e2000c101d32 */
[----:B------:R-:W-:Y:S05]  /*8100*/  BRA `(.L_x_186) ;  /* 0x0000001400687947 */ /* 0x000fea0003800000 */
.L_x_183:
[----:B------:R1:W5:Y:S01]  /*8110*/  LDL R84, [R1+0x4] ;  /* 0x0000040001547983 */ /* 0x0003620000100800 */
[----:B------:R-:W-:Y:S01]  /*8120*/  ULDC.64 UR10, c[0x0][0xb08] ;  /* 0x0002c200000a7ab9 */ /* 0x000fe20000000a00 */
[----:B0-----:R-:W0:Y:S02]  /*8130*/  @P1 LDC R4, c[0x0][0xbec] ;  /* 0x0002fb00ff041b82 */ /* 0x001e240000000800 */
[----:B------:R1:W5:Y:S04]  /*8140*/  LDL R83, [R1+0x28] ;  /* 0x0000280001537983 */ /* 0x0003680000100800 */
[----:B------:R1:W5:Y:S01]  /*8150*/  LDL R82, [R1] ;  /* 0x0000000001527983 */ /* 0x0003620000100800 */
[----:B------:R-:W-:Y:S01]  /*8160*/  UIMAD UR7, UR12, UR10, URZ ;  /* 0x0000000a0c0772a4 */ /* 0x000fe2000f8e023f */
[----:B------:R-:W2:Y:S01]  /*8170*/  @P1 LDC R5, c[0x0][0xbf0] ;  /* 0x0002fc00ff051b82 */ /* 0x000ea20000000800 */
[----:B------:R-:W-:Y:S01]  /*8180*/  UIMAD.WIDE.U32 UR8, UR4, UR10, URZ ;  /* 0x0000000a040872a5 */ /* 0x000fe2000f8e003f */
[----:B------:R-:W-:Y:S01]  /*8190*/  IMAD.MOV.U32 R3, RZ, RZ, R11 ;  /* 0x000000ffff037224 */ /* 0x000fe200078e000b */
[----:B------:R-:W-:Y:S01]  /*81a0*/  UIMAD UR7, UR4, UR11, UR7 ;  /* 0x0000000b040772a4 */ /* 0x000fe2000f8e0207 */
[----:B------:R-:W-:Y:S01]  /*81b0*/  BSSY B1, `(.L_x_187) ;  /* 0x0000064000017945 */ /* 0x000fe20003800000 */
[----:B------:R-:W-:Y:S01]  /*81c0*/  USHF.R.S32.HI UR4, URZ, 0x1f, UR39 ;  /* 0x0000001f3f047899 */ /* 0x000fe20008011427 */
[----:B------:R-:W-:Y:S01]  /*81d0*/  SHF.R.S32.HI R24, RZ, 0x1f, R18 ;  /* 0x0000001fff187819 */ /* 0x000fe20000011412 */
[----:B------:R-:W-:Y:S01]  /*81e0*/  UIADD3 UR9, UR9, UR7, URZ ;  /* 0x0000000709097290 */ /* 0x000fe2000fffe03f */
[----:B------:R-:W-:Y:S01]  /*81f0*/  SHF.R.S32.HI R25, RZ, 0x1f, R19 ;  /* 0x0000001fff197819 */ /* 0x000fe20000011413 */
[----:B------:R-:W-:Y:S01]  /*8200*/  ULDC.64 UR10, c[0x0][0xb38] ;  /* 0x0002ce00000a7ab9 */ /* 0x000fe20000000a00 */
[----:B------:R-:W-:Y:S01]  /*8210*/  SHF.R.S32.HI R26, RZ, 0x1f, R22 ;  /* 0x0000001fff1a7819 */ /* 0x000fe20000011416 */
[----:B------:R-:W-:Y:S01]  /*8220*/  UIMAD.WIDE.U32 UR8, UR41, UR10, UR8 ;  /* 0x0000000a290872a5 */ /* 0x000fe2000f8e0008 */
[----:B------:R-:W-:-:S02]  /*8230*/  SHF.R.S32.HI R27, RZ, 0x1f, R23 ;  /* 0x0000001fff1b7819 */ /* 0x000fc40000011417 */
[----:B------:R-:W-:Y:S01]  /*8240*/  SHF.R.S32.HI R20, RZ, 0x1f, R152 ;  /* 0x0000001fff147819 */ /* 0x000fe20000011498 */
[----:B------:R-:W-:Y:S01]  /*8250*/  UIMAD UR9, UR41, UR11, UR9 ;  /* 0x0000000b290972a4 */ /* 0x000fe2000f8e0209 */
[----:B0-----:R-:W-:Y:S01]  /*8260*/  @P1 IMAD.HI.U32 R4, R11, R4, RZ ;  /* 0x000000040b041227 */ /* 0x001fe200078e00ff */
[----:B------:R-:W-:Y:S01]  /*8270*/  SHF.R.S32.HI R21, RZ, 0x1f, R153 ;  /* 0x0000001fff157819 */ /* 0x000fe20000011499 */
[----:B------:R-:W-:Y:S01]  /*8280*/  ULDC.64 UR10, c[0x0][0xb40] ;  /* 0x0002d000000a7ab9 */ /* 0x000fe20000000a00 */
[----:B------:R-:W-:Y:S01]  /*8290*/  SHF.R.S32.HI R28, RZ, 0x1f, R154 ;  /* 0x0000001fff1c7819 */ /* 0x000fe2000001149a */
[----:B------:R-:W-:Y:S01]  /*82a0*/  UIMAD UR4, UR4, UR10, URZ ;  /* 0x0000000a040472a4 */ /* 0x000fe2000f8e023f */
[----:B------:R-:W-:Y:S01]  /*82b0*/  SHF.R.S32.HI R29, RZ, 0x1f, R155 ;  /* 0x0000001fff1d7819 */ /* 0x000fe2000001149b */
[----:B------:R-:W-:Y:S01]  /*82c0*/  UIMAD.WIDE.U32 UR8, UR39, UR10, UR8 ;  /* 0x0000000a270872a5 */ /* 0x000fe2000f8e0008 */
[----:B------:R-:W-:Y:S01]  /*82d0*/  SHF.R.S32.HI R80, RZ, 0x1f, R156 ;  /* 0x0000001fff507819 */ /* 0x000fe2000001149c */
[----:B------:R-:W-:Y:S01]  /*82e0*/  UIMAD UR4, UR39, UR11, UR4 ;  /* 0x0000000b270472a4 */ /* 0x000fe2000f8e0204 */
[----:B--2---:R-:W-:-:S02]  /*82f0*/  @P1 SHF.R.U32.HI R3, RZ, R5, R4 ;  /* 0x00000005ff031219 */ /* 0x004fc40000011604 */
[----:B------:R-:W-:Y:S01]  /*8300*/  ULDC.64 UR10, c[0x0][0xb48] ;  /* 0x0002d200000a7ab9 */ /* 0x000fe20000000a00 */
[----:B------:R-:W-:Y:S01]  /*8310*/  UIADD3 UR9, UR9, UR4, URZ ;  /* 0x0000000409097290 */ /* 0x000fe2000fffe03f */
[--C-:B------:R-:W-:Y:S01]  /*8320*/  SHF.R.S32.HI R4, RZ, 0x1f, R3.reuse ;  /* 0x0000001fff047819 */ /* 0x100fe20000011403 */
[----:B------:R-:W-:Y:S01]  /*8330*/  IMAD.MOV R7, RZ, RZ, -R3 ;  /* 0x000000ffff077224 */ /* 0x000fe200078e0a03 */
[----:B------:R-:W-:Y:S01]  /*8340*/  SHF.R.S32.HI R81, RZ, 0x1f, R157 ;  /* 0x0000001fff517819 */ /* 0x000fe2000001149d */
[----:B------:R-:W-:Y:S02]  /*8350*/  UIMAD.WIDE.U32 UR8, UR43, UR10, UR8 ;  /* 0x0000000a2b0872a5 */ /* 0x000fe4000f8e0008 */
[----:B------:R-:W-:Y:S02]  /*8360*/  IMAD R7, R38, R7, R11 ;  /* 0x0000000726077224 */ /* 0x000fe400078e020b */
[----:B------:R-:W-:Y:S02]  /*8370*/  UIMAD UR43, UR43, UR11, UR9 ;  /* 0x0000000b2b2b72a4 */ /* 0x000fe4000f8e0209 */
[----:B------:R-:W-:Y:S01]  /*8380*/  IMAD.U32 R5, RZ, RZ, UR9 ;  /* 0x00000009ff057e24 */ /* 0x000fe2000f8e00ff */
[----:B------:R-:W-:-:S02]  /*8390*/  ULDC.64 UR10, c[0x0][0xb30] ;  /* 0x0002cc00000a7ab9 */ /* 0x000fc40000000a00 */
[----:B------:R-:W-:Y:S02]  /*83a0*/  IMAD R6, R4, UR10, RZ ;  /* 0x0000000a04067c24 */ /* 0x000fe4000f8e02ff */
[----:B------:R-:W-:Y:S01]  /*83b0*/  IMAD.U32 R4, RZ, RZ, UR8 ;  /* 0x00000008ff047e24 */ /* 0x000fe2000f8e00ff */
[----:B------:R-:W-:Y:S01]  /*83c0*/  ULDC.64 UR8, c[0x0][0xb28] ;  /* 0x0002ca0000087ab9 */ /* 0x000fe20000000a00 */
[----:B------:R-:W-:Y:S02]  /*83d0*/  IMAD.U32 R5, RZ, RZ, UR43 ;  /* 0x0000002bff057e24 */ /* 0x000fe4000f8e00ff */
[C---:B------:R-:W-:Y:S01]  /*83e0*/  IMAD R9, R3.reuse, UR11, R6 ;  /* 0x0000000b03097c24 */ /* 0x040fe2000f8e0206 */
[----:B------:R-:W-:Y:S01]  /*83f0*/  SHF.R.S32.HI R6, RZ, 0x1f, R7 ;  /* 0x0000001fff067819 */ /* 0x000fe20000011407 */
[----:B------:R-:W-:-:S04]  /*8400*/  IMAD.WIDE.U32 R4, R3, UR10, R4 ;  /* 0x0000000a03047c25 */ /* 0x000fc8000f8e0004 */
[----:B------:R-:W-:Y:S02]  /*8410*/  IMAD R6, R6, UR8, RZ ;  /* 0x0000000806067c24 */ /* 0x000fe4000f8e02ff */
[----:B------:R-:W-:Y:S02]  /*8420*/  IMAD.IADD R5, R5, 0x1, R9 ;  /* 0x0000000105057824 */ /* 0x000fe400078e0209 */
[C---:B------:R-:W-:Y:S02]  /*8430*/  IMAD R3, R7.reuse, UR9, R6 ;  /* 0x0000000907037c24 */ /* 0x040fe4000f8e0206 */
[----:B------:R-:W-:Y:S01]  /*8440*/  IMAD.WIDE.U32 R4, R7, UR8, R4 ;  /* 0x0000000807047c25 */ /* 0x000fe2000f8e0004 */
[----:B------:R-:W-:-:S03]  /*8450*/  ULDC.64 UR8, c[0x0][0xb00] ;  /* 0x0002c00000087ab9 */ /* 0x000fc60000000a00 */
[----:B------:R-:W-:Y:S01]  /*8460*/  VIADD R6, R0, 0x19c20 ;  /* 0x00019c2000067836 */ /* 0x000fe20000000000 */
[----:B------:R-:W-:Y:S01]  /*8470*/  LEA R0, P1, R4, UR8, 0x2 ;  /* 0x0000000804007c11 */ /* 0x000fe2000f8210ff */
[----:B------:R-:W-:-:S03]  /*8480*/  IMAD.IADD R3, R5, 0x1, R3 ;  /* 0x0000000105037824 */ /* 0x000fc600078e0203 */
[----:B------:R-:W-:Y:S02]  /*8490*/  PRMT R6, RZ, 0x654, R6 ;  /* 0x00000654ff067816 */ /* 0x000fe40000000006 */
[----:B------:R-:W-:Y:S02]  /*84a0*/  LEA.HI.X R3, R4, UR9, R3, 0x2, P1 ;  /* 0x0000000904037c11 */ /* 0x000fe400088f1403 */
[----:B------:R0:W-:Y:S03]  /*84b0*/  SYNCS.ARRIVE.TRANS64.RED.A1T0 RZ, [R6+URZ], RZ ;  /* 0x000000ff06ff79a7 */ /* 0x0001e6000810043f */
[----:B------:R1:W2:Y:S04]  /*84c0*/  SHFL.IDX PT, R7, R3, RZ, 0x1c1f ;  /* 0x001c1fff03077589 */ /* 0x0002a800000e0000 */
[----:B0-----:R1:W0:Y:S01]  /*84d0*/  SHFL.IDX PT, R6, R0, RZ, 0x1c1f ;  /* 0x001c1fff00067589 */ /* 0x00122200000e0000 */
[----:B------:R-:W-:Y:S05]  /*84e0*/  @P2 BRA `(.L_x_188) ;  /* 0x0000000000c02947 */ /* 0x000fea0003800000 */
[----:B------:R-:W-:Y:S02]  /*84f0*/  ULDC UR4, c[0x0][0xac8] ;  /* 0x0002b20000047ab9 */ /* 0x000fe40000000800 */
[----:B-----5:R-:W-:Y:S02]  /*8500*/  ISETP.GE.AND P1, PT, R84, UR4, PT ;  /* 0x0000000454007c0c */ /* 0x020fe4000bf26270 */
[----:B------:R-:W-:Y:S02]  /*8510*/  ISETP.GE.AND P2, PT, R82, UR4, PT ;  /* 0x0000000452007c0c */ /* 0x000fe4000bf46270 */
[----:B------:R-:W-:Y:S02]  /*8520*/  ISETP.GE.AND P5, PT, R157, UR4, PT ;  /* 0x000000049d007c0c */ /* 0x000fe4000bfa6270 */
[----:B------:R-:W-:-:S07]  /*8530*/  ISETP.GE.AND P4, PT, R156, UR4, PT ;  /* 0x000000049c007c0c */ /* 0x000fce000bf86270 */
[----:B0-2---:R-:W-:Y:S02]  /*8540*/  @!P1 IMAD.WIDE R4, R84, 0x4, R6 ;  /* 0x0000000454049825 */ /* 0x005fe400078e0206 */
[----:B------:R-:W-:-:S03]  /*8550*/  @!P2 LEA R8, P3, R82, R6, 0x2 ;  /* 0x000000065208a211 */ /* 0x000fc600078610ff */
[----:B------:R0:W-:Y:S01]  /*8560*/  @!P1 ST.E.64 desc[UR50][R4.64], R34 ;  /* 0x0000002204009985 */ /* 0x0001e2000c101b32 */
[----:B------:R-:W-:Y:S02]  /*8570*/  ISETP.GE.AND P1, PT, R155, UR4, PT ;  /* 0x000000049b007c0c */ /* 0x000fe4000bf26270 */
[-C--:B------:R-:W-:Y:S02]  /*8580*/  @!P2 LEA.HI.X R9, R82, R7.reuse, R83, 0x2, P3 ;  /* 0x000000075209a211 */ /* 0x080fe400018f1453 */
[CC--:B------:R-:W-:Y:S02]  /*8590*/  @!P5 LEA R10, P3, R157.reuse, R6.reuse, 0x2 ;  /* 0x000000069d0ad211 */ /* 0x0c0fe400078610ff */
[----:B------:R-:W-:Y:S01]  /*85a0*/  @!P4 LEA R12, P6, R156, R6, 0x2 ;  /* 0x000000069c0cc211 */ /* 0x000fe200078c10ff */
[----:B------:R2:W-:Y:S01]  /*85b0*/  @!P2 ST.E.64 desc[UR50][R8.64], R36 ;  /* 0x000000240800a985 */ /* 0x0005e2000c101b32 */
[----:B------:R-:W-:Y:S02]  /*85c0*/  @!P5 LEA.HI.X R11, R157, R7, R81, 0x2, P3 ;  /* 0x000000079d0bd211 */ /* 0x000fe400018f1451 */
[----:B------:R-:W-:-:S02]  /*85d0*/  ISETP.GE.AND P2, PT, R154, UR4, PT ;  /* 0x000000049a007c0c */ /* 0x000fc4000bf46270 */
[----:B------:R-:W-:Y:S01]  /*85e0*/  ISETP.GE.AND P3, PT, R153, UR4, PT ;  /* 0x0000000499007c0c */ /* 0x000fe2000bf66270 */
[----:B------:R3:W-:Y:S01]  /*85f0*/  @!P5 ST.E.64 desc[UR50][R10.64], R44 ;  /* 0x0000002c0a00d985 */ /* 0x0007e2000c101b32 */
[----:B------:R-:W-:Y:S02]  /*8600*/  @!P4 LEA.HI.X R13, R156, R7, R80, 0x2, P6 ;  /* 0x000000079c0dc211 */ /* 0x000fe400030f1450 */
[----:B------:R-:W-:-:S03]  /*8610*/  @!P1 LEA R14, P5, R155, R6, 0x2 ;  /* 0x000000069b0e9211 */ /* 0x000fc600078a10ff */
[----:B------:R4:W-:Y:S01]  /*8620*/  @!P4 ST.E.64 desc[UR50][R12.64], R46 ;  /* 0x0000002e0c00c985 */ /* 0x0009e2000c101b32 */
[-C--:B------:R-:W-:Y:S02]  /*8630*/  @!P1 LEA.HI.X R15, R155, R7.reuse, R29, 0x2, P5 ;  /* 0x000000079b0f9211 */ /* 0x080fe400028f141d */
[----:B------:R-:W-:Y:S02]  /*8640*/  ISETP.GE.AND P4, PT, R152, UR4, PT ;  /* 0x0000000498007c0c */ /* 0x000fe4000bf86270 */
[CC--:B0-----:R-:W-:Y:S01]  /*8650*/  @!P2 LEA R4, P6, R154.reuse, R6.reuse, 0x2 ;  /* 0x000000069a04a211 */ /* 0x0c1fe200078c10ff */
[----:B------:R0:W-:Y:S01]  /*8660*/  @!P1 ST.E.64 desc[UR50][R14.64], R52 ;  /* 0x000000340e009985 */ /* 0x0001e2000c101b32 */
[----:B------:R-:W-:Y:S02]  /*8670*/  ISETP.GE.AND P1, PT, R23, UR4, PT ;  /* 0x0000000417007c0c */ /* 0x000fe4000bf26270 */
[----:B--2---:R-:W-:Y:S02]  /*8680*/  @!P3 LEA R8, P5, R153, R6, 0x2 ;  /* 0x000000069908b211 */ /* 0x004fe400078a10ff */
[----:B------:R-:W-:-:S02]  /*8690*/  @!P2 LEA.HI.X R5, R154, R7, R28, 0x2, P6 ;  /* 0x000000079a05a211 */ /* 0x000fc400030f141c */
[-C--:B------:R-:W-:Y:S02]  /*86a0*/  @!P3 LEA.HI.X R9, R153, R7.reuse, R21, 0x2, P5 ;  /* 0x000000079909b211 */ /* 0x080fe400028f1415 */
[----:B------:R-:W-:Y:S01]  /*86b0*/  ISETP.GE.AND P5, PT, R22, UR4, PT ;  /* 0x0000000416007c0c */ /* 0x000fe2000bfa6270 */
[----:B------:R2:W-:Y:S01]  /*86c0*/  @!P2 ST.E.64 desc[UR50][R4.64], R54 ;  /* 0x000000360400a985 */ /* 0x0005e2000c101b32 */
[----:B---3--:R-:W-:Y:S02]  /*86d0*/  @!P4 LEA R10, P2, R152, R6, 0x2 ;  /* 0x00000006980ac211 */ /* 0x008fe400078410ff */
[----:B------:R-:W-:Y:S01]  /*86e0*/  ISETP.GE.AND P6, PT, R19, UR4, PT ;  /* 0x0000000413007c0c */ /* 0x000fe2000bfc6270 */
[----:B------:R3:W-:Y:S01]  /*86f0*/  @!P3 ST.E.64 desc[UR50][R8.64], R60 ;  /* 0x0000003c0800b985 */ /* 0x0007e2000c101b32 */
[----:B------:R-:W-:Y:S02]  /*8700*/  ISETP.GE.AND P3, PT, R18, UR4, PT ;  /* 0x0000000412007c0c */ /* 0x000fe4000bf66270 */
[----:B------:R-:W-:-:S02]  /*8710*/  @!P4 LEA.HI.X R11, R152, R7, R20, 0x2, P2 ;  /* 0x00000007980bc211 */ /* 0x000fc400010f1414 */
[----:B----4-:R-:W-:-:S03]  /*8720*/  @!P1 LEA R12, P2, R23, R6, 0x2 ;  /* 0x00000006170c9211 */ /* 0x010fc600078410ff */
[----:B------:R3:W-:Y:S01]  /*8730*/  @!P4 ST.E.64 desc[UR50][R10.64], R62 ;  /* 0x0000003e0a00c985 */ /* 0x0007e2000c101b32 */
[----:B------:R-:W-:Y:S02]  /*8740*/  @!P1 LEA.HI.X R13, R23, R7, R27, 0x2, P2 ;  /* 0x00000007170d9211 */ /* 0x000fe400010f141b */
[----:B0-----:R-:W-:-:S03]  /*8750*/  @!P5 LEA R14, P2, R22, R6, 0x2 ;  /* 0x00000006160ed211 */ /* 0x001fc600078410ff */
[----:B------:R3:W-:Y:S01]  /*8760*/  @!P1 ST.E.64 desc[UR50][R12.64], R68 ;  /* 0x000000440c009985 */ /* 0x0007e2000c101b32 */
[CC--:B--2---:R-:W-:Y:S02]  /*8770*/  @!P6 LEA R4, P1, R19.reuse, R6.reuse, 0x2 ;  /* 0x000000061304e211 */ /* 0x0c4fe400078210ff */
[----:B------:R-:W-:Y:S02]  /*8780*/  @!P3 LEA R6, P4, R18, R6, 0x2 ;  /* 0x000000061206b211 */ /* 0x000fe400078810ff */
[-C--:B------:R-:W-:Y:S02]  /*8790*/  @!P5 LEA.HI.X R15, R22, R7.reuse, R26, 0x2, P2 ;  /* 0x00000007160fd211 */ /* 0x080fe400010f141a */
[-C--:B------:R-:W-:Y:S02]  /*87a0*/  @!P6 LEA.HI.X R5, R19, R7.reuse, R25, 0x2, P1 ;  /* 0x000000071305e211 */ /* 0x080fe400008f1419 */
[----:B------:R-:W-:Y:S01]  /*87b0*/  @!P3 LEA.HI.X R7, R18, R7, R24, 0x2, P4 ;  /* 0x000000071207b211 */ /* 0x000fe200020f1418 */
[----:B------:R3:W-:Y:S04]  /*87c0*/  @!P5 ST.E.64 desc[UR50][R14.64], R70 ;  /* 0x000000460e00d985 */ /* 0x0007e8000c101b32 */
[----:B------:R3:W-:Y:S04]  /*87d0*/  @!P6 ST.E.64 desc[UR50][R4.64], R76 ;  /* 0x0000004c0400e985 */ /* 0x0007e8000c101b32 */
[----:B------:R3:W-:Y:S02]  /*87e0*/  @!P3 ST.E.64 desc[UR50][R6.64], R78 ;  /* 0x0000004e0600b985 */ /* 0x0007e4000c101b32 */
.L_x_188:
[----:B------:R-:W-:Y:S05]  /*87f0*/  BSYNC B1 ;  /* 0x0000000000017941 */ /* 0x000fea0003800000 */
.L_x_187:
[----:B--23--:R2:W3:Y:S04]  /*8800*/  SHFL.IDX PT, R7, R3, 0x1, 0x1c1f ;  /* 0x003c1f0003077f89 */ /* 0x00c4e800000e0000 */
[----:B0-----:R2:W0:Y:S01]  /*8810*/  SHFL.IDX PT, R6, R0, 0x1, 0x1c1f ;  /* 0x003c1f0000067f89 */ /* 0x00142200000e0000 */
[----:B------:R-:W-:Y:S05]  /*8820*/  @P0 BRA `(.L_x_186) ;  /* 0x0000000c00a00947 */ /* 0x000fea0003800000 */
[----:B------:R-:W-:Y:S02]  /*8830*/  ULDC UR4, c[0x0][0xac8] ;  /* 0x0002b20000047ab9 */ /* 0x000fe40000000800 */
[----:B-----5:R-:W-:Y:S02]  /*8840*/  ISETP.GE.AND P5, PT, R82, UR4, PT ;  /* 0x0000000452007c0c */ /* 0x020fe4000bfa6270 */
[----:B------:R-:W-:Y:S02]  /*8850*/  ISETP.GE.AND P1, PT, R84, UR4, PT ;  /* 0x0000000454007c0c */ /* 0x000fe4000bf26270 */
[----:B------:R-:W-:Y:S02]  /*8860*/  ISETP.GE.AND P2, PT, R157, UR4, PT ;  /* 0x000000049d007c0c */ /* 0x000fe4000bf46270 */
[----:B------:R-:W-:Y:S02]  /*8870*/  ISETP.GE.AND P4, PT, R156, UR4, PT ;  /* 0x000000049c007c0c */ /* 0x000fe4000bf86270 */
[----:B------:R-:W-:-:S05]  /*8880*/  ISETP.GE.AND P3, PT, R155, UR4, PT ;  /* 0x000000049b007c0c */ /* 0x000fca000bf66270 */
[-C--:B0-----:R-:W-:Y:S02]  /*8890*/  @!P5 LEA R8, P0, R82, R6.reuse, 0x2 ;  /* 0x000000065208d211 */ /* 0x081fe400078010ff */
[----:B---3--:R-:W-:Y:S02]  /*88a0*/  @!P1 IMAD.WIDE R4, R84, 0x4, R6 ;  /* 0x0000000454049825 */ /* 0x008fe400078e0206 */
[----:B------:R-:W-:Y:S02]  /*88b0*/  @!P5 LEA.HI.X R9, R82, R7, R83, 0x2, P0 ;  /* 0x000000075209d211 */ /* 0x000fe400000f1453 */
[----:B------:R-:W-:Y:S01]  /*88c0*/  ISETP.GE.AND P0, PT, R154, UR4, PT ;  /* 0x000000049a007c0c */ /* 0x000fe2000bf06270 */
[----:B------:R0:W-:Y:S01]  /*88d0*/  @!P1 ST.E.64 desc[UR50][R4.64], R40 ;  /* 0x0000002804009985 */ /* 0x0001e2000c101b32 */
[-C--:B------:R-:W-:Y:S02]  /*88e0*/  @!P2 LEA R10, P1, R157, R6.reuse, 0x2 ;  /* 0x000000069d0aa211 */ /* 0x080fe400078210ff */
[-C--:B------:R-:W-:Y:S01]  /*88f0*/  @!P3 LEA R14, P6, R155, R6.reuse, 0x2 ;  /* 0x000000069b0eb211 */ /* 0x080fe200078c10ff */
[----:B------:R3:W-:Y:S01]  /*8900*/  @!P5 ST.E.64 desc[UR50][R8.64], R42 ;  /* 0x0000002a0800d985 */ /* 0x0007e2000c101b32 */
[----:B------:R-:W-:-:S02]  /*8910*/  @!P4 LEA R12, P5, R156, R6, 0x2 ;  /* 0x000000069c0cc211 */ /* 0x000fc400078a10ff */
[-C--:B------:R-:W-:Y:S02]  /*8920*/  @!P2 LEA.HI.X R11, R157, R7.reuse, R81, 0x2, P1 ;  /* 0x000000079d0ba211 */ /* 0x080fe400008f1451 */
[-C--:B------:R-:W-:Y:S02]  /*8930*/  @!P4 LEA.HI.X R13, R156, R7.reuse, R80, 0x2, P5 ;  /* 0x000000079c0dc211 */ /* 0x080fe400028f1450 */
[----:B------:R-:W-:Y:S01]  /*8940*/  ISETP.GE.AND P1, PT, R153, UR4, PT ;  /* 0x0000000499007c0c */ /* 0x000fe2000bf26270 */
[----:B------:R4:W-:Y:S01]  /*8950*/  @!P2 ST.E.64 desc[UR50][R10.64], R48 ;  /* 0x000000300a00a985 */ /* 0x0009e2000c101b32 */
[----:B------:R-:W-:Y:S02]  /*8960*/  @!P3 LEA.HI.X R15, R155, R7, R29, 0x2, P6 ;  /* 0x000000079b0fb211 */ /* 0x000fe400030f141d */
[----:B------:R-:W-:Y:S01]  /*8970*/  ISETP.GE.AND P2, PT, R152, UR4, PT ;  /* 0x0000000498007c0c */ /* 0x000fe2000bf46270 */
[----:B------:R1:W-:Y:S01]  /*8980*/  @!P4 ST.E.64 desc[UR50][R12.64], R50 ;  /* 0x000000320c00c985 */ /* 0x0003e2000c101b32 */
[----:B0-----:R-:W-:-:S02]  /*8990*/  @!P0 LEA R4, P4, R154, R6, 0x2 ;  /* 0x000000069a048211 */ /* 0x001fc400078810ff */
[----:B------:R-:W-:Y:S01]  /*89a0*/  ISETP.GE.AND P5, PT, R23, UR4, PT ;  /* 0x0000000417007c0c */ /* 0x000fe2000bfa6270 */
[----:B------:R0:W-:Y:S01]  /*89b0*/  @!P3 ST.E.64 desc[UR50][R14.64], R56 ;  /* 0x000000380e00b985 */ /* 0x0001e2000c101b32 */
[----:B------:R-:W-:Y:S02]  /*89c0*/  @!P0 LEA.HI.X R5, R154, R7, R28, 0x2, P4 ;  /* 0x000000079a058211 */ /* 0x000fe400020f141c */
[----:B------:R-:W-:Y:S02]  /*89d0*/  ISETP.GE.AND P4, PT, R22, UR4, PT ;  /* 0x0000000416007c0c */ /* 0x000fe4000bf86270 */
[----:B------:R-:W-:Y:S01]  /*89e0*/  ISETP.GE.AND P3, PT, R19, UR4, PT ;  /* 0x0000000413007c0c */ /* 0x000fe2000bf66270 */
[----:B------:R2:W-:Y:S01]  /*89f0*/  @!P0 ST.E.64 desc[UR50][R4.64], R58 ;  /* 0x0000003a04008985 */ /* 0x0005e2000c101b32 */
[----:B---3--:R-:W-:-:S04]  /*8a00*/  @!P1 LEA R8, P6, R153, R6, 0x2 ;  /* 0x0000000699089211 */ /* 0x008fc800078c10ff */
[-C--:B------:R-:W-:Y:S02]  /*8a10*/  @!P1 LEA.HI.X R9, R153, R7.reuse, R21, 0x2, P6 ;  /* 0x0000000799099211 */ /* 0x080fe400030f1415 */
[CC--:B----4-:R-:W-:Y:S02]  /*8a20*/  @!P2 LEA R10, P6, R152.reuse, R6.reuse, 0x2 ;  /* 0x00000006980aa211 */ /* 0x0d0fe400078c10ff */
[-C--:B-1----:R-:W-:Y:S01]  /*8a30*/  @!P5 LEA R12, P0, R23, R6.reuse, 0x2 ;  /* 0x00000006170cd211 */ /* 0x082fe200078010ff */
[----:B------:R2:W-:Y:S01]  /*8a40*/  @!P1 ST.E.64 desc[UR50][R8.64], R64 ;  /* 0x0000004008009985 */ /* 0x0005e2000c101b32 */
[-C--:B------:R-:W-:Y:S02]  /*8a50*/  @!P2 LEA.HI.X R11, R152, R7.reuse, R20, 0x2, P6 ;  /* 0x00000007980ba211 */ /* 0x080fe400030f1414 */
[-C--:B0-----:R-:W-:Y:S02]  /*8a60*/  @!P4 LEA R14, P1, R22, R6.reuse, 0x2 ;  /* 0x00000006160ec211 */ /* 0x081fe400078210ff */
[----:B------:R-:W-:Y:S01]  /*8a70*/  @!P3 LEA R20, P6, R19, R6, 0x2 ;  /* 0x000000061314b211 */ /* 0x000fe200078c10ff */
[----:B------:R2:W-:Y:S01]  /*8a80*/  @!P2 ST.E.64 desc[UR50][R10.64], R66 ;  /* 0x000000420a00a985 */ /* 0x0005e2000c101b32 */
[----:B------:R-:W-:-:S02]  /*8a90*/  @!P5 LEA.HI.X R13, R23, R7, R27, 0x2, P0 ;  /* 0x00000007170dd211 */ /* 0x000fc400000f141b */
[-C--:B------:R-:W-:Y:S02]  /*8aa0*/  @!P4 LEA.HI.X R15, R22, R7.reuse, R26, 0x2, P1 ;  /* 0x00000007160fc211 */ /* 0x080fe400008f141a */
[----:B------:R-:W-:Y:S01]  /*8ab0*/  @!P3 LEA.HI.X R21, R19, R7, R25, 0x2, P6 ;  /* 0x000000071315b211 */ /* 0x000fe200030f1419 */
[----:B------:R2:W-:Y:S01]  /*8ac0*/  @!P5 ST.E.64 desc[UR50][R12.64], R72 ;  /* 0x000000480c00d985 */ /* 0x0005e2000c101b32 */
[----:B------:R-:W-:-:S03]  /*8ad0*/  ISETP.GE.AND P0, PT, R18, UR4, PT ;  /* 0x0000000412007c0c */ /* 0x000fc6000bf06270 */
[----:B------:R2:W-:Y:S04]  /*8ae0*/  @!P4 ST.E.64 desc[UR50][R14.64], R74 ;  /* 0x0000004a0e00c985 */ /* 0x0005e8000c101b32 */
[----:B------:R2:W-:Y:S06]  /*8af0*/  @!P3 ST.E.64 desc[UR50][R20.64], R30 ;  /* 0x0000001e1400b985 */ /* 0x0005ec000c101b32 */
[----:B------:R-:W-:Y:S05]  /*8b00*/  @P0 BRA `(.L_x_186) ;  /* 0x0000000800e80947 */ /* 0x000fea0003800000 */
[----:B--2---:R-:W-:-:S04]  /*8b10*/  LEA R4, P0, R18, R6, 0x2 ;  /* 0x0000000612047211 */ /* 0x004fc800078010ff */
[----:B------:R-:W-:-:S05]  /*8b20*/  LEA.HI.X R5, R18, R7, R24, 0x2, P0 ;  /* 0x0000000712057211 */ /* 0x000fca00000f1418 */
[----:B------:R0:W-:Y:S01]  /*8b30*/  ST.E.64 desc[UR50][R4.64], R32 ;  /* 0x0000002004007985 */ /* 0x0001e2000c101b32 */
[----:B------:R-:W-:Y:S05]  /*8b40*/  BRA `(.L_x_186) ;  /* 0x0000000800d87947 */ /* 0x000fea0003800000 */
.L_x_181:
[----:B------:R-:W-:Y:S02]  /*8b50*/  ULDC.64 UR8, c[0x0][0xc00] ;  /* 0x0003000000087ab9 */ /* 0x000fe40000000a00 */
[----:B------:R-:W-:-:S04]  /*8b60*/  UISETP.NE.U32.AND UP0, UPT, UR8, URZ, UPT ;  /* 0x0000003f0800728c */ /* 0x000fc8000bf05070 */
[----:B------:R-:W-:-:S03]  /*8b70*/  UISETP.NE.AND.EX UP0, UPT, UR9, URZ, UPT, UP0 ;  /* 0x0000003f0900728c */ /* 0x000fc6000bf05300 */
[----:B------:R-:W-:Y:S02]  /*8b80*/  ULDC.64 UR8, c[0x0][0xc00] ;  /* 0x0003000000087ab9 */ /* 0x000fe40000000a00 */
[----:B------:R-:W-:Y:S01]  /*8b90*/  UIMAD.WIDE UR8, UR39, 0x4, UR8 ;  /* 0x00000004270878a5 */ /* 0x000fe2000f8e0208 */
[----:B------:R-:W-:-:S05]  /*8ba0*/  PLOP3.LUT P1, PT, PT, PT, UP0, 0x80, 0x0 ;  /* 0x000000000000781c */ /* 0x000fca0003f2f008 */
[----:B------:R-:W-:Y:S02]  /*8bb0*/  IMAD.U32 R4, RZ, RZ, UR8 ;  /* 0x00000008ff047e24 */ /* 0x000fe4000f8e00ff */
[----:B------:R-:W-:Y:S01]  /*8bc0*/  IMAD.U32 R5, RZ, RZ, UR9 ;  /* 0x00000009ff057e24 */ /* 0x000fe2000f8e00ff */
[----:B------:R-:W-:Y:S02]  /*8bd0*/  ULDC.64 UR8, c[0x0][0xc08] ;  /* 0x0003020000087ab9 */ /* 0x000fe40000000a00 */
[----:B------:R-:W-:-:S03]  /*8be0*/  UISETP.NE.U32.AND UP1, UPT, UR8, URZ, UPT ;  /* 0x0000003f0800728c */ /* 0x000fc6000bf25070 */
[----:B------:R-:W2:Y:S01]  /*8bf0*/  @P1 LDG.E R3, desc[UR50][R4.64] ;  /* 0x0000003204031981 */ /* 0x000ea2000c1e1900 */
[----:B------:R-:W-:Y:S01]  /*8c00*/  UISETP.NE.AND.EX UP1, UPT, UR9, URZ, UPT, UP1 ;  /* 0x0000003f0900728c */ /* 0x000fe2000bf25310 */
[----:B------:R-:W-:Y:S01]  /*8c10*/  ULDC UR4, c[0x0][0xa88] ;  /* 0x0002a20000047ab9 */ /* 0x000fe20000000800 */
[----:B------:R-:W0:Y:S01]  /*8c20*/  S2R R8, SR_TID.X ;  /* 0x0000000000087919 */ /* 0x000e220000002100 */
[----:B------:R-:W-:-:S03]  /*8c30*/  IMAD.U32 R0, RZ, RZ, UR4 ;  /* 0x00000004ff007e24 */ /* 0x000fc6000f8e00ff */
[----:B------:R-:W-:-:S05]  /*8c40*/  PLOP3.LUT P2, PT, PT, PT, UP1, 0x80, 0x0 ;  /* 0x000000000000781c */ /* 0x000fca0003f4f018 */
[----:B------:R-:W-:Y:S02]  /*8c50*/  @UP1 ULDC.64 UR8, c[0x0][0xc08] ;  /* 0x0003020000081ab9 */ /* 0x000fe40000000a00 */
[----:B------:R-:W-:-:S06]  /*8c60*/  @UP1 UIMAD.WIDE UR8, UR39, 0x4, UR8 ;  /* 0x00000004270818a5 */ /* 0x000fcc000f8e0208 */
[----:B------:R-:W-:Y:S02]  /*8c70*/  IMAD.U32 R6, RZ, RZ, UR8 ;  /* 0x00000008ff067e24 */ /* 0x000fe4000f8e00ff */
[----:B------:R-:W-:-:S05]  /*8c80*/  IMAD.U32 R7, RZ, RZ, UR9 ;  /* 0x00000009ff077e24 */ /* 0x000fca000f8e00ff */
[----:B------:R1:W5:Y:S01]  /*8c90*/  @P2 LDG.E R0, desc[UR50][R6.64] ;  /* 0x0000003206002981 */ /* 0x000362000c1e1900 */
[----:B------:R-:W-:Y:S01]  /*8ca0*/  UMOV UR4, URZ ;  /* 0x0000003f00047c82 */ /* 0x000fe20008000000 */
[----:B0-----:R-:W-:-:S05]  /*8cb0*/  VIADD R12, R8, 0xffffff80 ;  /* 0xffffff80080c7836 */ /* 0x001fca0000000000 */
[----:B------:R-:W-:Y:S02]  /*8cc0*/  ISETP.GT.AND P0, PT, R12, 0xbf, PT ;  /* 0x000000bf0c00780c */ /* 0x000fe40003f04270 */
[----:B--2---:R-:W-:-:S13]  /*8cd0*/  @P1 R2UR UR4, R3 ;  /* 0x00000000030412ca */ /* 0x004fda00000e0000 */
[----:B------:R-:W-:Y:S01]  /*8ce0*/  USHF.R.S32.HI UR16, URZ, 0x1f, UR4 ;  /* 0x0000001f3f107899 */ /* 0x000fe20008011404 */
[----:B-1----:R-:W-:Y:S11]  /*8cf0*/  @P2 BRA `(.L_x_189) ;  /* 0x0000000000102947 */ /* 0x002ff60003800000 */
[----:B------:R-:W-:Y:S05]  /*8d00*/  @!P1 BRA `(.L_x_189) ;  /* 0x00000000000c9947 */ /* 0x000fea0003800000 */
[----:B------:R-:W2:Y:S04]  /*8d10*/  LDG.E R3, desc[UR50][R4.64] ;  /* 0x0000003204037981 */ /* 0x000ea8000c1e1900 */
[----:B-----5:R-:W2:Y:S02]  /*8d20*/  LDG.E R0, desc[UR50][R4.64+0x4] ;  /* 0x0000043204007981 */ /* 0x020ea4000c1e1900 */
[----:B--2---:R-:W-:-:S07]  /*8d30*/  IMAD.IADD R0, R0, 0x1, -R3 ;  /* 0x0000000100007824 */ /* 0x004fce00078e0a03 */
.L_x_189:
[----:B------:R-:W-:Y:S01]  /*8d40*/  USEL UR39, UR39, URZ, !UP0 ;  /* 0x0000003f27277287 */ /* 0x000fe2000c000000 */
[----:B------:R-:W-:Y:S01]  /*8d50*/  BSSY B1, `(.L_x_190) ;  /* 0x0000038000017945 */ /* 0x000fe20003800000 */
[----:B------:R-:W-:-:S03]  /*8d60*/  USEL UR40, UR40, URZ, !UP0 ;  /* 0x0000003f28287287 */ /* 0x000fc6000c000000 */
[----:B------:R-:W-:Y:S09]  /*8d70*/  @P0 BRA `(.L_x_191) ;  /* 0x0000000000d40947 */ /* 0x000ff20003800000 */
[----:B------:R-:W0:Y:S01]  /*8d80*/  LDC R9, c[0x0][0xbe8] ;  /* 0x0002fa00ff097b82 */ /* 0x000e220000000800 */
[----:B------:R-:W-:-:S04]  /*8d90*/  IMAD.U32 R3, RZ, RZ, UR42 ;  /* 0x0000002aff037e24 */ /* 0x000fc8000f8e00ff */
[----:B------:R-:W-:-:S04]  /*8da0*/  IMAD R3, R3, 0xc0, R8 ;  /* 0x000000c003037824 */ /* 0x000fc800078e0208 */
[----:B------:R-:W-:Y:S02]  /*8db0*/  VIADD R6, R3, 0xffffff80 ;  /* 0xffffff8003067836 */ /* 0x000fe40000000000 */
[----:B0----5:R-:W-:-:S05]  /*8dc0*/  IMAD R4, R0, R9, RZ ;  /* 0x0000000900047224 */ /* 0x021fca00078e02ff */
[----:B------:R-:W-:-:S13]  /*8dd0*/  ISETP.GE.AND P0, PT, R6, R4, PT ;  /* 0x000000040600720c */ /* 0x000fda0003f06270 */
[----:B------:R-:W-:Y:S05]  /*8de0*/  @P0 BRA `(.L_x_191) ;  /* 0x0000000000b80947 */ /* 0x000fea0003800000 */
[----:B------:R-:W-:Y:S01]  /*8df0*/  ISETP.NE.AND P0, PT, R9, 0x1, PT ;  /* 0x000000010900780c */ /* 0x000fe20003f05270 */
[----:B------:R-:W-:Y:S01]  /*8e00*/  UISETP.GT.AND UP2, UPT, UR44, 0x1, UPT ;  /* 0x000000012c00788c */ /* 0x000fe2000bf44270 */
[----:B------:R-:W-:-:S03]  /*8e10*/  UMOV UR7, 0x9b8 ;  /* 0x000009b800077882 */ /* 0x000fc60000000000 */
[----:B------:R-:W-:Y:S02]  /*8e20*/  USEL UR17, UR7, 0x978, UP2 ;  /* 0x0000097807117887 */ /* 0x000fe40009000000 */
[----:B------:R-:W-:-:S06]  /*8e30*/  USEL UR19, UR43, URZ, UP2 ;  /* 0x0000003f2b137287 */ /* 0x000fcc0009000000 */
[----:B------:R-:W0:Y:S04]  /*8e40*/  @P0 LDC R3, c[0x0][0xbec] ;  /* 0x0002fb00ff030b82 */ /* 0x000e280000000800 */
[----:B------:R-:W-:Y:S01]  /*8e50*/  ULDC.64 UR10, c[0x0][UR17+0x220] ;  /* 0x00008800110a7abb */ /* 0x000fe20008000a00 */
[----:B------:R-:W-:Y:S01]  /*8e60*/  ULDC.64 UR8, c[0x0][UR17+0x218] ;  /* 0x0000860011087abb */ /* 0x000fe20008000a00 */
[----:B------:R-:W-:Y:S01]  /*8e70*/  ULDC.64 UR12, c[0x0][UR17+0x228] ;  /* 0x00008a00110c7abb */ /* 0x000fe20008000a00 */
[----:B------:R-:W-:Y:S01]  /*8e80*/  UIMAD UR7, UR11, UR39, URZ ;  /* 0x000000270b0772a4 */ /* 0x000fe2000f8e023f */
[----:B------:R-:W1:Y:S01]  /*8e90*/  @P0 LDC R5, c[0x0][0xbf0] ;  /* 0x0002fc00ff050b82 */ /* 0x000e620000000800 */
[----:B------:R-:W-:Y:S02]  /*8ea0*/  UIMAD.WIDE.U32 UR14, UR8, UR41, URZ ;  /* 0x00000029080e72a5 */ /* 0x000fe4000f8e003f */
[----:B------:R-:W-:-:S02]  /*8eb0*/  UIMAD UR18, UR9, UR41, URZ ;  /* 0x00000029091272a4 */ /* 0x000fc4000f8e023f */
[----:B------:R-:W-:Y:S02]  /*8ec0*/  UIMAD.WIDE.U32 UR8, UR10, UR39, URZ ;  /* 0x000000270a0872a5 */ /* 0x000fe4000f8e003f */
[----:B------:R-:W-:Y:S02]  /*8ed0*/  UIMAD.WIDE.U32 UR20, UR12, UR19, URZ ;  /* 0x000000130c1472a5 */ /* 0x000fe4000f8e003f */
[----:B------:R-:W-:Y:S02]  /*8ee0*/  UIMAD UR12, UR13, UR19, URZ ;  /* 0x000000130d0c72a4 */ /* 0x000fe4000f8e023f */
[----:B------:R-:W-:Y:S02]  /*8ef0*/  UIMAD UR7, UR10, UR40, UR7 ;  /* 0x000000280a0772a4 */ /* 0x000fe4000f8e0207 */
[----:B------:R-:W-:Y:S02]  /*8f00*/  UIADD3 UR14, UP0, UP1, UR8, UR14, UR4 ;  /* 0x0000000e080e7290 */ /* 0x000fe4000f91e004 */
[----:B------:R-:W-:Y:S01]  /*8f10*/  UIADD3 UR8, UR12, UR21, URZ ;  /* 0x000000150c087290 */ /* 0x000fe2000fffe03f */
[----:B0-----:R-:W-:Y:S01]  /*8f20*/  @P0 IMAD.HI.U32 R4, R6, R3, RZ ;  /* 0x0000000306040227 */ /* 0x001fe200078e00ff */
[----:B------:R-:W-:-:S02]  /*8f30*/  UIADD3 UR11, UR18, UR15, URZ ;  /* 0x0000000f120b7290 */ /* 0x000fc4000fffe03f */
[----:B------:R-:W-:Y:S01]  /*8f40*/  UIADD3 UR7, UR9, UR7, URZ ;  /* 0x0000000709077290 */ /* 0x000fe2000fffe03f */
[----:B------:R-:W-:Y:S02]  /*8f50*/  IMAD.MOV.U32 R3, RZ, RZ, R6 ;  /* 0x000000ffff037224 */ /* 0x000fe400078e0006 */
[----:B------:R-:W-:Y:S01]  /*8f60*/  IMAD.U32 R8, RZ, RZ, UR8 ;  /* 0x00000008ff087e24 */ /* 0x000fe2000f8e00ff */
[----:B------:R-:W-:Y:S01]  /*8f70*/  UIADD3.X UR7, UR7, UR11, UR16, UP0, UP1 ;  /* 0x0000000b07077290 */ /* 0x000fe200087e2410 */
[----:B-1----:R-:W-:Y:S01]  /*8f80*/  @P0 SHF.R.U32.HI R3, RZ, R5, R4 ;  /* 0x00000005ff030219 */ /* 0x002fe20000011604 */
[----:B------:R-:W-:Y:S01]  /*8f90*/  IMAD.U32 R4, RZ, RZ, UR20 ;  /* 0x00000014ff047e24 */ /* 0x000fe2000f8e00ff */
[----:B------:R-:W-:Y:S01]  /*8fa0*/  ULDC.64 UR8, c[0x0][UR17+0x210] ;  /* 0x0000840011087abb */ /* 0x000fe20008000a00 */
[----:B------:R-:W-:Y:S01]  /*8fb0*/  IMAD.U32 R5, RZ, RZ, UR21 ;  /* 0x00000015ff057e24 */ /* 0x000fe2000f8e00ff */
[--C-:B------:R-:W-:Y:S01]  /*8fc0*/  SHF.R.S32.HI R5, RZ, 0x1f, R3.reuse ;  /* 0x0000001fff057819 */ /* 0x100fe20000011403 */
[----:B------:R-:W-:Y:S01]  /*8fd0*/  IMAD.MOV R7, RZ, RZ, -R3 ;  /* 0x000000ffff077224 */ /* 0x000fe200078e0a03 */
[----:B------:R-:W-:Y:S01]  /*8fe0*/  IADD3 R4, P0, P1, R3, UR14, R4 ;  /* 0x0000000e03047c10 */ /* 0x000fe2000f91e004 */
[----:B------:R-:W-:Y:S01]  /*8ff0*/  ULDC.64 UR10, c[0x0][0xba8] ;  /* 0x0002ea00000a7ab9 */ /* 0x000fe20000000a00 */
[----:B------:R-:W-:Y:S01]  /*9000*/  @!UP2 ULDC UR10, c[0x0][0xb50] ;  /* 0x0002d400000aaab9 */ /* 0x000fe20000000800 */
[----:B------:R-:W-:Y:S01]  /*9010*/  IMAD R7, R9, R7, R6 ;  /* 0x0000000709077224 */ /* 0x000fe200078e0206 */
[----:B------:R-:W-:Y:S01]  /*9020*/  IADD3.X R5, R5, UR7, R8, P0, P1 ;  /* 0x0000000705057c10 */ /* 0x000fe200087e2408 */
[----:B------:R-:W-:-:S02]  /*9030*/  @!UP2 ULDC UR11, c[0x0][0xb54] ;  /* 0x0002d500000baab9 */ /* 0x000fc40000000800 */
[C---:B------:R-:W-:Y:S01]  /*9040*/  IMAD R6, R7.reuse, UR9, RZ ;  /* 0x0000000907067c24 */ /* 0x040fe2000f8e02ff */
[----:B------:R-:W-:Y:S01]  /*9050*/  SHF.R.S32.HI R3, RZ, 0x1f, R7 ;  /* 0x0000001fff037819 */ /* 0x000fe20000011407 */
[----:B------:R-:W-:-:S04]  /*9060*/  IMAD.WIDE.U32 R4, R7, UR8, R4 ;  /* 0x0000000807047c25 */ /* 0x000fc8000f8e0004 */
[----:B------:R-:W-:Y:S01]  /*9070*/  IMAD R3, R3, UR8, R6 ;  /* 0x0000000803037c24 */ /* 0x000fe2000f8e0206 */
[----:B------:R-:W-:-:S03]  /*9080*/  LEA R6, P0, R4, UR10, 0x2 ;  /* 0x0000000a04067c11 */ /* 0x000fc6000f8010ff */
[----:B------:R-:W-:-:S05]  /*9090*/  IMAD.IADD R3, R5, 0x1, R3 ;  /* 0x0000000105037824 */ /* 0x000fca00078e0203 */
[----:B------:R-:W-:Y:S01]  /*90a0*/  LEA.HI.X R7, R4, UR11, R3, 0x2, P0 ;  /* 0x0000000b04077c11 */ /* 0x000fe200080f1403 */
[----:B------:R-:W-:-:S05]  /*90b0*/  IMAD.MOV.U32 R3, RZ, RZ, -0x800000 ;  /* 0xff800000ff037424 */ /* 0x000fca00078e00ff */
[----:B------:R0:W-:Y:S02]  /*90c0*/  STG.E desc[UR50][R6.64], R3 ;  /* 0x0000000306007986 */ /* 0x0001e4000c101932 */
.L_x_191:
[----:B------:R-:W-:Y:S05]  /*90d0*/  BSYNC B1 ;  /* 0x0000000000017941 */ /* 0x000fea0003800000 */
.L_x_190:
[----:B------:R-:W-:-:S06]  /*90e0*/  UISETP.GT.AND UP0, UPT, UR44, 0x1, UPT ;  /* 0x000000012c00788c */ /* 0x000fcc000bf04270 */
[----:B------:R-:W-:-:S13]  /*90f0*/  PLOP3.LUT P0, PT, PT, PT, UP0, 0x80, 0x0 ;  /* 0x000000000000781c */ /* 0x000fda0003f0f008 */
[----:B------:R-:W-:Y:S05]  /*9100*/  @P0 BRA `(.L_x_186) ;  /* 0x0000000400680947 */ /* 0x000fea0003800000 */
[----:B------:R-:W1:Y:S01]  /*9110*/  LDC R11, c[0x0][0xbe8] ;  /* 0x0002fa00ff0b7b82 */ /* 0x000e620000000800 */
[--C-:B0-----:R-:W-:Y:S01]  /*9120*/  SHF.R.S32.HI R3, RZ, 0x1f, R12.reuse ;  /* 0x0000001fff037819 */ /* 0x101fe2000001140c */
[----:B------:R-:W-:Y:S01]  /*9130*/  ULDC.64 UR10, c[0x0][0xaa0] ;  /* 0x0002a800000a7ab9 */ /* 0x000fe20000000a00 */
[----:B------:R-:W-:Y:S01]  /*9140*/  SHF.R.S32.HI R10, RZ, 0x1f, R12 ;  /* 0x0000001fff0a7819 */ /* 0x000fe2000001140c */
[----:B------:R-:W-:Y:S01]  /*9150*/  UIMAD UR7, UR16, UR10, URZ ;  /* 0x0000000a100772a4 */ /* 0x000fe2000f8e023f */
[-C--:B------:R-:W-:Y:S01]  /*9160*/  LEA.HI R3, R3, R12.reuse, RZ, 0x2 ;  /* 0x0000000c03037211 */ /* 0x080fe200078f10ff */
[----:B------:R-:W-:Y:S01]  /*9170*/  UIMAD.WIDE.U32 UR8, UR4, UR10, URZ ;  /* 0x0000000a040872a5 */ /* 0x000fe2000f8e003f */
[----:B------:R-:W-:Y:S01]  /*9180*/  LEA.HI R10, R10, R12, RZ, 0x2 ;  /* 0x0000000c0a0a7211 */ /* 0x000fe200078f10ff */
[----:B------:R-:W-:Y:S01]  /*9190*/  UIMAD UR7, UR4, UR11, UR7 ;  /* 0x0000000b040772a4 */ /* 0x000fe2000f8e0207 */
[----:B------:R-:W-:Y:S01]  /*91a0*/  LOP3.LUT R3, R3, 0xfffffffc, RZ, 0xc0, !PT ;  /* 0xfffffffc03037812 */ /* 0x000fe200078ec0ff */
[----:B------:R-:W-:Y:S01]  /*91b0*/  IMAD.U32 R6, RZ, RZ, UR42 ;  /* 0x0000002aff067e24 */ /* 0x000fe2000f8e00ff */
[----:B------:R-:W-:Y:S01]  /*91c0*/  SHF.R.S32.HI R10, RZ, 0x2, R10 ;  /* 0x00000002ff0a7819 */ /* 0x000fe2000001140a */
[----:B------:R-:W-:Y:S01]  /*91d0*/  UIADD3 UR9, UR9, UR7, URZ ;  /* 0x0000000709097290 */ /* 0x000fe2000fffe03f */
[----:B------:R-:W-:Y:S01]  /*91e0*/  IMAD.U32 R8, RZ, RZ, UR42 ;  /* 0x0000002aff087e24 */ /* 0x000fe2000f8e00ff */
[----:B------:R-:W-:Y:S01]  /*91f0*/  ULDC.64 UR10, c[0x0][0xae8] ;  /* 0x0002ba00000a7ab9 */ /* 0x000fe20000000a00 */
[----:B------:R-:W-:Y:S01]  /*9200*/  IMAD.IADD R3, R12, 0x1, -R3 ;  /* 0x000000010c037824 */ /* 0x000fe200078e0a03 */
[----:B------:R-:W-:Y:S01]  /*9210*/  UIMAD.WIDE.U32 UR8, UR41, UR10, UR8 ;  /* 0x0000000a290872a5 */ /* 0x000fe2000f8e0008 */
[----:B------:R-:W-:Y:S01]  /*9220*/  BSSY B1, `(.L_x_192) ;  /* 0x0000037000017945 */ /* 0x000fe20003800000 */
[----:B------:R-:W-:Y:S01]  /*9230*/  SHF.R.S32.HI R20, RZ, 0x1f, R17 ;  /* 0x0000001fff147819 */ /* 0x000fe20000011411 */
[----:B------:R-:W-:Y:S01]  /*9240*/  IMAD R3, R3, 0x60, R10 ;  /* 0x0000006003037824 */ /* 0x000fe200078e020a */
[----:B------:R-:W-:Y:S01]  /*9250*/  UIMAD UR9, UR41, UR11, UR9 ;  /* 0x0000000b290972a4 */ /* 0x000fe2000f8e0209 */
[----:B------:R-:W-:-:S02]  /*9260*/  SHF.R.S32.HI R21, RZ, 0x1f, R16 ;  /* 0x0000001fff157819 */ /* 0x000fc40000011410 */
[----:B------:R-:W-:Y:S01]  /*9270*/  IMAD R6, R6, 0xc0, R3 ;  /* 0x000000c006067824 */ /* 0x000fe200078e0203 */
[----:B-1----:R-:W-:Y:S01]  /*9280*/  ISETP.NE.AND P0, PT, R11, 0x1, PT ;  /* 0x000000010b00780c */ /* 0x002fe20003f05270 */
[----:B------:R-:W-:Y:S02]  /*9290*/  ULDC.64 UR10, c[0x0][0xaf0] ;  /* 0x0002bc00000a7ab9 */ /* 0x000fe40000000a00 */
[----:B------:R-:W-:Y:S01]  /*92a0*/  UIMAD UR40, UR40, UR10, URZ ;  /* 0x0000000a282872a4 */ /* 0x000fe2000f8e023f */
[----:B------:R-:W-:Y:S01]  /*92b0*/  IMAD.MOV.U32 R3, RZ, RZ, R6 ;  /* 0x000000ffff037224 */ /* 0x000fe200078e0006 */
[----:B------:R-:W-:Y:S02]  /*92c0*/  UIMAD.WIDE.U32 UR8, UR39, UR10, UR8 ;  /* 0x0000000a270872a5 */ /* 0x000fe4000f8e0008 */
[----:B------:R-:W-:-:S03]  /*92d0*/  UIMAD UR4, UR39, UR11, UR40 ;  /* 0x0000000b270472a4 */ /* 0x000fc6000f8e0228 */
[----:B------:R-:W-:Y:S01]  /*92e0*/  ULDC.64 UR10, c[0x0][0xae0] ;  /* 0x0002b800000a7ab9 */ /* 0x000fe20000000a00 */
[----:B------:R-:W-:Y:S02]  /*92f0*/  UIADD3 UR4, UR9, UR4, URZ ;  /* 0x0000000409047290 */ /* 0x000fe4000fffe03f */
[----:B------:R-:W0:Y:S08]  /*9300*/  @P0 LDC R5, c[0x0][0xbec] ;  /* 0x0002fb00ff050b82 */ /* 0x000e300000000800 */
[----:B------:R-:W1:Y:S01]  /*9310*/  @P0 LDC R7, c[0x0][0xbf0] ;  /* 0x0002fc00ff070b82 */ /* 0x000e620000000800 */
[----:B0-----:R-:W-:-:S04]  /*9320*/  @P0 IMAD.HI.U32 R4, R6, R5, RZ ;  /* 0x0000000506040227 */ /* 0x001fc800078e00ff */
[----:B------:R-:W-:Y:S02]  /*9330*/  IMAD.U32 R5, RZ, RZ, UR9 ;  /* 0x00000009ff057e24 */ /* 0x000fe4000f8e00ff */
[----:B------:R-:W-:Y:S01]  /*9340*/  IMAD.U32 R5, RZ, RZ, UR4 ;  /* 0x00000004ff057e24 */ /* 0x000fe2000f8e00ff */
[----:B-1----:R-:W-:-:S04]  /*9350*/  @P0 SHF.R.U32.HI R3, RZ, R7, R4 ;  /* 0x00000007ff030219 */ /* 0x002fc80000011604 */
[--C-:B------:R-:W-:Y:S01]  /*9360*/  SHF.R.S32.HI R4, RZ, 0x1f, R3.reuse ;  /* 0x0000001fff047819 */ /* 0x100fe20000011403 */
[----:B------:R-:W-:-:S04]  /*9370*/  IMAD.MOV R7, RZ, RZ, -R3 ;  /* 0x000000ffff077224 */ /* 0x000fc800078e0a03 */
[----:B------:R-:W-:Y:S02]  /*9380*/  IMAD R7, R11, R7, R6 ;  /* 0x000000070b077224 */ /* 0x000fe400078e0206 */
[----:B------:R-:W-:Y:S02]  /*9390*/  IMAD R6, R4, UR10, RZ ;  /* 0x0000000a04067c24 */ /* 0x000fe4000f8e02ff */
[----:B------:R-:W-:Y:S01]  /*93a0*/  IMAD.U32 R4, RZ, RZ, UR8 ;  /* 0x00000008ff047e24 */ /* 0x000fe2000f8e00ff */
[----:B------:R-:W-:Y:S01]  /*93b0*/  ULDC.64 UR8, c[0x0][0xad8] ;  /* 0x0002b60000087ab9 */ /* 0x000fe20000000a00 */
[C---:B------:R-:W-:Y:S01]  /*93c0*/  IMAD R9, R3.reuse, UR11, R6 ;  /* 0x0000000b03097c24 */ /* 0x040fe2000f8e0206 */
[----:B------:R-:W-:Y:S01]  /*93d0*/  SHF.R.S32.HI R6, RZ, 0x1f, R7 ;  /* 0x0000001fff067819 */ /* 0x000fe20000011407 */
[----:B------:R-:W-:-:S04]  /*93e0*/  IMAD.WIDE.U32 R4, R3, UR10, R4 ;  /* 0x0000000a03047c25 */ /* 0x000fc8000f8e0004 */
[----:B------:R-:W-:Y:S02]  /*93f0*/  IMAD R6, R6, UR8, RZ ;  /* 0x0000000806067c24 */ /* 0x000fe4000f8e02ff */
[----:B------:R-:W-:Y:S02]  /*9400*/  IMAD.IADD R5, R5, 0x1, R9 ;  /* 0x0000000105057824 */ /* 0x000fe400078e0209 */
[----:B-----5:R-:W-:Y:S02]  /*9410*/  IMAD R11, R0, R11, RZ ;  /* 0x0000000b000b7224 */ /* 0x020fe400078e02ff */
[----:B------:R-:W-:Y:S02]  /*9420*/  IMAD R0, R8, 0xc0, R10 ;  /* 0x000000c008007824 */ /* 0x000fe400078e020a */
[C---:B------:R-:W-:Y:S02]  /*9430*/  IMAD R3, R7.reuse, UR9, R6 ;  /* 0x0000000907037c24 */ /* 0x040fe4000f8e0206 */
[----:B------:R-:W-:Y:S01]  /*9440*/  IMAD.WIDE.U32 R4, R7, UR8, R4 ;  /* 0x0000000807047c25 */ /* 0x000fe2000f8e0004 */
[----:B------:R-:W-:Y:S01]  /*9450*/  ISETP.GE.AND P0, PT, R0, R11, PT ;  /* 0x0000000b0000720c */ /* 0x000fe20003f06270 */
[----:B------:R-:W-:-:S02]  /*9460*/  ULDC.64 UR8, c[0x0][0xa80] ;  /* 0x0002a00000087ab9 */ /* 0x000fc40000000a00 */
[----:B------:R-:W-:Y:S01]  /*9470*/  IMAD.IADD R3, R5, 0x1, R3 ;  /* 0x0000000105037824 */ /* 0x000fe200078e0203 */
[----:B------:R-:W-:-:S04]  /*9480*/  LEA R6, P1, R4, UR8, 0x1 ;  /* 0x0000000804067c11 */ /* 0x000fc8000f8208ff */
[----:B------:R-:W-:Y:S02]  /*9490*/  LEA.HI.X R3, R4, UR9, R3, 0x1, P1 ;  /* 0x0000000904037c11 */ /* 0x000fe400088f0c03 */
[----:B------:R0:W1:Y:S04]  /*94a0*/  SHFL.IDX PT, R4, R6, RZ, 0x1c1f ;  /* 0x001c1fff06047589 */ /* 0x00006800000e0000 */
[----:B------:R0:W2:Y:S01]  /*94b0*/  SHFL.IDX PT, R5, R3, RZ, 0x1c1f ;  /* 0x001c1fff03057589 */ /* 0x0000a200000e0000 */
[----:B------:R-:W-:Y:S05]  /*94c0*/  @P0 BRA `(.L_x_193) ;  /* 0x0000000000300947 */ /* 0x000fea0003800000 */
        /* <DEDUP_REMOVED lines=9> */
[----:B------:R3:W-:Y:S04]  /*9560*/  @!P2 ST.E.128 desc[UR50][R8.64], RZ ;  /* 0x000000ff0800a985 */ /* 0x0007e8000c101d32 */
[----:B------:R3:W-:Y:S04]  /*9570*/  @!P3 ST.E.128 desc[UR50][R12.64], RZ ;  /* 0x000000ff0c00b985 */ /* 0x0007e8000c101d32 */
[----:B------:R3:W-:Y:S02]  /*9580*/  @!P4 ST.E.128 desc[UR50][R14.64], RZ ;  /* 0x000000ff0e00c985 */ /* 0x0007e4000c101d32 */
.L_x_193:
[----:B------:R-:W-:Y:S05]  /*9590*/  BSYNC B1 ;  /* 0x0000000000017941 */ /* 0x000fea0003800000 */
.L_x_192:
[----:B------:R-:W-:Y:S01]  /*95a0*/  VIADD R0, R0, 0x60 ;  /* 0x0000006000007836 */ /* 0x000fe20000000000 */
[----:B--2---:R2:W4:Y:S04]  /*95b0*/  SHFL.IDX PT, R5, R3, 0x1, 0x1c1f ;  /* 0x003c1f0003057f89 */ /* 0x00452800000e0000 */
[----:B------:R-:W-:Y:S01]  /*95c0*/  ISETP.GE.AND P0, PT, R0, R11, PT ;  /* 0x0000000b0000720c */ /* 0x000fe20003f06270 */
[----:B-1----:R2:W1:-:S12]  /*95d0*/  SHFL.IDX PT, R4, R6, 0x1, 0x1c1f ;  /* 0x003c1f0006047f89 */ /* 0x00245800000e0000 */
[----:B--2---:R-:W-:Y:S05]  /*95e0*/  @P0 BRA `(.L_x_186) ;  /* 0x0000000000300947 */ /* 0x004fea0003800000 */
[----:B------:R-:W-:Y:S02]  /*95f0*/  ULDC UR4, c[0x0][0xac8] ;  /* 0x0002b20000047ab9 */ /* 0x000fe40000000800 */
[----:B------:R-:W-:Y:S02]  /*9600*/  ISETP.GE.AND P3, PT, R16, UR4, PT ;  /* 0x0000000410007c0c */ /* 0x000fe4000bf66270 */
[----:B------:R-:W-:Y:S02]  /*9610*/  ISETP.GE.AND P4, PT, R17, UR4, PT ;  /* 0x0000000411007c0c */ /* 0x000fe4000bf86270 */
[----:B------:R-:W-:-:S09]  /*9620*/  ISETP.GE.AND P2, PT, R2, UR4, PT ;  /* 0x0000000402007c0c */ /* 0x000fd2000bf46270 */
[-C--:B-1-3--:R-:W-:Y:S02]  /*9630*/  @!P3 LEA R8, P0, R16, R4.reuse, 0x1 ;  /* 0x000000041008b211 */ /* 0x08afe400078008ff */
[C---:B------:R-:W-:Y:S02]  /*9640*/  @!P4 LEA R10, P1, R17.reuse, R4, 0x1 ;  /* 0x00000004110ac211 */ /* 0x040fe400078208ff */
[----:B0---4-:R-:W-:Y:S01]  /*9650*/  @!P2 IMAD.WIDE R6, R2, 0x2, R4 ;  /* 0x000000020206a825 */ /* 0x011fe200078e0204 */
[-C--:B------:R-:W-:Y:S02]  /*9660*/  @!P3 LEA.HI.X R9, R16, R5.reuse, R21, 0x1, P0 ;  /* 0x000000051009b211 */ /* 0x080fe400000f0c15 */
[----:B------:R-:W-:Y:S02]  /*9670*/  @!P4 LEA.HI.X R11, R17, R5, R20, 0x1, P1 ;  /* 0x00000005110bc211 */ /* 0x000fe400008f0c14 */
[----:B------:R2:W-:Y:S04]  /*9680*/  @!P2 ST.E.128 desc[UR50][R6.64], RZ ;  /* 0x000000ff0600a985 */ /* 0x0005e8000c101d32 */
[----:B------:R2:W-:Y:S04]  /*9690*/  @!P3 ST.E.128 desc[UR50][R8.64], RZ ;  /* 0x000000ff0800b985 */ /* 0x0005e8000c101d32 */
[----:B------:R2:W-:Y:S02]  /*96a0*/  @!P4 ST.E.128 desc[UR50][R10.64], RZ ;  /* 0x000000ff0a00c985 */ /* 0x0005e4000c101d32 */
.L_x_186:
[----:B------:R-:W-:Y:S05]  /*96b0*/  BSYNC B0 ;  /* 0x0000000000007941 */ /* 0x000fea0003800000 */
.L_x_180:
[----:B------:R-:W-:Y:S02]  /*96c0*/  ULDC UR4, c[0x0][0xc3c] ;  /* 0x00030f0000047ab9 */ /* 0x000fe40000000800 */
[----:B------:R-:W-:-:S13]  /*96d0*/  ISETP.GE.AND P0, PT, R39, UR4, PT ;  /* 0x0000000427007c0c */ /* 0x000fda000bf06270 */
[----:B------:R-:W-:Y:S05]  /*96e0*/  @!P0 BRA `(.L_x_194) ;  /* 0xffffff7400f48947 */ /* 0x000fea000383ffff */
[----:B------:R-:W-:Y:S05]  /*96f0*/  EXIT ;  /* 0x000000000000794d */ /* 0x000fea0003800000 */
.L_x_151:
[----:B------:R-:W-:-:S08]  /*9700*/  NOP ;  /* 0x0000000000007918 */ /* 0x000fd00000000000 */
[----:B------:R-:W0:-:S00]  /*9710*/  USETMAXREG.DEALLOC.CTAPOOL 0x20 ;  /* 0x00000020000079c8 */ /* 0x000e0000080e0500 */
[----:B0-----:R-:W-:Y:S02]  /*9720*/  LOP3.LUT R3, R0, 0x3, RZ, 0xc0, !PT ;  /* 0x0000000300037812 */ /* 0x001fe400078ec0ff */
[----:B------:R-:W-:-:S04]  /*9730*/  LOP3.LUT R28, R28, 0xffffffdf, RZ, 0xc0, !PT ;  /* 0xffffffdf1c1c7812 */ /* 0x000fc800078ec0ff */
[----:B------:R-:W0:Y:S02]  /*9740*/  SHFL.IDX PT, R3, R3, RZ, 0x1f ;  /* 0x00001fff03037589 */ /* 0x000e2400000e0000 */
[----:B0-----:R-:W-:-:S13]  /*9750*/  ISETP.NE.AND P0, PT, R3, RZ, PT ;  /* 0x000000ff0300720c */ /* 0x001fda0003f05270 */
[----:B------:R-:W-:Y:S01]  /*9760*/  @P0 BAR.SYNC.DEFER_BLOCKING 0x5, 0x200 ;  /* 0x0148000000000b1d */ /* 0x000fe20000010000 */
[----:B------:R-:W-:Y:S02]  /*9770*/  @P0 MOV R3, 0x400 ;  /* 0x0000040000030802 */ /* 0x000fe40000000f00 */
[----:B------:R-:W-:Y:S02]  /*9780*/  @P0 LOP3.LUT R28, R28, 0x20, RZ, 0xfc, !PT ;  /* 0x000000201c1c0812 */ /* 0x000fe400078efcff */
[----:B------:R-:W-:-:S05]  /*9790*/  @P0 LEA R2, R2, R3, 0x18 ;  /* 0x0000000302020211 */ /* 0x000fca00078ec0ff */
[----:B------:R-:W0:Y:S02]  /*97a0*/  @P0 LDS.128 R24, [R2+0x19cd0] ;  /* 0x019cd00002180984 */ /* 0x000e240000000c00 */
[----:B0-----:R-:W-:Y:S01]  /*97b0*/  @P0 R2UR UR40, R27 ;  /* 0x000000001b2802ca */ /* 0x001fe200000e0000 */
[----:B------:R-:W-:Y:S06]  /*97c0*/  @P0 BAR.ARV 0x4, 0x200 ;  /* 0x0108000000000b1d */ /* 0x000fec0000002000 */
[----:B------:R-:W-:Y:S08]  /*97d0*/  @P0 BRA `(.L_x_195) ;  /* 0x0000000800b40947 */ /* 0x000ff00003800000 */
[----:B------:R-:W0:Y:S01]  /*97e0*/  S2R R4, SR_TID.X ;  /* 0x0000000000047919 */ /* 0x000e220000002100 */
[----:B------:R-:W-:Y:S01]  /*97f0*/  ULDC UR4, c[0x0][0xc3c] ;  /* 0x00030f0000047ab9 */ /* 0x000fe20000000800 */
[----:B------:R-:W-:Y:S01]  /*9800*/  IMAD.MOV.U32 R6, RZ, RZ, RZ ;  /* 0x000000ffff067224 */ /* 0x000fe200078e00ff */
[----:B------:R-:W1:Y:S01]  /*9810*/  LDC R24, c[0x0][0xc38] ;  /* 0x00030e00ff187b82 */ /* 0x000e620000000800 */
[----:B------:R-:W-:Y:S01]  /*9820*/  IMAD.MOV.U32 R9, RZ, RZ, RZ ;  /* 0x000000ffff097224 */ /* 0x000fe200078e00ff */
[----:B0-----:R-:W-:-:S04]  /*9830*/  LOP3.LUT R7, R4, 0x1f, RZ, 0xc0, !PT ;  /* 0x0000001f04077812 */ /* 0x001fc800078ec0ff */
[----:B------:R-:W-:-:S04]  /*9840*/  ISETP.NE.AND P0, PT, R7, 0x1f, PT ;  /* 0x0000001f0700780c */ /* 0x000fc80003f05270 */
[----:B------:R-:W-:-:S13]  /*9850*/  ISETP.GE.OR P1, PT, R7, UR4, !P0 ;  /* 0x0000000407007c0c */ /* 0x000fda000c726670 */
[----:B------:R-:W0:Y:S08]  /*9860*/  @!P1 LDC.64 R4, c[0x0][0xc80] ;  /* 0x00032000ff049b82 */ /* 0x000e300000000a00 */
[----:B------:R-:W2:Y:S01]  /*9870*/  @!P1 LDC.64 R2, c[0x0][0xc78] ;  /* 0x00031e00ff029b82 */ /* 0x000ea20000000a00 */
[----:B0-----:R-:W-:-:S05]  /*9880*/  @!P1 IMAD.WIDE.U32 R4, R7, 0x4, R4 ;  /* 0x0000000407049825 */ /* 0x001fca00078e0004 */
[----:B------:R-:W3:Y:S01]  /*9890*/  @!P1 LDG.E R6, desc[UR50][R4.64] ;  /* 0x0000003204069981 */ /* 0x000ee2000c1e1900 */
[----:B--2---:R-:W-:-:S05]  /*98a0*/  @!P1 IMAD.WIDE.U32 R2, R7, 0x4, R2 ;  /* 0x0000000407029825 */ /* 0x004fca00078e0002 */
[----:B------:R-:W3:Y:S01]  /*98b0*/  @!P1 LDG.E R9, desc[UR50][R2.64] ;  /* 0x0000003202099981 */ /* 0x000ee2000c1e1900 */
[C---:B------:R-:W-:Y:S02]  /*98c0*/  ISETP.NE.AND P1, PT, R7.reuse, RZ, PT ;  /* 0x000000ff0700720c */ /* 0x040fe40003f25270 */
[C---:B------:R-:W-:Y:S02]  /*98d0*/  ISETP.GE.U32.AND P2, PT, R7.reuse, 0x2, PT ;  /* 0x000000020700780c */ /* 0x040fe40003f46070 */
[C---:B------:R-:W-:Y:S02]  /*98e0*/  ISETP.GE.U32.AND P3, PT, R7.reuse, 0x4, PT ;  /* 0x000000040700780c */ /* 0x040fe40003f66070 */
[C---:B------:R-:W-:Y:S02]  /*98f0*/  ISETP.GE.U32.AND P4, PT, R7.reuse, 0x8, PT ;  /* 0x000000080700780c */ /* 0x040fe40003f86070 */
[----:B------:R-:W-:Y:S01]  /*9900*/  ISETP.GE.U32.AND P5, PT, R7, 0x10, PT ;  /* 0x000000100700780c */ /* 0x000fe20003fa6070 */
[----:B------:R-:W-:Y:S01]  /*9910*/  UMOV UR4, URZ ;  /* 0x0000003f00047c82 */ /* 0x000fe20008000000 */
[----:B---3--:R-:W-:-:S05]  /*9920*/  IMAD R8, R6, R9, RZ ;  /* 0x0000000906087224 */ /* 0x008fca00078e02ff */
[----:B------:R-:W0:Y:S02]  /*9930*/  SHFL.UP PT, R10, R8, 0x1, RZ ;  /* 0x04200000080a7989 */ /* 0x000e2400000e00ff */
[----:B0-----:R-:W-:-:S05]  /*9940*/  SEL R11, R10, RZ, P1 ;  /* 0x000000ff0a0b7207 */ /* 0x001fca0000800000 */
[----:B------:R-:W-:-:S05]  /*9950*/  IMAD.IADD R11, R8, 0x1, R11 ;  /* 0x00000001080b7824 */ /* 0x000fca00078e020b */
        /* <DEDUP_REMOVED lines=9> */
[----:B------:R-:W0:Y:S01]  /*99f0*/  SHFL.UP PT, R4, R2, 0x10, RZ ;  /* 0x0600000002047989 */ /* 0x000e2200000e00ff */
[----:B------:R-:W2:Y:S01]  /*9a00*/  S2R R11, SR_CTAID.X ;  /* 0x00000000000b7919 */ /* 0x000ea20000002500 */
[----:B0-----:R-:W-:-:S05]  /*9a10*/  SEL R5, R4, RZ, P5 ;  /* 0x000000ff04057207 */ /* 0x001fca0002800000 */
[----:B------:R-:W-:-:S05]  /*9a20*/  IMAD.IADD R5, R2, 0x1, R5 ;  /* 0x0000000102057824 */ /* 0x000fca00078e0205 */
[----:B------:R-:W1:Y:S02]  /*9a30*/  SHFL.IDX PT, R13, R5, 0x1f, 0x1f ;  /* 0x03e01f00050d7f89 */ /* 0x000e6400000e0000 */
[----:B-1----:R-:W-:-:S05]  /*9a40*/  IMAD R8, R13, R24, RZ ;  /* 0x000000180d087224 */ /* 0x002fca00078e02ff */
[----:B--2---:R-:W-:Y:S01]  /*9a50*/  ISETP.GT.AND P6, PT, R8, R11, PT ;  /* 0x0000000b0800720c */ /* 0x004fe20003fc4270 */
[----:B------:R-:W-:-:S12]  /*9a60*/  IMAD.MOV.U32 R3, RZ, RZ, R8 ;  /* 0x000000ffff037224 */ /* 0x000fd800078e0008 */
[----:B------:R-:W-:Y:S05]  /*9a70*/  @P6 BRA `(.L_x_196) ;  /* 0x0000000000a06947 */ /* 0x000fea0003800000 */
[----:B------:R-:W-:Y:S01]  /*9a80*/  IMAD.MOV.U32 R8, RZ, RZ, R3 ;  /* 0x000000ffff087224 */ /* 0x000fe200078e0003 */
[----:B------:R-:W-:Y:S01]  /*9a90*/  UMOV UR4, URZ ;  /* 0x0000003f00047c82 */ /* 0x000fe20008000000 */
[----:B------:R-:W-:-:S05]  /*9aa0*/  ULDC UR5, c[0x0][0xc3c] ;  /* 0x00030f0000057ab9 */ /* 0x000fca0000000800 */
.L_x_198:
[----:B------:R-:W-:-:S04]  /*9ab0*/  UIADD3 UR4, UR4, 0x1f, URZ ;  /* 0x0000001f04047890 */ /* 0x000fc8000fffe03f */
[----:B------:R-:W-:-:S06]  /*9ac0*/  UISETP.GE.AND UP0, UPT, UR4, UR5, UPT ;  /* 0x000000050400728c */ /* 0x000fcc000bf06270 */
[----:B------:R-:W-:-:S13]  /*9ad0*/  PLOP3.LUT P6, PT, PT, PT, UP0, 0x40, 0x0 ;  /* 0x000000000000781c */ /* 0x000fda0003fce808 */
[----:B------:R-:W-:Y:S05]  /*9ae0*/  @!P6 BRA `(.L_x_197) ;  /* 0x0000000400c4e947 */ /* 0x000fea0003800000 */
[----:B------:R-:W-:Y:S01]  /*9af0*/  VIADD R9, R7, UR4 ;  /* 0x0000000407097c36 */ /* 0x000fe20008000000 */
[----:B------:R-:W0:Y:S01]  /*9b00*/  LDC R24, c[0x0][0xc38] ;  /* 0x00030e00ff187b82 */ /* 0x000e220000000800 */
[----:B------:R-:W-:-:S03]  /*9b10*/  IMAD.MOV.U32 R6, RZ, RZ, RZ ;  /* 0x000000ffff067224 */ /* 0x000fc600078e00ff */
[----:B------:R-:W-:-:S13]  /*9b20*/  ISETP.GE.OR P6, PT, R9, UR5, !P0 ;  /* 0x0000000509007c0c */ /* 0x000fda000c7c6670 */
[----:B------:R-:W1:Y:S08]  /*9b30*/  @!P6 LDC.64 R4, c[0x0][0xc80] ;  /* 0x00032000ff04eb82 */ /* 0x000e700000000a00 */
[----:B------:R-:W2:Y:S01]  /*9b40*/  @!P6 LDC.64 R2, c[0x0][0xc78] ;  /* 0x00031e00ff02eb82 */ /* 0x000ea20000000a00 */
[----:B-1----:R-:W-:-:S05]  /*9b50*/  @!P6 IMAD.WIDE R4, R9, 0x4, R4 ;  /* 0x000000040904e825 */ /* 0x002fca00078e0204 */
[----:B------:R-:W3:Y:S01]  /*9b60*/  @!P6 LDG.E R6, desc[UR50][R4.64] ;  /* 0x000000320406e981 */ /* 0x000ee2000c1e1900 */
[----:B--2---:R-:W-:-:S04]  /*9b70*/  @!P6 IMAD.WIDE R2, R9, 0x4, R2 ;  /* 0x000000040902e825 */ /* 0x004fc800078e0202 */
[----:B------:R-:W-:-:S06]  /*9b80*/  IMAD.MOV.U32 R9, RZ, RZ, RZ ;  /* 0x000000ffff097224 */ /* 0x000fcc00078e00ff */
[----:B------:R-:W3:Y:S02]  /*9b90*/  @!P6 LDG.E R9, desc[UR50][R2.64] ;  /* 0x000000320209e981 */ /* 0x000ee4000c1e1900 */
[----:B---3--:R-:W-:-:S05]  /*9ba0*/  IMAD R15, R6, R9, RZ ;  /* 0x00000009060f7224 */ /* 0x008fca00078e02ff */
[----:B------:R-:W1:Y:S02]  /*9bb0*/  SHFL.UP PT, R10, R15, 0x1, RZ ;  /* 0x042000000f0a7989 */ /* 0x000e6400000e00ff */
[----:B-1----:R-:W-:-:S05]  /*9bc0*/  SEL R10, R10, RZ, P1 ;  /* 0x000000ff0a0a7207 */ /* 0x002fca0000800000 */
[----:B------:R-:W-:-:S05]  /*9bd0*/  IMAD.IADD R10, R15, 0x1, R10 ;  /* 0x000000010f0a7824 */ /* 0x000fca00078e020a */
        /* <DEDUP_REMOVED lines=12> */
[----:B------:R-:W0:Y:S02]  /*9ca0*/  SHFL.IDX PT, R15, R5, 0x1f, 0x1f ;  /* 0x03e01f00050f7f89 */ /* 0x000e2400000e0000 */
[----:B0-----:R-:W-:-:S04]  /*9cb0*/  IMAD R15, R15, R24, RZ ;  /* 0x000000180f0f7224 */ /* 0x001fc800078e02ff */
[----:B------:R-:W-:-:S05]  /*9cc0*/  IMAD.IADD R8, R15, 0x1, R8 ;  /* 0x000000010f087824 */ /* 0x000fca00078e0208 */
[----:B------:R-:W-:-:S13]  /*9cd0*/  ISETP.GT.AND P6, PT, R8, R11, PT ;  /* 0x0000000b0800720c */ /* 0x000fda0003fc4270 */
[----:B------:R-:W-:Y:S05]  /*9ce0*/  @!P6 BRA `(.L_x_198) ;  /* 0xfffffffc0070e947 */ /* 0x000fea000383ffff */
[----:B------:R-:W-:-:S07]  /*9cf0*/  IMAD.MOV.U32 R3, RZ, RZ, R15 ;  /* 0x000000ffff037224 */ /* 0x000fce00078e000f */
.L_x_196:
[----:B------:R-:W-:-:S04]  /*9d00*/  IMAD.IADD R10, R8, 0x1, -R3 ;  /* 0x00000001080a7824 */ /* 0x000fc800078e0a03 */
[----:B------:R-:W-:-:S05]  /*9d10*/  IMAD R2, R5, R24, R10 ;  /* 0x0000001805027224 */ /* 0x000fca00078e020a */
[----:B------:R-:W-:-:S13]  /*9d20*/  ISETP.GT.AND P0, PT, R2, R11, PT ;  /* 0x0000000b0200720c */ /* 0x000fda0003f04270 */
[----:B------:R-:W-:Y:S02]  /*9d30*/  VOTEU.ANY UR5, UPT, !P0 ;  /* 0x0000000000057886 */ /* 0x000fe400040e0100 */
[----:B------:R-:W-:Y:S02]  /*9d40*/  UPOPC UR40, UR5 ;  /* 0x00000005002872bf */ /* 0x000fe40008000000 */
[----:B------:R-:W-:-:S04]  /*9d50*/  ISETP.NE.AND P0, PT, RZ, UR5, PT ;  /* 0x00000005ff007c0c */ /* 0x000fc8000bf05270 */
[----:B------:R-:W-:Y:S02]  /*9d60*/  IMAD.U32 R13, RZ, RZ, UR40 ;  /* 0x00000028ff0d7e24 */ /* 0x000fe4000f8e00ff */
[----:B------:R-:W-:-:S03]  /*9d70*/  IMAD.U32 R12, RZ, RZ, UR40 ;  /* 0x00000028ff0c7e24 */ /* 0x000fc6000f8e00ff */
[----:B------:R0:W1:Y:S04]  /*9d80*/  SHFL.IDX PT, R6, R6, R13, 0x1f ;  /* 0x00001f0d06067589 */ /* 0x00006800000e0000 */
[----:B------:R2:W3:Y:S01]  /*9d90*/  SHFL.IDX PT, R9, R9, R12, 0x1f ;  /* 0x00001f0c09097589 */ /* 0x0004e200000e0000 */
[----:B0-----:R-:W-:Y:S01]  /*9da0*/  IMAD.MOV.U32 R13, RZ, RZ, RZ ;  /* 0x000000ffff0d7224 */ /* 0x001fe200078e00ff */
[----:B-1----:R-:W-:-:S04]  /*9db0*/  IABS R4, R6 ;  /* 0x0000000600047213 */ /* 0x002fc80000000000 */
[----:B------:R-:W0:Y:S08]  /*9dc0*/  I2F.RP R8, R4 ;  /* 0x0000000400087306 */ /* 0x000e300000209400 */
[----:B0-----:R-:W0:Y:S02]  /*9dd0*/  MUFU.RCP R8, R8 ;  /* 0x0000000800087308 */ /* 0x001e240000001000 */
[----:B0-----:R-:W-:-:S06]  /*9de0*/  VIADD R2, R8, 0xffffffe ;  /* 0x0ffffffe08027836 */ /* 0x001fcc0000000000 */
[----:B------:R-:W0:Y:S02]  /*9df0*/  F2I.FTZ.U32.TRUNC.NTZ R3, R2 ;  /* 0x0000000200037305 */ /* 0x000e24000021f000 */
[----:B0-----:R-:W-:Y:S01]  /*9e00*/  IMAD.MOV R14, RZ, RZ, -R3 ;  /* 0x000000ffff0e7224 */ /* 0x001fe200078e0a03 */
[----:B--23--:R-:W-:Y:S06]  /*9e10*/  @!P0 BRA `(.L_x_199) ;  /* 0x00000000000c8947 */ /* 0x00cfec0003800000 */
[----:B------:R-:W-:-:S06]  /*9e20*/  UIADD3 UR5, UR40, -0x1, URZ ;  /* 0xffffffff28057890 */ /* 0x000fcc000fffe03f */
[----:B------:R-:W-:-:S05]  /*9e30*/  IMAD.U32 R8, RZ, RZ, UR5 ;  /* 0x00000005ff087e24 */ /* 0x000fca000f8e00ff */
[----:B------:R0:W1:Y:S02]  /*9e40*/  SHFL.IDX PT, R13, R5, R8, 0x1f ;  /* 0x00001f08050d7589 */ /* 0x00006400000e0000 */
.L_x_199:
[----:B-1----:R-:W-:Y:S01]  /*9e50*/  IMAD R24, R13, R24, R10 ;  /* 0x000000180d187224 */ /* 0x002fe200078e020a */
[----:B------:R-:W-:Y:S01]  /*9e60*/  IABS R2, R9 ;  /* 0x0000000900027213 */ /* 0x000fe20000000000 */
[----:B0-----:R-:W-:Y:S01]  /*9e70*/  IMAD.MOV.U32 R5, RZ, RZ, R14 ;  /* 0x000000ffff057224 */ /* 0x001fe200078e000e */
[----:B------:R-:W-:Y:S01]  /*9e80*/  IABS R12, R6 ;  /* 0x00000006000c7213 */ /* 0x000fe20000000000 */
[----:B------:R-:W-:Y:S01]  /*9e90*/  IMAD.IADD R25, R11, 0x1, -R24 ;  /* 0x000000010b197824 */ /* 0x000fe200078e0a18 */
[----:B------:R-:W-:Y:S01]  /*9ea0*/  UIADD3 UR40, UR40, UR4, URZ ;  /* 0x0000000428287290 */ /* 0x000fe2000fffe03f */
[----:B------:R-:W-:Y:S02]  /*9eb0*/  IMAD R11, R5, R4, RZ ;  /* 0x00000004050b7224 */ /* 0x000fe400078e02ff */
[----:B------:R-:W-:Y:S01]  /*9ec0*/  IMAD.MOV.U32 R5, RZ, RZ, R2 ;  /* 0x000000ffff057224 */ /* 0x000fe200078e0002 */
[----:B------:R-:W-:Y:S01]  /*9ed0*/  IABS R10, R25 ;  /* 0x00000019000a7213 */ /* 0x000fe20000000000 */
[----:B------:R-:W-:-:S02]  /*9ee0*/  IMAD.MOV.U32 R2, RZ, RZ, RZ ;  /* 0x000000ffff027224 */ /* 0x000fc400078e00ff */
[----:B------:R-:W0:Y:S01]  /*9ef0*/  I2F.RP R8, R5 ;  /* 0x0000000500087306 */ /* 0x000e220000209400 */
[----:B------:R-:W-:Y:S02]  /*9f00*/  IMAD.MOV R12, RZ, RZ, -R12 ;  /* 0x000000ffff0c7224 */ /* 0x000fe400078e0a0c */
[----:B------:R-:W-:-:S04]  /*9f10*/  IMAD.HI.U32 R2, R3, R11, R2 ;  /* 0x0000000b03027227 */ /* 0x000fc800078e0002 */
[----:B------:R-:W-:Y:S02]  /*9f20*/  IMAD.MOV.U32 R3, RZ, RZ, R10 ;  /* 0x000000ffff037224 */ /* 0x000fe400078e000a */
[----:B------:R-:W-:Y:S02]  /*9f30*/  IMAD.MOV.U32 R10, RZ, RZ, R12 ;  /* 0x000000ffff0a7224 */ /* 0x000fe400078e000c */
[----:B------:R-:W-:-:S04]  /*9f40*/  IMAD.HI.U32 R2, R2, R3, RZ ;  /* 0x0000000302027227 */ /* 0x000fc800078e00ff */
[----:B------:R-:W-:Y:S01]  /*9f50*/  IMAD R3, R2, R10, R3 ;  /* 0x0000000a02037224 */ /* 0x000fe200078e0203 */
[----:B0-----:R-:W0:Y:S04]  /*9f60*/  MUFU.RCP R8, R8 ;  /* 0x0000000800087308 */ /* 0x001e280000001000 */
[----:B------:R-:W-:-:S13]  /*9f70*/  ISETP.GT.U32.AND P1, PT, R4, R3, PT ;  /* 0x000000030400720c */ /* 0x000fda0003f24070 */
[----:B------:R-:W-:Y:S02]  /*9f80*/  @!P1 IMAD.IADD R3, R3, 0x1, -R4 ;  /* 0x0000000103039824 */ /* 0x000fe400078e0a04 */
[----:B0-----:R-:W-:Y:S02]  /*9f90*/  VIADD R10, R8, 0xffffffe ;  /* 0x0ffffffe080a7836 */ /* 0x001fe40000000000 */
[----:B------:R-:W-:Y:S01]  /*9fa0*/  @!P1 VIADD R2, R2, 0x1 ;  /* 0x0000000102029836 */ /* 0x000fe20000000000 */
[----:B------:R-:W-:Y:S02]  /*9fb0*/  ISETP.GE.U32.AND P0, PT, R3, R4, PT ;  /* 0x000000040300720c */ /* 0x000fe40003f06070 */
[----:B------:R-:W-:Y:S01]  /*9fc0*/  LOP3.LUT R4, R25, R6, RZ, 0x3c, !PT ;  /* 0x0000000619047212 */ /* 0x000fe200078e3cff */
[----:B------:R0:W1:Y:S01]  /*9fd0*/  F2I.FTZ.U32.TRUNC.NTZ R3, R10 ;  /* 0x0000000a00037305 */ /* 0x000062000021f000 */
[----:B------:R-:W-:Y:S02]  /*9fe0*/  ISETP.NE.AND P1, PT, R6, RZ, PT ;  /* 0x000000ff0600720c */ /* 0x000fe40003f25270 */
[----:B------:R-:W-:-:S02]  /*9ff0*/  ISETP.GE.AND P2, PT, R4, RZ, PT ;  /* 0x000000ff0400720c */ /* 0x000fc40003f46270 */
[----:B0-----:R-:W-:-:S05]  /*a000*/  IABS R10, R9 ;  /* 0x00000009000a7213 */ /* 0x001fca0000000000 */
[----:B------:R-:W-:-:S04]  /*a010*/  @P0 VIADD R2, R2, 0x1 ;  /* 0x0000000102020836 */ /* 0x000fc80000000000 */
[----:B------:R-:W-:Y:S02]  /*a020*/  IMAD.MOV.U32 R8, RZ, RZ, R2 ;  /* 0x000000ffff087224 */ /* 0x000fe400078e0002 */
[----:B-1----:R-:W-:Y:S02]  /*a030*/  IMAD.MOV R2, RZ, RZ, -R3 ;  /* 0x000000ffff027224 */ /* 0x002fe400078e0a03 */
[----:B------:R-:W-:Y:S01]  /*a040*/  @!P2 IMAD.MOV R8, RZ, RZ, -R8 ;  /* 0x000000ffff08a224 */ /* 0x000fe200078e0a08 */
[----:B------:R-:W-:Y:S01]  /*a050*/  @!P1 LOP3.LUT R8, RZ, R6, RZ, 0x33, !PT ;  /* 0x00000006ff089212 */ /* 0x000fe200078e33ff */
[----:B------:R-:W-:Y:S02]  /*a060*/  IMAD R11, R2, R5, RZ ;  /* 0x00000005020b7224 */ /* 0x000fe400078e02ff */
[----:B------:R-:W-:Y:S01]  /*a070*/  IMAD.MOV.U32 R2, RZ, RZ, RZ ;  /* 0x000000ffff027224 */ /* 0x000fe200078e00ff */
[----:B------:R-:W-:Y:S01]  /*a080*/  IABS R4, R8 ;  /* 0x0000000800047213 */ /* 0x000fe20000000000 */
[----:B------:R-:W-:-:S02]  /*a090*/  IMAD.MOV R10, RZ, RZ, -R10 ;  /* 0x000000ffff0a7224 */ /* 0x000fc400078e0a0a */
[----:B------:R-:W-:-:S04]  /*a0a0*/  IMAD.HI.U32 R2, R3, R11, R2 ;  /* 0x0000000b03027227 */ /* 0x000fc800078e0002 */
[----:B------:R-:W-:Y:S02]  /*a0b0*/  IMAD.MOV.U32 R3, RZ, RZ, R4 ;  /* 0x000000ffff037224 */ /* 0x000fe400078e0004 */
[----:B------:R-:W-:Y:S02]  /*a0c0*/  IMAD.MOV.U32 R4, RZ, RZ, R10 ;  /* 0x000000ffff047224 */ /* 0x000fe400078e000a */
[----:B------:R-:W-:-:S04]  /*a0d0*/  IMAD.HI.U32 R2, R2, R3, RZ ;  /* 0x0000000302027227 */ /* 0x000fc800078e00ff */
[----:B------:R-:W-:Y:S01]  /*a0e0*/  IMAD R4, R2, R4, R3 ;  /* 0x0000000402047224 */ /* 0x000fe200078e0203 */
[----:B------:R-:W-:Y:S01]  /*a0f0*/  LOP3.LUT R3, R8, R9, RZ, 0x3c, !PT ;  /* 0x0000000908037212 */ /* 0x000fe200078e3cff */
[----:B------:R-:W-:-:S03]  /*a100*/  IMAD R6, R6, R8, RZ ;  /* 0x0000000806067224 */ /* 0x000fc600078e02ff */
[----:B------:R-:W-:Y:S01]  /*a110*/  ISETP.GT.U32.AND P1, PT, R5, R4, PT ;  /* 0x000000040500720c */ /* 0x000fe20003f24070 */
[----:B------:R-:W-:Y:S01]  /*a120*/  IMAD.IADD R25, R25, 0x1, -R6 ;  /* 0x0000000119197824 */ /* 0x000fe200078e0a06 */
[----:B------:R-:W-:-:S11]  /*a130*/  ISETP.GE.AND P2, PT, R3, RZ, PT ;  /* 0x000000ff0300720c */ /* 0x000fd60003f46270 */
[----:B------:R-:W-:Y:S02]  /*a140*/  @!P1 IMAD.IADD R4, R4, 0x1, -R5 ;  /* 0x0000000104049824 */ /* 0x000fe400078e0a05 */
[----:B------:R-:W-:Y:S01]  /*a150*/  @!P1 VIADD R2, R2, 0x1 ;  /* 0x0000000102029836 */ /* 0x000fe20000000000 */
[----:B------:R-:W-:Y:S02]  /*a160*/  ISETP.NE.AND P1, PT, R9, RZ, PT ;  /* 0x000000ff0900720c */ /* 0x000fe40003f25270 */
[----:B------:R-:W-:-:S13]  /*a170*/  ISETP.GE.U32.AND P0, PT, R4, R5, PT ;  /* 0x000000050400720c */ /* 0x000fda0003f06070 */
[----:B------:R-:W-:-:S04]  /*a180*/  @P0 VIADD R2, R2, 0x1 ;  /* 0x0000000102020836 */ /* 0x000fc80000000000 */
[----:B------:R-:W-:Y:S01]  /*a190*/  @!P2 IMAD.MOV R2, RZ, RZ, -R2 ;  /* 0x000000ffff02a224 */ /* 0x000fe200078e0a02 */
[----:B------:R-:W-:-:S05]  /*a1a0*/  @!P1 LOP3.LUT R2, RZ, R9, RZ, 0x33, !PT ;  /* 0x00000009ff029212 */ /* 0x000fca00078e33ff */
[----:B------:R-:W-:-:S04]  /*a1b0*/  IMAD.MOV R26, RZ, RZ, -R2 ;  /* 0x000000ffff1a7224 */ /* 0x000fc800078e0a02 */
[C---:B------:R-:W-:Y:S02]  /*a1c0*/  IMAD R26, R9.reuse, R26, R8 ;  /* 0x0000001a091a7224 */ /* 0x040fe400078e0208 */
[----:B------:R-:W-:-:S04]  /*a1d0*/  IMAD R9, R9, 0x1000000, R2 ;  /* 0x0100000009097824 */ /* 0x000fc800078e0202 */
[----:B------:R-:W-:Y:S01]  /*a1e0*/  IMAD R26, R26, 0x10000, R9 ;  /* 0x000100001a1a7824 */ /* 0x000fe200078e0209 */
[----:B------:R-:W-:Y:S06]  /*a1f0*/  BRA `(.L_x_200) ;  /* 0x0000000000107947 */ /* 0x000fec0003800000 */
.L_x_197:
[----:B------:R-:W-:Y:S01]  /*a200*/  IMAD.MOV.U32 R24, RZ, RZ, R11 ;  /* 0x000000ffff187224 */ /* 0x000fe200078e000b */
[----:B------:R-:W-:Y:S01]  /*a210*/  ULDC UR40, c[0x0][0xc3c] ;  /* 0x00030f0000287ab9 */ /* 0x000fe20000000800 */
[----:B------:R-:W-:Y:S02]  /*a220*/  IMAD.MOV.U32 R25, RZ, RZ, RZ ;  /* 0x000000ffff197224 */ /* 0x000fe400078e00ff */
[----:B------:R-:W-:-:S07]  /*a230*/  IMAD.MOV.U32 R26, RZ, RZ, RZ ;  /* 0x000000ffff1a7224 */ /* 0x000fce00078e00ff */
.L_x_200:
[----:B------:R-:W-:Y:S01]  /*a240*/  ISETP.NE.AND P0, PT, R7, RZ, PT ;  /* 0x000000ff0700720c */ /* 0x000fe20003f05270 */
[----:B------:R-:W-:-:S12]  /*a250*/  IMAD.U32 R27, RZ, RZ, UR40 ;  /* 0x00000028ff1b7e24 */ /* 0x000fd8000f8e00ff */
[----:B------:R-:W0:Y:S01]  /*a260*/  @!P0 S2R R3, SR_CgaCtaId ;  /* 0x0000000000038919 */ /* 0x000e220000008800 */
[----:B------:R-:W-:-:S04]  /*a270*/  @!P0 MOV R2, 0x400 ;  /* 0x0000040000028802 */ /* 0x000fc80000000f00 */
[----:B0-----:R-:W-:-:S05]  /*a280*/  @!P0 LEA R2, R3, R2, 0x18 ;  /* 0x0000000203028211 */ /* 0x001fca00078ec0ff */
[----:B------:R0:W-:Y:S01]  /*a290*/  @!P0 STS.128 [R2+0x19cd0], R24 ;  /* 0x019cd01802008388 */ /* 0x0001e20000000c00 */
[----:B------:R-:W-:Y:S06]  /*a2a0*/  BAR.ARV 0x5, 0x200 ;  /* 0x0148000000007b1d */ /* 0x000fec0000002000 */
.L_x_195:
[----:B------:R-:W-:Y:S01]  /*a2b0*/  ULDC UR4, c[0x0][0xc3c] ;  /* 0x00030f0000047ab9 */ /* 0x000fe20000000800 */
[----:B------:R1:W-:Y:S01]  /*a2c0*/  STL [R1+0x24], RZ ;  /* 0x000024ff01007387 */ /* 0x0003e20000100800 */
[----:B------:R-:W-:Y:S01]  /*a2d0*/  UISETP.GE.AND UP0, UPT, UR40, UR4, UPT ;  /* 0x000000042800728c */ /* 0x000fe2000bf06270 */
[----:B------:R-:W-:Y:S02]  /*a2e0*/  IMAD.MOV.U32 R22, RZ, RZ, 0x1 ;  /* 0x00000001ff167424 */ /* 0x000fe400078e00ff */
[----:B------:R-:W-:-:S03]  /*a2f0*/  IMAD.MOV.U32 R19, RZ, RZ, RZ ;  /* 0x000000ffff137224 */ /* 0x000fc600078e00ff */
[----:B------:R-:W-:-:S13]  /*a300*/  PLOP3.LUT P0, PT, PT, PT, UP0, 0x80, 0x0 ;  /* 0x000000000000781c */ /* 0x000fda0003f0f008 */
[----:B-1----:R-:W-:Y:S05]  /*a310*/  @P0 BRA `(.L_x_201) ;  /* 0x0000004800d40947 */ /* 0x002fea0003800000 */
[----:B------:R-:W0:Y:S01]  /*a320*/  S2R R8, SR_TID.X ;  /* 0x0000000000087919 */ /* 0x000e220000002100 */
[----:B------:R-:W1:Y:S01]  /*a330*/  S2UR UR4, SR_CgaCtaId ;  /* 0x00000000000479c3 */ /* 0x000e620000008800 */
[----:B------:R-:W-:Y:S01]  /*a340*/  IMAD.SHL.U32 R7, R0, 0x800, RZ ;  /* 0x0000080000077824 */ /* 0x000fe200078e00ff */
[----:B------:R-:W-:Y:S01]  /*a350*/  MOV R16, 0x400 ;  /* 0x0000040000107802 */ /* 0x000fe20000000f00 */
[----:B------:R-:W-:Y:S01]  /*a360*/  IMAD.MOV.U32 R22, RZ, RZ, 0x1 ;  /* 0x00000001ff167424 */ /* 0x000fe200078e00ff */
[----:B------:R-:W-:Y:S01]  /*a370*/  ULOP3.LUT UR44, UR38, 0x2, URZ, 0xfc, !UPT ;  /* 0x00000002262c7892 */ /* 0x000fe2000f8efc3f */
[----:B------:R-:W-:Y:S01]  /*a380*/  IMAD.MOV.U32 R19, RZ, RZ, RZ ;  /* 0x000000ffff137224 */ /* 0x000fe200078e00ff */
[----:B------:R-:W-:Y:S01]  /*a390*/  ULOP3.LUT UR45, UR38, 0x1, URZ, 0xfc, !UPT ;  /* 0x00000001262d7892 */ /* 0x000fe2000f8efc3f */
[----:B------:R-:W-:Y:S01]  /*a3a0*/  ULDC UR46, c[0x0][0xc] ;  /* 0x00000300002e7ab9 */ /* 0x000fe20000000800 */
[C---:B0-----:R-:W-:Y:S01]  /*a3b0*/  IMAD.SHL.U32 R2, R8.reuse, 0x20, RZ ;  /* 0x0000002008027824 */ /* 0x041fe200078e00ff */
[----:B------:R-:W-:Y:S01]  /*a3c0*/  SHF.R.U32.HI R4, RZ, 0x1, R8 ;  /* 0x00000001ff047819 */ /* 0x000fe20000011608 */
[C---:B------:R-:W-:Y:S01]  /*a3d0*/  IMAD.SHL.U32 R5, R8.reuse, 0x80, RZ ;  /* 0x0000008008057824 */ /* 0x040fe200078e00ff */
[C---:B------:R-:W-:Y:S01]  /*a3e0*/  LOP3.LUT P0, RZ, R8.reuse, 0x4, RZ, 0xc0, !PT ;  /* 0x0000000408ff7812 */ /* 0x040fe2000780c0ff */
[----:B------:R-:W-:Y:S01]  /*a3f0*/  IMAD.SHL.U32 R6, R8, 0x4, RZ ;  /* 0x0000000408067824 */ /* 0x000fe200078e00ff */
[----:B------:R-:W-:Y:S01]  /*a400*/  LOP3.LUT R3, R2, 0x80, RZ, 0xc0, !PT ;  /* 0x0000008002037812 */ /* 0x000fe200078ec0ff */
[----:B------:R-:W-:Y:S01]  /*a410*/  IMAD.SHL.U32 R29, R8, 0x10, RZ ;  /* 0x00000010081d7824 */ /* 0x000fe200078e00ff */
[----:B------:R-:W-:-:S02]  /*a420*/  LOP3.LUT R2, R2, 0x360, RZ, 0xc0, !PT ;  /* 0x0000036002027812 */ /* 0x000fc400078ec0ff */
[----:B------:R-:W-:Y:S02]  /*a430*/  LOP3.LUT R3, R3, 0x10, R4, 0xf8, !PT ;  /* 0x0000001003037812 */ /* 0x000fe400078ef804 */
[----:B------:R-:W-:Y:S02]  /*a440*/  LOP3.LUT R4, R4, 0x20, RZ, 0xc0, !PT ;  /* 0x0000002004047812 */ /* 0x000fe400078ec0ff */
[----:B------:R-:W-:Y:S02]  /*a450*/  LOP3.LUT R0, R5, 0x400, RZ, 0xc0, !PT ;  /* 0x0000040005007812 */ /* 0x000fe400078ec0ff */
[----:B------:R-:W-:Y:S02]  /*a460*/  LOP3.LUT R4, R4, 0x10, R8, 0xf8, !PT ;  /* 0x0000001004047812 */ /* 0x000fe400078ef808 */
[----:B------:R-:W-:Y:S02]  /*a470*/  LOP3.LUT R3, R3, 0x10, R6, 0x78, !PT ;  /* 0x0000001003037812 */ /* 0x000fe400078e7806 */
[----:B------:R-:W-:-:S02]  /*a480*/  LOP3.LUT R4, R4, 0x380, R5, 0xf8, !PT ;  /* 0x0000038004047812 */ /* 0x000fc400078ef805 */
[----:B------:R-:W-:Y:S02]  /*a490*/  LOP3.LUT R2, R2, 0x400, R29, 0xf8, !PT ;  /* 0x0000040002027812 */ /* 0x000fe400078ef81d */
[----:B------:R-:W-:Y:S01]  /*a4a0*/  LOP3.LUT R0, R0, 0x800, R7, 0xf8, !PT ;  /* 0x0000080000007812 */ /* 0x000fe200078ef807 */
[----:B------:R-:W-:Y:S01]  /*a4b0*/  IMAD.SHL.U32 R7, R8, 0x2, RZ ;  /* 0x0000000208077824 */ /* 0x000fe200078e00ff */
[----:B------:R-:W-:Y:S02]  /*a4c0*/  LOP3.LUT R5, R4, 0x70, R29, 0x78, !PT ;  /* 0x0000007004057812 */ /* 0x000fe400078e781d */
[----:B------:R-:W-:Y:S02]  /*a4d0*/  LOP3.LUT R2, R2, R3, RZ, 0xfc, !PT ;  /* 0x0000000302027212 */ /* 0x000fe400078efcff */
[----:B------:R-:W-:Y:S01]  /*a4e0*/  LOP3.LUT R0, R0, R5, RZ, 0xfc, !PT ;  /* 0x0000000500007212 */ /* 0x000fe200078efcff */
[----:B-1----:R-:W-:Y:S01]  /*a4f0*/  IMAD.U32 R5, RZ, RZ, UR4 ;  /* 0x00000004ff057e24 */ /* 0x002fe2000f8e00ff */
[----:B------:R-:W-:Y:S01]  /*a500*/  LOP3.LUT R6, R29, 0x90, RZ, 0xc0, !PT ;  /* 0x000000901d067812 */ /* 0x000fe200078ec0ff */
[----:B------:R0:W-:Y:S03]  /*a510*/  STL [R1+0x18], R2 ;  /* 0x0000180201007387 */ /* 0x0001e60000100800 */
[----:B------:R-:W-:Y:S01]  /*a520*/  LOP3.LUT R6, R6, 0x10, R7, 0x78, !PT ;  /* 0x0000001006067812 */ /* 0x000fe200078e7807 */
[----:B------:R1:W-:Y:S01]  /*a530*/  STL [R1+0x10], R0 ;  /* 0x0000100001007387 */ /* 0x0003e20000100800 */
[----:B------:R-:W-:-:S02]  /*a540*/  LOP3.LUT R7, R8, 0x7f, RZ, 0xc0, !PT ;  /* 0x0000007f08077812 */ /* 0x000fc400078ec0ff */
[----:B------:R-:W-:Y:S02]  /*a550*/  LOP3.LUT R3, R6, 0x760, R29, 0xf8, !PT ;  /* 0x0000076006037812 */ /* 0x000fe400078ef81d */
[----:B------:R-:W-:Y:S01]  /*a560*/  LEA R16, R5, R16, 0x18 ;  /* 0x0000001005107211 */ /* 0x000fe200078ec0ff */
[----:B0-----:R-:W-:Y:S01]  /*a570*/  IMAD.MOV.U32 R2, RZ, RZ, 0x40 ;  /* 0x00000040ff027424 */ /* 0x001fe200078e00ff */
[----:B------:R-:W-:Y:S01]  /*a580*/  LOP3.LUT R29, R29, 0x10, RZ, 0xc0, !PT ;  /* 0x000000101d1d7812 */ /* 0x000fe200078ec0ff */
[----:B------:R-:W-:Y:S01]  /*a590*/  STL [R1+0xc], R3 ;  /* 0x00000c0301007387 */ /* 0x000fe20000100800 */
[----:B-1----:R-:W-:Y:S02]  /*a5a0*/  IMAD.SHL.U32 R0, R8, 0x40, RZ ;  /* 0x0000004008007824 */ /* 0x002fe400078e00ff */
[----:B------:R-:W-:Y:S01]  /*a5b0*/  SEL R2, R2, 0xffffffc0, !P0 ;  /* 0xffffffc002027807 */ /* 0x000fe20004000000 */
[----:B------:R-:W-:Y:S02]  /*a5c0*/  STL [R1+0x8], R5 ;  /* 0x0000080501007387 */ /* 0x000fe40000100800 */
[----:B------:R-:W-:-:S02]  /*a5d0*/  LOP3.LUT R4, R0, 0x40, RZ, 0xc0, !PT ;  /* 0x0000004000047812 */ /* 0x000fc400078ec0ff */
[----:B------:R0:W-:Y:S01]  /*a5e0*/  STL [R1+0x14], R2 ;  /* 0x0000140201007387 */ /* 0x0001e20000100800 */
[----:B------:R-:W-:-:S03]  /*a5f0*/  SHF.R.U32.HI R0, RZ, 0x1, R7 ;  /* 0x00000001ff007819 */ /* 0x000fc60000011607 */
[----:B------:R1:W-:Y:S01]  /*a600*/  STL [R1+0x24], RZ ;  /* 0x000024ff01007387 */ /* 0x0003e20000100800 */
[----:B------:R-:W-:Y:S01]  /*a610*/  LOP3.LUT R0, R0, R4, RZ, 0xfc, !PT ;  /* 0x0000000400007212 */ /* 0x000fe200078efcff */
[----:B------:R-:W-:Y:S01]  /*a620*/  IMAD.IADD R0, R16, 0x1, R3 ;  /* 0x0000000110007824 */ /* 0x000fe200078e0203 */
[C---:B------:R-:W-:Y:S02]  /*a630*/  LOP3.LUT R4, R29.reuse, 0x20, RZ, 0xfc, !PT ;  /* 0x000000201d047812 */ /* 0x040fe400078efcff */
[----:B0-----:R-:W-:Y:S02]  /*a640*/  LOP3.LUT R2, R29, 0x40, RZ, 0xfc, !PT ;  /* 0x000000401d027812 */ /* 0x001fe400078efcff */
[----:B------:R1:W-:Y:S05]  /*a650*/  STL [R1+0x1c], R0 ;  /* 0x00001c0001007387 */ /* 0x0003ea0000100800 */
.L_x_275:
[----:B------:R-:W-:Y:S01]  /*a660*/  ULDC.64 UR4, c[0x0][0xc88] ;  /* 0x0003220000047ab9 */ /* 0x000fe20000000a00 */
[----:B------:R-:W-:Y:S01]  /*a670*/  ULDC.64 UR8, c[0x0][0xa18] ;  /* 0x0002860000087ab9 */ /* 0x000fe20000000a00 */
[----:B------:R-:W-:Y:S01]  /*a680*/  UIMAD.WIDE UR4, UR40, 0x4, UR4 ;  /* 0x00000004280478a5 */ /* 0x000fe2000f8e0204 */
[----:B------:R-:W-:Y:S01]  /*a690*/  IMAD.MOV.U32 R18, RZ, RZ, RZ ;  /* 0x000000ffff127224 */ /* 0x000fe200078e00ff */
[----:B------:R-:W-:Y:S01]  /*a6a0*/  ULDC.64 UR6, c[0x0][0xa00] ;  /* 0x0002800000067ab9 */ /* 0x000fe20000000a00 */
[----:B0-----:R-:W0:Y:S03]  /*a6b0*/  LDC R17, c[0x0][0x2f0] ;  /* 0x0000bc00ff117b82 */ /* 0x001e260000000800 */
[----:B-1----:R-:W-:Y:S02]  /*a6c0*/  IMAD.U32 R2, RZ, RZ, UR4 ;  /* 0x00000004ff027e24 */ /* 0x002fe4000f8e00ff */
[----:B------:R-:W-:Y:S01]  /*a6d0*/  IMAD.U32 R3, RZ, RZ, UR5 ;  /* 0x00000005ff037e24 */ /* 0x000fe2000f8e00ff */
[----:B------:R-:W-:-:S04]  /*a6e0*/  ULDC.64 UR4, c[0x0][0xa28] ;  /* 0x00028a0000047ab9 */ /* 0x000fc80000000a00 */
[----:B------:R-:W2:Y:S01]  /*a6f0*/  LDG.E R2, desc[UR50][R2.64] ;  /* 0x0000003202027981 */ /* 0x000ea2000c1e1900 */
[----:B------:R-:W-:-:S04]  /*a700*/  UISETP.NE.U32.AND UP0, UPT, UR4, URZ, UPT ;  /* 0x0000003f0400728c */ /* 0x000fc8000bf05070 */
[----:B------:R-:W-:-:S06]  /*a710*/  UISETP.NE.AND.EX UP0, UPT, UR5, URZ, UPT, UP0 ;  /* 0x0000003f0500728c */ /* 0x000fcc000bf05300 */
[----:B------:R-:W-:Y:S02]  /*a720*/  PLOP3.LUT P0, PT, PT, PT, UP0, 0x80, 0x0 ;  /* 0x000000000000781c */ /* 0x000fe40003f0f008 */
[----:B--2---:R-:W-:-:S13]  /*a730*/  R2UR UR43, R2 ;  /* 0x00000000022b72ca */ /* 0x004fda00000e0000 */
[----:B------:R-:W-:Y:S02]  /*a740*/  USHF.R.S32.HI UR42, URZ, 0x1f, UR43 ;  /* 0x0000001f3f2a7899 */ /* 0x000fe4000801142b */
[----:B------:R-:W-:-:S04]  /*a750*/  @UP0 ULEA UR4, UP1, UR43, UR4, 0x2 ;  /* 0x000000042b040291 */ /* 0x000fc8000f82103f */
[----:B------:R-:W-:Y:S02]  /*a760*/  @UP0 ULEA.HI.X UR5, UR43, UR5, UR42, 0x2, UP1 ;  /* 0x000000052b050291 */ /* 0x000fe400088f142a */
[----:B------:R-:W-:Y:S01]  /*a770*/  UISETP.NE.U32.AND UP0, UPT, UR8, URZ, UPT ;  /* 0x0000003f0800728c */ /* 0x000fe2000bf05070 */
[----:B------:R-:W-:Y:S01]  /*a780*/  IMAD.U32 R2, RZ, RZ, UR4 ;  /* 0x00000004ff027e24 */ /* 0x000fe2000f8e00ff */
[----:B------:R-:W-:Y:S02]  /*a790*/  UISETP.NE.U32.AND UP1, UPT, UR6, URZ, UPT ;  /* 0x0000003f0600728c */ /* 0x000fe4000bf25070 */
[----:B------:R-:W-:Y:S01]  /*a7a0*/  UISETP.NE.AND.EX UP0, UPT, UR9, URZ, UPT, UP0 ;  /* 0x0000003f0900728c */ /* 0x000fe2000bf05300 */
[----:B------:R-:W-:Y:S01]  /*a7b0*/  IMAD.U32 R3, RZ, RZ, UR5 ;  /* 0x00000005ff037e24 */ /* 0x000fe2000f8e00ff */
[----:B------:R-:W-:Y:S02]  /*a7c0*/  USHF.L.U32 UR37, UR43, 0x2, URZ ;  /* 0x000000022b257899 */ /* 0x000fe4000800063f */
[----:B------:R-:W-:-:S02]  /*a7d0*/  UISETP.NE.AND.EX UP2, UPT, UR7, URZ, UPT, UP1 ;  /* 0x0000003f0700728c */ /* 0x000fc4000bf45310 */
[----:B------:R-:W-:Y:S01]  /*a7e0*/  USHF.L.U64.HI UR36, UR43, 0x2, UR42 ;  /* 0x000000022b247899 */ /* 0x000fe2000801022a */
[----:B------:R2:W3:Y:S01]  /*a7f0*/  @P0 LDG.E R18, desc[UR50][R2.64] ;  /* 0x0000003202120981 */ /* 0x0004e2000c1e1900 */
[----:B------:R-:W-:Y:S01]  /*a800*/  UIADD3 UR5, UP1, UR37, UR6, URZ ;  /* 0x0000000625057290 */ /* 0x000fe2000ff3e03f */
[----:B------:R-:W-:Y:S01]  /*a810*/  PLOP3.LUT P1, PT, PT, PT, UP0, 0x80, 0x0 ;  /* 0x000000000000781c */ /* 0x000fe20003f2f008 */
[----:B------:R-:W-:Y:S01]  /*a820*/  UMOV UR39, URZ ;  /* 0x0000003f00277c82 */ /* 0x000fe20008000000 */
[----:B------:R-:W-:Y:S01]  /*a830*/  PLOP3.LUT P0, PT, PT, PT, UP2, 0x80, 0x0 ;  /* 0x000000000000781c */ /* 0x000fe20003f0f028 */
[----:B------:R-:W-:Y:S02]  /*a840*/  UIADD3.X UR6, UR36, UR7, URZ, UP1, !UPT ;  /* 0x0000000724067290 */ /* 0x000fe40008ffe43f */
[----:B------:R-:W-:Y:S01]  /*a850*/  @UP0 UIADD3 UR4, UP1, UR37, UR8, URZ ;  /* 0x0000000825040290 */ /* 0x000fe2000ff3e03f */
[----:B------:R-:W-:Y:S01]  /*a860*/  IMAD.U32 R4, RZ, RZ, UR5 ;  /* 0x00000005ff047e24 */ /* 0x000fe2000f8e00ff */
[----:B------:R-:W-:-:S02]  /*a870*/  UP2UR UR47, UPR, URZ, 0x4 ;  /* 0x000000043f2f7883 */ /* 0x000fc40008000000 */
[----:B------:R-:W-:Y:S01]  /*a880*/  @UP0 UIADD3.X UR5, UR36, UR9, URZ, UP1, !UPT ;  /* 0x0000000924050290 */ /* 0x000fe20008ffe43f */
[----:B------:R-:W-:Y:S02]  /*a890*/  IMAD.U32 R5, RZ, RZ, UR6 ;  /* 0x00000006ff057e24 */ /* 0x000fe4000f8e00ff */
[----:B--2---:R-:W-:-:S03]  /*a8a0*/  IMAD.U32 R2, RZ, RZ, UR4 ;  /* 0x00000004ff027e24 */ /* 0x004fc6000f8e00ff */
[----:B------:R-:W-:Y:S01]  /*a8b0*/  IMAD.U32 R3, RZ, RZ, UR5 ;  /* 0x00000005ff037e24 */ /* 0x000fe2000f8e00ff */
[----:B-1----:R-:W2:Y:S04]  /*a8c0*/  @P0 LDG.E R0, desc[UR50][R4.64] ;  /* 0x0000003204000981 */ /* 0x002ea8000c1e1900 */
[----:B------:R1:W4:Y:S02]  /*a8d0*/  @P1 LDG.E R6, desc[UR50][R2.64] ;  /* 0x0000003202061981 */ /* 0x000324000c1e1900 */
[----:B-1----:R-:W1:Y:S02]  /*a8e0*/  LDC.64 R2, c[0x0][0x418] ;  /* 0x00010600ff027b82 */ /* 0x002e640000000a00 */
[----:B-1----:R-:W-:-:S06]  /*a8f0*/  ISETP.NE.U32.AND P0, PT, R2, RZ, PT ;  /* 0x000000ff0200720c */ /* 0x002fcc0003f05070 */
[----:B------:R-:W1:Y:S01]  /*a900*/  LDC R2, c[0x0][0x424] ;  /* 0x00010900ff027b82 */ /* 0x000e620000000800 */
[----:B------:R-:W-:-:S04]  /*a910*/  ISETP.NE.AND.EX P0, PT, R3, RZ, PT, P0 ;  /* 0x000000ff0300720c */ /* 0x000fc80003f05300 */
[----:B-1----:R-:W-:Y:S02]  /*a920*/  SEL R2, R2, 0x1, P0 ;  /* 0x0000000102027807 */ /* 0x002fe40000000000 */
[----:B------:R-:W-:-:S03]  /*a930*/  PLOP3.LUT P0, PT, PT, PT, UP2, 0x80, 0x0 ;  /* 0x000000000000781c */ /* 0x000fc60003f0f028 */
[----:B0-----:R-:W-:Y:S01]  /*a940*/  IMAD R17, R2, R17, RZ ;  /* 0x0000001102117224 */ /* 0x001fe200078e02ff */
[----:B---3--:R0:W-:Y:S09]  /*a950*/  STL [R1], R18 ;  /* 0x0000001201007387 */ /* 0x0081f20000100800 */
[----:B--2---:R-:W-:-:S02]  /*a960*/  @P0 R2UR UR39, R0 ;  /* 0x00000000002702ca */ /* 0x004fc400000e0000 */
[----:B----4-:R-:W-:Y:S01]  /*a970*/  @P1 R2UR UR41, R6 ;  /* 0x00000000062912ca */ /* 0x010fe200000e0000 */
[----:B0-----:R-:W-:-:S14]  /*a980*/  @P1 BRA `(.L_x_202) ;  /* 0x0000000000241947 */ /* 0x001fdc0003800000 */
[----:B------:R-:W-:Y:S01]  /*a990*/  UISETP.NE.AND UP0, UPT, UR47, URZ, UPT ;  /* 0x0000003f2f00728c */ /* 0x000fe2000bf05270 */
[----:B------:R-:W-:-:S05]  /*a9a0*/  ULDC UR41, c[0x0][0x288] ;  /* 0x0000a20000297ab9 */ /* 0x000fca0000000800 */
[----:B------:R-:W-:-:S13]  /*a9b0*/  PLOP3.LUT P0, PT, PT, PT, UP0, 0x40, 0x0 ;  /* 0x000000000000781c */ /* 0x000fda0003f0e808 */
[----:B------:R-:W-:Y:S05]  /*a9c0*/  @P0 BRA `(.L_x_202) ;  /* 0x0000000000140947 */ /* 0x000fea0003800000 */
[----:B------:R-:W2:Y:S04]  /*a9d0*/  LDG.E R2, desc[UR50][R4.64] ;  /* 0x0000003204027981 */ /* 0x000ea8000c1e1900 */
[----:B------:R-:W3:Y:S01]  /*a9e0*/  LDG.E R0, desc[UR50][R4.64+0x4] ;  /* 0x0000043204007981 */ /* 0x000ee2000c1e1900 */
[----:B--2---:R-:W-:Y:S02]  /*a9f0*/  R2UR UR4, R2 ;  /* 0x00000000020472ca */ /* 0x004fe400000e0000 */
[----:B---3--:R-:W-:-:S13]  /*aa00*/  R2UR UR41, R0 ;  /* 0x00000000002972ca */ /* 0x008fda00000e0000 */
[----:B------:R-:W-:-:S12]  /*aa10*/  UIADD3 UR41, -UR4, UR41, URZ ;  /* 0x0000002904297290 */ /* 0x000fd8000fffe13f */
.L_x_202:
[----:B------:R-:W-:Y:S01]  /*aa20*/  ULDC.64 UR4, c[0x0][0xa20] ;  /* 0x0002880000047ab9 */ /* 0x000fe20000000a00 */
[----:B------:R-:W-:Y:S01]  /*aa30*/  IMAD.U32 R23, RZ, RZ, UR43 ;  /* 0x0000002bff177e24 */ /* 0x000fe2000f8e00ff */
[----:B------:R-:W-:-:S04]  /*aa40*/  ISETP.NE.U32.AND P0, PT, RZ, UR4, PT ;  /* 0x00000004ff007c0c */ /* 0x000fc8000bf05070 */
[----:B------:R-:W-:-:S13]  /*aa50*/  ISETP.NE.AND.EX P0, PT, RZ, UR5, PT, P0 ;  /* 0x00000005ff007c0c */ /* 0x000fda000bf05300 */
[----:B------:R-:W-:Y:S05]  /*aa60*/  @!P0 BRA `(.L_x_203) ;  /* 0x0000000000188947 */ /* 0x000fea0003800000 */
[----:B------:R-:W-:-:S04]  /*aa70*/  UIADD3 UR4, UP0, UR37, UR4, URZ ;  /* 0x0000000425047290 */ /* 0x000fc8000ff1e03f */
[----:B------:R-:W-:Y:S02]  /*aa80*/  UIADD3.X UR5, UR36, UR5, URZ, UP0, !UPT ;  /* 0x0000000524057290 */ /* 0x000fe400087fe43f */
[----:B------:R-:W-:-:S04]  /*aa90*/  IMAD.U32 R2, RZ, RZ, UR4 ;  /* 0x00000004ff027e24 */ /* 0x000fc8000f8e00ff */
[----:B------:R-:W-:-:S05]  /*aaa0*/  IMAD.U32 R3, RZ, RZ, UR5 ;  /* 0x00000005ff037e24 */ /* 0x000fca000f8e00ff */
[----:B------:R0:W5:Y:S01]  /*aab0*/  LDG.E R17, desc[UR50][R2.64] ;  /* 0x0000003202117981 */ /* 0x000162000c1e1900 */
[----:B------:R-:W-:Y:S05]  /*aac0*/  BRA `(.L_x_204) ;  /* 0x0000000000247947 */ /* 0x000fea0003800000 */
.L_x_203:
[----:B------:R-:W-:Y:S02]  /*aad0*/  ULDC.64 UR4, c[0x0][0xa08] ;  /* 0x0002820000047ab9 */ /* 0x000fe40000000a00 */
[----:B------:R-:W-:-:S04]  /*aae0*/  ISETP.NE.U32.AND P0, PT, RZ, UR4, PT ;  /* 0x00000004ff007c0c */ /* 0x000fc8000bf05070 */
[----:B------:R-:W-:-:S13]  /*aaf0*/  ISETP.NE.AND.EX P0, PT, RZ, UR5, PT, P0 ;  /* 0x00000005ff007c0c */ /* 0x000fda000bf05300 */
[----:B------:R-:W-:Y:S05]  /*ab00*/  @!P0 BRA `(.L_x_204) ;  /* 0x0000000000148947 */ /* 0x000fea0003800000 */
[----:B------:R-:W0:Y:S02]  /*ab10*/  LDC.64 R2, c[0x0][0xa08] ;  /* 0x00028200ff027b82 */ /* 0x000e240000000a00 */
[----:B0-----:R-:W-:-:S05]  /*ab20*/  IMAD.WIDE R2, R23, 0x4, R2 ;  /* 0x0000000417027825 */ /* 0x001fca00078e0202 */
[----:B------:R-:W2:Y:S04]  /*ab30*/  LDG.E R17, desc[UR50][R2.64] ;  /* 0x0000003202117981 */ /* 0x000ea8000c1e1900 */
[----:B------:R-:W2:Y:S02]  /*ab40*/  LDG.E R0, desc[UR50][R2.64+0x4] ;  /* 0x0000043202007981 */ /* 0x000ea4000c1e1900 */
[----:B--2---:R-:W-:-:S07]  /*ab50*/  IMAD.IADD R17, R0, 0x1, -R17 ;  /* 0x0000000100117824 */ /* 0x004fce00078e0a11 */
.L_x_204:
[----:B-----5:R-:W-:Y:S01]  /*ab60*/  IMAD.IADD R17, R17, 0x1, -R18 ;  /* 0x0000000111117824 */ /* 0x020fe200078e0a12 */
[C---:B------:R-:W-:Y:S01]  /*ab70*/  LOP3.LUT R0, R26.reuse, 0xff000000, RZ, 0xc0, !PT ;  /* 0xff0000001a007812 */ /* 0x040fe200078ec0ff */
[----:B0-----:R-:W-:Y:S01]  /*ab80*/  IMAD.MOV.U32 R2, RZ, RZ, RZ ;  /* 0x000000ffff027224 */ /* 0x001fe200078e00ff */
[----:B------:R-:W-:Y:S02]  /*ab90*/  LOP3.LUT R4, R26, 0xff0000, RZ, 0xc0, !PT ;  /* 0x00ff00001a047812 */ /* 0x000fe400078ec0ff */
[C---:B------:R-:W-:Y:S02]  /*aba0*/  ISETP.GE.AND P0, PT, R17.reuse, 0x1, PT ;  /* 0x000000011100780c */ /* 0x040fe40003f06270 */
[----:B------:R-:W-:Y:S01]  /*abb0*/  SHF.R.U32.HI R3, RZ, 0x8, R0 ;  /* 0x00000008ff037819 */ /* 0x000fe20000011600 */
[----:B------:R-:W-:-:S03]  /*abc0*/  VIADD R0, R17, 0x7f ;  /* 0x0000007f11007836 */ /* 0x000fc60000000000 */
[----:B------:R-:W-:Y:S02]  /*abd0*/  LEA.HI R4, R4, R3, RZ, 0x10 ;  /* 0x0000000304047211 */ /* 0x000fe400078f80ff */
[----:B------:R-:W-:-:S04]  /*abe0*/  SHF.R.S32.HI R3, RZ, 0x1f, R0 ;  /* 0x0000001fff037819 */ /* 0x000fc80000011400 */
[----:B------:R-:W-:-:S04]  /*abf0*/  LEA.HI R0, R3, R0, RZ, 0x7 ;  /* 0x0000000003007211 */ /* 0x000fc800078f38ff */
[----:B------:R-:W-:Y:S01]  /*ac00*/  SHF.R.S32.HI R0, RZ, 0x7, R0 ;  /* 0x00000007ff007819 */ /* 0x000fe20000011400 */
[----:B------:R-:W-:Y:S06]  /*ac10*/  @!P0 BRA `(.L_x_205) ;  /* 0x0000000000748947 */ /* 0x000fec0003800000 */
[----:B------:R-:W-:-:S04]  /*ac20*/  SHF.R.U32.HI R5, RZ, 0x10, R4 ;  /* 0x00000010ff057819 */ /* 0x000fc80000011604 */
[----:B------:R-:W-:-:S13]  /*ac30*/  ISETP.NE.AND P0, PT, R5, RZ, PT ;  /* 0x000000ff0500720c */ /* 0x000fda0003f05270 */
[----:B------:R-:W0:Y:S02]  /*ac40*/  @!P0 LDC R5, c[0x0][0x9f0] ;  /* 0x00027c00ff058b82 */ /* 0x000e240000000800 */
[----:B0-----:R-:W-:Y:S02]  /*ac50*/  IABS R7, R5 ;  /* 0x0000000500077213 */ /* 0x001fe40000000000 */
[----:B------:R-:W-:Y:S02]  /*ac60*/  IADD3 R6, R5, -0x1, R0 ;  /* 0xffffffff05067810 */ /* 0x000fe40007ffe000 */
[----:B------:R-:W0:Y:S08]  /*ac70*/  I2F.RP R2, R7 ;  /* 0x0000000700027306 */ /* 0x000e300000209400 */
[----:B0-----:R-:W0:Y:S02]  /*ac80*/  MUFU.RCP R2, R2 ;  /* 0x0000000200027308 */ /* 0x001e240000001000 */
[----:B0-----:R-:W-:-:S06]  /*ac90*/  VIADD R2, R2, 0xffffffe ;  /* 0x0ffffffe02027836 */ /* 0x001fcc0000000000 */
[----:B------:R0:W1:Y:S02]  /*aca0*/  F2I.FTZ.U32.TRUNC.NTZ R3, R2 ;  /* 0x0000000200037305 */ /* 0x000064000021f000 */
[----:B0-----:R-:W-:-:S04]  /*acb0*/  LOP3.LUT R2, R6, R5, RZ, 0x3c, !PT ;  /* 0x0000000506027212 */ /* 0x001fc800078e3cff */
[----:B------:R-:W-:Y:S01]  /*acc0*/  ISETP.GE.AND P2, PT, R2, RZ, PT ;  /* 0x000000ff0200720c */ /* 0x000fe20003f46270 */
[----:B-1----:R-:W-:-:S04]  /*acd0*/  IMAD.MOV R2, RZ, RZ, -R3 ;  /* 0x000000ffff027224 */ /* 0x002fc800078e0a03 */
[----:B------:R-:W-:Y:S02]  /*ace0*/  IMAD R8, R2, R7, RZ ;  /* 0x0000000702087224 */ /* 0x000fe400078e02ff */
[----:B------:R-:W-:-:S04]  /*acf0*/  IMAD.MOV.U32 R2, RZ, RZ, RZ ;  /* 0x000000ffff027224 */ /* 0x000fc800078e00ff */
[----:B------:R-:W-:Y:S01]  /*ad00*/  IMAD.HI.U32 R8, R3, R8, R2 ;  /* 0x0000000803087227 */ /* 0x000fe200078e0002 */
[----:B------:R-:W-:Y:S02]  /*ad10*/  IABS R2, R6 ;  /* 0x0000000600027213 */ /* 0x000fe40000000000 */
[----:B------:R-:W-:-:S03]  /*ad20*/  IABS R3, R5 ;  /* 0x0000000500037213 */ /* 0x000fc60000000000 */
[----:B------:R-:W-:-:S04]  /*ad30*/  IMAD.HI.U32 R8, R8, R2, RZ ;  /* 0x0000000208087227 */ /* 0x000fc800078e00ff */
[----:B------:R-:W-:-:S04]  /*ad40*/  IMAD.MOV R3, RZ, RZ, -R3 ;  /* 0x000000ffff037224 */ /* 0x000fc800078e0a03 */
[----:B------:R-:W-:-:S05]  /*ad50*/  IMAD R2, R8, R3, R2 ;  /* 0x0000000308027224 */ /* 0x000fca00078e0202 */
[----:B------:R-:W-:-:S13]  /*ad60*/  ISETP.GT.U32.AND P1, PT, R7, R2, PT ;  /* 0x000000020700720c */ /* 0x000fda0003f24070 */
[----:B------:R-:W-:Y:S02]  /*ad70*/  @!P1 IMAD.IADD R2, R2, 0x1, -R7 ;  /* 0x0000000102029824 */ /* 0x000fe400078e0a07 */
[----:B------:R-:W-:Y:S01]  /*ad80*/  @!P1 VIADD R8, R8, 0x1 ;  /* 0x0000000108089836 */ /* 0x000fe20000000000 */
[----:B------:R-:W-:Y:S02]  /*ad90*/  ISETP.NE.AND P1, PT, R5, RZ, PT ;  /* 0x000000ff0500720c */ /* 0x000fe40003f25270 */
[----:B------:R-:W-:-:S13]  /*ada0*/  ISETP.GE.U32.AND P0, PT, R2, R7, PT ;  /* 0x000000070200720c */ /* 0x000fda0003f06070 */
[----:B------:R-:W-:-:S04]  /*adb0*/  @P0 VIADD R8, R8, 0x1 ;  /* 0x0000000108080836 */ /* 0x000fc80000000000 */
[----:B------:R-:W-:-:S04]  /*adc0*/  IMAD.MOV.U32 R2, RZ, RZ, R8 ;  /* 0x000000ffff027224 */ /* 0x000fc800078e0008 */
[----:B------:R-:W-:Y:S01]  /*add0*/  @!P2 IMAD.MOV R2, RZ, RZ, -R2 ;  /* 0x000000ffff02a224 */ /* 0x000fe200078e0a02 */
[----:B------:R-:W-:-:S07]  /*ade0*/  @!P1 LOP3.LUT R2, RZ, R5, RZ, 0x33, !PT ;  /* 0x00000005ff029212 */ /* 0x000fce00078e33ff */
.L_x_205:
[----:B------:R-:W-:Y:S01]  /*adf0*/  LOP3.LUT R27, R4, 0xff, RZ, 0xc0, !PT ;  /* 0x000000ff041b7812 */ /* 0x000fe200078ec0ff */
[----:B------:R-:W-:Y:S04]  /*ae00*/  BSSY B7, `(.L_x_206) ;  /* 0x000034b000077945 */ /* 0x000fe80003800000 */
[----:B------:R-:W-:-:S05]  /*ae10*/  IMAD R27, R27, R2, RZ ;  /* 0x000000021b1b7224 */ /* 0x000fca00078e02ff */
[----:B------:R-:W-:-:S04]  /*ae20*/  VIADDMNMX R0, R27, R2, R0, PT ;  /* 0x000000021b007246 */ /* 0x000fc80003800100 */
[----:B------:R-:W-:Y:S01]  /*ae30*/  ISETP.GT.AND P0, PT, R0, R27, PT ;  /* 0x0000001b0000720c */ /* 0x000fe20003f04270 */
[----:B------:R0:W-:-:S12]  /*ae40*/  STL [R1+0x20], R0 ;  /* 0x0000200001007387 */ /* 0x0001d80000100800 */
[----:B0-----:R-:W-:Y:S05]  /*ae50*/  @P0 BRA `(.L_x_207) ;  /* 0x0000000000440947 */ /* 0x001fea0003800000 */
[----:B------:R-:W0:Y:S02]  /*ae60*/  S2R R3, SR_TID.X ;  /* 0x0000000000037919 */ /* 0x000e240000002100 */
[----:B0-----:R-:W-:-:S04]  /*ae70*/  LOP3.LUT R3, R3, 0x7f, RZ, 0xc0, !PT ;  /* 0x0000007f03037812 */ /* 0x001fc800078ec0ff */
[----:B------:R-:W-:-:S13]  /*ae80*/  ISETP.NE.AND P0, PT, R3, RZ, PT ;  /* 0x000000ff0300720c */ /* 0x000fda0003f05270 */
[----:B------:R-:W-:Y:S05]  /*ae90*/  @P0 BRA `(.L_x_208) ;  /* 0x0000003400040947 */ /* 0x000fea0003800000 */
[----:B------:R-:W0:Y:S01]  /*aea0*/  S2R R5, SR_LANEID ;  /* 0x0000000000057919 */ /* 0x000e220000000000 */
[----:B------:R-:W-:Y:S01]  /*aeb0*/  VOTEU.ANY UR4, UPT, PT ;  /* 0x0000000000047886 */ /* 0x000fe200038e0100 */
[----:B------:R-:W1:Y:S01]  /*aec0*/  LDC.64 R2, c[0x0][0xc60] ;  /* 0x00031800ff027b82 */ /* 0x000e620000000a00 */
[----:B------:R-:W0:Y:S02]  /*aed0*/  FLO.U32 R0, UR4 ;  /* 0x0000000400007d00 */ /* 0x000e2400080e0000 */
[----:B0-----:R-:W-:-:S06]  /*aee0*/  ISETP.EQ.U32.AND P0, PT, R0, R5, PT ;  /* 0x000000050000720c */ /* 0x001fcc0003f02070 */
[----:B------:R-:W1:Y:S07]  /*aef0*/  POPC R5, UR4 ;  /* 0x0000000400057d09 */ /* 0x000e6e0008000000 */
[----:B-1----:R-:W2:Y:S01]  /*af00*/  @P0 ATOMG.E.ADD.STRONG.GPU PT, R3, desc[UR50][R2.64], R5 ;  /* 0x00000005020309a8 */ /* 0x002ea200081ee1f2 */
[----:B------:R-:W0:Y:S02]  /*af10*/  S2R R4, SR_LTMASK ;  /* 0x0000000000047919 */ /* 0x000e240000003900 */
[----:B0-----:R-:W-:-:S04]  /*af20*/  LOP3.LUT R4, R4, UR4, RZ, 0xc0, !PT ;  /* 0x0000000404047c12 */ /* 0x001fc8000f8ec0ff */
[----:B------:R-:W0:Y:S01]  /*af30*/  POPC R7, R4 ;  /* 0x0000000400077309 */ /* 0x000e220000000000 */
[----:B--2---:R-:W0:Y:S02]  /*af40*/  SHFL.IDX PT, R0, R3, R0, 0x1f ;  /* 0x00001f0003007589 */ /* 0x004e2400000e0000 */
[----:B0-----:R-:W-:Y:S01]  /*af50*/  IADD3 R24, R0, UR46, R7 ;  /* 0x0000002e00187c10 */ /* 0x001fe2000fffe007 */
[----:B------:R-:W-:Y:S06]  /*af60*/  BRA `(.L_x_208) ;  /* 0x0000003000d07947 */ /* 0x000fec0003800000 */
.L_x_207:
[----:B------:R-:W-:Y:S01]  /*af70*/  VIADD R0, R16, 0x13800 ;  /* 0x0001380010007836 */ /* 0x000fe20000000000 */
[----:B------:R-:W-:Y:S04]  /*af80*/  BSSY B6, `(.L_x_209) ;  /* 0x0000013000067945 */ /* 0x000fe80003800000 */
[----:B------:R-:W-:-:S13]  /*af90*/  LOP3.LUT P0, RZ, R0, 0x9f, RZ, 0xc0, !PT ;  /* 0x0000009f00ff7812 */ /* 0x000fda000780c0ff */
[----:B------:R-:W-:Y:S05]  /*afa0*/  @!P0 BRA `(.L_x_210) ;  /* 0x0000000000408947 */ /* 0x000fea0003800000 */
        /* <DEDUP_REMOVED lines=16> */
.L_x_210:
[----:B------:R-:W-:Y:S05]  /*b0b0*/  BSYNC B6 ;  /* 0x0000000000067941 */ /* 0x000fea0003800000 */
.L_x_209:
[----:B------:R-:W-:Y:S01]  /*b0c0*/  VIADD R0, R16, 0x9000 ;  /* 0x0000900010007836 */ /* 0x000fe20000000000 */
[----:B------:R-:W-:Y:S01]  /*b0d0*/  LOP3.LUT R28, R28, 0xfffffffe, RZ, 0xc0, !PT ;  /* 0xfffffffe1c1c7812 */ /* 0x000fe200078ec0ff */
[----:B------:R-:W-:Y:S03]  /*b0e0*/  BSSY B6, `(.L_x_211) ;  /* 0x0000014000067945 */ /* 0x000fe60003800000 */
[----:B------:R-:W-:-:S13]  /*b0f0*/  LOP3.LUT P0, RZ, R0, 0x9f, RZ, 0xc0, !PT ;  /* 0x0000009f00ff7812 */ /* 0x000fda000780c0ff */
[----:B------:R-:W-:Y:S01]  /*b100*/  @P0 LOP3.LUT R28, R28, 0x1, RZ, 0xfc, !PT ;  /* 0x000000011c1c0812 */ /* 0x000fe200078efcff */
[----:B------:R-:W-:Y:S06]  /*b110*/  @!P0 BRA `(.L_x_212) ;  /* 0x0000000000408947 */ /* 0x000fec0003800000 */
        /* <DEDUP_REMOVED lines=16> */
.L_x_212:
[----:B------:R-:W-:Y:S05]  /*b220*/  BSYNC B6 ;  /* 0x0000000000067941 */ /* 0x000fea0003800000 */
.L_x_211:
        /* <DEDUP_REMOVED lines=20> */
.L_x_214:
[----:B------:R-:W-:Y:S05]  /*b370*/  BSYNC B6 ;  /* 0x0000000000067941 */ /* 0x000fea0003800000 */
.L_x_213:
[----:B------:R-:W-:Y:S01]  /*b380*/  LOP3.LUT P6, RZ, R28, 0x1, RZ, 0xc0, !PT ;  /* 0x000000011cff7812 */ /* 0x000fe200078cc0ff */
[----:B------:R-:W-:-:S12]  /*b390*/  BSSY B6, `(.L_x_215) ;  /* 0x0000012000067945 */ /* 0x000fd80003800000 */
        /* <DEDUP_REMOVED lines=17> */
.L_x_216:
[----:B------:R-:W-:Y:S05]  /*b4b0*/  BSYNC B6 ;  /* 0x0000000000067941 */ /* 0x000fea0003800000 */
.L_x_215:
[----:B------:R-:W2:Y:S01]  /*b4c0*/  LDL R0, [R1+0x20] ;  /* 0x0000200001007983 */ /* 0x000ea20000100800 */
[----:B------:R-:W-:Y:S01]  /*b4d0*/  ULDC.64 UR4, c[0x0][0x9f8] ;  /* 0x00027e0000047ab9 */ /* 0x000fe20000000a00 */
[----:B------:R-:W0:Y:S01]  /*b4e0*/  LDC R8, c[0x0][0x430] ;  /* 0x00010c00ff087b82 */ /* 0x000e220000000800 */
[----:B------:R-:W-:Y:S01]  /*b4f0*/  UISETP.NE.U32.AND UP0, UPT, UR4, URZ, UPT ;  /* 0x0000003f0400728c */ /* 0x000fe2000bf05070 */
[----:B------:R-:W1:Y:S03]  /*b500*/  S2R R20, SR_TID.X ;  /* 0x0000000000147919 */ /* 0x000e660000002100 */
[----:B------:R-:W-:-:S03]  /*b510*/  UISETP.NE.AND.EX UP0, UPT, UR5, URZ, UPT, UP0 ;  /* 0x0000003f0500728c */ /* 0x000fc6000bf05300 */
[----:B------:R-:W3:Y:S03]  /*b520*/  LDC R9, c[0x0][0x2f4] ;  /* 0x0000bd00ff097b82 */ /* 0x000ee60000000800 */
[----:B------:R-:W-:-:S05]  /*b530*/  PLOP3.LUT P0, PT, PT, PT, UP0, 0x80, 0x0 ;  /* 0x000000000000781c */ /* 0x000fca0003f0f008 */
[----:B------:R-:W-:-:S04]  /*b540*/  @UP0 UIADD3 UR4, UP1, UR37, UR4, URZ ;  /* 0x0000000425040290 */ /* 0x000fc8000ff3e03f */
[----:B------:R-:W-:Y:S02]  /*b550*/  @UP0 UIADD3.X UR5, UR36, UR5, URZ, UP1, !UPT ;  /* 0x0000000524050290 */ /* 0x000fe40008ffe43f */
[----:B------:R-:W-:-:S04]  /*b560*/  IMAD.U32 R2, RZ, RZ, UR4 ;  /* 0x00000004ff027e24 */ /* 0x000fc8000f8e00ff */
[----:B------:R-:W-:-:S05]  /*b570*/  IMAD.U32 R3, RZ, RZ, UR5 ;  /* 0x00000005ff037e24 */ /* 0x000fca000f8e00ff */
[----:B------:R4:W4:Y:S01]  /*b580*/  @P0 LDG.E R23, desc[UR50][R2.64] ;  /* 0x0000003202170981 */ /* 0x000922000c1e1900 */
[----:B0-----:R-:W-:Y:S02]  /*b590*/  ISETP.NE.AND P1, PT, R8, 0x1, PT ;  /* 0x000000010800780c */ /* 0x001fe40003f25270 */
[C---:B-1----:R-:W-:Y:S01]  /*b5a0*/  LOP3.LUT R21, R20.reuse, 0x7f, RZ, 0xc0, !PT ;  /* 0x0000007f14157812 */ /* 0x042fe200078ec0ff */
[----:B------:R-:W-:Y:S01]  /*b5b0*/  IMAD.SHL.U32 R20, R20, 0x40, RZ ;  /* 0x0000004014147824 */ /* 0x000fe200078e00ff */
[----:B------:R-:W-:Y:S02]  /*b5c0*/  LOP3.LUT R28, R28, 0xffffffef, RZ, 0xc0, !PT ;  /* 0xffffffef1c1c7812 */ /* 0x000fe400078ec0ff */
[----:B------:R-:W-:Y:S02]  /*b5d0*/  SHF.R.U32.HI R21, RZ, 0x1, R21 ;  /* 0x00000001ff157819 */ /* 0x000fe40000011615 */
[----:B------:R-:W-:-:S05]  /*b5e0*/  LOP3.LUT R20, R20, 0x40, RZ, 0xc0, !PT ;  /* 0x0000004014147812 */ /* 0x000fca00078ec0ff */
[----:B------:R-:W0:Y:S01]  /*b5f0*/  @P1 LDC R6, c[0x0][0x434] ;  /* 0x00010d00ff061b82 */ /* 0x000e220000000800 */
[C---:B---3--:R-:W-:Y:S02]  /*b600*/  ISETP.GE.AND P3, PT, R29.reuse, R9, PT ;  /* 0x000000091d00720c */ /* 0x048fe40003f66270 */
[----:B------:R-:W-:Y:S02]  /*b610*/  @P1 LOP3.LUT R28, R28, 0x10, RZ, 0xfc, !PT ;  /* 0x000000101c1c1812 */ /* 0x000fe400078efcff */
[----:B------:R-:W-:Y:S02]  /*b620*/  LOP3.LUT R10, R29, 0x20, RZ, 0xfc, !PT ;  /* 0x000000201d0a7812 */ /* 0x000fe400078efcff */
[----:B------:R-:W-:Y:S01]  /*b630*/  LOP3.LUT R28, R28, 0xfffffff7, RZ, 0xc0, !PT ;  /* 0xfffffff71c1c7812 */ /* 0x000fe200078ec0ff */
[----:B------:R-:W-:-:S06]  /*b640*/  IMAD.U32 R11, RZ, RZ, UR44 ;  /* 0x0000002cff0b7e24 */ /* 0x000fcc000f8e00ff */
[----:B------:R-:W-:Y:S02]  /*b650*/  @P3 LOP3.LUT R28, R28, 0x8, RZ, 0xfc, !PT ;  /* 0x000000081c1c3812 */ /* 0x000fe400078efcff */
[----:B------:R-:W-:Y:S02]  /*b660*/  ISETP.NE.AND P2, PT, R11, 0x3, PT ;  /* 0x000000030b00780c */ /* 0x000fe40003f45270 */
[----:B------:R-:W-:-:S04]  /*b670*/  LOP3.LUT R28, R28, 0xfffffffe, RZ, 0xc0, !PT ;  /* 0xfffffffe1c1c7812 */ /* 0x000fc800078ec0ff */
[----:B------:R-:W-:Y:S01]  /*b680*/  LOP3.LUT R28, R28, 0xfffffffb, RZ, 0xc0, !PT ;  /* 0xfffffffb1c1c7812 */ /* 0x000fe200078ec0ff */
[----:B------:R-:W-:Y:S01]  /*b690*/  UMOV UR4, 0xffffffff ;  /* 0xffffffff00047882 */ /* 0x000fe20000000000 */
[----:B--2---:R-:W-:Y:S02]  /*b6a0*/  LEA R7, R0, 0xffffff80, 0x7 ;  /* 0xffffff8000077811 */ /* 0x004fe400078e38ff */
[----:B------:R-:W1:Y:S02]  /*b6b0*/  @P1 LDC R0, c[0x0][0x438] ;  /* 0x00010e00ff001b82 */ /* 0x000e640000000800 */
[----:B------:R-:W-:-:S04]  /*b6c0*/  LOP3.LUT R5, R7, R21, R20, 0xfe, !PT ;  /* 0x0000001507057212 */ /* 0x000fc800078efe14 */
[C---:B------:R-:W-:Y:S01]  /*b6d0*/  ISETP.GE.AND P0, PT, R5.reuse, R17, PT ;  /* 0x000000110500720c */ /* 0x040fe20003f06270 */
[----:B------:R-:W-:-:S04]  /*b6e0*/  IMAD.IADD R5, R5, 0x1, R18 ;  /* 0x0000000105057824 */ /* 0x000fc800078e0212 */
[----:B0-----:R-:W-:-:S04]  /*b6f0*/  @P1 IMAD.HI.U32 R6, R5, R6, RZ ;  /* 0x0000000605061227 */ /* 0x001fc800078e00ff */
[----:B------:R-:W-:-:S04]  /*b700*/  IMAD.MOV.U32 R4, RZ, RZ, R5 ;  /* 0x000000ffff047224 */ /* 0x000fc800078e0005 */
[----:B----4-:R-:W0:Y:S01]  /*b710*/  @!P0 LDC.64 R2, c[0x0][0x428] ;  /* 0x00010a00ff028b82 */ /* 0x010e220000000a00 */
[----:B-1----:R-:W-:-:S05]  /*b720*/  @P1 SHF.R.U32.HI R4, RZ, R0, R6 ;  /* 0x00000000ff041219 */ /* 0x002fca0000011606 */
[----:B------:R-:W-:Y:S01]  /*b730*/  IMAD.MOV R0, RZ, RZ, -R4 ;  /* 0x000000ffff007224 */ /* 0x000fe200078e0a04 */
[----:B------:R-:W-:-:S03]  /*b740*/  SHF.R.S32.HI R6, RZ, 0x1f, R23 ;  /* 0x0000001fff067819 */ /* 0x000fc60000011417 */
[----:B------:R-:W-:Y:S01]  /*b750*/  IMAD R0, R8, R0, R5 ;  /* 0x0000000008007224 */ /* 0x000fe200078e0205 */
[--C-:B------:R-:W-:Y:S01]  /*b760*/  @!P0 SHF.R.S32.HI R5, RZ, 0x1f, R4.reuse ;  /* 0x0000001fff058819 */ /* 0x100fe20000011404 */
[----:B------:R1:W-:Y:S02]  /*b770*/  STL [R1+0x4], R6 ;  /* 0x0000040601007387 */ /* 0x0003e40000100800 */
[----:B0-----:R-:W-:-:S04]  /*b780*/  @!P0 IMAD.WIDE.U32 R4, R23, R2, R4 ;  /* 0x0000000217048225 */ /* 0x001fc800078e0004 */
[----:B-1----:R-:W-:-:S04]  /*b790*/  @!P0 IMAD R6, R6, R2, RZ ;  /* 0x0000000206068224 */ /* 0x002fc800078e02ff */
[----:B------:R-:W-:Y:S02]  /*b7a0*/  @!P0 IMAD R6, R23, R3, R6 ;  /* 0x0000000317068224 */ /* 0x000fe400078e0206 */
[----:B------:R-:W0:Y:S02]  /*b7b0*/  @!P0 LDC.64 R2, c[0x0][0x418] ;  /* 0x00010600ff028b82 */ /* 0x000e240000000a00 */
[----:B------:R-:W-:Y:S01]  /*b7c0*/  @!P0 IMAD.IADD R6, R5, 0x1, R6 ;  /* 0x0000000105068824 */ /* 0x000fe200078e0206 */
[----:B------:R-:W-:Y:S02]  /*b7d0*/  LOP3.LUT R8, R29, 0x40, RZ, 0xfc, !PT ;  /* 0x000000401d087812 */ /* 0x000fe400078efcff */
[----:B0-----:R-:W-:-:S04]  /*b7e0*/  @!P0 LEA R2, P1, R4, R2, 0x2 ;  /* 0x0000000204028211 */ /* 0x001fc800078210ff */
[----:B------:R-:W-:Y:S01]  /*b7f0*/  @!P0 LEA.HI.X R3, R4, R3, R6, 0x2, P1 ;  /* 0x0000000304038211 */ /* 0x000fe200008f1406 */
[----:B------:R-:W-:Y:S01]  /*b800*/  IMAD.MOV.U32 R6, RZ, RZ, RZ ;  /* 0x000000ffff067224 */ /* 0x000fe200078e00ff */
[----:B------:R-:W-:-:S05]  /*b810*/  ISETP.GE.AND P1, PT, R10, R9, PT ;  /* 0x000000090a00720c */ /* 0x000fca0003f26270 */
[----:B------:R0:W5:Y:S01]  /*b820*/  @!P0 LDG.E R6, desc[UR50][R2.64] ;  /* 0x0000003202068981 */ /* 0x000162000c1e1900 */
[----:B------:R-:W-:-:S07]  /*b830*/  ISETP.GE.AND P0, PT, R8, R9, PT ;  /* 0x000000090800720c */ /* 0x000fce0003f06270 */
[----:B------:R-:W-:-:S04]  /*b840*/  @P1 LOP3.LUT R28, R28, 0x4, RZ, 0xfc, !PT ;  /* 0x000000041c1c1812 */ /* 0x000fc800078efcff */
[----:B------:R-:W-:-:S04]  /*b850*/  @P2 LOP3.LUT R28, R28, 0x1, RZ, 0xfc, !PT ;  /* 0x000000011c1c2812 */ /* 0x000fc800078efcff */
[----:B------:R-:W-:-:S04]  /*b860*/  LOP3.LUT R28, R28, 0xfffffffd, RZ, 0xc0, !PT ;  /* 0xfffffffd1c1c7812 */ /* 0x000fc800078ec0ff */
[----:B------:R-:W-:Y:S01]  /*b870*/  @P0 LOP3.LUT R28, R28, 0x2, RZ, 0xfc, !PT ;  /* 0x000000021c1c0812 */ /* 0x000fe200078efcff */
[----:B0-----:R-:W-:Y:S06]  /*b880*/  BRA.DIV UR4, `(.L_x_217) ;  /* 0x0000003a04f47947 */ /* 0x001fec000b800000 */
.L_x_295:
[----:B------:R-:W-:Y:S01]  /*b890*/  LOP3.LUT R18, R26, 0xffff, RZ, 0xc0, !PT ;  /* 0x0000ffff1a127812 */ /* 0x000fe200078ec0ff */
[----:B------:R-:W-:Y:S06]  /*b8a0*/  @!P2 BRA `(.L_x_218) ;  /* 0x000000000004a947 */ /* 0x000fec0003800000 */
[----:B------:R-:W-:Y:S01]  /*b8b0*/  BPT.TRAP 0x1 ;  /* 0x000000040000795c */ /* 0x000fe20000300000 */
.L_x_218:
[----:B------:R-:W-:Y:S01]  /*b8c0*/  IMAD R5, R19, 0x8, R16 ;  /* 0x0000000813057824 */ /* 0x000fe200078e0210 */
[----:B------:R-:W-:Y:S01]  /*b8d0*/  SHF.L.U32 R20, R22, 0x1f, RZ ;  /* 0x0000001f16147819 */ /* 0x000fe200000006ff */
[----:B------:R-:W-:Y:S01]  /*b8e0*/  BSSY B0, `(.L_x_219) ;  /* 0x0000005000007945 */ /* 0x000fe20003800000 */
[----:B------:R-:W-:Y:S02]  /*b8f0*/  IADD3 R7, -R21, R17, -R7 ;  /* 0x0000001115077210 */ /* 0x000fe40007ffe907 */
[----:B------:R-:W0:Y:S01]  /*b900*/  SYNCS.PHASECHK.TRANS64.TRYWAIT P0, [R5+URZ+0x19c80], R20 ;  /* 0x019c8014050075a7 */ /* 0x000e22000800017f */
[----:B------:R-:W-:Y:S01]  /*b910*/  SHF.R.S32.HI R10, RZ, 0x1f, R0 ;  /* 0x0000001fff0a7819 */ /* 0x000fe20000011400 */
[----:B0-----:R-:W-:Y:S06]  /*b920*/  @!P0 BRA `(.L_x_220) ;  /* 0x0000003800f88947 */ /* 0x001fec0003800000 */
.L_x_296:
[----:B------:R-:W-:Y:S05]  /*b930*/  BSYNC B0 ;  /* 0x0000000000007941 */ /* 0x000fea0003800000 */
.L_x_219:
[----:B------:R-:W2:Y:S01]  /*b940*/  LDL R11, [R1+0xc] ;  /* 0x00000c00010b7983 */ /* 0x000ea20000100800 */
[----:B------:R-:W-:Y:S01]  /*b950*/  ULDC.64 UR4, c[0x0][0x328] ;  /* 0x0000ca0000047ab9 */ /* 0x000fe20000000a00 */
[----:B-----5:R-:W-:Y:S01]  /*b960*/  SHF.R.S32.HI R17, RZ, 0x1f, R6 ;  /* 0x0000001fff117819 */ /* 0x020fe20000011406 */
[----:B------:R-:W-:Y:S01]  /*b970*/  IMAD R4, R10, UR4, RZ ;  /* 0x000000040a047c24 */ /* 0x000fe2000f8e02ff */
[----:B------:R-:W-:Y:S01]  /*b980*/  ULDC.64 UR6, c[0x0][0x318] ;  /* 0x0000c60000067ab9 */ /* 0x000fe20000000a00 */
[----:B------:R-:W-:-:S04]  /*b990*/  IMAD.WIDE.U32 R2, R0, UR4, RZ ;  /* 0x0000000400027c25 */ /* 0x000fc8000f8e00ff */
[----:B------:R-:W-:Y:S01]  /*b9a0*/  IMAD R4, R0, UR5, R4 ;  /* 0x0000000500047c24 */ /* 0x000fe2000f8e0204 */
[----:B------:R-:W-:-:S03]  /*b9b0*/  ULDC.64 UR4, c[0x0][0x338] ;  /* 0x0000ce0000047ab9 */ /* 0x000fc60000000a00 */
[----:B------:R-:W-:Y:S02]  /*b9c0*/  IMAD.IADD R3, R3, 0x1, R4 ;  /* 0x0000000103037824 */ /* 0x000fe400078e0204 */
[----:B------:R-:W-:Y:S02]  /*b9d0*/  IMAD R4, R17, UR4, RZ ;  /* 0x0000000411047c24 */ /* 0x000fe4000f8e02ff */
[----:B------:R-:W-:-:S04]  /*b9e0*/  IMAD.WIDE.U32 R2, R6, UR4, R2 ;  /* 0x0000000406027c25 */ /* 0x000fc8000f8e0002 */
[----:B------:R-:W-:Y:S01]  /*b9f0*/  IMAD R4, R6, UR5, R4 ;  /* 0x0000000506047c24 */ /* 0x000fe2000f8e0204 */
[----:B------:R-:W-:-:S03]  /*ba00*/  ULDC.64 UR4, c[0x0][0x330] ;  /* 0x0000cc0000047ab9 */ /* 0x000fc60000000a00 */
[----:B------:R-:W-:Y:S02]  /*ba10*/  IMAD.IADD R3, R3, 0x1, R4 ;  /* 0x0000000103037824 */ /* 0x000fe400078e0204 */
[----:B------:R-:W-:Y:S01]  /*ba20*/  IMAD.WIDE.U32 R2, R18, UR4, R2 ;  /* 0x0000000412027c25 */ /* 0x000fe2000f8e0002 */
[----:B------:R-:W-:-:S03]  /*ba30*/  UMOV UR4, 0xffffffff ;  /* 0xffffffff00047882 */ /* 0x000fc60000000000 */
[----:B------:R-:W-:Y:S01]  /*ba40*/  IMAD R9, R18, UR5, R3 ;  /* 0x0000000512097c24 */ /* 0x000fe2000f8e0203 */
[----:B------:R-:W-:-:S04]  /*ba50*/  IADD3 R8, P0, R2, UR6, RZ ;  /* 0x0000000602087c10 */ /* 0x000fc8000ff1e0ff */
[----:B------:R-:W-:Y:S02]  /*ba60*/  IADD3.X R9, R9, UR7, RZ, P0, !PT ;  /* 0x0000000709097c10 */ /* 0x000fe400087fe4ff */
[----:B------:R-:W-:Y:S01]  /*ba70*/  ISETP.GE.AND P0, PT, R7, 0x1, PT ;  /* 0x000000010700780c */ /* 0x000fe20003f06270 */
[----:B--2---:R-:W-:Y:S01]  /*ba80*/  IMAD R4, R19, 0x3000, R11 ;  /* 0x0000300013047824 */ /* 0x004fe200078e020b */
[----:B------:R-:W-:Y:S11]  /*ba90*/  BRA.DIV UR4, `(.L_x_221) ;  /* 0x0000003a04b07947 */ /* 0x000ff6000b800000 */
[----:B------:R-:W1:Y:S01]  /*baa0*/  SHFL.IDX PT, R2, R8, RZ, 0x1e1f ;  /* 0x001e1fff08027589 */ /* 0x000e6200000e0000 */
[----:B------:R-:W2:Y:S01]  /*bab0*/  LDC R12, c[0x0][0x2f4] ;  /* 0x0000bd00ff0c7b82 */ /* 0x000ea20000000800 */
[C---:B------:R-:W-:Y:S01]  /*bac0*/  LOP3.LUT R13, R29.reuse, 0x20, RZ, 0xfc, !PT ;  /* 0x000000201d0d7812 */ /* 0x040fe200078efcff */
[----:B------:R-:W-:Y:S01]  /*bad0*/  IMAD.IADD R4, R16, 0x1, R4 ;  /* 0x0000000110047824 */ /* 0x000fe200078e0204 */
[----:B------:R-:W3:Y:S01]  /*bae0*/  SHFL.IDX PT, R3, R9, RZ, 0x1e1f ;  /* 0x001e1fff09037589 */ /* 0x000ee200000e0000 */
[----:B------:R-:W-:-:S03]  /*baf0*/  LOP3.LUT R11, R29, 0x40, RZ, 0xfc, !PT ;  /* 0x000000401d0b7812 */ /* 0x000fc600078efcff */
[----:B------:R-:W4:Y:S01]  /*bb00*/  SHFL.IDX PT, R9, R9, 0x1, 0x1e1f ;  /* 0x003e1f0009097f89 */ /* 0x000f2200000e0000 */
[C---:B-1----:R-:W-:Y:S02]  /*bb10*/  IADD3 R2, P1, R29.reuse, R2, RZ ;  /* 0x000000021d027210 */ /* 0x042fe40007f3e0ff */
[-C--:B--2---:R-:W-:Y:S02]  /*bb20*/  ISETP.GE.AND P3, PT, R29, R12.reuse, PT ;  /* 0x0000000c1d00720c */ /* 0x084fe40003f66270 */
[----:B------:R-:W-:Y:S01]  /*bb30*/  ISETP.GE.AND P2, PT, R13, R12, PT ;  /* 0x0000000c0d00720c */ /* 0x000fe20003f46270 */
[----:B---3--:R-:W-:Y:S01]  /*bb40*/  IMAD.X R3, RZ, RZ, R3, P1 ;  /* 0x000000ffff037224 */ /* 0x008fe200008e0603 */
        /* <DEDUP_REMOVED lines=8> */
[----:B-1--4-:R1:W2:Y:S10]  /*bbd0*/  SHFL.IDX PT, R2, R8, 0x1, 0x1e1f ;  /* 0x003e1f0008027f89 */ /* 0x0122b400000e0000 */
.L_x_302:
[C---:B------:R-:W-:Y:S02]  /*bbe0*/  ISETP.LT.OR P3, PT, R7.reuse, 0x41, P3 ;  /* 0x000000410700780c */ /* 0x040fe40001f61670 */
[C---:B------:R-:W-:Y:S02]  /*bbf0*/  ISETP.LT.OR P2, PT, R7.reuse, 0x41, P2 ;  /* 0x000000410700780c */ /* 0x040fe40001741670 */
[----:B------:R-:W-:Y:S02]  /*bc00*/  ISETP.LT.OR P1, PT, R7, 0x41, P1 ;  /* 0x000000410700780c */ /* 0x000fe40000f21670 */
[----:B--2---:R-:W-:-:S05]  /*bc10*/  IADD3 R2, P5, R29, R2, RZ ;  /* 0x000000021d027210 */ /* 0x004fca0007fbe0ff */
[----:B------:R-:W-:-:S05]  /*bc20*/  IMAD.X R3, RZ, RZ, R9, P5 ;  /* 0x000000ffff037224 */ /* 0x000fca00028e0609 */
[----:B------:R-:W-:Y:S01]  /*bc30*/  @!PT LDS RZ, [RZ] ;  /* 0x00000000fffff984 */ /* 0x000fe20000000800 */
[----:B------:R-:W-:Y:S01]  /*bc40*/  @!PT LDS RZ, [RZ] ;  /* 0x00000000fffff984 */ /* 0x000fe20000000800 */
[----:B------:R-:W-:Y:S01]  /*bc50*/  @!PT LDS RZ, [RZ] ;  /* 0x00000000fffff984 */ /* 0x000fe20000000800 */
[----:B------:R2:W-:Y:S04]  /*bc60*/  LDGSTS.E.BYPASS.LTC128B.128 [R4+0x9800], desc[UR50][R2.64], !P3 ;  /* 0x0980000002047fae */ /* 0x0005e8000d901d72 */
[----:B------:R2:W-:Y:S04]  /*bc70*/  LDGSTS.E.BYPASS.LTC128B.128 [R4+0xa800], desc[UR50][R2.64+0x20], !P2 ;  /* 0x0a80002002047fae */ /* 0x0005e8000d101d72 */
[----:B------:R2:W-:Y:S01]  /*bc80*/  LDGSTS.E.BYPASS.LTC128B.128 [R4+0xb800], desc[UR50][R2.64+0x40], !P1 ;  /* 0x0b80004002047fae */ /* 0x0005e2000c901d72 */
[----:B------:R-:W-:Y:S01]  /*bc90*/  PLOP3.LUT P1, PT, PT, PT, PT, 0x80, 0x0 ;  /* 0x000000000000781c */ /* 0x000fe20003f2f070 */
[----:B------:R-:W-:-:S12]  /*bca0*/  NOP ;  /* 0x0000000000007918 */ /* 0x000fd80000000000 */
.L_x_222:
[----:B------:R-:W-:Y:S02]  /*bcb0*/  PLOP3.LUT P2, PT, P2, P1, PT, 0xa2, 0x0 ;  /* 0x000000000000781c */ /* 0x000fe40001743472 */
[----:B------:R-:W-:-:S08]  /*bcc0*/  @P1 R2UR P2, UR4, R5 ;  /* 0x00000000050412ca */ /* 0x000fd00000040000 */
[----:B------:R-:W-:-:S05]  /*bcd0*/  @P1 PLOP3.LUT P1, PT, P2, PT, PT, 0x80, 0x0 ;  /* 0x000000000000181c */ /* 0x000fca000172f070 */
[----:B------:R-:W-:Y:S01]  /*bce0*/  @!P2 SYNCS.ARRIVE.TRANS64.RED.A0T1 RZ, [UR4+0x19c70], RZ ;  /* 0x019c70ffffffa9a7 */ /* 0x000fe20008200404 */
[----:B------:R-:W-:Y:S07]  /*bcf0*/  @!P2 ARRIVES.LDGSTSBAR.64.TRANSCNT [UR4+0x19c70] ;  /* 0x019c7000ff00a9b0 */ /* 0x000fee0008000a84 */
[----:B------:R-:W-:Y:S05]  /*bd00*/  @P1 BRA.U.ANY `(.L_x_222) ;  /* 0xfffffffd00e81947 */ /* 0x000fea000393ffff */
[----:B------:R-:W-:Y:S01]  /*bd10*/  NOP ;  /* 0x0000000000007918 */ /* 0x000fe20000000000 */
[----:B--2---:R-:W-:-:S05]  /*bd20*/  IMAD.U32 R2, RZ, RZ, UR44 ;  /* 0x0000002cff027e24 */ /* 0x004fca000f8e00ff */
[----:B------:R-:W-:-:S13]  /*bd30*/  ISETP.NE.AND P3, PT, R2, 0x3, PT ;  /* 0x000000030200780c */ /* 0x000fda0003f65270 */
[----:B------:R-:W-:Y:S05]  /*bd40*/  @!P3 BRA `(.L_x_223) ;  /* 0x000000000004b947 */ /* 0x000fea0003800000 */
[----:B------:R-:W-:Y:S01]  /*bd50*/  BPT.TRAP 0x1 ;  /* 0x000000040000795c */ /* 0x000fe20000300000 */
.L_x_223:
[----:B------:R2:W-:Y:S01]  /*bd60*/  SYNCS.ARRIVE.TRANS64.A1T0 RZ, [R5+URZ+0x19c70], RZ ;  /* 0x019c70ff05ff79a7 */ /* 0x0005e2000810003f */
[----:B------:R-:W-:Y:S05]  /*bd70*/  @!P3 BRA `(.L_x_224) ;  /* 0x000000000004b947 */ /* 0x000fea0003800000 */
[----:B------:R-:W-:Y:S01]  /*bd80*/  BPT.TRAP 0x1 ;  /* 0x000000040000795c */ /* 0x000fe20000300000 */
.L_x_224:
[----:B------:R-:W3:Y:S01]  /*bd90*/  SYNCS.PHASECHK.TRANS64.TRYWAIT P1, [R5+URZ+0x19c40], R20 ;  /* 0x019c4014050075a7 */ /* 0x000ee2000802017f */
[----:B------:R-:W-:Y:S04]  /*bda0*/  BSSY B0, `(.L_x_225) ;  /* 0x0000002000007945 */ /* 0x000fe80003800000 */
[----:B---3--:R-:W-:Y:S05]  /*bdb0*/  @!P1 BRA `(.L_x_226) ;  /* 0x0000003800bc9947 */ /* 0x008fea0003800000 */
.L_x_303:
[----:B------:R-:W-:Y:S05]  /*bdc0*/  BSYNC B0 ;  /* 0x0000000000007941 */ /* 0x000fea0003800000 */
.L_x_225:
[----:B------:R-:W-:Y:S01]  /*bdd0*/  ULDC.64 UR4, c[0x0][0x300] ;  /* 0x0000c00000047ab9 */ /* 0x000fe20000000a00 */
[----:B-1----:R-:W1:Y:S01]  /*bde0*/  LDC R8, c[0x0][0x2f4] ;  /* 0x0000bd00ff087b82 */ /* 0x002e620000000800 */
[----:B------:R-:W-:Y:S01]  /*bdf0*/  IMAD R7, R10, UR4, RZ ;  /* 0x000000040a077c24 */ /* 0x000fe2000f8e02ff */
[----:B------:R-:W-:Y:S01]  /*be00*/  ULDC.64 UR6, c[0x0][0x2e8] ;  /* 0x0000ba0000067ab9 */ /* 0x000fe20000000a00 */
[C---:B------:R-:W-:Y:S01]  /*be10*/  IMAD.WIDE.U32 R2, R0.reuse, UR4, RZ ;  /* 0x0000000400027c25 */ /* 0x040fe2000f8e00ff */
[C---:B------:R-:W-:Y:S02]  /*be20*/  LOP3.LUT R11, R29.reuse, 0x40, RZ, 0xfc, !PT ;  /* 0x000000401d0b7812 */ /* 0x040fe400078efcff */
[----:B------:R-:W-:Y:S01]  /*be30*/  LOP3.LUT R9, R29, 0x20, RZ, 0xfc, !PT ;  /* 0x000000201d097812 */ /* 0x000fe200078efcff */
[----:B------:R-:W-:Y:S01]  /*be40*/  IMAD R7, R0, UR5, R7 ;  /* 0x0000000500077c24 */ /* 0x000fe2000f8e0207 */
[----:B------:R-:W-:Y:S02]  /*be50*/  ULDC.64 UR4, c[0x0][0x310] ;  /* 0x0000c40000047ab9 */ /* 0x000fe40000000a00 */
[----:B------:R-:W-:-:S02]  /*be60*/  IMAD R17, R17, UR4, RZ ;  /* 0x0000000411117c24 */ /* 0x000fc4000f8e02ff */
[----:B------:R-:W-:Y:S02]  /*be70*/  IMAD.IADD R3, R3, 0x1, R7 ;  /* 0x0000000103037824 */ /* 0x000fe400078e0207 */
[C---:B------:R-:W-:Y:S02]  /*be80*/  IMAD R17, R6.reuse, UR5, R17 ;  /* 0x0000000506117c24 */ /* 0x040fe4000f8e0211 */
[----:B------:R-:W-:Y:S01]  /*be90*/  IMAD.WIDE.U32 R2, R6, UR4, R2 ;  /* 0x0000000406027c25 */ /* 0x000fe2000f8e0002 */
[----:B------:R-:W-:-:S03]  /*bea0*/  ULDC.64 UR4, c[0x0][0x308] ;  /* 0x0000c20000047ab9 */ /* 0x000fc60000000a00 */
[----:B------:R-:W-:Y:S02]  /*beb0*/  IMAD.IADD R3, R3, 0x1, R17 ;  /* 0x0000000103037824 */ /* 0x000fe400078e0211 */
[C---:B------:R-:W-:Y:S01]  /*bec0*/  IMAD.WIDE.U32 R2, R18.reuse, UR4, R2 ;  /* 0x0000000412027c25 */ /* 0x040fe2000f8e0002 */
[----:B------:R-:W-:Y:S01]  /*bed0*/  UMOV UR4, 0xffffffff ;  /* 0xffffffff00047882 */ /* 0x000fe20000000000 */
[-C--:B-1----:R-:W-:Y:S02]  /*bee0*/  ISETP.GE.AND P2, PT, R11, R8.reuse, PT ;  /* 0x000000080b00720c */ /* 0x082fe40003f46270 */
[----:B------:R-:W-:Y:S01]  /*bef0*/  IMAD R6, R18, UR5, R3 ;  /* 0x0000000512067c24 */ /* 0x000fe2000f8e0203 */
[----:B------:R-:W-:Y:S02]  /*bf00*/  IADD3 R0, P1, R2, UR6, RZ ;  /* 0x0000000602007c10 */ /* 0x000fe4000ff3e0ff */
[----:B------:R-:W-:Y:S02]  /*bf10*/  ISETP.GE.AND P3, PT, R9, R8, PT ;  /* 0x000000080900720c */ /* 0x000fe40003f66270 */
[----:B------:R-:W-:-:S02]  /*bf20*/  IADD3.X R6, R6, UR7, RZ, P1, !PT ;  /* 0x0000000706067c10 */ /* 0x000fc40008ffe4ff */
[----:B------:R-:W-:Y:S01]  /*bf30*/  ISETP.GE.AND P5, PT, R29, R8, PT ;  /* 0x000000081d00720c */ /* 0x000fe20003fa6270 */
[----:B------:R-:W-:-:S12]  /*bf40*/  BRA.DIV UR4, `(.L_x_227) ;  /* 0x0000003a046c7947 */ /* 0x000fd8000b800000 */
[----:B------:R-:W1:Y:S04]  /*bf50*/  SHFL.IDX PT, R3, R0, RZ, 0x1e1f ;  /* 0x001e1fff00037589 */ /* 0x000e6800000e0000 */
[----:B------:R-:W4:Y:S04]  /*bf60*/  SHFL.IDX PT, R2, R6, RZ, 0x1e1f ;  /* 0x001e1fff06027589 */ /* 0x000f2800000e0000 */
[----:B------:R-:W0:Y:S04]  /*bf70*/  SHFL.IDX PT, R0, R0, 0x1, 0x1e1f ;  /* 0x003e1f0000007f89 */ /* 0x000e2800000e0000 */
[----:B------:R-:W0:Y:S01]  /*bf80*/  SHFL.IDX PT, R6, R6, 0x1, 0x1e1f ;  /* 0x003e1f0006067f89 */ /* 0x000e2200000e0000 */
[----:B-1----:R-:W-:-:S05]  /*bf90*/  @P0 IADD3 R3, P1, R29, R3, RZ ;  /* 0x000000031d030210 */ /* 0x002fca0007f3e0ff */
[----:B----4-:R-:W-:-:S05]  /*bfa0*/  @P0 IMAD.X R2, RZ, RZ, R2, P1 ;  /* 0x000000ffff020224 */ /* 0x010fca00008e0602 */
[----:B------:R-:W-:-:S04]  /*bfb0*/  @P0 LOP3.LUT R3, R3, R2, RZ, 0x3c, !PT ;  /* 0x0000000203030212 */ /* 0x000fc800078e3cff */
[----:B------:R-:W-:-:S04]  /*bfc0*/  @P0 LOP3.LUT R2, R3, R2, RZ, 0x3c, !PT ;  /* 0x0000000203020212 */ /* 0x000fc800078e3cff */
[----:B------:R-:W-:-:S05]  /*bfd0*/  @P0 LOP3.LUT R3, R3, R2, RZ, 0x3c, !PT ;  /* 0x0000000203030212 */ /* 0x000fca00078e3cff */
[----:B------:R1:W-:Y:S04]  /*bfe0*/  @P0 LDGSTS.E.BYPASS.LTC128B.128 [R4+0x13800], desc[UR50][R2.64], !P5 ;  /* 0x1380000002040fae */ /* 0x0003e8000e901d72 */
[----:B------:R1:W-:Y:S04]  /*bff0*/  @P0 LDGSTS.E.BYPASS.LTC128B.128 [R4+0x14800], desc[UR50][R2.64+0x20], !P3 ;  /* 0x1480002002040fae */ /* 0x0003e8000d901d72 */
[----:B0-----:R1:W-:Y:S02]  /*c000*/  @P0 LDGSTS.E.BYPASS.LTC128B.128 [R4+0x15800], desc[UR50][R2.64+0x40], !P2 ;  /* 0x1580004002040fae */ /* 0x0013e4000d101d72 */
.L_x_309:
[----:B------:R-:W-:-:S05]  /*c010*/  @P4 IADD3 R0, P0, R29, R0, RZ ;  /* 0x000000001d004210 */ /* 0x000fca0007f1e0ff */
[----:B01----:R-:W-:Y:S01]  /*c020*/  @P4 IMAD.X R2, RZ, RZ, R6, P0 ;  /* 0x000000ffff024224 */ /* 0x003fe200000e0606 */
[----:B------:R-:W-:-:S03]  /*c030*/  PLOP3.LUT P0, PT, PT, PT, PT, 0x80, 0x0 ;  /* 0x000000000000781c */ /* 0x000fc60003f0f070 */
[----:B------:R-:W-:Y:S02]  /*c040*/  @P4 IMAD.MOV.U32 R3, RZ, RZ, R2 ;  /* 0x000000ffff034224 */ /* 0x000fe400078e0002 */
[----:B------:R-:W-:-:S05]  /*c050*/  @P4 IMAD.MOV.U32 R2, RZ, RZ, R0 ;  /* 0x000000ffff024224 */ /* 0x000fca00078e0000 */
[----:B------:R-:W-:Y:S01]  /*c060*/  @!PT LDS RZ, [RZ] ;  /* 0x00000000fffff984 */ /* 0x000fe20000000800 */
[----:B------:R-:W-:Y:S01]  /*c070*/  @!PT LDS RZ, [RZ] ;  /* 0x00000000fffff984 */ /* 0x000fe20000000800 */
[----:B------:R-:W-:Y:S01]  /*c080*/  @!PT LDS RZ, [RZ] ;  /* 0x00000000fffff984 */ /* 0x000fe20000000800 */
[----:B------:R0:W-:Y:S04]  /*c090*/  @P4 LDGSTS.E.BYPASS.LTC128B.128 [R4+0x14000], desc[UR50][R2.64], !P5 ;  /* 0x1400000002044fae */ /* 0x0001e8000e901d72 */
[----:B------:R0:W-:Y:S04]  /*c0a0*/  @P4 LDGSTS.E.BYPASS.LTC128B.128 [R4+0x15000], desc[UR50][R2.64+0x20], !P3 ;  /* 0x1500002002044fae */ /* 0x0001e8000d901d72 */
[----:B------:R0:W-:Y:S01]  /*c0b0*/  @P4 LDGSTS.E.BYPASS.LTC128B.128 [R4+0x16000], desc[UR50][R2.64+0x40], !P2 ;  /* 0x1600004002044fae */ /* 0x0001e2000d101d72 */
[----:B------:R-:W-:Y:S01]  /*c0c0*/  NOP ;  /* 0x0000000000007918 */ /* 0x000fe20000000000 */
.L_x_228:
[----:B------:R-:W-:Y:S02]  /*c0d0*/  PLOP3.LUT P1, PT, P1, P0, PT, 0xa2, 0x0 ;  /* 0x000000000000781c */ /* 0x000fe40000f21472 */
[----:B------:R-:W-:-:S08]  /*c0e0*/  @P0 R2UR P1, UR4, R5 ;  /* 0x00000000050402ca */ /* 0x000fd00000020000 */
[----:B------:R-:W-:-:S05]  /*c0f0*/  @P0 PLOP3.LUT P0, PT, P1, PT, PT, 0x80, 0x0 ;  /* 0x000000000000081c */ /* 0x000fca0000f0f070 */
[----:B------:R-:W-:Y:S01]  /*c100*/  @!P1 SYNCS.ARRIVE.TRANS64.RED.A0T1 RZ, [UR4+0x19c30], RZ ;  /* 0x019c30ffffff99a7 */ /* 0x000fe20008200404 */
[----:B------:R-:W-:Y:S07]  /*c110*/  @!P1 ARRIVES.LDGSTSBAR.64.TRANSCNT [UR4+0x19c30] ;  /* 0x019c3000ff0099b0 */ /* 0x000fee0008000a84 */
[----:B------:R-:W-:Y:S05]  /*c120*/  @P0 BRA.U.ANY `(.L_x_228) ;  /* 0xfffffffd00e80947 */ /* 0x000fea000393ffff */
[----:B------:R-:W-:Y:S01]  /*c130*/  NOP ;  /* 0x0000000000007918 */ /* 0x000fe20000000000 */
[----:B------:R-:W-:-:S05]  /*c140*/  IMAD.U32 R0, RZ, RZ, UR44 ;  /* 0x0000002cff007e24 */ /* 0x000fca000f8e00ff */
[----:B------:R-:W-:-:S13]  /*c150*/  ISETP.NE.AND P2, PT, R0, 0x3, PT ;  /* 0x000000030000780c */ /* 0x000fda0003f45270 */
[----:B------:R-:W-:Y:S05]  /*c160*/  @!P2 BRA `(.L_x_229) ;  /* 0x000000000004a947 */ /* 0x000fea0003800000 */
[----:B------:R-:W-:Y:S01]  /*c170*/  BPT.TRAP 0x1 ;  /* 0x000000040000795c */ /* 0x000fe20000300000 */
.L_x_229:
[----:B------:R1:W-:Y:S02]  /*c180*/  SYNCS.ARRIVE.TRANS64.A1T0 RZ, [R5+URZ+0x19c30], RZ ;  /* 0x019c30ff05ff79a7 */ /* 0x0003e4000810003f */
[----:B------:R-:W-:Y:S05]  /*c190*/  WARPSYNC.ALL ;  /* 0x0000000000007948 */ /* 0x000fea0003800000 */
[----:B------:R-:W-:Y:S01]  /*c1a0*/  VIADD R0, R16, 0xf000 ;  /* 0x0000f00010007836 */ /* 0x000fe20000000000 */
[----:B------:R-:W-:Y:S01]  /*c1b0*/  USHF.R.S32.HI UR4, URZ, 0x1f, UR39 ;  /* 0x0000001f3f047899 */ /* 0x000fe20008011427 */
[----:B------:R-:W-:Y:S01]  /*c1c0*/  BAR.SYNC.DEFER_BLOCKING 0x8, 0x200 ;  /* 0x0208000000007b1d */ /* 0x000fe20000010000 */
[----:B------:R-:W-:Y:S02]  /*c1d0*/  UISETP.NE.AND UP0, UPT, UR47, URZ, UPT ;  /* 0x0000003f2f00728c */ /* 0x000fe4000bf05270 */
[----:B------:R-:W-:-:S02]  /*c1e0*/  LOP3.LUT P0, RZ, R0, 0x9f, RZ, 0xc0, !PT ;  /* 0x0000009f00ff7812 */ /* 0x000fc4000780c0ff */
[----:B------:R-:W-:Y:S01]  /*c1f0*/  USEL UR43, UR43, URZ, !UP0 ;  /* 0x0000003f2b2b7287 */ /* 0x000fe2000c000000 */
[----:B------:R-:W-:Y:S01]  /*c200*/  BSSY B6, `(.L_x_230) ;  /* 0x0000018000067945 */ /* 0x000fe20003800000 */
[----:B------:R-:W-:Y:S01]  /*c210*/  ULDC.64 UR6, c[0x0][0x298] ;  /* 0x0000a60000067ab9 */ /* 0x000fe20000000a00 */
[----:B------:R-:W-:Y:S02]  /*c220*/  USEL UR42, UR42, URZ, !UP0 ;  /* 0x0000003f2a2a7287 */ /* 0x000fe4000c000000 */
[----:B------:R-:W-:Y:S02]  /*c230*/  UIMAD UR4, UR4, UR6, URZ ;  /* 0x00000006040472a4 */ /* 0x000fe4000f8e023f */
[----:B------:R-:W-:Y:S02]  /*c240*/  UIMAD.WIDE.U32 UR36, UR39, UR6, URZ ;  /* 0x00000006272472a5 */ /* 0x000fe4000f8e003f */
[----:B------:R-:W-:-:S04]  /*c250*/  UIMAD UR39, UR39, UR7, UR4 ;  /* 0x00000007272772a4 */ /* 0x000fc8000f8e0204 */
[----:B------:R-:W-:Y:S01]  /*c260*/  UIADD3 UR39, UR37, UR39, URZ ;  /* 0x0000002725277290 */ /* 0x000fe2000fffe03f */
[----:B------:R-:W-:Y:S11]  /*c270*/  @!P0 BRA `(.L_x_231) ;  /* 0x0000000000408947 */ /* 0x000ff60003800000 */
[----:B0-----:R-:W-:Y:S01]  /*c280*/  MOV R2, 0x0 ;  /* 0x0000000000027802 */ /* 0x001fe20000000f00 */
[----:B------:R-:W-:Y:S01]  /*c290*/  ULDC.64 UR6, c[0x4][0x98] ;  /* 0x0100260000067ab9 */ /* 0x000fe20000000a00 */
[----:B------:R-:W-:Y:S01]  /*c2a0*/  ULDC.64 UR8, c[0x4][0xa0] ;  /* 0x0100280000087ab9 */ /* 0x000fe20000000a00 */
[----:B------:R-:W-:Y:S01]  /*c2b0*/  ULDC.64 UR4, c[0x4][0x28] ;  /* 0x01000a0000047ab9 */ /* 0x000fe20000000a00 */
[----:B------:R-:W-:Y:S02]  /*c2c0*/  IMAD.U32 R4, RZ, RZ, UR6 ;  /* 0x00000006ff047e24 */ /* 0x000fe4000f8e00ff */
[----:B------:R-:W0:Y:S01]  /*c2d0*/  LDC.64 R2, c[0x4][R2] ;  /* 0x0100000002027b82 */ /* 0x000e220000000a00 */
[----:B-123--:R-:W-:Y:S02]  /*c2e0*/  IMAD.U32 R5, RZ, RZ, UR7 ;  /* 0x00000007ff057e24 */ /* 0x00efe4000f8e00ff */
        /* <DEDUP_REMOVED lines=9> */
.L_x_231:
[----:B------:R-:W-:Y:S05]  /*c380*/  BSYNC B6 ;  /* 0x0000000000067941 */ /* 0x000fea0003800000 */
.L_x_230:
[----:B------:R4:W5:Y:S01]  /*c390*/  LDL R9, [R1+0x1c] ;  /* 0x00001c0001097983 */ /* 0x0009620000100800 */
[----:B------:R-:W0:Y:S01]  /*c3a0*/  LDC R8, c[0x0][0x448] ;  /* 0x00011200ff087b82 */ /* 0x000e220000000800 */
[----:B------:R-:W-:Y:S01]  /*c3b0*/  R2UR UR8, R18 ;  /* 0x00000000120872ca */ /* 0x000fe200000e0000 */
[----:B------:R-:W-:Y:S01]  /*c3c0*/  ULDC.64 UR6, c[0x0][0x2d8] ;  /* 0x0000b60000067ab9 */ /* 0x000fe20000000a00 */
[----:B------:R-:W1:Y:S01]  /*c3d0*/  S2R R17, SR_TID.X ;  /* 0x0000000000117919 */ /* 0x000e620000002100 */
[----:B0-----:R-:W-:Y:S02]  /*c3e0*/  ISETP.NE.AND P0, PT, R8, 0x1, PT ;  /* 0x000000010800780c */ /* 0x001fe40003f05270 */
[----:B------:R-:W-:Y:S02]  /*c3f0*/  R2UR UR10, R18 ;  /* 0x00000000120a72ca */ /* 0x000fe400000e0000 */
[C---:B-1----:R-:W-:Y:S01]  /*c400*/  LOP3.LUT R2, R17.reuse, 0x7f, RZ, 0xc0, !PT ;  /* 0x0000007f11027812 */ /* 0x042fe200078ec0ff */
[----:B------:R-:W-:-:S08]  /*c410*/  IMAD.SHL.U32 R17, R17, 0x40, RZ ;  /* 0x0000004011117824 */ /* 0x000fd000078e00ff */
[----:B------:R-:W0:Y:S01]  /*c420*/  @P0 LDC R3, c[0x0][0x44c] ;  /* 0x00011300ff030b82 */ /* 0x000e220000000800 */
[----:B------:R-:W-:Y:S02]  /*c430*/  SHF.R.U32.HI R2, RZ, 0x1, R2 ;  /* 0x00000001ff027819 */ /* 0x000fe40000011602 */
[----:B------:R-:W-:-:S05]  /*c440*/  LOP3.LUT R17, R17, 0x40, RZ, 0xc0, !PT ;  /* 0x0000004011117812 */ /* 0x000fca00078ec0ff */
[----:B------:R-:W1:Y:S01]  /*c450*/  @P0 LDC R0, c[0x0][0x450] ;  /* 0x00011400ff000b82 */ /* 0x000e620000000800 */
[----:B------:R-:W-:Y:S01]  /*c460*/  LOP3.LUT R2, R2, R17, RZ, 0xfc, !PT ;  /* 0x0000001102027212 */ /* 0x000fe200078efcff */
[----:B------:R-:W-:Y:S01]  /*c470*/  UMOV UR4, UR36 ;  /* 0x0000002400047c82 */ /* 0x000fe20008000000 */
[----:B------:R-:W-:-:S03]  /*c480*/  UMOV UR5, UR39 ;  /* 0x0000002700057c82 */ /* 0x000fc60008000000 */
[----:B------:R-:W-:Y:S01]  /*c490*/  IMAD R6, R25, 0xc0, R2 ;  /* 0x000000c019067824 */ /* 0x000fe200078e0202 */
[----:B------:R-:W-:-:S03]  /*c4a0*/  UIMAD.WIDE.U32 UR4, UR8, UR6, UR4 ;  /* 0x00000006080472a5 */ /* 0x000fc6000f8e0004 */
[----:B------:R-:W-:Y:S02]  /*c4b0*/  ULDC.64 UR8, c[0x0][0x2e0] ;  /* 0x0000b80000087ab9 */ /* 0x000fe40000000a00 */
[----:B------:R-:W-:Y:S01]  /*c4c0*/  UIMAD UR6, UR42, UR8, URZ ;  /* 0x000000082a0672a4 */ /* 0x000fe2000f8e023f */
[----:B0-----:R-:W-:Y:S01]  /*c4d0*/  @P0 IMAD.HI.U32 R3, R6, R3, RZ ;  /* 0x0000000306030227 */ /* 0x001fe200078e00ff */
[----:B------:R-:W-:Y:S02]  /*c4e0*/  UIMAD UR5, UR10, UR7, UR5 ;  /* 0x000000070a0572a4 */ /* 0x000fe4000f8e0205 */
[----:B------:R-:W-:Y:S01]  /*c4f0*/  UIMAD UR6, UR43, UR9, UR6 ;  /* 0x000000092b0672a4 */ /* 0x000fe2000f8e0206 */
[----:B------:R-:W-:Y:S01]  /*c500*/  IMAD.MOV.U32 R2, RZ, RZ, R6 ;  /* 0x000000ffff027224 */ /* 0x000fe200078e0006 */
[----:B------:R-:W-:Y:S01]  /*c510*/  UIMAD.WIDE.U32 UR4, UR43, UR8, UR4 ;  /* 0x000000082b0472a5 */ /* 0x000fe2000f8e0004 */
[----:B------:R-:W-:Y:S01]  /*c520*/  ULDC.64 UR10, c[0x0][0x280] ;  /* 0x0000a000000a7ab9 */ /* 0x000fe20000000a00 */
[----:B-1----:R-:W-:-:S02]  /*c530*/  @P0 SHF.R.U32.HI R2, RZ, R0, R3 ;  /* 0x00000000ff020219 */ /* 0x002fc40000011603 */
[----:B------:R-:W-:Y:S01]  /*c540*/  UIADD3 UR5, UR5, UR6, URZ ;  /* 0x0000000605057290 */ /* 0x000fe2000fffe03f */
[----:B------:R-:W-:Y:S01]  /*c550*/  ULDC.64 UR8, c[0x0][0x2c8] ;  /* 0x0000b20000087ab9 */ /* 0x000fe20000000a00 */
[--C-:B--23--:R-:W-:Y:S01]  /*c560*/  SHF.R.S32.HI R5, RZ, 0x1f, R2.reuse ;  /* 0x0000001fff057819 */ /* 0x10cfe20000011402 */
[----:B------:R-:W-:Y:S01]  /*c570*/  ULDC.64 UR6, c[0x0][0x2d0] ;  /* 0x0000b40000067ab9 */ /* 0x000fe20000000a00 */
[----:B------:R-:W-:Y:S02]  /*c580*/  IMAD.MOV R0, RZ, RZ, -R2 ;  /* 0x000000ffff007224 */ /* 0x000fe400078e0a02 */
[----:B------:R-:W-:Y:S02]  /*c590*/  IMAD.U32 R4, RZ, RZ, UR6 ;  /* 0x00000006ff047e24 */ /* 0x000fe4000f8e00ff */
[----:B------:R-:W-:Y:S02]  /*c5a0*/  IMAD R5, R5, UR6, RZ ;  /* 0x0000000605057c24 */ /* 0x000fe4000f8e02ff */
[----:B------:R-:W-:-:S02]  /*c5b0*/  IMAD R0, R8, R0, R6 ;  /* 0x0000000008007224 */ /* 0x000fc400078e0206 */
[C---:B------:R-:W-:Y:S02]  /*c5c0*/  IMAD R5, R2.reuse, UR7, R5 ;  /* 0x0000000702057c24 */ /* 0x040fe4000f8e0205 */
[----:B------:R-:W-:-:S04]  /*c5d0*/  IMAD.WIDE.U32 R2, R2, R4, UR4 ;  /* 0x0000000402027e25 */ /* 0x000fc8000f8e0004 */
[----:B------:R-:W-:Y:S01]  /*c5e0*/  IMAD.IADD R3, R3, 0x1, R5 ;  /* 0x0000000103037824 */ /* 0x000fe200078e0205 */
[----:B------:R-:W-:Y:S01]  /*c5f0*/  SHF.R.S32.HI R5, RZ, 0x1f, R0 ;  /* 0x0000001fff057819 */ /* 0x000fe20000011400 */
[----:B------:R-:W-:-:S04]  /*c600*/  IMAD.WIDE.U32 R2, R0, UR8, R2 ;  /* 0x0000000800027c25 */ /* 0x000fc8000f8e0002 */
[----:B------:R-:W-:-:S04]  /*c610*/  IMAD R5, R5, UR8, RZ ;  /* 0x0000000805057c24 */ /* 0x000fc8000f8e02ff */
[----:B------:R-:W-:Y:S01]  /*c620*/  IMAD R0, R0, UR9, R5 ;  /* 0x0000000900007c24 */ /* 0x000fe2000f8e0205 */
[----:B------:R-:W-:Y:S02]  /*c630*/  IADD3 R5, P1, R2, UR10, RZ ;  /* 0x0000000a02057c10 */ /* 0x000fe4000ff3e0ff */
[----:B------:R-:W0:Y:S02]  /*c640*/  @P0 LDC R2, c[0x0][0x44c] ;  /* 0x00011300ff020b82 */ /* 0x000e240000000800 */
[----:B------:R-:W-:-:S06]  /*c650*/  IADD3.X R0, R3, UR11, R0, P1, !PT ;  /* 0x0000000b03007c10 */ /* 0x000fcc0008ffe400 */
[----:B------:R-:W1:Y:S01]  /*c660*/  @P0 LDC R3, c[0x0][0x450] ;  /* 0x00011400ff030b82 */ /* 0x000e620000000800 */
[----:B------:R-:W-:Y:S01]  /*c670*/  VIADD R6, R6, 0x80 ;  /* 0x0000008006067836 */ /* 0x000fe20000000000 */
[----:B------:R-:W2:Y:S03]  /*c680*/  S2R R17, SR_TID.X ;  /* 0x0000000000117919 */ /* 0x000ea60000002100 */
[----:B0-----:R-:W-:-:S04]  /*c690*/  @P0 IMAD.HI.U32 R7, R6, R2, RZ ;  /* 0x0000000206070227 */ /* 0x001fc800078e00ff */
[----:B------:R-:W-:Y:S01]  /*c6a0*/  IMAD.MOV.U32 R2, RZ, RZ, R6 ;  /* 0x000000ffff027224 */ /* 0x000fe200078e0006 */
[----:B-1----:R-:W-:-:S05]  /*c6b0*/  @P0 SHF.R.U32.HI R2, RZ, R3, R7 ;  /* 0x00000003ff020219 */ /* 0x002fca0000011607 */
[----:B------:R-:W-:-:S04]  /*c6c0*/  IMAD.MOV R3, RZ, RZ, -R2 ;  /* 0x000000ffff037224 */ /* 0x000fc800078e0a02 */
[----:B------:R-:W-:Y:S01]  /*c6d0*/  IMAD R6, R8, R3, R6 ;  /* 0x0000000308067224 */ /* 0x000fe200078e0206 */
[----:B------:R-:W-:-:S05]  /*c6e0*/  SHF.R.S32.HI R3, RZ, 0x1f, R2 ;  /* 0x0000001fff037819 */ /* 0x000fca0000011402 */
[----:B------:R-:W-:-:S04]  /*c6f0*/  IMAD R3, R3, UR6, RZ ;  /* 0x0000000603037c24 */ /* 0x000fc8000f8e02ff */
[C---:B------:R-:W-:Y:S02]  /*c700*/  IMAD R7, R2.reuse, UR7, R3 ;  /* 0x0000000702077c24 */ /* 0x040fe4000f8e0203 */
[----:B------:R-:W-:Y:S01]  /*c710*/  IMAD.WIDE.U32 R2, R2, R4, UR4 ;  /* 0x0000000402027e25 */ /* 0x000fe2000f8e0004 */
[----:B------:R-:W-:Y:S01]  /*c720*/  SHF.R.S32.HI R4, RZ, 0x1f, R6 ;  /* 0x0000001fff047819 */ /* 0x000fe20000011406 */
[----:B------:R-:W-:Y:S02]  /*c730*/  ULDC UR4, c[0x0][0x2b8] ;  /* 0x0000ae0000047ab9 */ /* 0x000fe40000000800 */
[----:B------:R-:W-:Y:S02]  /*c740*/  IMAD.IADD R3, R3, 0x1, R7 ;  /* 0x0000000103037824 */ /* 0x000fe400078e0207 */
[----:B------:R-:W-:Y:S02]  /*c750*/  IMAD R4, R4, UR8, RZ ;  /* 0x0000000804047c24 */ /* 0x000fe4000f8e02ff */
[----:B------:R-:W-:Y:S01]  /*c760*/  IMAD.WIDE.U32 R2, R6, UR8, R2 ;  /* 0x0000000806027c25 */ /* 0x000fe2000f8e0002 */
[----:B------:R-:W-:-:S03]  /*c770*/  LOP3.LUT R10, R29, 0x20, RZ, 0xfc, !PT ;  /* 0x000000201d0a7812 */ /* 0x000fc600078efcff */
[----:B------:R-:W-:Y:S01]  /*c780*/  IMAD R6, R6, UR9, R4 ;  /* 0x0000000906067c24 */ /* 0x000fe2000f8e0204 */
[----:B------:R-:W-:Y:S02]  /*c790*/  IADD3 R7, P0, R2, UR10, RZ ;  /* 0x0000000a02077c10 */ /* 0x000fe4000ff1e0ff */
[----:B------:R-:W-:Y:S01]  /*c7a0*/  LOP3.LUT R11, R29, 0x40, RZ, 0xfc, !PT ;  /* 0x000000401d0b7812 */ /* 0x000fe200078efcff */
[----:B------:R-:W-:Y:S01]  /*c7b0*/  UMOV UR5, 0xffffffff ;  /* 0xffffffff00057882 */ /* 0x000fe20000000000 */
[----:B------:R-:W-:Y:S02]  /*c7c0*/  IADD3.X R6, R3, UR11, R6, P0, !PT ;  /* 0x0000000b03067c10 */ /* 0x000fe400087fe406 */
[----:B--2---:R-:W-:Y:S02]  /*c7d0*/  LOP3.LUT R17, R17, 0x7f, RZ, 0xc0, !PT ;  /* 0x0000007f11117812 */ /* 0x004fe400078ec0ff */
[----:B------:R-:W-:Y:S02]  /*c7e0*/  ISETP.GE.AND P3, PT, R29, UR4, PT ;  /* 0x000000041d007c0c */ /* 0x000fe4000bf66270 */
[----:B------:R-:W-:-:S02]  /*c7f0*/  ISETP.GE.AND P2, PT, R10, UR4, PT ;  /* 0x000000040a007c0c */ /* 0x000fc4000bf46270 */
[----:B------:R-:W-:Y:S02]  /*c800*/  ISETP.GE.AND P0, PT, R11, UR4, PT ;  /* 0x000000040b007c0c */ /* 0x000fe4000bf06270 */
[----:B------:R-:W-:Y:S01]  /*c810*/  SHF.R.U32.HI R10, RZ, 0x1, R17 ;  /* 0x00000001ff0a7819 */ /* 0x000fe20000011611 */
[----:B----4-:R-:W-:Y:S10]  /*c820*/  BRA.DIV UR5, `(.L_x_232) ;  /* 0x0000003205d87947 */ /* 0x010ff4000b800000 */
[----:B------:R-:W0:Y:S01]  /*c830*/  SHFL.IDX PT, R3, R5, RZ, 0x1e1f ;  /* 0x001e1fff05037589 */ /* 0x000e2200000e0000 */
[----:B------:R-:W-:Y:S02]  /*c840*/  IMAD R25, R25, 0xc0, R10 ;  /* 0x000000c019197824 */ /* 0x000fe400078e020a */
[----:B------:R-:W-:Y:S01]  /*c850*/  IMAD R4, R8, UR41, RZ ;  /* 0x0000002908047c24 */ /* 0x000fe2000f8e02ff */
[----:B------:R-:W1:Y:S04]  /*c860*/  SHFL.IDX PT, R2, R0, RZ, 0x1e1f ;  /* 0x001e1fff00027589 */ /* 0x000e6800000e0000 */
[----:B------:R-:W-:Y:S01]  /*c870*/  ISETP.GE.AND P1, PT, R25, R4, PT ;  /* 0x000000041900720c */ /* 0x000fe20003f26270 */
[----:B------:R-:W2:Y:S04]  /*c880*/  SHFL.IDX PT, R5, R5, 0x1, 0x1e1f ;  /* 0x003e1f0005057f89 */ /* 0x000ea800000e0000 */
[----:B------:R-:W3:Y:S04]  /*c890*/  SHFL.IDX PT, R0, R0, 0x1, 0x1e1f ;  /* 0x003e1f0000007f89 */ /* 0x000ee800000e0000 */
[----:B------:R-:W4:Y:S04]  /*c8a0*/  SHFL.IDX PT, R6, R6, RZ, 0x1e1f ;  /* 0x001e1fff06067589 */ /* 0x000f2800000e0000 */
[----:B0-----:R-:W-:-:S05]  /*c8b0*/  @!P1 IADD3 R3, P4, R29, R3, RZ ;  /* 0x000000031d039210 */ /* 0x001fca0007f9e0ff */
[----:B-1----:R-:W-:-:S05]  /*c8c0*/  @!P1 IMAD.X R2, RZ, RZ, R2, P4 ;  /* 0x000000ffff029224 */ /* 0x002fca00020e0602 */
[----:B------:R-:W-:-:S04]  /*c8d0*/  @!P1 LOP3.LUT R3, R3, R2, RZ, 0x3c, !PT ;  /* 0x0000000203039212 */ /* 0x000fc800078e3cff */
[----:B------:R-:W-:-:S04]  /*c8e0*/  @!P1 LOP3.LUT R2, R3, R2, RZ, 0x3c, !PT ;  /* 0x0000000203029212 */ /* 0x000fc800078e3cff */
[----:B------:R-:W-:-:S05]  /*c8f0*/  @!P1 LOP3.LUT R3, R3, R2, RZ, 0x3c, !PT ;  /* 0x0000000203039212 */ /* 0x000fca00078e3cff */
[----:B-----5:R-:W-:Y:S04]  /*c900*/  @!P1 LDGSTS.E.BYPASS.LTC128B.128 [R9+0xf000], desc[UR50][R2.64], !P3 ;  /* 0x0f00000002099fae */ /* 0x020fe8000d901d72 */
[----:B------:R-:W-:Y:S04]  /*c910*/  @!P1 LDGSTS.E.BYPASS.LTC128B.128 [R9+0x10800], desc[UR50][R2.64+0x20], !P2 ;  /* 0x1080002002099fae */ /* 0x000fe8000d101d72 */
[----:B------:R0:W-:Y:S02]  /*c920*/  @!P1 LDGSTS.E.BYPASS.LTC128B.128 [R9+0x12000], desc[UR50][R2.64+0x40], !P0 ;  /* 0x1200004002099fae */ /* 0x0001e4000c101d72 */
[----:B0-----:R-:W-:-:S05]  /*c930*/  VIADD R2, R25, 0x40 ;  /* 0x0000004019027836 */ /* 0x001fca0000000000 */
[----:B------:R-:W-:-:S13]  /*c940*/  ISETP.GE.AND P1, PT, R2, R4, PT ;  /* 0x000000040200720c */ /* 0x000fda0003f26270 */
[----:B--2---:R-:W-:-:S05]  /*c950*/  @!P1 IADD3 R2, P4, R29, R5, RZ ;  /* 0x000000051d029210 */ /* 0x004fca0007f9e0ff */
[----:B---3--:R-:W-:-:S04]  /*c960*/  @!P1 IMAD.X R0, RZ, RZ, R0, P4 ;  /* 0x000000ffff009224 */ /* 0x008fc800020e0600 */
[----:B------:R-:W-:-:S05]  /*c970*/  @!P1 IMAD.MOV.U32 R3, RZ, RZ, R0 ;  /* 0x000000ffff039224 */ /* 0x000fca00078e0000 */
[----:B------:R-:W-:Y:S04]  /*c980*/  @!P1 LDGSTS.E.BYPASS.LTC128B.128 [R9+0xf800], desc[UR50][R2.64], !P3 ;  /* 0x0f80000002099fae */ /* 0x000fe8000d901d72 */
[----:B------:R-:W-:Y:S04]  /*c990*/  @!P1 LDGSTS.E.BYPASS.LTC128B.128 [R9+0x11000], desc[UR50][R2.64+0x20], !P2 ;  /* 0x1100002002099fae */ /* 0x000fe8000d101d72 */
[----:B------:R0:W-:Y:S04]  /*c9a0*/  @!P1 LDGSTS.E.BYPASS.LTC128B.128 [R9+0x12800], desc[UR50][R2.64+0x40], !P0 ;  /* 0x1280004002099fae */ /* 0x0001e8000c101d72 */
[----:B0---4-:R0:W1:Y:S02]  /*c9b0*/  SHFL.IDX PT, R2, R7, RZ, 0x1e1f ;  /* 0x001e1fff07027589 */ /* 0x01106400000e0000 */
.L_x_316:
[----:B------:R-:W-:Y:S01]  /*c9c0*/  VIADD R25, R25, 0x80 ;  /* 0x0000008019197836 */ /* 0x000fe20000000000 */
[----:B------:R-:W-:Y:S04]  /*c9d0*/  BSSY B0, `(.L_x_233) ;  /* 0x000000b000007945 */ /* 0x000fe80003800000 */
[----:B------:R-:W-:-:S13]  /*c9e0*/  ISETP.GE.AND P1, PT, R25, R4, PT ;  /* 0x000000041900720c */ /* 0x000fda0003f26270 */
[----:B------:R-:W-:Y:S05]  /*c9f0*/  @P1 BRA `(.L_x_234) ;  /* 0x0000000000201947 */ /* 0x000fea0003800000 */
[----:B-1----:R-:W-:-:S05]  /*ca00*/  IADD3 R2, P1, R29, R2, RZ ;  /* 0x000000021d027210 */ /* 0x002fca0007f3e0ff */
[----:B------:R-:W-:-:S05]  /*ca10*/  IMAD.X R3, RZ, RZ, R6, P1 ;  /* 0x000000ffff037224 */ /* 0x000fca00008e0606 */
[----:B------:R-:W-:Y:S01]  /*ca20*/  @!PT LDS RZ, [RZ] ;  /* 0x00000000fffff984 */ /* 0x000fe20000000800 */
[----:B------:R-:W-:Y:S01]  /*ca30*/  @!PT LDS RZ, [RZ] ;  /* 0x00000000fffff984 */ /* 0x000fe20000000800 */
[----:B------:R-:W-:Y:S01]  /*ca40*/  @!PT LDS RZ, [RZ] ;  /* 0x00000000fffff984 */ /* 0x000fe20000000800 */
[----:B------:R2:W-:Y:S04]  /*ca50*/  LDGSTS.E.BYPASS.LTC128B.128 [R9+0x10000], desc[UR50][R2.64], !P3 ;  /* 0x1000000002097fae */ /* 0x0005e8000d901d72 */
[----:B------:R2:W-:Y:S04]  /*ca60*/  LDGSTS.E.BYPASS.LTC128B.128 [R9+0x11800], desc[UR50][R2.64+0x20], !P2 ;  /* 0x1180002002097fae */ /* 0x0005e8000d101d72 */
[----:B------:R2:W-:Y:S02]  /*ca70*/  LDGSTS.E.BYPASS.LTC128B.128 [R9+0x13000], desc[UR50][R2.64+0x40], !P0 ;  /* 0x1300004002097fae */ /* 0x0005e4000c101d72 */
.L_x_234:
[----:B------:R-:W-:Y:S05]  /*ca80*/  BSYNC B0 ;  /* 0x0000000000007941 */ /* 0x000fea0003800000 */
.L_x_233:
[----:B------:R-:W-:Y:S01]  /*ca90*/  NOP ;  /* 0x0000000000007918 */ /* 0x000fe20000000000 */
[----:B------:R-:W-:-:S13]  /*caa0*/  PLOP3.LUT P0, PT, PT, PT, PT, 0x80, 0x0 ;  /* 0x000000000000781c */ /* 0x000fda0003f0f070 */
.L_x_235:
[----:B------:R-:W-:Y:S02]  /*cab0*/  PLOP3.LUT P1, PT, P1, P0, PT, 0xa2, 0x0 ;  /* 0x000000000000781c */ /* 0x000fe40000f21472 */
[----:B------:R-:W-:-:S08]  /*cac0*/  @P0 R2UR P1, UR4, R16 ;  /* 0x00000000100402ca */ /* 0x000fd00000020000 */
[----:B------:R-:W-:-:S05]  /*cad0*/  @P0 PLOP3.LUT P0, PT, P1, PT, PT, 0x80, 0x0 ;  /* 0x000000000000081c */ /* 0x000fca0000f0f070 */
[----:B------:R-:W-:Y:S01]  /*cae0*/  @!P1 SYNCS.ARRIVE.TRANS64.RED.A0T1 RZ, [UR4+0x19c00], RZ ;  /* 0x019c00ffffff99a7 */ /* 0x000fe20008200404 */
[----:B------:R-:W-:Y:S07]  /*caf0*/  @!P1 ARRIVES.LDGSTSBAR.64.TRANSCNT [UR4+0x19c00] ;  /* 0x019c0000ff0099b0 */ /* 0x000fee0008000a84 */
[----:B------:R-:W-:Y:S05]  /*cb00*/  @P0 BRA.U.ANY `(.L_x_235) ;  /* 0xfffffffd00e80947 */ /* 0x000fea000393ffff */
[----:B-12---:R-:W2:Y:S02]  /*cb10*/  LDL.LU R2, [R1+0x24] ;  /* 0x0000240001027983 */ /* 0x006ea40000300800 */
[----:B--2---:R-:W-:-:S05]  /*cb20*/  VIADD R2, R2, 0x1 ;  /* 0x0000000102027836 */ /* 0x004fca0000000000 */
[----:B------:R1:W-:Y:S01]  /*cb30*/  STL [R1+0x24], R2 ;  /* 0x0000240201007387 */ /* 0x0003e20000100800 */
[----:B------:R-:W-:-:S04]  /*cb40*/  LEA.HI R0, R2, R2, RZ, 0x1 ;  /* 0x0000000202007211 */ /* 0x000fc800078f08ff */
[----:B------:R-:W-:-:S05]  /*cb50*/  LOP3.LUT R0, R0, 0xfffffffe, RZ, 0xc0, !PT ;  /* 0xfffffffe00007812 */ /* 0x000fca00078ec0ff */
[----:B------:R-:W-:-:S05]  /*cb60*/  IMAD.IADD R0, R2, 0x1, -R0 ;  /* 0x0000000102007824 */ /* 0x000fca00078e0a00 */
[----:B------:R-:W-:Y:S01]  /*cb70*/  SHF.L.U32 R0, R0, 0x1f, RZ ;  /* 0x0000001f00007819 */ /* 0x000fe200000006ff */
[----:B------:R-:W-:Y:S01]  /*cb80*/  NOP ;  /* 0x0000000000007918 */ /* 0x000fe20000000000 */
[----:B------:R1:W-:Y:S01]  /*cb90*/  SYNCS.ARRIVE.TRANS64.A1T0 RZ, [R16+URZ+0x19c00], RZ ;  /* 0x019c00ff10ff79a7 */ /* 0x0003e2000810003f */
[----:B------:R-:W-:Y:S01]  /*cba0*/  BSSY B0, `(.L_x_236) ;  /* 0x0000003000007945 */ /* 0x000fe20003800000 */
[----:B------:R-:W2:Y:S03]  /*cbb0*/  SYNCS.PHASECHK.TRANS64.TRYWAIT P0, [R16+URZ+0x19c20], R0 ;  /* 0x019c2000100075a7 */ /* 0x000ea6000800017f */
[----:B-12---:R-:W-:Y:S05]  /*cbc0*/  @!P0 BRA `(.L_x_237) ;  /* 0x0000003000e48947 */ /* 0x006fea0003800000 */
.L_x_317:
[----:B------:R-:W-:Y:S05]  /*cbd0*/  BSYNC B0 ;  /* 0x0000000000007941 */ /* 0x000fea0003800000 */
.L_x_236:
[----:B------:R-:W2:Y:S02]  /*cbe0*/  LDL.LU R2, [R1+0x20] ;  /* 0x0000200001027983 */ /* 0x000ea40000300800 */
[----:B--2---:R-:W-:-:S05]  /*cbf0*/  VIADD R20, R2, 0xfffffffe ;  /* 0xfffffffe02147836 */ /* 0x004fca0000000000 */
[----:B------:R-:W-:-:S13]  /*cc00*/  ISETP.GE.AND P0, PT, R20, R27, PT ;  /* 0x0000001b1400720c */ /* 0x000fda0003f06270 */
[----:B------:R-:W-:Y:S05]  /*cc10*/  @!P0 BRA `(.L_x_238) ;  /* 0x0000001000008947 */ /* 0x000fea0003800000 */
[----:B------:R-:W-:Y:S02]  /*cc20*/  IMAD.MOV.U32 R4, RZ, RZ, R22 ;  /* 0x000000ffff047224 */ /* 0x000fe400078e0016 */
[----:B-1----:R-:W-:-:S07]  /*cc30*/  IMAD.MOV.U32 R0, RZ, RZ, R19 ;  /* 0x000000ffff007224 */ /* 0x002fce00078e0013 */
.L_x_258:
[----:B0-2---:R-:W2:Y:S01]  /*cc40*/  LDL R8, [R1] ;  /* 0x0000000001087983 */ /* 0x005ea20000100800 */
[----:B-1----:R-:W1:Y:S03]  /*cc50*/  LDC R5, c[0x0][0x430] ;  /* 0x00010c00ff057b82 */ /* 0x002e660000000800 */
[----:B0-----:R-:W3:Y:S01]  /*cc60*/  LDL R7, [R1+0x4] ;  /* 0x0000040001077983 */ /* 0x001ee20000100800 */
[----:B------:R-:W0:Y:S01]  /*cc70*/  S2R R2, SR_TID.X ;  /* 0x0000000000027919 */ /* 0x000e220000002100 */
[----:B-1----:R-:W-:-:S13]  /*cc80*/  ISETP.NE.AND P0, PT, R5, 0x1, PT ;  /* 0x000000010500780c */ /* 0x002fda0003f05270 */
[----:B------:R-:W1:Y:S01]  /*cc90*/  @P0 LDC R6, c[0x0][0x434] ;  /* 0x00010d00ff060b82 */ /* 0x000e620000000800 */
[----:B0-----:R-:W-:-:S04]  /*cca0*/  LOP3.LUT R3, R2, 0x7f, RZ, 0xc0, !PT ;  /* 0x0000007f02037812 */ /* 0x001fc800078ec0ff */
[----:B------:R-:W-:-:S03]  /*ccb0*/  SHF.R.U32.HI R5, RZ, 0x1, R3 ;  /* 0x00000001ff057819 */ /* 0x000fc60000011603 */
[----:B------:R-:W0:Y:S01]  /*ccc0*/  @P0 LDC R3, c[0x0][0x438] ;  /* 0x00010e00ff030b82 */ /* 0x000e220000000800 */
[----:B------:R-:W-:Y:S02]  /*ccd0*/  IMAD.SHL.U32 R2, R2, 0x40, RZ ;  /* 0x0000004002027824 */ /* 0x000fe400078e00ff */
[----:B------:R-:W-:-:S03]  /*cce0*/  IMAD R5, R20, 0x80, R5 ;  /* 0x0000008014057824 */ /* 0x000fc600078e0205 */
[----:B------:R-:W-:Y:S01]  /*ccf0*/  LOP3.LUT R2, R2, 0x40, RZ, 0xc0, !PT ;  /* 0x0000004002027812 */ /* 0x000fe200078ec0ff */
[----:B------:R-:W-:Y:S05]  /*cd00*/  YIELD ;  /* 0x0000000000007946 */ /* 0x000fea0003800000 */
[----:B------:R-:W-:Y:S01]  /*cd10*/  ULDC UR4, c[0x0][0x430] ;  /* 0x00010c0000047ab9 */ /* 0x000fe20000000800 */
[----:B--2---:R-:W-:-:S05]  /*cd20*/  IADD3 R5, R2, R5, R8 ;  /* 0x0000000502057210 */ /* 0x004fca0007ffe008 */
[----:B-1----:R-:W-:-:S04]  /*cd30*/  @P0 IMAD.HI.U32 R6, R5, R6, RZ ;  /* 0x0000000605060227 */ /* 0x002fc800078e00ff */
[----:B------:R-:W-:Y:S01]  /*cd40*/  IMAD.MOV.U32 R2, RZ, RZ, R5 ;  /* 0x000000ffff027224 */ /* 0x000fe200078e0005 */
[----:B0-----:R-:W-:-:S05]  /*cd50*/  @P0 SHF.R.U32.HI R2, RZ, R3, R6 ;  /* 0x00000003ff020219 */ /* 0x001fca0000011606 */
[--C-:B------:R-:W-:Y:S01]  /*cd60*/  IMAD.MOV R8, RZ, RZ, -R2.reuse ;  /* 0x000000ffff087224 */ /* 0x100fe200078e0a02 */
[----:B------:R-:W-:-:S03]  /*cd70*/  SHF.R.S32.HI R3, RZ, 0x1f, R2 ;  /* 0x0000001fff037819 */ /* 0x000fc60000011402 */
[----:B------:R-:W-:Y:S01]  /*cd80*/  IMAD R8, R8, UR4, R5 ;  /* 0x0000000408087c24 */ /* 0x000fe2000f8e0205 */
[----:B------:R-:W-:Y:S02]  /*cd90*/  ULDC.64 UR4, c[0x0][0x428] ;  /* 0x00010a0000047ab9 */ /* 0x000fe40000000a00 */
[----:B---3--:R-:W-:Y:S02]  /*cda0*/  IMAD R5, R7, UR4, RZ ;  /* 0x0000000407057c24 */ /* 0x008fe4000f8e02ff */
[----:B------:R-:W-:-:S04]  /*cdb0*/  IMAD.WIDE.U32 R2, R23, UR4, R2 ;  /* 0x0000000417027c25 */ /* 0x000fc8000f8e0002 */
[----:B------:R-:W-:Y:S01]  /*cdc0*/  IMAD R5, R23, UR5, R5 ;  /* 0x0000000517057c24 */ /* 0x000fe2000f8e0205 */
[----:B------:R-:W-:Y:S02]  /*cdd0*/  ULDC.64 UR4, c[0x0][0x418] ;  /* 0x0001060000047ab9 */ /* 0x000fe40000000a00 */
[----:B------:R-:W-:Y:S01]  /*cde0*/  LEA R6, P0, R2, UR4, 0x2 ;  /* 0x0000000402067c11 */ /* 0x000fe2000f8010ff */
[----:B------:R-:W-:-:S05]  /*cdf0*/  IMAD.IADD R5, R5, 0x1, R3 ;  /* 0x0000000105057824 */ /* 0x000fca00078e0203 */
[----:B------:R-:W-:-:S06]  /*ce00*/  LEA.HI.X R7, R2, UR5, R5, 0x2, P0 ;  /* 0x0000000502077c11 */ /* 0x000fcc00080f1405 */
[----:B------:R-:W2:Y:S01]  /*ce10*/  LDG.E R7, desc[UR50][R6.64] ;  /* 0x0000003206077981 */ /* 0x000ea2000c1e1900 */
[----:B------:R-:W-:Y:S02]  /*ce20*/  IMAD.U32 R9, RZ, RZ, UR44 ;  /* 0x0000002cff097e24 */ /* 0x000fe4000f8e00ff */
[----:B------:R-:W-:-:S03]  /*ce30*/  VIADD R19, R0, 0x1 ;  /* 0x0000000100137836 */ /* 0x000fc60000000000 */
[----:B------:R-:W-:Y:S02]  /*ce40*/  ISETP.NE.AND P2, PT, R9, 0x3, PT ;  /* 0x000000030900780c */ /* 0x000fe40003f45270 */
[----:B------:R-:W-:Y:S01]  /*ce50*/  ISETP.NE.AND P0, PT, R19, 0x2, PT ;  /* 0x000000021300780c */ /* 0x000fe20003f05270 */
[----:B------:R-:W-:-:S03]  /*ce60*/  IMAD.MOV.U32 R2, RZ, RZ, R20 ;  /* 0x000000ffff027224 */ /* 0x000fc600078e0014 */
[----:B------:R-:W-:Y:S01]  /*ce70*/  SEL R22, RZ, 0x1, P0 ;  /* 0x00000001ff167807 */ /* 0x000fe20000000000 */
[----:B------:R-:W-:Y:S01]  /*ce80*/  VIADD R20, R20, 0xffffffff ;  /* 0xffffffff14147836 */ /* 0x000fe20000000000 */
[----:B------:R-:W-:Y:S02]  /*ce90*/  ISETP.GT.AND P1, PT, R2, R27, PT ;  /* 0x0000001b0200720c */ /* 0x000fe40003f24270 */
[----:B------:R-:W-:Y:S02]  /*cea0*/  SEL R19, R19, RZ, P0 ;  /* 0x000000ff13137207 */ /* 0x000fe40000000000 */
[----:B------:R-:W-:Y:S02]  /*ceb0*/  LOP3.LUT R22, R4, R22, RZ, 0x3c, !PT ;  /* 0x0000001604167212 */ /* 0x000fe400078e3cff */
[----:B--2---:R-:W-:Y:S01]  /*cec0*/  SHF.R.S32.HI R17, RZ, 0x1f, R7 ;  /* 0x0000001fff117819 */ /* 0x004fe20000011407 */
[----:B------:R-:W-:Y:S06]  /*ced0*/  @!P2 BRA `(.L_x_239) ;  /* 0x000000000004a947 */ /* 0x000fec0003800000 */
[----:B------:R-:W-:Y:S01]  /*cee0*/  BPT.TRAP 0x1 ;  /* 0x000000040000795c */ /* 0x000fe20000300000 */
.L_x_239:
[----:B------:R-:W-:Y:S01]  /*cef0*/  IMAD R5, R19, 0x8, R16 ;  /* 0x0000000813057824 */ /* 0x000fe200078e0210 */
[----:B------:R-:W-:Y:S01]  /*cf00*/  SHF.L.U32 R10, R22, 0x1f, RZ ;  /* 0x0000001f160a7819 */ /* 0x000fe200000006ff */
[----:B------:R-:W-:Y:S01]  /*cf10*/  BSSY B0, `(.L_x_240) ;  /* 0x0000004000007945 */ /* 0x000fe20003800000 */
[----:B------:R-:W-:Y:S02]  /*cf20*/  SHF.R.S32.HI R9, RZ, 0x1f, R8 ;  /* 0x0000001fff097819 */ /* 0x000fe40000011408 */
[----:B------:R-:W0:Y:S02]  /*cf30*/  SYNCS.PHASECHK.TRANS64.TRYWAIT P0, [R5+URZ+0x19c80], R10 ;  /* 0x019c800a050075a7 */ /* 0x000e24000800017f */
[----:B0-----:R-:W-:Y:S05]  /*cf40*/  @!P0 BRA `(.L_x_241) ;  /* 0x0000003000188947 */ /* 0x001fea0003800000 */
.L_x_318:
[----:B------:R-:W-:Y:S05]  /*cf50*/  BSYNC B0 ;  /* 0x0000000000007941 */ /* 0x000fea0003800000 */
.L_x_240:
[----:B------:R-:W2:Y:S01]  /*cf60*/  LDL R14, [R1+0xc] ;  /* 0x00000c00010e7983 */ /* 0x000ea20000100800 */
[----:B------:R-:W-:Y:S01]  /*cf70*/  ULDC.64 UR4, c[0x0][0x328] ;  /* 0x0000ca0000047ab9 */ /* 0x000fe20000000a00 */
[----:B------:R-:W1:Y:S01]  /*cf80*/  LDC R11, c[0x0][0x2f4] ;  /* 0x0000bd00ff0b7b82 */ /* 0x000e620000000800 */
[----:B------:R-:W-:Y:S01]  /*cf90*/  IMAD R6, R9, UR4, RZ ;  /* 0x0000000409067c24 */ /* 0x000fe2000f8e02ff */
[----:B------:R-:W-:Y:S01]  /*cfa0*/  ULDC.64 UR6, c[0x0][0x318] ;  /* 0x0000c60000067ab9 */ /* 0x000fe20000000a00 */
[C---:B------:R-:W-:Y:S01]  /*cfb0*/  IMAD.WIDE.U32 R2, R8.reuse, UR4, RZ ;  /* 0x0000000408027c25 */ /* 0x040fe2000f8e00ff */
[C---:B------:R-:W-:Y:S02]  /*cfc0*/  LOP3.LUT R13, R29.reuse, 0x40, RZ, 0xfc, !PT ;  /* 0x000000401d0d7812 */ /* 0x040fe400078efcff */
[----:B------:R-:W-:Y:S01]  /*cfd0*/  LOP3.LUT R12, R29, 0x20, RZ, 0xfc, !PT ;  /* 0x000000201d0c7812 */ /* 0x000fe200078efcff */
[----:B------:R-:W-:Y:S01]  /*cfe0*/  IMAD R6, R8, UR5, R6 ;  /* 0x0000000508067c24 */ /* 0x000fe2000f8e0206 */
[----:B------:R-:W-:-:S03]  /*cff0*/  ULDC.64 UR4, c[0x0][0x338] ;  /* 0x0000ce0000047ab9 */ /* 0x000fc60000000a00 */
[----:B------:R-:W-:Y:S02]  /*d000*/  IMAD.IADD R3, R3, 0x1, R6 ;  /* 0x0000000103037824 */ /* 0x000fe400078e0206 */
[----:B------:R-:W-:Y:S02]  /*d010*/  IMAD R6, R17, UR4, RZ ;  /* 0x0000000411067c24 */ /* 0x000fe4000f8e02ff */
[----:B------:R-:W-:-:S04]  /*d020*/  IMAD.WIDE.U32 R2, R7, UR4, R2 ;  /* 0x0000000407027c25 */ /* 0x000fc8000f8e0002 */
[----:B------:R-:W-:Y:S01]  /*d030*/  IMAD R6, R7, UR5, R6 ;  /* 0x0000000507067c24 */ /* 0x000fe2000f8e0206 */
[----:B------:R-:W-:-:S03]  /*d040*/  ULDC.64 UR4, c[0x0][0x330] ;  /* 0x0000cc0000047ab9 */ /* 0x000fc60000000a00 */
[----:B------:R-:W-:Y:S01]  /*d050*/  IMAD.IADD R3, R3, 0x1, R6 ;  /* 0x0000000103037824 */ /* 0x000fe200078e0206 */
[-C--:B-1----:R-:W-:Y:S02]  /*d060*/  ISETP.GE.AND P2, PT, R13, R11.reuse, PT ;  /* 0x0000000b0d00720c */ /* 0x082fe40003f46270 */
[-C--:B------:R-:W-:Y:S01]  /*d070*/  ISETP.GE.AND P3, PT, R12, R11.reuse, PT ;  /* 0x0000000b0c00720c */ /* 0x080fe20003f66270 */
[C---:B------:R-:W-:Y:S01]  /*d080*/  IMAD.WIDE.U32 R2, R18.reuse, UR4, R2 ;  /* 0x0000000412027c25 */ /* 0x040fe2000f8e0002 */
[----:B------:R-:W-:Y:S01]  /*d090*/  UMOV UR4, 0xffffffff ;  /* 0xffffffff00047882 */ /* 0x000fe20000000000 */
[----:B------:R-:W-:Y:S02]  /*d0a0*/  ISETP.GE.AND P4, PT, R29, R11, PT ;  /* 0x0000000b1d00720c */ /* 0x000fe40003f86270 */
[----:B------:R-:W-:Y:S01]  /*d0b0*/  IMAD R21, R18, UR5, R3 ;  /* 0x0000000512157c24 */ /* 0x000fe2000f8e0203 */
[----:B------:R-:W-:-:S04]  /*d0c0*/  IADD3 R25, P0, R2, UR6, RZ ;  /* 0x0000000602197c10 */ /* 0x000fc8000ff1e0ff */
[----:B------:R-:W-:Y:S01]  /*d0d0*/  IADD3.X R21, R21, UR7, RZ, P0, !PT ;  /* 0x0000000715157c10 */ /* 0x000fe200087fe4ff */
[----:B--2---:R-:W-:Y:S01]  /*d0e0*/  IMAD R6, R19, 0x3000, R14 ;  /* 0x0000300013067824 */ /* 0x004fe200078e020e */
[----:B------:R-:W-:Y:S07]  /*d0f0*/  BRA.DIV UR4, `(.L_x_242) ;  /* 0x0000002e04c07947 */ /* 0x000fee000b800000 */
[----:B------:R-:W1:Y:S01]  /*d100*/  SHFL.IDX PT, R2, R25, RZ, 0x1e1f ;  /* 0x001e1fff19027589 */ /* 0x000e6200000e0000 */
[----:B------:R-:W-:-:S03]  /*d110*/  IMAD.IADD R6, R16, 0x1, R6 ;  /* 0x0000000110067824 */ /* 0x000fc600078e0206 */
[----:B------:R-:W2:Y:S04]  /*d120*/  SHFL.IDX PT, R3, R21, RZ, 0x1e1f ;  /* 0x001e1fff15037589 */ /* 0x000ea800000e0000 */
[----:B------:R-:W3:Y:S01]  /*d130*/  SHFL.IDX PT, R21, R21, 0x1, 0x1e1f ;  /* 0x003e1f0015157f89 */ /* 0x000ee200000e0000 */
[----:B-1----:R-:W-:-:S05]  /*d140*/  IADD3 R2, P0, R29, R2, RZ ;  /* 0x000000021d027210 */ /* 0x002fca0007f1e0ff */
[----:B--2---:R-:W-:-:S05]  /*d150*/  IMAD.X R3, RZ, RZ, R3, P0 ;  /* 0x000000ffff037224 */ /* 0x004fca00000e0603 */
[----:B------:R-:W-:Y:S04]  /*d160*/  LDGSTS.E.BYPASS.LTC128B.128 [R6+0x9000], desc[UR50][R2.64], !P4 ;  /* 0x0900000002067fae */ /* 0x000fe8000e101d72 */
[----:B------:R-:W-:Y:S04]  /*d170*/  LDGSTS.E.BYPASS.LTC128B.128 [R6+0xa000], desc[UR50][R2.64+0x20], !P3 ;  /* 0x0a00002002067fae */ /* 0x000fe8000d901d72 */
[----:B------:R1:W-:Y:S04]  /*d180*/  LDGSTS.E.BYPASS.LTC128B.128 [R6+0xb000], desc[UR50][R2.64+0x40], !P2 ;  /* 0x0b00004002067fae */ /* 0x0003e8000d101d72 */
[----:B-1-3--:R1:W2:Y:S02]  /*d190*/  SHFL.IDX PT, R2, R25, 0x1, 0x1e1f ;  /* 0x003e1f0019027f89 */ /* 0x00a2a400000e0000 */
.L_x_324:
[----:B--2---:R-:W-:-:S05]  /*d1a0*/  IADD3 R2, P0, R29, R2, RZ ;  /* 0x000000021d027210 */ /* 0x004fca0007f1e0ff */
[----:B------:R-:W-:Y:S01]  /*d1b0*/  IMAD.X R3, RZ, RZ, R21, P0 ;  /* 0x000000ffff037224 */ /* 0x000fe200000e0615 */
[----:B------:R-:W-:-:S04]  /*d1c0*/  PLOP3.LUT P0, PT, PT, PT, PT, 0x80, 0x0 ;  /* 0x000000000000781c */ /* 0x000fc80003f0f070 */
[----:B------:R-:W-:Y:S01]  /*d1d0*/  @!PT LDS RZ, [RZ] ;  /* 0x00000000fffff984 */ /* 0x000fe20000000800 */
[----:B------:R-:W-:Y:S01]  /*d1e0*/  @!PT LDS RZ, [RZ] ;  /* 0x00000000fffff984 */ /* 0x000fe20000000800 */
[----:B------:R-:W-:Y:S01]  /*d1f0*/  @!PT LDS RZ, [RZ] ;  /* 0x00000000fffff984 */ /* 0x000fe20000000800 */
[----:B------:R2:W-:Y:S04]  /*d200*/  LDGSTS.E.BYPASS.LTC128B.128 [R6+0x9800], desc[UR50][R2.64], !P4 ;  /* 0x0980000002067fae */ /* 0x0005e8000e101d72 */
[----:B------:R2:W-:Y:S04]  /*d210*/  LDGSTS.E.BYPASS.LTC128B.128 [R6+0xa800], desc[UR50][R2.64+0x20], !P3 ;  /* 0x0a80002002067fae */ /* 0x0005e8000d901d72 */
[----:B------:R2:W-:Y:S01]  /*d220*/  LDGSTS.E.BYPASS.LTC128B.128 [R6+0xb800], desc[UR50][R2.64+0x40], !P2 ;  /* 0x0b80004002067fae */ /* 0x0005e2000d101d72 */
[----:B------:R-:W-:Y:S01]  /*d230*/  NOP ;  /* 0x0000000000007918 */ /* 0x000fe20000000000 */
.L_x_243:
        /* <DEDUP_REMOVED lines=11> */
.L_x_244:
[----:B------:R2:W-:Y:S01]  /*d2f0*/  SYNCS.ARRIVE.TRANS64.A1T0 RZ, [R5+URZ+0x19c70], RZ ;  /* 0x019c70ff05ff79a7 */ /* 0x0005e2000810003f */
[----:B------:R-:W-:Y:S05]  /*d300*/  @!P3 BRA `(.L_x_245) ;  /* 0x000000000004b947 */ /* 0x000fea0003800000 */
[----:B------:R-:W-:Y:S01]  /*d310*/  BPT.TRAP 0x1 ;  /* 0x000000040000795c */ /* 0x000fe20000300000 */
.L_x_245:
[----:B------:R-:W3:Y:S01]  /*d320*/  SYNCS.PHASECHK.TRANS64.TRYWAIT P0, [R5+URZ+0x19c40], R10 ;  /* 0x019c400a050075a7 */ /* 0x000ee2000800017f */
[----:B------:R-:W-:Y:S04]  /*d330*/  BSSY B0, `(.L_x_246) ;  /* 0x0000002000007945 */ /* 0x000fe80003800000 */
[----:B---3--:R-:W-:Y:S05]  /*d340*/  @!P0 BRA `(.L_x_247) ;  /* 0x0000002c00c88947 */ /* 0x008fea0003800000 */
.L_x_325:
[----:B------:R-:W-:Y:S05]  /*d350*/  BSYNC B0 ;  /* 0x0000000000007941 */ /* 0x000fea0003800000 */
.L_x_246:
[----:B------:R-:W-:Y:S01]  /*d360*/  ULDC.64 UR4, c[0x0][0x300] ;  /* 0x0000c00000047ab9 */ /* 0x000fe20000000a00 */
[----:B------:R-:W4:Y:S01]  /*d370*/  LDC R11, c[0x0][0x2f4] ;  /* 0x0000bd00ff0b7b82 */ /* 0x000f220000000800 */
        /* <DEDUP_REMOVED lines=15> */
[-C--:B----4-:R-:W-:Y:S02]  /*d470*/  ISETP.GE.AND P2, PT, R13, R11.reuse, PT ;  /* 0x0000000b0d00720c */ /* 0x090fe40003f46270 */
[----:B------:R-:W-:Y:S01]  /*d480*/  IMAD R8, R18, UR5, R3 ;  /* 0x0000000512087c24 */ /* 0x000fe2000f8e0203 */
[----:B------:R-:W-:Y:S02]  /*d490*/  IADD3 R7, P0, R2, UR6, RZ ;  /* 0x0000000602077c10 */ /* 0x000fe4000ff1e0ff */
[----:B------:R-:W-:Y:S02]  /*d4a0*/  ISETP.GE.AND P3, PT, R12, R11, PT ;  /* 0x0000000b0c00720c */ /* 0x000fe40003f66270 */
[----:B------:R-:W-:-:S02]  /*d4b0*/  IADD3.X R8, R8, UR7, RZ, P0, !PT ;  /* 0x0000000708087c10 */ /* 0x000fc400087fe4ff */
[----:B------:R-:W-:Y:S01]  /*d4c0*/  ISETP.GE.AND P4, PT, R29, R11, PT ;  /* 0x0000000b1d00720c */ /* 0x000fe20003f86270 */
[----:B------:R-:W-:-:S12]  /*d4d0*/  BRA.DIV UR4, `(.L_x_248) ;  /* 0x0000002e04787947 */ /* 0x000fd8000b800000 */
[----:B------:R-:W4:Y:S04]  /*d4e0*/  SHFL.IDX PT, R2, R7, RZ, 0x1e1f ;  /* 0x001e1fff07027589 */ /* 0x000f2800000e0000 */
[----:B------:R-:W5:Y:S04]  /*d4f0*/  SHFL.IDX PT, R3, R8, RZ, 0x1e1f ;  /* 0x001e1fff08037589 */ /* 0x000f6800000e0000 */
[----:B------:R-:W0:Y:S01]  /*d500*/  SHFL.IDX PT, R8, R8, 0x1, 0x1e1f ;  /* 0x003e1f0008087f89 */ /* 0x000e2200000e0000 */
[----:B----4-:R-:W-:-:S05]  /*d510*/  IADD3 R2, P0, R29, R2, RZ ;  /* 0x000000021d027210 */ /* 0x010fca0007f1e0ff */
[----:B-----5:R-:W-:-:S05]  /*d520*/  IMAD.X R3, RZ, RZ, R3, P0 ;  /* 0x000000ffff037224 */ /* 0x020fca00000e0603 */
[----:B------:R-:W-:Y:S04]  /*d530*/  LDGSTS.E.BYPASS.LTC128B.128 [R6+0x13800], desc[UR50][R2.64], !P4 ;  /* 0x1380000002067fae */ /* 0x000fe8000e101d72 */
[----:B------:R-:W-:Y:S04]  /*d540*/  LDGSTS.E.BYPASS.LTC128B.128 [R6+0x14800], desc[UR50][R2.64+0x20], !P3 ;  /* 0x1480002002067fae */ /* 0x000fe8000d901d72 */
[----:B------:R4:W-:Y:S04]  /*d550*/  LDGSTS.E.BYPASS.LTC128B.128 [R6+0x15800], desc[UR50][R2.64+0x40], !P2 ;  /* 0x1580004002067fae */ /* 0x0009e8000d101d72 */
[----:B----4-:R4:W0:Y:S02]  /*d560*/  SHFL.IDX PT, R2, R7, 0x1, 0x1e1f ;  /* 0x003e1f0007027f89 */ /* 0x01082400000e0000 */
.L_x_331:
[----:B0-----:R-:W-:-:S05]  /*d570*/  IADD3 R2, P0, R29, R2, RZ ;  /* 0x000000021d027210 */ /* 0x001fca0007f1e0ff */
        /* <DEDUP_REMOVED lines=9> */
.L_x_249:
[----:B------:R-:W-:Y:S02]  /*d610*/  PLOP3.LUT P2, PT, P2, P0, PT, 0xa2, 0x0 ;  /* 0x000000000000781c */ /* 0x000fe40001741472 */
[----:B------:R-:W-:-:S08]  /*d620*/  @P0 R2UR P2, UR4, R5 ;  /* 0x00000000050402ca */ /* 0x000fd00000040000 */
[----:B------:R-:W-:-:S05]  /*d630*/  @P0 PLOP3.LUT P0, PT, P2, PT, PT, 0x80, 0x0 ;  /* 0x000000000000081c */ /* 0x000fca000170f070 */
[----:B------:R-:W-:Y:S01]  /*d640*/  @!P2 SYNCS.ARRIVE.TRANS64.RED.A0T1 RZ, [UR4+0x19c30], RZ ;  /* 0x019c30ffffffa9a7 */ /* 0x000fe20008200404 */
[----:B------:R-:W-:Y:S07]  /*d650*/  @!P2 ARRIVES.LDGSTSBAR.64.TRANSCNT [UR4+0x19c30] ;  /* 0x019c3000ff00a9b0 */ /* 0x000fee0008000a84 */
[----:B------:R-:W-:Y:S05]  /*d660*/  @P0 BRA.U.ANY `(.L_x_249) ;  /* 0xfffffffd00e80947 */ /* 0x000fea000393ffff */
[----:B------:R-:W-:Y:S01]  /*d670*/  NOP ;  /* 0x0000000000007918 */ /* 0x000fe20000000000 */
[----:B0-----:R-:W-:-:S05]  /*d680*/  IMAD.U32 R2, RZ, RZ, UR44 ;  /* 0x0000002cff027e24 */ /* 0x001fca000f8e00ff */
[----:B------:R-:W-:-:S13]  /*d690*/  ISETP.NE.AND P3, PT, R2, 0x3, PT ;  /* 0x000000030200780c */ /* 0x000fda0003f65270 */
[----:B------:R-:W-:Y:S05]  /*d6a0*/  @!P3 BRA `(.L_x_250) ;  /* 0x000000000004b947 */ /* 0x000fea0003800000 */
[----:B------:R-:W-:Y:S01]  /*d6b0*/  BPT.TRAP 0x1 ;  /* 0x000000040000795c */ /* 0x000fe20000300000 */
.L_x_250:
[----:B------:R-:W-:Y:S01]  /*d6c0*/  IMAD.U32 R2, RZ, RZ, UR45 ;  /* 0x0000002dff027e24 */ /* 0x000fe2000f8e00ff */
[----:B------:R0:W-:Y:S04]  /*d6d0*/  SYNCS.ARRIVE.TRANS64.A1T0 RZ, [R5+URZ+0x19c30], RZ ;  /* 0x019c30ff05ff79a7 */ /* 0x0001e8000810003f */
[----:B------:R-:W-:-:S13]  /*d6e0*/  ISETP.NE.AND P0, PT, R2, 0x3, PT ;  /* 0x000000030200780c */ /* 0x000fda0003f05270 */
[----:B0-----:R-:W-:Y:S05]  /*d6f0*/  @!P0 BRA `(.L_x_251) ;  /* 0x0000000000048947 */ /* 0x001fea0003800000 */
[----:B------:R-:W-:Y:S01]  /*d700*/  BPT.TRAP 0x1 ;  /* 0x000000040000795c */ /* 0x000fe20000300000 */
.L_x_251:
[----:B------:R-:W-:Y:S01]  /*d710*/  LOP3.LUT R3, R4, 0x1, RZ, 0x3c, !PT ;  /* 0x0000000104037812 */ /* 0x000fe200078e3cff */
[----:B------:R-:W-:Y:S01]  /*d720*/  IMAD R2, R0, 0x8, R16 ;  /* 0x0000000800027824 */ /* 0x000fe200078e0210 */
[----:B------:R-:W-:Y:S02]  /*d730*/  BSSY B0, `(.L_x_252) ;  /* 0x0000004000007945 */ /* 0x000fe40003800000 */
[----:B------:R-:W-:-:S04]  /*d740*/  SHF.L.U32 R3, R3, 0x1f, RZ ;  /* 0x0000001f03037819 */ /* 0x000fc800000006ff */
[----:B------:R-:W0:Y:S02]  /*d750*/  SYNCS.PHASECHK.TRANS64.TRYWAIT P2, [R2+URZ+0x19c70], R3 ;  /* 0x019c7003020075a7 */ /* 0x000e24000804017f */
[----:B0-----:R-:W-:Y:S05]  /*d760*/  @!P2 BRA `(.L_x_253) ;  /* 0x0000002c006ca947 */ /* 0x001fea0003800000 */
.L_x_332:
[----:B------:R-:W-:Y:S05]  /*d770*/  BSYNC B0 ;  /* 0x0000000000007941 */ /* 0x000fea0003800000 */
.L_x_252:
[----:B--23--:R-:W-:-:S05]  /*d780*/  IMAD.U32 R5, RZ, RZ, UR44 ;  /* 0x0000002cff057e24 */ /* 0x00cfca000f8e00ff */
[----:B------:R-:W-:-:S13]  /*d790*/  ISETP.NE.AND P2, PT, R5, 0x3, PT ;  /* 0x000000030500780c */ /* 0x000fda0003f45270 */
[----:B------:R-:W-:Y:S05]  /*d7a0*/  @!P2 BRA `(.L_x_254) ;  /* 0x000000000004a947 */ /* 0x000fea0003800000 */
[----:B------:R-:W-:Y:S01]  /*d7b0*/  BPT.TRAP 0x1 ;  /* 0x000000040000795c */ /* 0x000fe20000300000 */
.L_x_254:
[----:B------:R-:W-:Y:S01]  /*d7c0*/  SHF.L.U32 R4, R4, 0x1f, RZ ;  /* 0x0000001f04047819 */ /* 0x000fe200000006ff */
[----:B------:R-:W-:-:S03]  /*d7d0*/  IMAD R3, R0, 0x3000, RZ ;  /* 0x0000300000037824 */ /* 0x000fc600078e02ff */
[----:B------:R-:W0:Y:S02]  /*d7e0*/  SYNCS.PHASECHK.TRANS64.TRYWAIT P2, [R2+URZ+0x19c60], R4 ;  /* 0x019c6004020075a7 */ /* 0x000e24000804017f */
[----:B0-----:R-:W-:Y:S05]  /*d7f0*/  @!P2 BRA `(.L_x_255) ;  /* 0x0000002c005ca947 */ /* 0x001fea0003800000 */
.L_x_333:
[----:B------:R-:W2:Y:S04]  /*d800*/  LDL R0, [R1+0x18] ;  /* 0x0000180001007983 */ /* 0x000ea80000100800 */
[----:B------:R-:W3:Y:S04]  /*d810*/  LDL R10, [R1+0x10] ;  /* 0x00001000010a7983 */ /* 0x000ee80000100800 */
[----:B------:R-:W5:Y:S01]  /*d820*/  LDL R12, [R1+0x14] ;  /* 0x00001400010c7983 */ /* 0x000f620000100800 */
[----:B------:R-:W-:Y:S05]  /*d830*/  WARPSYNC.ALL ;  /* 0x0000000000007948 */ /* 0x000fea0003800000 */
[----:B--2---:R-:W-:-:S02]  /*d840*/  LOP3.LUT R0, R3, R0, RZ, 0xfc, !PT ;  /* 0x0000000003007212 */ /* 0x004fc400078efcff */
[----:B---3--:R-:W-:-:S03]  /*d850*/  LOP3.LUT R3, R3, R10, RZ, 0xfc, !PT ;  /* 0x0000000a03037212 */ /* 0x008fc600078efcff */
[C---:B------:R-:W-:Y:S02]  /*d860*/  IMAD.IADD R0, R16.reuse, 0x1, R0 ;  /* 0x0000000110007824 */ /* 0x040fe400078e0200 */
[----:B------:R-:W-:-:S03]  /*d870*/  IMAD.IADD R3, R16, 0x1, R3 ;  /* 0x0000000110037824 */ /* 0x000fc600078e0203 */
[----:B0---4-:R-:W0:Y:S02]  /*d880*/  LDSM.16.MT88.4 R4, [R0+0x9000] ;  /* 0x009000000004783b */ /* 0x011e240000004200 */
[C-C-:B0-----:R-:W-:Y:S02]  /*d890*/  PRMT R8, R4.reuse, 0x6420, R5.reuse ;  /* 0x0000642004087816 */ /* 0x141fe40000000005 */
[----:B------:R-:W-:Y:S02]  /*d8a0*/  PRMT R9, R4, 0x7531, R5 ;  /* 0x0000753104097816 */ /* 0x000fe40000000005 */
[C-C-:B------:R-:W-:Y:S02]  /*d8b0*/  PRMT R10, R6.reuse, 0x6420, R7.reuse ;  /* 0x00006420060a7816 */ /* 0x140fe40000000007 */
[----:B------:R-:W-:-:S05]  /*d8c0*/  PRMT R11, R6, 0x7531, R7 ;  /* 0x00007531060b7816 */ /* 0x000fca0000000007 */
[----:B------:R-:W-:Y:S04]  /*d8d0*/  STSM.16.M88.4 [R3+0x3000], R8 ;  /* 0x0030000803007844 */ /* 0x000fe80000000200 */
[----:B------:R-:W0:Y:S02]  /*d8e0*/  LDSM.16.MT88.4 R4, [R0+0xa000] ;  /* 0x00a000000004783b */ /* 0x000e240000004200 */
[C-C-:B0-----:R-:W-:Y:S02]  /*d8f0*/  PRMT R8, R4.reuse, 0x6420, R5.reuse ;  /* 0x0000642004087816 */ /* 0x141fe40000000005 */
[----:B------:R-:W-:Y:S02]  /*d900*/  PRMT R9, R4, 0x7531, R5 ;  /* 0x0000753104097816 */ /* 0x000fe40000000005 */
[----:B------:R-:W-:-:S02]  /*d910*/  PRMT R10, R6, 0x6420, R7 ;  /* 0x00006420060a7816 */ /* 0x000fc40000000007 */
[----:B------:R-:W-:-:S05]  /*d920*/  PRMT R11, R6, 0x7531, R7 ;  /* 0x00007531060b7816 */ /* 0x000fca0000000007 */
[----:B------:R-:W-:Y:S04]  /*d930*/  STSM.16.M88.4 [R3+0x4000], R8 ;  /* 0x0040000803007844 */ /* 0x000fe80000000200 */
[----:B------:R-:W0:Y:S02]  /*d940*/  LDSM.16.MT88.4 R4, [R0+0xb000] ;  /* 0x00b000000004783b */ /* 0x000e240000004200 */
[C-C-:B0-----:R-:W-:Y:S02]  /*d950*/  PRMT R8, R4.reuse, 0x6420, R5.reuse ;  /* 0x0000642004087816 */ /* 0x141fe40000000005 */
[----:B------:R-:W-:Y:S02]  /*d960*/  PRMT R9, R4, 0x7531, R5 ;  /* 0x0000753104097816 */ /* 0x000fe40000000005 */
[----:B------:R-:W-:-:S02]  /*d970*/  PRMT R10, R6, 0x6420, R7 ;  /* 0x00006420060a7816 */ /* 0x000fc40000000007 */
[----:B------:R-:W-:-:S05]  /*d980*/  PRMT R11, R6, 0x7531, R7 ;  /* 0x00007531060b7816 */ /* 0x000fca0000000007 */
[----:B------:R5:W-:Y:S04]  /*d990*/  STSM.16.M88.4 [R3+0x5000], R8 ;  /* 0x0050000803007844 */ /* 0x000be80000000200 */
[----:B------:R-:W0:Y:S01]  /*d9a0*/  LDSM.16.MT88.4 R4, [R0+0x9800] ;  /* 0x009800000004783b */ /* 0x000e220000004200 */
[----:B-----5:R-:W-:Y:S01]  /*d9b0*/  IADD3 R3, R12, 0x3000, R3 ;  /* 0x000030000c037810 */ /* 0x020fe20007ffe003 */
[----:B------:R-:W-:-:S05]  /*d9c0*/  IMAD.U32 R12, RZ, RZ, UR44 ;  /* 0x0000002cff0c7e24 */ /* 0x000fca000f8e00ff */
[----:B------:R-:W-:Y:S02]  /*d9d0*/  ISETP.NE.AND P2, PT, R12, 0x3, PT ;  /* 0x000000030c00780c */ /* 0x000fe40003f45270 */
[C-C-:B0-----:R-:W-:Y:S02]  /*d9e0*/  PRMT R8, R4.reuse, 0x6420, R5.reuse ;  /* 0x0000642004087816 */ /* 0x141fe40000000005 */
[----:B------:R-:W-:Y:S02]  /*d9f0*/  PRMT R9, R4, 0x7531, R5 ;  /* 0x0000753104097816 */ /* 0x000fe40000000005 */
[C-C-:B------:R-:W-:Y:S02]  /*da00*/  PRMT R10, R6.reuse, 0x6420, R7.reuse ;  /* 0x00006420060a7816 */ /* 0x140fe40000000007 */
[----:B------:R-:W-:-:S05]  /*da10*/  PRMT R11, R6, 0x7531, R7 ;  /* 0x00007531060b7816 */ /* 0x000fca0000000007 */
[----:B------:R-:W-:Y:S04]  /*da20*/  STSM.16.M88.4 [R3], R8 ;  /* 0x0000000803007844 */ /* 0x000fe80000000200 */
        /* <DEDUP_REMOVED lines=17> */
[----:B--2---:R-:W2:Y:S01]  /*db40*/  FENCE.VIEW.ASYNC.S ;  /* 0x00000000000073c6 */ /* 0x004ea20000000000 */
[----:B------:R-:W-:Y:S05]  /*db50*/  @!P2 BRA `(.L_x_256) ;  /* 0x000000000004a947 */ /* 0x000fea0003800000 */
[----:B------:R-:W-:Y:S01]  /*db60*/  BPT.TRAP 0x1 ;  /* 0x000000040000795c */ /* 0x000fe20000300000 */
.L_x_256:
[----:B--2---:R2:W-:Y:S01]  /*db70*/  SYNCS.ARRIVE.TRANS64.A1T0 RZ, [R2+URZ+0x19c50], RZ ;  /* 0x019c50ff02ff79a7 */ /* 0x0045e2000810003f */
[----:B------:R-:W-:Y:S06]  /*db80*/  BAR.SYNC.DEFER_BLOCKING 0x2, 0x80 ;  /* 0x0082000000007b1d */ /* 0x000fec0000010000 */
[----:B------:R-:W-:Y:S05]  /*db90*/  @!P0 BRA `(.L_x_257) ;  /* 0x0000000000048947 */ /* 0x000fea0003800000 */
[----:B------:R-:W-:Y:S01]  /*dba0*/  BPT.TRAP 0x1 ;  /* 0x000000040000795c */ /* 0x000fe20000300000 */
.L_x_257:
[----:B------:R-:W3:Y:S01]  /*dbb0*/  LDL R0, [R1+0x8] ;  /* 0x0000080001007983 */ /* 0x000ee20000100800 */
[----:B--2---:R-:W-:Y:S02]  /*dbc0*/  VIADD R2, R2, 0x19c80 ;  /* 0x00019c8002027836 */ /* 0x004fe40000000000 */
[----:B------:R-:W-:-:S03]  /*dbd0*/  IMAD.MOV.U32 R4, RZ, RZ, R22 ;  /* 0x000000ffff047224 */ /* 0x000fc600078e0016 */
[----:B---3--:R-:W-:Y:S01]  /*dbe0*/  PRMT R2, R0, 0x654, R2 ;  /* 0x0000065400027816 */ /* 0x008fe20000000002 */
[----:B------:R-:W-:-:S03]  /*dbf0*/  IMAD.MOV.U32 R0, RZ, RZ, R19 ;  /* 0x000000ffff007224 */ /* 0x000fc600078e0013 */
[----:B------:R2:W-:Y:S01]  /*dc00*/  SYNCS.ARRIVE.TRANS64.RED.A1T0 RZ, [R2+URZ], RZ ;  /* 0x000000ff02ff79a7 */ /* 0x0005e2000810043f */
[----:B------:R-:W-:Y:S05]  /*dc10*/  @P1 BRA `(.L_x_258) ;  /* 0xfffffff000081947 */ /* 0x000fea000383ffff */
.L_x_238:
[----:B--2---:R-:W2:Y:S01]  /*dc20*/  S2R R2, SR_TID.X ;  /* 0x0000000000027919 */ /* 0x004ea20000002100 */
[----:B-1----:R-:W-:Y:S01]  /*dc30*/  IMAD.U32 R0, RZ, RZ, UR45 ;  /* 0x0000002dff007e24 */ /* 0x002fe2000f8e00ff */
[----:B------:R-:W-:Y:S04]  /*dc40*/  BSSY B0, `(.L_x_259) ;  /* 0x0000011000007945 */ /* 0x000fe80003800000 */
[----:B------:R-:W-:Y:S02]  /*dc50*/  ISETP.NE.AND P0, PT, R0, 0x3, PT ;  /* 0x000000030000780c */ /* 0x000fe40003f05270 */
[----:B--2---:R-:W-:-:S04]  /*dc60*/  LOP3.LUT R2, R2, 0x7f, RZ, 0xc0, !PT ;  /* 0x0000007f02027812 */ /* 0x004fc800078ec0ff */
[----:B------:R-:W-:-:S13]  /*dc70*/  ISETP.NE.AND P1, PT, R2, RZ, PT ;  /* 0x000000ff0200720c */ /* 0x000fda0003f25270 */
[----:B------:R-:W-:Y:S05]  /*dc80*/  @P1 BRA `(.L_x_260) ;  /* 0x0000000000301947 */ /* 0x000fea0003800000 */
[----:B------:R-:W1:Y:S01]  /*dc90*/  S2R R5, SR_LANEID ;  /* 0x0000000000057919 */ /* 0x000e620000000000 */
[----:B------:R-:W-:Y:S01]  /*dca0*/  VOTEU.ANY UR4, UPT, PT ;  /* 0x0000000000047886 */ /* 0x000fe200038e0100 */
[----:B0-----:R-:W0:Y:S01]  /*dcb0*/  LDC.64 R2, c[0x0][0xc60] ;  /* 0x00031800ff027b82 */ /* 0x001e220000000a00 */
[----:B------:R-:W1:Y:S02]  /*dcc0*/  FLO.U32 R0, UR4 ;  /* 0x0000000400007d00 */ /* 0x000e6400080e0000 */
[----:B-1----:R-:W-:-:S06]  /*dcd0*/  ISETP.EQ.U32.AND P1, PT, R0, R5, PT ;  /* 0x000000050000720c */ /* 0x002fcc0003f22070 */
[----:B------:R-:W0:Y:S07]  /*dce0*/  POPC R5, UR4 ;  /* 0x0000000400057d09 */ /* 0x000e2e0008000000 */
[----:B0-----:R-:W2:Y:S01]  /*dcf0*/  @P1 ATOMG.E.ADD.STRONG.GPU PT, R3, desc[UR50][R2.64], R5 ;  /* 0x00000005020319a8 */ /* 0x001ea200081ee1f2 */
[----:B------:R-:W0:Y:S02]  /*dd00*/  S2R R4, SR_LTMASK ;  /* 0x0000000000047919 */ /* 0x000e240000003900 */
[----:B0-----:R-:W-:-:S04]  /*dd10*/  LOP3.LUT R4, R4, UR4, RZ, 0xc0, !PT ;  /* 0x0000000404047c12 */ /* 0x001fc8000f8ec0ff */
[----:B------:R-:W0:Y:S01]  /*dd20*/  POPC R7, R4 ;  /* 0x0000000400077309 */ /* 0x000e220000000000 */
[----:B--2---:R-:W0:Y:S02]  /*dd30*/  SHFL.IDX PT, R0, R3, R0, 0x1f ;  /* 0x00001f0003007589 */ /* 0x004e2400000e0000 */
[----:B0-----:R-:W-:-:S07]  /*dd40*/  IADD3 R24, R0, UR46, R7 ;  /* 0x0000002e00187c10 */ /* 0x001fce000fffe007 */
.L_x_260:
[----:B------:R-:W-:Y:S05]  /*dd50*/  BSYNC B0 ;  /* 0x0000000000007941 */ /* 0x000fea0003800000 */
.L_x_259:
[----:B------:R-:W-:Y:S05]  /*dd60*/  @!P0 BRA `(.L_x_261) ;  /* 0x0000000000048947 */ /* 0x000fea0003800000 */
[----:B------:R-:W-:Y:S01]  /*dd70*/  BPT.TRAP 0x1 ;  /* 0x000000040000795c */ /* 0x000fe20000300000 */
.L_x_261:
[----:B------:R-:W-:Y:S01]  /*dd80*/  LOP3.LUT R0, R22, 0x1, RZ, 0x3c, !PT ;  /* 0x0000000116007812 */ /* 0x000fe200078e3cff */
[----:B0-----:R-:W-:Y:S01]  /*dd90*/  IMAD R3, R19, 0x8, R16 ;  /* 0x0000000813037824 */ /* 0x001fe200078e0210 */
[----:B------:R-:W-:Y:S02]  /*dda0*/  BSSY B0, `(.L_x_262) ;  /* 0x0000004000007945 */ /* 0x000fe40003800000 */
[----:B------:R-:W-:-:S04]  /*ddb0*/  SHF.L.U32 R0, R0, 0x1f, RZ ;  /* 0x0000001f00007819 */ /* 0x000fc800000006ff */
[----:B------:R-:W0:Y:S02]  /*ddc0*/  SYNCS.PHASECHK.TRANS64.TRYWAIT P1, [R3+URZ+0x19c70], R0 ;  /* 0x019c7000030075a7 */ /* 0x000e24000802017f */
[----:B0-----:R-:W-:Y:S05]  /*ddd0*/  @!P1 BRA `(.L_x_263) ;  /* 0x0000002400f89947 */ /* 0x001fea0003800000 */
.L_x_334:
[----:B------:R-:W-:Y:S05]  /*dde0*/  BSYNC B0 ;  /* 0x0000000000007941 */ /* 0x000fea0003800000 */
.L_x_262:
[----:B------:R-:W-:-:S05]  /*ddf0*/  IMAD.U32 R2, RZ, RZ, UR44 ;  /* 0x0000002cff027e24 */ /* 0x000fca000f8e00ff */
[----:B------:R-:W-:-:S13]  /*de00*/  ISETP.NE.AND P1, PT, R2, 0x3, PT ;  /* 0x000000030200780c */ /* 0x000fda0003f25270 */
[----:B------:R-:W-:Y:S05]  /*de10*/  @!P1 BRA `(.L_x_264) ;  /* 0x0000000000049947 */ /* 0x000fea0003800000 */
[----:B------:R-:W-:Y:S01]  /*de20*/  BPT.TRAP 0x1 ;  /* 0x000000040000795c */ /* 0x000fe20000300000 */
.L_x_264:
[----:B0-----:R-:W-:-:S04]  /*de30*/  SHF.L.U32 R0, R22, 0x1f, RZ ;  /* 0x0000001f16007819 */ /* 0x001fc800000006ff */
[----:B------:R-:W0:Y:S02]  /*de40*/  SYNCS.PHASECHK.TRANS64.TRYWAIT P1, [R3+URZ+0x19c60], R0 ;  /* 0x019c6000030075a7 */ /* 0x000e24000802017f */
[----:B0-----:R-:W-:Y:S05]  /*de50*/  @!P1 BRA `(.L_x_265) ;  /* 0x0000002400ec9947 */ /* 0x001fea0003800000 */
.L_x_335:
[----:B------:R-:W2:Y:S04]  /*de60*/  LDL R4, [R1+0x18] ;  /* 0x0000180001047983 */ /* 0x000ea80000100800 */
[----:B------:R-:W3:Y:S04]  /*de70*/  LDL R10, [R1+0x10] ;  /* 0x00001000010a7983 */ /* 0x000ee80000100800 */
[----:B------:R-:W4:Y:S01]  /*de80*/  LDL R12, [R1+0x14] ;  /* 0x00001400010c7983 */ /* 0x000f220000100800 */
[----:B------:R-:W-:Y:S01]  /*de90*/  IMAD R2, R19, 0x3000, RZ ;  /* 0x0000300013027824 */ /* 0x000fe200078e02ff */
[----:B------:R-:W-:Y:S05]  /*dea0*/  WARPSYNC.ALL ;  /* 0x0000000000007948 */ /* 0x000fea0003800000 */
[----:B--2---:R-:W-:-:S02]  /*deb0*/  LOP3.LUT R5, R2, R4, RZ, 0xfc, !PT ;  /* 0x0000000402057212 */ /* 0x004fc400078efcff */
[----:B---3--:R-:W-:-:S03]  /*dec0*/  LOP3.LUT R2, R2, R10, RZ, 0xfc, !PT ;  /* 0x0000000a02027212 */ /* 0x008fc600078efcff */
[C---:B0-----:R-:W-:Y:S02]  /*ded0*/  IMAD.IADD R0, R16.reuse, 0x1, R5 ;  /* 0x0000000110007824 */ /* 0x041fe400078e0205 */
[----:B------:R-:W-:-:S03]  /*dee0*/  IMAD.IADD R2, R16, 0x1, R2 ;  /* 0x0000000110027824 */ /* 0x000fc600078e0202 */
[----:B------:R-:W0:Y:S02]  /*def0*/  LDSM.16.MT88.4 R4, [R0+0x9000] ;  /* 0x009000000004783b */ /* 0x000e240000004200 */
        /* <DEDUP_REMOVED lines=18> */
[----:B----4-:R-:W-:Y:S01]  /*e020*/  IADD3 R2, R12, 0x3000, R2 ;  /* 0x000030000c027810 */ /* 0x010fe20007ffe002 */
        /* <DEDUP_REMOVED lines=27> */
.L_x_266:
[----:B-1----:R1:W-:Y:S01]  /*e1e0*/  SYNCS.ARRIVE.TRANS64.A1T0 RZ, [R3+URZ+0x19c50], RZ ;  /* 0x019c50ff03ff79a7 */ /* 0x0023e2000810003f */
[----:B------:R-:W-:Y:S06]  /*e1f0*/  BAR.SYNC.DEFER_BLOCKING 0x2, 0x80 ;  /* 0x0082000000007b1d */ /* 0x000fec0000010000 */
[----:B------:R-:W-:Y:S05]  /*e200*/  @!P0 BRA `(.L_x_267) ;  /* 0x0000000000048947 */ /* 0x000fea0003800000 */
[----:B------:R-:W-:Y:S01]  /*e210*/  BPT.TRAP 0x1 ;  /* 0x000000040000795c */ /* 0x000fe20000300000 */
.L_x_267:
[----:B------:R-:W2:Y:S01]  /*e220*/  LDL R0, [R1+0x8] ;  /* 0x0000080001007983 */ /* 0x000ea20000100800 */
[----:B-1----:R-:W-:Y:S02]  /*e230*/  VIADD R3, R3, 0x19c80 ;  /* 0x00019c8003037836 */ /* 0x002fe40000000000 */
[----:B------:R-:W-:-:S05]  /*e240*/  VIADD R19, R19, 0x1 ;  /* 0x0000000113137836 */ /* 0x000fca0000000000 */
[----:B------:R-:W-:-:S04]  /*e250*/  ISETP.NE.AND P0, PT, R19, 0x2, PT ;  /* 0x000000021300780c */ /* 0x000fc80003f05270 */
[----:B------:R-:W-:Y:S02]  /*e260*/  SEL R19, R19, RZ, P0 ;  /* 0x000000ff13137207 */ /* 0x000fe40000000000 */
[----:B--2---:R-:W-:-:S04]  /*e270*/  PRMT R3, R0, 0x654, R3 ;  /* 0x0000065400037816 */ /* 0x004fc80000000003 */
[----:B------:R1:W-:Y:S02]  /*e280*/  SYNCS.ARRIVE.TRANS64.RED.A1T0 RZ, [R3+URZ], RZ ;  /* 0x000000ff03ff79a7 */ /* 0x0003e4000810043f */
[----:B-1----:R-:W-:-:S04]  /*e290*/  SEL R3, RZ, 0x1, P0 ;  /* 0x00000001ff037807 */ /* 0x002fc80000000000 */
[----:B------:R-:W-:-:S07]  /*e2a0*/  LOP3.LUT R22, R22, R3, RZ, 0x3c, !PT ;  /* 0x0000000316167212 */ /* 0x000fce00078e3cff */
.L_x_208:
[----:B------:R-:W-:Y:S05]  /*e2b0*/  BSYNC B7 ;  /* 0x0000000000077941 */ /* 0x000fea0003800000 */
.L_x_206:
[----:B------:R-:W-:-:S13]  /*e2c0*/  LOP3.LUT P0, RZ, R28, 0x20, RZ, 0xc0, !PT ;  /* 0x000000201cff7812 */ /* 0x000fda000780c0ff */
[----:B------:R-:W-:Y:S05]  /*e2d0*/  @!P0 BRA `(.L_x_268) ;  /* 0x0000000000288947 */ /* 0x000fea0003800000 */
[----:B------:R-:W1:Y:S08]  /*e2e0*/  S2UR UR4, SR_CgaCtaId ;  /* 0x00000000000479c3 */ /* 0x000e700000008800 */
[----:B------:R-:W-:Y:S01]  /*e2f0*/  BAR.SYNC.DEFER_BLOCKING 0x5, 0x200 ;  /* 0x0148000000007b1d */ /* 0x000fe20000010000 */
[----:B------:R-:W-:Y:S01]  /*e300*/  MOV R16, 0x400 ;  /* 0x0000040000107802 */ /* 0x000fe20000000f00 */
[----:B-1----:R-:W-:-:S05]  /*e310*/  IMAD.U32 R0, RZ, RZ, UR4 ;  /* 0x00000004ff007e24 */ /* 0x002fca000f8e00ff */
[----:B------:R-:W-:Y:S01]  /*e320*/  LEA R16, R0, R16, 0x18 ;  /* 0x0000001000107211 */ /* 0x000fe200078ec0ff */
[----:B------:R-:W-:Y:S04]  /*e330*/  STL [R1+0x8], R0 ;  /* 0x0000080001007387 */ /* 0x000fe80000100800 */
[----:B------:R-:W1:Y:S02]  /*e340*/  LDS.128 R24, [R16+0x19cd0] ;  /* 0x019cd00010187984 */ /* 0x000e640000000c00 */
[----:B-1----:R-:W-:Y:S01]  /*e350*/  R2UR UR40, R27 ;  /* 0x000000001b2872ca */ /* 0x002fe200000e0000 */
[----:B------:R-:W-:Y:S06]  /*e360*/  BAR.ARV 0x4, 0x200 ;  /* 0x0108000000007b1d */ /* 0x000fec0000002000 */
[----:B------:R-:W-:Y:S08]  /*e370*/  BRA `(.L_x_269) ;  /* 0x0000000800ac7947 */ /* 0x000ff00003800000 */
.L_x_268:
[----:B------:R-:W0:Y:S01]  /*e380*/  S2R R0, SR_TID.X ;  /* 0x0000000000007919 */ /* 0x000e220000002100 */
[----:B------:R-:W-:Y:S01]  /*e390*/  ULDC UR4, c[0x0][0xc3c] ;  /* 0x00030f0000047ab9 */ /* 0x000fe20000000800 */
[----:B0-----:R-:W-:Y:S01]  /*e3a0*/  LOP3.LUT R10, R0, 0x1f, RZ, 0xc0, !PT ;  /* 0x0000001f000a7812 */ /* 0x001fe200078ec0ff */
[----:B------:R-:W-:-:S03]  /*e3b0*/  IMAD.MOV.U32 R0, RZ, RZ, RZ ;  /* 0x000000ffff007224 */ /* 0x000fc600078e00ff */
[C---:B------:R-:W-:Y:S01]  /*e3c0*/  ISETP.NE.AND P0, PT, R10.reuse, 0x1f, PT ;  /* 0x0000001f0a00780c */ /* 0x040fe20003f05270 */
[----:B------:R-:W-:-:S05]  /*e3d0*/  VIADD R7, R10, UR40 ;  /* 0x000000280a077c36 */ /* 0x000fca0008000000 */
[----:B------:R-:W-:Y:S01]  /*e3e0*/  ISETP.GE.OR P1, PT, R7, UR4, !P0 ;  /* 0x0000000407007c0c */ /* 0x000fe2000c726670 */
[----:B------:R-:W-:Y:S01]  /*e3f0*/  IMAD.MOV.U32 R6, RZ, RZ, RZ ;  /* 0x000000ffff067224 */ /* 0x000fe200078e00ff */
[----:B------:R-:W-:Y:S01]  /*e400*/  ISETP.GE.U32.AND P2, PT, R10, 0x2, PT ;  /* 0x000000020a00780c */ /* 0x000fe20003f46070 */
[----:B------:R-:W-:-:S10]  /*e410*/  ULDC UR4, c[0x0][0xc3c] ;  /* 0x00030f0000047ab9 */ /* 0x000fd40000000800 */
[----:B------:R-:W0:Y:S08]  /*e420*/  @!P1 LDC.64 R2, c[0x0][0xc80] ;  /* 0x00032000ff029b82 */ /* 0x000e300000000a00 */
[----:B------:R-:W1:Y:S01]  /*e430*/  @!P1 LDC.64 R4, c[0x0][0xc78] ;  /* 0x00031e00ff049b82 */ /* 0x000e620000000a00 */
[----:B0-----:R-:W-:-:S05]  /*e440*/  @!P1 IMAD.WIDE R2, R7, 0x4, R2 ;  /* 0x0000000407029825 */ /* 0x001fca00078e0202 */
[----:B------:R1:W2:Y:S02]  /*e450*/  @!P1 LDG.E R0, desc[UR50][R2.64] ;  /* 0x0000003202009981 */ /* 0x0002a4000c1e1900 */
[----:B-1----:R-:W-:-:S05]  /*e460*/  @!P1 IMAD.WIDE R2, R7, 0x4, R4 ;  /* 0x0000000407029825 */ /* 0x002fca00078e0204 */
[----:B------:R0:W2:Y:S01]  /*e470*/  @!P1 LDG.E R6, desc[UR50][R2.64] ;  /* 0x0000003202069981 */ /* 0x0000a2000c1e1900 */
[C---:B------:R-:W-:Y:S02]  /*e480*/  ISETP.NE.AND P1, PT, R10.reuse, RZ, PT ;  /* 0x000000ff0a00720c */ /* 0x040fe40003f25270 */
[C---:B------:R-:W-:Y:S02]  /*e490*/  ISETP.GE.U32.AND P3, PT, R10.reuse, 0x4, PT ;  /* 0x000000040a00780c */ /* 0x040fe40003f66070 */
[C---:B------:R-:W-:Y:S02]  /*e4a0*/  ISETP.GE.U32.AND P4, PT, R10.reuse, 0x8, PT ;  /* 0x000000080a00780c */ /* 0x040fe40003f86070 */
[----:B------:R-:W-:Y:S01]  /*e4b0*/  ISETP.GE.U32.AND P5, PT, R10, 0x10, PT ;  /* 0x000000100a00780c */ /* 0x000fe20003fa6070 */
[----:B0-----:R-:W0:Y:S01]  /*e4c0*/  LDC R3, c[0x0][0xc38] ;  /* 0x00030e00ff037b82 */ /* 0x001e220000000800 */
[----:B--2---:R-:W-:-:S05]  /*e4d0*/  IMAD R4, R6, R0, RZ ;  /* 0x0000000006047224 */ /* 0x004fca00078e02ff */
[----:B------:R-:W1:Y:S02]  /*e4e0*/  SHFL.UP PT, R5, R4, 0x1, RZ ;  /* 0x0420000004057989 */ /* 0x000e6400000e00ff */
[----:B-1----:R-:W-:-:S05]  /*e4f0*/  SEL R5, R5, RZ, P1 ;  /* 0x000000ff05057207 */ /* 0x002fca0000800000 */
[----:B------:R-:W-:Y:S02]  /*e500*/  IMAD.IADD R5, R4, 0x1, R5 ;  /* 0x0000000104057824 */ /* 0x000fe400078e0205 */
[----:B------:R-:W-:Y:S04]  /*e510*/  SHFL.IDX PT, R4, R24, RZ, 0x1f ;  /* 0x00001fff18047589 */ /* 0x000fe800000e0000 */
[----:B------:R-:W1:Y:S02]  /*e520*/  SHFL.UP PT, R7, R5, 0x2, RZ ;  /* 0x0440000005077989 */ /* 0x000e6400000e00ff */
[----:B-1----:R-:W-:-:S05]  /*e530*/  SEL R8, R7, RZ, P2 ;  /* 0x000000ff07087207 */ /* 0x002fca0001000000 */
[----:B------:R-:W-:Y:S02]  /*e540*/  IMAD.IADD R8, R5, 0x1, R8 ;  /* 0x0000000105087824 */ /* 0x000fe400078e0208 */
[----:B------:R1:W-:Y:S04]  /*e550*/  SHFL.IDX PT, R5, R24, 0x1, 0x1f ;  /* 0x00201f0018057f89 */ /* 0x0003e800000e0000 */
[----:B------:R-:W2:Y:S01]  /*e560*/  SHFL.UP PT, R7, R8, 0x4, RZ ;  /* 0x0480000008077989 */ /* 0x000ea200000e00ff */
[----:B-1----:R-:W-:Y:S01]  /*e570*/  IMAD.MOV.U32 R24, RZ, RZ, RZ ;  /* 0x000000ffff187224 */ /* 0x002fe200078e00ff */
[----:B--2---:R-:W-:-:S05]  /*e580*/  SEL R7, R7, RZ, P3 ;  /* 0x000000ff07077207 */ /* 0x004fca0001800000 */
        /* <DEDUP_REMOVED lines=11> */
[----:B------:R-:W-:Y:S05]  /*e640*/  @P6 BRA `(.L_x_270) ;  /* 0x0000000000986947 */ /* 0x000fea0003800000 */
.L_x_272:
[----:B------:R-:W-:-:S04]  /*e650*/  UIADD3 UR40, UR40, 0x1f, URZ ;  /* 0x0000001f28287890 */ /* 0x000fc8000fffe03f */
[----:B------:R-:W-:-:S06]  /*e660*/  UISETP.GE.AND UP0, UPT, UR40, UR4, UPT ;  /* 0x000000042800728c */ /* 0x000fcc000bf06270 */
[----:B------:R-:W-:-:S13]  /*e670*/  PLOP3.LUT P6, PT, PT, PT, UP0, 0x40, 0x0 ;  /* 0x000000000000781c */ /* 0x000fda0003fce808 */
[----:B------:R-:W-:Y:S05]  /*e680*/  @!P6 BRA `(.L_x_271) ;  /* 0x0000000400a8e947 */ /* 0x000fea0003800000 */
[----:B------:R-:W0:Y:S02]  /*e690*/  S2R R0, SR_TID.X ;  /* 0x0000000000007919 */ /* 0x000e240000002100 */
[----:B0-----:R-:W-:-:S05]  /*e6a0*/  LOP3.LUT R0, R0, 0x1f, RZ, 0xc0, !PT ;  /* 0x0000001f00007812 */ /* 0x001fca00078ec0ff */
[----:B------:R-:W-:Y:S02]  /*e6b0*/  VIADD R6, R0, UR40 ;  /* 0x0000002800067c36 */ /* 0x000fe40008000000 */
[----:B------:R-:W-:-:S03]  /*e6c0*/  IMAD.MOV.U32 R0, RZ, RZ, RZ ;  /* 0x000000ffff007224 */ /* 0x000fc600078e00ff */
[----:B------:R-:W-:-:S13]  /*e6d0*/  ISETP.GE.OR P6, PT, R6, UR4, !P0 ;  /* 0x0000000406007c0c */ /* 0x000fda000c7c6670 */
[----:B------:R-:W0:Y:S02]  /*e6e0*/  @!P6 LDC.64 R2, c[0x0][0xc80] ;  /* 0x00032000ff02eb82 */ /* 0x000e240000000a00 */
[----:B0-----:R-:W-:-:S05]  /*e6f0*/  @!P6 IMAD.WIDE R2, R6, 0x4, R2 ;  /* 0x000000040602e825 */ /* 0x001fca00078e0202 */
[----:B------:R0:W2:Y:S02]  /*e700*/  @!P6 LDG.E R0, desc[UR50][R2.64] ;  /* 0x000000320200e981 */ /* 0x0000a4000c1e1900 */
[----:B0-----:R-:W0:Y:S02]  /*e710*/  @!P6 LDC.64 R2, c[0x0][0xc78] ;  /* 0x00031e00ff02eb82 */ /* 0x001e240000000a00 */
[----:B0-----:R-:W-:-:S04]  /*e720*/  @!P6 IMAD.WIDE R2, R6, 0x4, R2 ;  /* 0x000000040602e825 */ /* 0x001fc800078e0202 */
[----:B------:R-:W-:-:S06]  /*e730*/  IMAD.MOV.U32 R6, RZ, RZ, RZ ;  /* 0x000000ffff067224 */ /* 0x000fcc00078e00ff */
[----:B------:R-:W2:Y:S02]  /*e740*/  @!P6 LDG.E R6, desc[UR50][R2.64] ;  /* 0x000000320206e981 */ /* 0x000ea4000c1e1900 */
[----:B--2---:R-:W-:-:S05]  /*e750*/  IMAD R10, R6, R0, RZ ;  /* 0x00000000060a7224 */ /* 0x004fca00078e02ff */
        /* <DEDUP_REMOVED lines=14> */
[----:B------:R-:W-:Y:S02]  /*e840*/  IMAD.IADD R2, R2, 0x1, R3 ;  /* 0x0000000102027824 */ /* 0x000fe400078e0203 */
[----:B------:R-:W0:Y:S03]  /*e850*/  LDC R3, c[0x0][0xc38] ;  /* 0x00030e00ff037b82 */ /* 0x000e260000000800 */
[----:B------:R-:W0:Y:S02]  /*e860*/  SHFL.IDX PT, R10, R2, 0x1f, 0x1f ;  /* 0x03e01f00020a7f89 */ /* 0x000e2400000e0000 */
[----:B0-----:R-:W-:-:S04]  /*e870*/  IMAD R8, R10, R3, RZ ;  /* 0x000000030a087224 */ /* 0x001fc800078e02ff */
[----:B------:R-:W-:-:S05]  /*e880*/  IMAD.IADD R5, R8, 0x1, R5 ;  /* 0x0000000108057824 */ /* 0x000fca00078e0205 */
[----:B------:R-:W-:-:S13]  /*e890*/  ISETP.GT.AND P6, PT, R5, R4, PT ;  /* 0x000000040500720c */ /* 0x000fda0003fc4270 */
[----:B------:R-:W-:Y:S05]  /*e8a0*/  @!P6 BRA `(.L_x_272) ;  /* 0xfffffffc0068e947 */ /* 0x000fea000383ffff */
.L_x_270:
[----:B------:R-:W-:-:S04]  /*e8b0*/  IMAD.IADD R5, R5, 0x1, -R8 ;  /* 0x0000000105057824 */ /* 0x000fc800078e0a08 */
[----:B------:R-:W-:-:S05]  /*e8c0*/  IMAD R7, R2, R3, R5 ;  /* 0x0000000302077224 */ /* 0x000fca00078e0205 */
[----:B------:R-:W-:-:S13]  /*e8d0*/  ISETP.GT.AND P0, PT, R7, R4, PT ;  /* 0x000000040700720c */ /* 0x000fda0003f04270 */
[----:B------:R-:W-:Y:S02]  /*e8e0*/  VOTEU.ANY UR5, UPT, !P0 ;  /* 0x0000000000057886 */ /* 0x000fe400040e0100 */
[----:B------:R-:W-:Y:S01]  /*e8f0*/  ISETP.NE.AND P0, PT, RZ, UR5, PT ;  /* 0x00000005ff007c0c */ /* 0x000fe2000bf05270 */
[----:B------:R-:W-:-:S06]  /*e900*/  UPOPC UR4, UR5 ;  /* 0x00000005000472bf */ /* 0x000fcc0008000000 */
[----:B------:R-:W-:Y:S02]  /*e910*/  IMAD.U32 R7, RZ, RZ, UR4 ;  /* 0x00000004ff077e24 */ /* 0x000fe4000f8e00ff */
[----:B------:R-:W-:-:S03]  /*e920*/  IMAD.U32 R9, RZ, RZ, UR4 ;  /* 0x00000004ff097e24 */ /* 0x000fc6000f8e00ff */
[----:B------:R0:W1:Y:S04]  /*e930*/  SHFL.IDX PT, R0, R0, R7, 0x1f ;  /* 0x00001f0700007589 */ /* 0x00006800000e0000 */
[----:B------:R0:W2:Y:S01]  /*e940*/  SHFL.IDX PT, R6, R6, R9, 0x1f ;  /* 0x00001f0906067589 */ /* 0x0000a200000e0000 */
[----:B------:R-:W-:Y:S05]  /*e950*/  @!P0 BRA `(.L_x_273) ;  /* 0x00000000000c8947 */ /* 0x000fea0003800000 */
[----:B------:R-:W-:-:S06]  /*e960*/  UIADD3 UR5, UR4, -0x1, URZ ;  /* 0xffffffff04057890 */ /* 0x000fcc000fffe03f */
[----:B0-----:R-:W-:-:S05]  /*e970*/  IMAD.U32 R7, RZ, RZ, UR5 ;  /* 0x00000005ff077e24 */ /* 0x001fca000f8e00ff */
[----:B------:R3:W4:Y:S02]  /*e980*/  SHFL.IDX PT, R24, R2, R7, 0x1f ;  /* 0x00001f0702187589 */ /* 0x00072400000e0000 */
.L_x_273:
[-C--:B01-3--:R-:W-:Y:S01]  /*e990*/  IABS R7, R0.reuse ;  /* 0x0000000000077213 */ /* 0x08bfe20000000000 */
[----:B----4-:R-:W-:Y:S01]  /*e9a0*/  IMAD R24, R24, R3, R5 ;  /* 0x0000000318187224 */ /* 0x010fe200078e0205 */
[----:B------:R-:W-:Y:S02]  /*e9b0*/  UIADD3 UR40, UR4, UR40, URZ ;  /* 0x0000002804287290 */ /* 0x000fe4000fffe03f */
[----:B------:R-:W0:Y:S01]  /*e9c0*/  I2F.RP R5, R7 ;  /* 0x0000000700057306 */ /* 0x000e220000209400 */
[----:B------:R-:W-:Y:S01]  /*e9d0*/  IMAD.IADD R25, R4, 0x1, -R24 ;  /* 0x0000000104197824 */ /* 0x000fe200078e0a18 */
[----:B------:R-:W-:-:S05]  /*e9e0*/  IABS R4, R0 ;  /* 0x0000000000047213 */ /* 0x000fca0000000000 */
[----:B------:R-:W-:Y:S01]  /*e9f0*/  IMAD.MOV R4, RZ, RZ, -R4 ;  /* 0x000000ffff047224 */ /* 0x000fe200078e0a04 */
[----:B0-----:R-:W0:Y:S02]  /*ea00*/  MUFU.RCP R5, R5 ;  /* 0x0000000500057308 */ /* 0x001e240000001000 */
[----:B0-----:R-:W-:-:S06]  /*ea10*/  VIADD R8, R5, 0xffffffe ;  /* 0x0ffffffe05087836 */ /* 0x001fcc0000000000 */
[----:B------:R-:W0:Y:S02]  /*ea20*/  F2I.FTZ.U32.TRUNC.NTZ R3, R8 ;  /* 0x0000000800037305 */ /* 0x000e24000021f000 */
[----:B0-----:R-:W-:-:S04]  /*ea30*/  IMAD.MOV R2, RZ, RZ, -R3 ;  /* 0x000000ffff027224 */ /* 0x001fc800078e0a03 */
[----:B------:R-:W-:Y:S02]  /*ea40*/  IMAD R9, R2, R7, RZ ;  /* 0x0000000702097224 */ /* 0x000fe400078e02ff */
[----:B------:R-:W-:-:S04]  /*ea50*/  IMAD.MOV.U32 R2, RZ, RZ, RZ ;  /* 0x000000ffff027224 */ /* 0x000fc800078e00ff */
[----:B------:R-:W-:Y:S01]  /*ea60*/  IMAD.HI.U32 R2, R3, R9, R2 ;  /* 0x0000000903027227 */ /* 0x000fe200078e0002 */
[----:B------:R-:W-:-:S05]  /*ea70*/  IABS R3, R25 ;  /* 0x0000001900037213 */ /* 0x000fca0000000000 */
[----:B------:R-:W-:-:S04]  /*ea80*/  IMAD.HI.U32 R5, R2, R3, RZ ;  /* 0x0000000302057227 */ /* 0x000fc800078e00ff */
[----:B------:R-:W-:Y:S01]  /*ea90*/  IMAD R2, R5, R4, R3 ;  /* 0x0000000405027224 */ /* 0x000fe200078e0203 */
[----:B--2---:R-:W-:-:S04]  /*eaa0*/  IABS R4, R6 ;  /* 0x0000000600047213 */ /* 0x004fc80000000000 */
[----:B------:R-:W-:-:S13]  /*eab0*/  ISETP.GT.U32.AND P1, PT, R7, R2, PT ;  /* 0x000000020700720c */ /* 0x000fda0003f24070 */
[----:B------:R-:W-:Y:S02]  /*eac0*/  @!P1 IMAD.IADD R2, R2, 0x1, -R7 ;  /* 0x0000000102029824 */ /* 0x000fe400078e0a07 */
[----:B------:R-:W-:Y:S01]  /*ead0*/  @!P1 VIADD R5, R5, 0x1 ;  /* 0x0000000105059836 */ /* 0x000fe20000000000 */
[----:B------:R-:W-:Y:S02]  /*eae0*/  ISETP.NE.AND P1, PT, R0, RZ, PT ;  /* 0x000000ff0000720c */ /* 0x000fe40003f25270 */
[----:B------:R-:W-:Y:S01]  /*eaf0*/  ISETP.GE.U32.AND P0, PT, R2, R7, PT ;  /* 0x000000070200720c */ /* 0x000fe20003f06070 */
[----:B------:R-:W-:Y:S01]  /*eb00*/  IMAD.MOV.U32 R2, RZ, RZ, RZ ;  /* 0x000000ffff027224 */ /* 0x000fe200078e00ff */
[----:B------:R-:W0:Y:S11]  /*eb10*/  I2F.RP R7, R4 ;  /* 0x0000000400077306 */ /* 0x000e360000209400 */
[----:B------:R-:W-:Y:S01]  /*eb20*/  @P0 VIADD R5, R5, 0x1 ;  /* 0x0000000105050836 */ /* 0x000fe20000000000 */
[----:B0-----:R-:W0:Y:S02]  /*eb30*/  MUFU.RCP R7, R7 ;  /* 0x0000000700077308 */ /* 0x001e240000001000 */
[----:B0-----:R-:W-:-:S06]  /*eb40*/  VIADD R8, R7, 0xffffffe ;  /* 0x0ffffffe07087836 */ /* 0x001fcc0000000000 */
[----:B------:R0:W1:Y:S02]  /*eb50*/  F2I.FTZ.U32.TRUNC.NTZ R3, R8 ;  /* 0x0000000800037305 */ /* 0x000064000021f000 */
[----:B0-----:R-:W-:-:S05]  /*eb60*/  IABS R8, R6 ;  /* 0x0000000600087213 */ /* 0x001fca0000000000 */
[----:B------:R-:W-:Y:S02]  /*eb70*/  IMAD.MOV R8, RZ, RZ, -R8 ;  /* 0x000000ffff087224 */ /* 0x000fe400078e0a08 */
[----:B-1----:R-:W-:-:S04]  /*eb80*/  IMAD.MOV R9, RZ, RZ, -R3 ;  /* 0x000000ffff097224 */ /* 0x002fc800078e0a03 */
[----:B------:R-:W-:-:S04]  /*eb90*/  IMAD R9, R9, R4, RZ ;  /* 0x0000000409097224 */ /* 0x000fc800078e02ff */
[----:B------:R-:W-:Y:S01]  /*eba0*/  IMAD.HI.U32 R2, R3, R9, R2 ;  /* 0x0000000903027227 */ /* 0x000fe200078e0002 */
[----:B------:R-:W-:-:S04]  /*ebb0*/  LOP3.LUT R3, R25, R0, RZ, 0x3c, !PT ;  /* 0x0000000019037212 */ /* 0x000fc800078e3cff */
[----:B------:R-:W-:-:S13]  /*ebc0*/  ISETP.GE.AND P2, PT, R3, RZ, PT ;  /* 0x000000ff0300720c */ /* 0x000fda0003f46270 */
[----:B------:R-:W-:Y:S01]  /*ebd0*/  @!P2 IMAD.MOV R5, RZ, RZ, -R5 ;  /* 0x000000ffff05a224 */ /* 0x000fe200078e0a05 */
[----:B------:R-:W-:-:S04]  /*ebe0*/  @!P1 LOP3.LUT R5, RZ, R0, RZ, 0x33, !PT ;  /* 0x00000000ff059212 */ /* 0x000fc800078e33ff */
[-C--:B------:R-:W-:Y:S01]  /*ebf0*/  IABS R3, R5.reuse ;  /* 0x0000000500037213 */ /* 0x080fe20000000000 */
[----:B------:R-:W-:-:S04]  /*ec00*/  IMAD R0, R0, R5, RZ ;  /* 0x0000000500007224 */ /* 0x000fc800078e02ff */
[----:B------:R-:W-:-:S04]  /*ec10*/  IMAD.HI.U32 R2, R2, R3, RZ ;  /* 0x0000000302027227 */ /* 0x000fc800078e00ff */
[----:B------:R-:W-:Y:S02]  /*ec20*/  IMAD R3, R2, R8, R3 ;  /* 0x0000000802037224 */ /* 0x000fe400078e0203 */
[----:B------:R-:W-:-:S03]  /*ec30*/  IMAD.IADD R25, R25, 0x1, -R0 ;  /* 0x0000000119197824 */ /* 0x000fc600078e0a00 */
[----:B------:R-:W-:-:S13]  /*ec40*/  ISETP.GT.U32.AND P1, PT, R4, R3, PT ;  /* 0x000000030400720c */ /* 0x000fda0003f24070 */
[----:B------:R-:W-:Y:S02]  /*ec50*/  @!P1 IMAD.IADD R3, R3, 0x1, -R4 ;  /* 0x0000000103039824 */ /* 0x000fe400078e0a04 */
[----:B------:R-:W-:Y:S01]  /*ec60*/  @!P1 VIADD R2, R2, 0x1 ;  /* 0x0000000102029836 */ /* 0x000fe20000000000 */
[----:B------:R-:W-:Y:S02]  /*ec70*/  ISETP.NE.AND P1, PT, R6, RZ, PT ;  /* 0x000000ff0600720c */ /* 0x000fe40003f25270 */
[----:B------:R-:W-:Y:S02]  /*ec80*/  ISETP.GE.U32.AND P0, PT, R3, R4, PT ;  /* 0x000000040300720c */ /* 0x000fe40003f06070 */
[----:B------:R-:W-:-:S04]  /*ec90*/  LOP3.LUT R3, R5, R6, RZ, 0x3c, !PT ;  /* 0x0000000605037212 */ /* 0x000fc800078e3cff */
[----:B------:R-:W-:-:S07]  /*eca0*/  ISETP.GE.AND P2, PT, R3, RZ, PT ;  /* 0x000000ff0300720c */ /* 0x000fce0003f46270 */
[----:B------:R-:W-:-:S06]  /*ecb0*/  @P0 VIADD R2, R2, 0x1 ;  /* 0x0000000102020836 */ /* 0x000fcc0000000000 */
[----:B------:R-:W-:Y:S01]  /*ecc0*/  @!P2 IMAD.MOV R2, RZ, RZ, -R2 ;  /* 0x000000ffff02a224 */ /* 0x000fe200078e0a02 */
[----:B------:R-:W-:-:S05]  /*ecd0*/  @!P1 LOP3.LUT R2, RZ, R6, RZ, 0x33, !PT ;  /* 0x00000006ff029212 */ /* 0x000fca00078e33ff */
[--C-:B------:R-:W-:Y:S02]  /*ece0*/  IMAD.MOV R3, RZ, RZ, -R2.reuse ;  /* 0x000000ffff037224 */ /* 0x100fe400078e0a02 */
[C---:B------:R-:W-:Y:S02]  /*ecf0*/  IMAD R2, R6.reuse, 0x1000000, R2 ;  /* 0x0100000006027824 */ /* 0x040fe400078e0202 */
[----:B------:R-:W-:-:S04]  /*ed00*/  IMAD R5, R6, R3, R5 ;  /* 0x0000000306057224 */ /* 0x000fc800078e0205 */
[----:B------:R-:W-:Y:S01]  /*ed10*/  IMAD R26, R5, 0x10000, R2 ;  /* 0x00010000051a7824 */ /* 0x000fe200078e0202 */
[----:B------:R-:W-:Y:S06]  /*ed20*/  BRA `(.L_x_274) ;  /* 0x0000000000107947 */ /* 0x000fec0003800000 */
.L_x_271:
[----:B------:R-:W-:Y:S01]  /*ed30*/  IMAD.MOV.U32 R24, RZ, RZ, R4 ;  /* 0x000000ffff187224 */ /* 0x000fe200078e0004 */
[----:B------:R-:W-:Y:S01]  /*ed40*/  ULDC UR40, c[0x0][0xc3c] ;  /* 0x00030f0000287ab9 */ /* 0x000fe20000000800 */
[----:B------:R-:W-:Y:S02]  /*ed50*/  IMAD.MOV.U32 R25, RZ, RZ, RZ ;  /* 0x000000ffff197224 */ /* 0x000fe400078e00ff */
[----:B------:R-:W-:-:S07]  /*ed60*/  IMAD.MOV.U32 R26, RZ, RZ, RZ ;  /* 0x000000ffff1a7224 */ /* 0x000fce00078e00ff */
.L_x_274:
[----:B------:R1:W2:Y:S01]  /*ed70*/  LDL R2, [R1+0x8] ;  /* 0x0000080001027983 */ /* 0x0002a20000100800 */
[----:B------:R-:W0:Y:S02]  /*ed80*/  S2R R0, SR_TID.X ;  /* 0x0000000000007919 */ /* 0x000e240000002100 */
[----:B0-----:R-:W-:Y:S01]  /*ed90*/  LOP3.LUT R0, R0, 0x1f, RZ, 0xc0, !PT ;  /* 0x0000001f00007812 */ /* 0x001fe200078ec0ff */
[----:B------:R-:W-:Y:S03]  /*eda0*/  BAR.SYNC.DEFER_BLOCKING 0x4, 0x200 ;  /* 0x0108000000007b1d */ /* 0x000fe60000010000 */
[----:B------:R-:W-:Y:S01]  /*edb0*/  ISETP.NE.AND P0, PT, R0, RZ, PT ;  /* 0x000000ff0000720c */ /* 0x000fe20003f05270 */
[----:B------:R-:W-:-:S12]  /*edc0*/  IMAD.U32 R27, RZ, RZ, UR40 ;  /* 0x00000028ff1b7e24 */ /* 0x000fd8000f8e00ff */
[----:B------:R-:W-:Y:S01]  /*edd0*/  @!P0 MOV R0, 0x400 ;  /* 0x0000040000008802 */ /* 0x000fe20000000f00 */
[----:B--2---:R-:W0:Y:S03]  /*ede0*/  @!P0 S2R R2, SR_CgaCtaId ;  /* 0x0000000000028919 */ /* 0x004e260000008800 */
[----:B0-----:R-:W-:Y:S01]  /*edf0*/  @!P0 LEA R16, R2, R0, 0x18 ;  /* 0x0000000002108211 */ /* 0x001fe200078ec0ff */
[----:B------:R1:W-:Y:S04]  /*ee00*/  @!P0 STL [R1+0x8], R2 ;  /* 0x0000080201008387 */ /* 0x0003e80000100800 */
[----:B------:R1:W-:Y:S01]  /*ee10*/  @!P0 STS.128 [R16+0x19cd0], R24 ;  /* 0x019cd01810008388 */ /* 0x0003e20000000c00 */
[----:B------:R-:W-:Y:S06]  /*ee20*/  BAR.ARV 0x5, 0x200 ;  /* 0x0148000000007b1d */ /* 0x000fec0000002000 */
.L_x_269:
[----:B------:R-:W-:Y:S02]  /*ee30*/  ULDC UR4, c[0x0][0xc3c] ;  /* 0x00030f0000047ab9 */ /* 0x000fe40000000800 */
[----:B------:R-:W-:-:S06]  /*ee40*/  UISETP.GE.AND UP0, UPT, UR40, UR4, UPT ;  /* 0x000000042800728c */ /* 0x000fcc000bf06270 */
[----:B------:R-:W-:-:S13]  /*ee50*/  PLOP3.LUT P0, PT, PT, PT, UP0, 0x80, 0x0 ;  /* 0x000000000000781c */ /* 0x000fda0003f0f008 */
[----:B------:R-:W-:Y:S05]  /*ee60*/  @!P0 BRA `(.L_x_275) ;  /* 0xffffffb400fc8947 */ /* 0x000fea000383ffff */
.L_x_201:
[----:B------:R-:W2:Y:S01]  /*ee70*/  LDL.LU R0, [R1+0x24] ;  /* 0x0000240001007983 */ /* 0x000ea20000300800 */
[----:B------:R-:W-:Y:S01]  /*ee80*/  BSSY B0, `(.L_x_276) ;  /* 0x000000b000007945 */ /* 0x000fe20003800000 */
[----:B------:R-:W3:Y:S01]  /*ee90*/  S2R R5, SR_CgaCtaId ;  /* 0x0000000000057919 */ /* 0x000ee20000008800 */
[----:B--2---:R-:W-:-:S05]  /*eea0*/  VIADD R0, R0, 0x1 ;  /* 0x0000000100007836 */ /* 0x004fca0000000000 */
[----:B01----:R-:W-:-:S04]  /*eeb0*/  LEA.HI R2, R0, R0, RZ, 0x1 ;  /* 0x0000000000027211 */ /* 0x003fc800078f08ff */
[----:B------:R-:W-:Y:S02]  /*eec0*/  LOP3.LUT R3, R2, 0xfffffffe, RZ, 0xc0, !PT ;  /* 0xfffffffe02037812 */ /* 0x000fe400078ec0ff */
[----:B------:R-:W-:-:S03]  /*eed0*/  MOV R2, 0x400 ;  /* 0x0000040000027802 */ /* 0x000fc60000000f00 */
[----:B------:R-:W-:Y:S01]  /*eee0*/  IMAD.IADD R0, R0, 0x1, -R3 ;  /* 0x0000000100007824 */ /* 0x000fe200078e0a03 */
[----:B---3--:R-:W-:-:S04]  /*eef0*/  LEA R4, R5, R2, 0x18 ;  /* 0x0000000205047211 */ /* 0x008fc800078ec0ff */
[----:B------:R-:W-:-:S04]  /*ef00*/  SHF.L.U32 R0, R0, 0x1f, RZ ;  /* 0x0000001f00007819 */ /* 0x000fc800000006ff */
[----:B------:R-:W0:Y:S02]  /*ef10*/  SYNCS.PHASECHK.TRANS64.TRYWAIT P0, [R4+URZ+0x19c20], R0 ;  /* 0x019c2000040075a7 */ /* 0x000e24000800017f */
[----:B0-----:R-:W-:Y:S05]  /*ef20*/  @!P0 BRA `(.L_x_277) ;  /* 0x0000001400cc8947 */ /* 0x001fea0003800000 */
.L_x_336:
[----:B------:R-:W-:Y:S05]  /*ef30*/  BSYNC B0 ;  /* 0x0000000000007941 */ /* 0x000fea0003800000 */
.L_x_276:
[----:B------:R-:W-:-:S03]  /*ef40*/  UMOV UR4, 0xffffffff ;  /* 0xffffffff00047882 */ /* 0x000fc60000000000 */
[----:B------:R-:W-:Y:S05]  /*ef50*/  BRA.DIV UR4, `(.L_x_278) ;  /* 0x0000001604d47947 */ /* 0x000fea000b800000 */
[----:B0-----:R-:W0:Y:S02]  /*ef60*/  S2R R0, SR_TID.X ;  /* 0x0000000000007919 */ /* 0x001e240000002100 */
[----:B0-----:R-:W-:-:S04]  /*ef70*/  SHF.R.U32.HI R0, RZ, 0x5, R0 ;  /* 0x00000005ff007819 */ /* 0x001fc80000011600 */
[----:B------:R-:W-:-:S05]  /*ef80*/  LOP3.LUT R0, R0, 0x3, RZ, 0xc0, !PT ;  /* 0x0000000300007812 */ /* 0x000fca00078ec0ff */
[----:B------:R0:W1:Y:S02]  /*ef90*/  SHFL.IDX PT, R14, R0, RZ, 0x1f ;  /* 0x00001fff000e7589 */ /* 0x00006400000e0000 */
.L_x_339:
[----:B-1----:R-:W-:Y:S01]  /*efa0*/  ISETP.NE.AND P0, PT, R14, RZ, PT ;  /* 0x000000ff0e00720c */ /* 0x002fe20003f05270 */
[----:B------:R-:W-:-:S12]  /*efb0*/  BSSY B0, `(.L_x_279) ;  /* 0x000002c000007945 */ /* 0x000fd80003800000 */
[----:B------:R-:W-:Y:S05]  /*efc0*/  @P0 BRA `(.L_x_280) ;  /* 0x0000000000a80947 */ /* 0x000fea0003800000 */
[----:B------:R-:W-:-:S03]  /*efd0*/  UMOV UR4, 0xffffffff ;  /* 0xffffffff00047882 */ /* 0x000fc60000000000 */
[----:B------:R-:W-:Y:S05]  /*efe0*/  BRA.DIV UR4, `(.L_x_281) ;  /* 0x0000001604e47947 */ /* 0x000fea000b800000 */
[----:B------:R-:W-:-:S13]  /*eff0*/  ELECT P6, URZ, PT ;  /* 0x00000000003f782f */ /* 0x000fda00038c0000 */
.L_x_342:
[----:B------:R-:W-:Y:S05]  /*f000*/  @!P6 BRA `(.L_x_280) ;  /* 0x000000000098e947 */ /* 0x000fea0003800000 */
[----:B------:R-:W-:-:S06]  /*f010*/  ULOP3.LUT UR4, UR38, 0x2, URZ, 0xfc, !UPT ;  /* 0x0000000226047892 */ /* 0x000fcc000f8efc3f */
[----:B0-----:R-:W-:-:S05]  /*f020*/  IMAD.U32 R0, RZ, RZ, UR4 ;  /* 0x00000004ff007e24 */ /* 0x001fca000f8e00ff */
[----:B------:R-:W-:-:S13]  /*f030*/  ISETP.NE.AND P0, PT, R0, 0x3, PT ;  /* 0x000000030000780c */ /* 0x000fda0003f05270 */
[----:B------:R-:W-:Y:S05]  /*f040*/  @!P0 BRA `(.L_x_282) ;  /* 0x0000000000048947 */ /* 0x000fea0003800000 */
[----:B------:R-:W-:Y:S01]  /*f050*/  BPT.TRAP 0x1 ;  /* 0x000000040000795c */ /* 0x000fe20000300000 */
.L_x_282:
[C---:B------:R-:W-:Y:S01]  /*f060*/  IMAD R5, R19.reuse, 0x8, R4 ;  /* 0x0000000813057824 */ /* 0x040fe200078e0204 */
[----:B------:R-:W-:Y:S01]  /*f070*/  SHF.L.U32 R0, R22, 0x1f, RZ ;  /* 0x0000001f16007819 */ /* 0x000fe200000006ff */
[----:B------:R-:W-:-:S03]  /*f080*/  VIADD R19, R19, 0x1 ;  /* 0x0000000113137836 */ /* 0x000fc60000000000 */
[----:B------:R-:W0:Y:S02]  /*f090*/  SYNCS.PHASECHK.TRANS64.TRYWAIT P1, [R5+URZ+0x19c40], R0 ;  /* 0x019c4000050075a7 */ /* 0x000e24000802017f */
[----:B------:R-:W-:-:S04]  /*f0a0*/  ISETP.NE.AND P2, PT, R19, 0x2, PT ;  /* 0x000000021300780c */ /* 0x000fc80003f45270 */
[----:B------:R-:W-:Y:S01]  /*f0b0*/  SEL R3, RZ, 0x1, P2 ;  /* 0x00000001ff037807 */ /* 0x000fe20001000000 */
[----:B0-----:R-:W-:Y:S08]  /*f0c0*/  @!P1 BRA `(.L_x_283) ;  /* 0x0000001400cc9947 */ /* 0x001ff00003800000 */
.L_x_343:
[----:B------:R-:W-:Y:S02]  /*f0d0*/  SEL R19, R19, RZ, P2 ;  /* 0x000000ff13137207 */ /* 0x000fe40001000000 */
[----:B------:R-:W-:Y:S01]  /*f0e0*/  LOP3.LUT R2, R22, R3, RZ, 0x3c, !PT ;  /* 0x0000000316027212 */ /* 0x000fe200078e3cff */
[----:B------:R-:W-:Y:S06]  /*f0f0*/  @!P0 BRA `(.L_x_284) ;  /* 0x0000000000048947 */ /* 0x000fec0003800000 */
[----:B------:R-:W-:Y:S01]  /*f100*/  BPT.TRAP 0x1 ;  /* 0x000000040000795c */ /* 0x000fe20000300000 */
.L_x_284:
[----:B------:R-:W-:Y:S01]  /*f110*/  IMAD R19, R19, 0x8, R4 ;  /* 0x0000000813137824 */ /* 0x000fe200078e0204 */
[----:B------:R-:W-:-:S04]  /*f120*/  SHF.L.U32 R2, R2, 0x1f, RZ ;  /* 0x0000001f02027819 */ /* 0x000fc800000006ff */
[----:B------:R-:W1:Y:S02]  /*f130*/  SYNCS.PHASECHK.TRANS64.TRYWAIT P1, [R19+URZ+0x19c40], R2 ;  /* 0x019c4002130075a7 */ /* 0x000e64000802017f */
[----:B-1----:R-:W-:Y:S05]  /*f140*/  @!P1 BRA `(.L_x_285) ;  /* 0x0000001400c09947 */ /* 0x002fea0003800000 */
.L_x_344:
[----:B------:R-:W-:Y:S05]  /*f150*/  @!P0 BRA `(.L_x_286) ;  /* 0x0000000000048947 */ /* 0x000fea0003800000 */
[----:B------:R-:W-:Y:S01]  /*f160*/  BPT.TRAP 0x1 ;  /* 0x000000040000795c */ /* 0x000fe20000300000 */
.L_x_286:
[----:B------:R-:W2:Y:S02]  /*f170*/  SYNCS.PHASECHK.TRANS64.TRYWAIT P1, [R5+URZ+0x19c60], R0 ;  /* 0x019c6000050075a7 */ /* 0x000ea4000802017f */
[----:B--2---:R-:W-:Y:S05]  /*f180*/  @!P1 BRA `(.L_x_287) ;  /* 0x0000001400c49947 */ /* 0x004fea0003800000 */
.L_x_345:
[----:B------:R-:W-:Y:S05]  /*f190*/  @!P0 BRA `(.L_x_288) ;  /* 0x0000000000048947 */ /* 0x000fea0003800000 */
[----:B------:R-:W-:Y:S01]  /*f1a0*/  BPT.TRAP 0x1 ;  /* 0x000000040000795c */ /* 0x000fe20000300000 */
.L_x_288:
[----:B------:R-:W3:Y:S02]  /*f1b0*/  SYNCS.PHASECHK.TRANS64.TRYWAIT P1, [R19+URZ+0x19c60], R2 ;  /* 0x019c6002130075a7 */ /* 0x000ee4000802017f */
[----:B---3--:R-:W-:Y:S05]  /*f1c0*/  @!P1 BRA `(.L_x_289) ;  /* 0x0000001400c89947 */ /* 0x008fea0003800000 */
.L_x_346:
[----:B------:R-:W-:Y:S05]  /*f1d0*/  @!P0 BRA `(.L_x_290) ;  /* 0x0000000000048947 */ /* 0x000fea0003800000 */
[----:B------:R-:W-:Y:S01]  /*f1e0*/  BPT.TRAP 0x1 ;  /* 0x000000040000795c */ /* 0x000fe20000300000 */
.L_x_290:
[----:B------:R-:W4:Y:S02]  /*f1f0*/  SYNCS.PHASECHK.TRANS64.TRYWAIT P1, [R5+URZ+0x19c80], R0 ;  /* 0x019c8000050075a7 */ /* 0x000f24000802017f */
[----:B----4-:R-:W-:Y:S05]  /*f200*/  @!P1 BRA `(.L_x_291) ;  /* 0x0000001400cc9947 */ /* 0x010fea0003800000 */
.L_x_347:
[----:B------:R-:W-:Y:S05]  /*f210*/  @!P0 BRA `(.L_x_292) ;  /* 0x0000000000048947 */ /* 0x000fea0003800000 */
[----:B------:R-:W-:Y:S01]  /*f220*/  BPT.TRAP 0x1 ;  /* 0x000000040000795c */ /* 0x000fe20000300000 */
.L_x_292:
[----:B------:R0:W0:Y:S02]  /*f230*/  SYNCS.PHASECHK.TRANS64.TRYWAIT P0, [R19+URZ+0x19c80], R2 ;  /* 0x019c8002130075a7 */ /* 0x000024000800017f */
[----:B0-----:R-:W-:Y:S05]  /*f240*/  @!P0 NANOSLEEP.SYNCS 0x989680 ;  /* 0x009896800000895d */ /* 0x001fea0003900000 */
[----:B------:R-:W0:Y:S02]  /*f250*/  @!P0 SYNCS.PHASECHK.TRANS64 P0, [R19+URZ+0x19c80], R2 ;  /* 0x019c8002130085a7 */ /* 0x000e24000800007f */
[----:B0-----:R-:W-:Y:S05]  /*f260*/  @!P0 BRA `(.L_x_292) ;  /* 0xfffffffc00f08947 */ /* 0x001fea000383ffff */
.L_x_280:
[----:B------:R-:W-:Y:S05]  /*f270*/  BSYNC B0 ;  /* 0x0000000000007941 */ /* 0x000fea0003800000 */
.L_x_279:
[----:B------:R-:W-:Y:S05]  /*f280*/  EXIT ;  /* 0x000000000000794d */ /* 0x000fea0003800000 */
.L_x_157:
[----:B0-----:R-:W-:-:S04]  /*f290*/  IMAD.U32 R3, RZ, RZ, UR54 ;  /* 0x00000036ff037e24 */ /* 0x001fc8000f8e00ff */
[----:B------:R0:W1:Y:S03]  /*f2a0*/  SYNCS.PHASECHK.TRANS64.TRYWAIT P1, [R3+URZ+0x19c00], R0 ;  /* 0x019c0000030075a7 */ /* 0x000066000802017f */
[----:B-1----:R-:W-:Y:S05]  /*f2b0*/  @!P1 NANOSLEEP.SYNCS 0x989680 ;  /* 0x009896800000995d */ /* 0x002fea0003900000 */
[----:B------:R-:W1:Y:S02]  /*f2c0*/  @!P1 SYNCS.PHASECHK.TRANS64 P1, [R3+URZ+0x19c00], R0 ;  /* 0x019c0000030095a7 */ /* 0x000e64000802007f */
[----:B-1----:R-:W-:Y:S05]  /*f2d0*/  @!P1 BRA `(.L_x_157) ;  /* 0xfffffffc00ec9947 */ /* 0x002fea000383ffff */
[----:B------:R-:W-:Y:S05]  /*f2e0*/  BRA `(.L_x_293) ;  /* 0xffffff2800647947 */ /* 0x000fea000383ffff */
.L_x_161:
[----:B-1----:R1:W2:Y:S02]  /*f2f0*/  SYNCS.PHASECHK.TRANS64.TRYWAIT P1, [R4+URZ+0x19c30], R3 ;  /* 0x019c3003040075a7 */ /* 0x0022a4000802017f */
[----:B--2---:R-:W-:Y:S05]  /*f300*/  @!P1 NANOSLEEP.SYNCS 0x989680 ;  /* 0x009896800000995d */ /* 0x004fea0003900000 */
[----:B------:R-:W2:Y:S02]  /*f310*/  @!P1 SYNCS.PHASECHK.TRANS64 P1, [R4+URZ+0x19c30], R3 ;  /* 0x019c3003040095a7 */ /* 0x000ea4000802007f */
[----:B--2---:R-:W-:Y:S05]  /*f320*/  @!P1 BRA `(.L_x_161) ;  /* 0xfffffffc00f09947 */ /* 0x004fea000383ffff */
[----:B------:R-:W-:Y:S05]  /*f330*/  BRA `(.L_x_160) ;  /* 0xffffff2800847947 */ /* 0x000fea000383ffff */
.L_x_167:
[----:B-1----:R-:W-:-:S04]  /*f340*/  IMAD.U32 R3, RZ, RZ, UR19 ;  /* 0x00000013ff037e24 */ /* 0x002fc8000f8e00ff */
[----:B------:R1:W2:Y:S03]  /*f350*/  SYNCS.PHASECHK.TRANS64.TRYWAIT P1, [R3+URZ+0x19c30], R0 ;  /* 0x019c3000030075a7 */ /* 0x0002a6000802017f */
[----:B--2---:R-:W-:Y:S05]  /*f360*/  @!P1 NANOSLEEP.SYNCS 0x989680 ;  /* 0x009896800000995d */ /* 0x004fea0003900000 */
[----:B------:R-:W2:Y:S02]  /*f370*/  @!P1 SYNCS.PHASECHK.TRANS64 P1, [R3+URZ+0x19c30], R0 ;  /* 0x019c3000030095a7 */ /* 0x000ea4000802007f */
[----:B--2---:R-:W-:Y:S05]  /*f380*/  @!P1 BRA `(.L_x_167) ;  /* 0xfffffffc00ec9947 */ /* 0x004fea000383ffff */
[----:B------:R-:W-:Y:S05]  /*f390*/  BRA `(.L_x_166) ;  /* 0xffffff4800f07947 */ /* 0x000fea000383ffff */
.L_x_171:
[----:B-1----:R-:W-:-:S04]  /*f3a0*/  IMAD.U32 R3, RZ, RZ, UR11 ;  /* 0x0000000bff037e24 */ /* 0x002fc8000f8e00ff */
[----:B------:R1:W2:Y:S03]  /*f3b0*/  SYNCS.PHASECHK.TRANS64.TRYWAIT P1, [R3+URZ+0x19c50], R0 ;  /* 0x019c5000030075a7 */ /* 0x0002a6000802017f */
[----:B--2---:R-:W-:Y:S05]  /*f3c0*/  @!P1 NANOSLEEP.SYNCS 0x989680 ;  /* 0x009896800000995d */ /* 0x004fea0003900000 */
[----:B------:R-:W2:Y:S02]  /*f3d0*/  @!P1 SYNCS.PHASECHK.TRANS64 P1, [R3+URZ+0x19c50], R0 ;  /* 0x019c5000030095a7 */ /* 0x000ea4000802007f */
[----:B--2---:R-:W-:Y:S05]  /*f3e0*/  @!P1 BRA `(.L_x_171) ;  /* 0xfffffffc00ec9947 */ /* 0x004fea000383ffff */
[----:B------:R-:W-:Y:S05]  /*f3f0*/  BRA `(.L_x_170) ;  /* 0xffffff4c00407947 */ /* 0x000fea000383ffff */
.L_x_178:
[----:B-1----:R-:W-:-:S04]  /*f400*/  IMAD.U32 R7, RZ, RZ, UR5 ;  /* 0x00000005ff077e24 */ /* 0x002fc8000f8e00ff */
[----:B------:R1:W2:Y:S03]  /*f410*/  SYNCS.PHASECHK.TRANS64.TRYWAIT P1, [R7+URZ+0x19c50], R6 ;  /* 0x019c5006070075a7 */ /* 0x0002a6000802017f */
[----:B--2---:R-:W-:Y:S05]  /*f420*/  @!P1 NANOSLEEP.SYNCS 0x989680 ;  /* 0x009896800000995d */ /* 0x004fea0003900000 */
[----:B------:R-:W2:Y:S02]  /*f430*/  @!P1 SYNCS.PHASECHK.TRANS64 P1, [R7+URZ+0x19c50], R6 ;  /* 0x019c5006070095a7 */ /* 0x000ea4000802007f */
[----:B--2---:R-:W-:Y:S05]  /*f440*/  @!P1 BRA `(.L_x_178) ;  /* 0xfffffffc00ec9947 */ /* 0x004fea000383ffff */
[----:B------:R-:W-:Y:S05]  /*f450*/  BRA `(.L_x_177) ;  /* 0xffffff6400987947 */ /* 0x000fea000383ffff */
.L_x_217:
[----:B------:R-:W0:Y:S01]  /*f460*/  S2R R18, SR_TID.X ;  /* 0x0000000000127919 */ /* 0x000e220000002100 */
[----:B------:R-:W-:Y:S02]  /*f470*/  IMAD.MOV.U32 R12, RZ, RZ, RZ ;  /* 0x000000ffff0c7224 */ /* 0x000fe400078e00ff */
[----:B------:R-:W-:Y:S02]  /*f480*/  IMAD.MOV.U32 R11, RZ, RZ, 0x1f ;  /* 0x0000001fff0b7424 */ /* 0x000fe400078e00ff */
[----:B------:R-:W-:Y:S01]  /*f490*/  IMAD.MOV.U32 R15, RZ, RZ, -0x1 ;  /* 0xffffffffff0f7424 */ /* 0x000fe200078e00ff */
[----:B0-----:R-:W-:-:S04]  /*f4a0*/  SHF.R.U32.HI R8, RZ, 0x5, R18 ;  /* 0x00000005ff087819 */ /* 0x001fc80000011612 */
[----:B------:R-:W-:-:S05]  /*f4b0*/  LOP3.LUT R8, R8, 0x3, RZ, 0xc0, !PT ;  /* 0x0000000308087812 */ /* 0x000fca00078ec0ff */
[----:B------:R-:W-:-:S07]  /*f4c0*/  IMAD.MOV.U32 R13, RZ, RZ, R8 ;  /* 0x000000ffff0d7224 */ /* 0x000fce00078e0008 */
[----:B-----5:R-:W-:Y:S05]  /*f4d0*/  WARPSYNC.COLLECTIVE R15, `(.L_x_294) ;  /* 0x000000000f087348 */ /* 0x020fea0003c00000 */
[----:B------:R0:W1:Y:S02]  /*f4e0*/  SHFL.IDX P6, R14, R13, R12, R11 ;  /* 0x0000000c0d0e7389 */ /* 0x00006400000c000b */
[----:B01---5:R-:W-:Y:S01]  /*f4f0*/  ENDCOLLECTIVE ;  /* 0x000000000000791b */ /* 0x023fe20003800000 */
.L_x_294:
[----:B------:R-:W-:Y:S05]  /*f500*/  BRA `(.L_x_295) ;  /* 0xffffffc000e07947 */ /* 0x000fea000383ffff */
.L_x_220:
[----:B0-----:R0:W1:Y:S02]  /*f510*/  SYNCS.PHASECHK.TRANS64.TRYWAIT P0, [R5+URZ+0x19c80], R20 ;  /* 0x019c8014050075a7 */ /* 0x001064000800017f */
[----:B-1----:R-:W-:Y:S05]  /*f520*/  @!P0 NANOSLEEP.SYNCS 0x989680 ;  /* 0x009896800000895d */ /* 0x002fea0003900000 */
[----:B------:R-:W1:Y:S02]  /*f530*/  @!P0 SYNCS.PHASECHK.TRANS64 P0, [R5+URZ+0x19c80], R20 ;  /* 0x019c8014050085a7 */ /* 0x000e64000800007f */
[----:B-1----:R-:W-:Y:S05]  /*f540*/  @!P0 BRA `(.L_x_220) ;  /* 0xfffffffc00f08947 */ /* 0x002fea000383ffff */
[----:B------:R-:W-:Y:S05]  /*f550*/  BRA `(.L_x_296) ;  /* 0xffffffc000f47947 */ /* 0x000fea000383ffff */
.L_x_221:
[----:B------:R-:W-:Y:S01]  /*f560*/  BSSY B0, `(.L_x_297) ;  /* 0x0000008000007945 */ /* 0x000fe20003800000 */
[----:B------:R-:W-:Y:S02]  /*f570*/  IMAD.MOV.U32 R13, RZ, RZ, R9 ;  /* 0x000000ffff0d7224 */ /* 0x000fe400078e0009 */
[----:B------:R-:W-:Y:S02]  /*f580*/  IMAD.MOV.U32 R12, RZ, RZ, RZ ;  /* 0x000000ffff0c7224 */ /* 0x000fe400078e00ff */
[----:B------:R-:W-:Y:S02]  /*f590*/  IMAD.MOV.U32 R11, RZ, RZ, 0x1e1f ;  /* 0x00001e1fff0b7424 */ /* 0x000fe400078e00ff */
[----:B------:R-:W-:-:S07]  /*f5a0*/  IMAD.MOV.U32 R15, RZ, RZ, -0x1 ;  /* 0xffffffffff0f7424 */ /* 0x000fce00078e00ff */
[----:B0-----:R-:W-:Y:S05]  /*f5b0*/  WARPSYNC.COLLECTIVE R15, `(.L_x_298) ;  /* 0x000000000f087348 */ /* 0x001fea0003c00000 */
[----:B------:R1:W2:Y:S02]  /*f5c0*/  SHFL.IDX P6, R14, R13, R12, R11 ;  /* 0x0000000c0d0e7389 */ /* 0x0002a400000c000b */
[----:B012---:R-:W-:Y:S01]  /*f5d0*/  ENDCOLLECTIVE ;  /* 0x000000000000791b */ /* 0x007fe20003800000 */
.L_x_298:
[----:B------:R-:W-:Y:S05]  /*f5e0*/  BSYNC B0 ;  /* 0x0000000000007941 */ /* 0x000fea0003800000 */
.L_x_297:
[----:B------:R-:W-:Y:S01]  /*f5f0*/  IMAD.MOV.U32 R13, RZ, RZ, R8 ;  /* 0x000000ffff0d7224 */ /* 0x000fe200078e0008 */
[----:B------:R-:W0:Y:S01]  /*f600*/  LDC R26, c[0x0][0x2f4] ;  /* 0x0000bd00ff1a7b82 */ /* 0x000e220000000800 */
[----:B------:R-:W-:Y:S01]  /*f610*/  IMAD.MOV.U32 R12, RZ, RZ, RZ ;  /* 0x000000ffff0c7224 */ /* 0x000fe200078e00ff */
[----:B------:R-:W-:Y:S01]  /*f620*/  LOP3.LUT R21, R29, 0x40, RZ, 0xfc, !PT ;  /* 0x000000401d157812 */ /* 0x000fe200078efcff */
[----:B------:R-:W-:Y:S02]  /*f630*/  IMAD.MOV.U32 R11, RZ, RZ, 0x1e1f ;  /* 0x00001e1fff0b7424 */ /* 0x000fe400078e00ff */
[----:B------:R-:W-:Y:S02]  /*f640*/  IMAD.MOV.U32 R15, RZ, RZ, -0x1 ;  /* 0xffffffffff0f7424 */ /* 0x000fe400078e00ff */
[----:B------:R-:W-:Y:S02]  /*f650*/  IMAD.MOV.U32 R3, RZ, RZ, R14 ;  /* 0x000000ffff037224 */ /* 0x000fe400078e000e */
[----:B------:R-:W-:-:S07]  /*f660*/  IMAD.IADD R4, R16, 0x1, R4 ;  /* 0x0000000110047824 */ /* 0x000fce00078e0204 */
[----:B0-----:R-:W-:Y:S05]  /*f670*/  WARPSYNC.COLLECTIVE R15, `(.L_x_299) ;  /* 0x000000000f087348 */ /* 0x001fea0003c00000 */
[----:B------:R1:W2:Y:S02]  /*f680*/  SHFL.IDX P6, R14, R13, R12, R11 ;  /* 0x0000000c0d0e7389 */ /* 0x0002a400000c000b */
[----:B012---:R-:W-:Y:S01]  /*f690*/  ENDCOLLECTIVE ;  /* 0x000000000000791b */ /* 0x007fe20003800000 */
.L_x_299:
[C---:B------:R-:W-:Y:S01]  /*f6a0*/  LOP3.LUT R15, R29.reuse, 0x20, RZ, 0xfc, !PT ;  /* 0x000000201d0f7812 */ /* 0x040fe200078efcff */
[----:B------:R-:W-:Y:S01]  /*f6b0*/  IMAD.MOV.U32 R13, RZ, RZ, R9 ;  /* 0x000000ffff0d7224 */ /* 0x000fe200078e0009 */
[-C--:B------:R-:W-:Y:S01]  /*f6c0*/  ISETP.GE.AND P3, PT, R29, R26.reuse, PT ;  /* 0x0000001a1d00720c */ /* 0x080fe20003f66270 */
[----:B------:R-:W-:Y:S01]  /*f6d0*/  IMAD.MOV.U32 R12, RZ, RZ, 0x1 ;  /* 0x00000001ff0c7424 */ /* 0x000fe200078e00ff */
[----:B------:R-:W-:Y:S01]  /*f6e0*/  ISETP.GE.AND P2, PT, R15, R26, PT ;  /* 0x0000001a0f00720c */ /* 0x000fe20003f46270 */
[----:B------:R-:W-:Y:S02]  /*f6f0*/  IMAD.MOV.U32 R15, RZ, RZ, -0x1 ;  /* 0xffffffffff0f7424 */ /* 0x000fe400078e00ff */
[----:B------:R-:W-:-:S10]  /*f700*/  IMAD.MOV.U32 R2, RZ, RZ, R14 ;  /* 0x000000ffff027224 */ /* 0x000fd400078e000e */
[----:B------:R-:W-:Y:S05]  /*f710*/  WARPSYNC.COLLECTIVE R15, `(.L_x_300) ;  /* 0x000000000f087348 */ /* 0x000fea0003c00000 */
[----:B------:R0:W1:Y:S02]  /*f720*/  SHFL.IDX P6, R14, R13, R12, R11 ;  /* 0x0000000c0d0e7389 */ /* 0x00006400000c000b */
[----:B01----:R-:W-:Y:S01]  /*f730*/  ENDCOLLECTIVE ;  /* 0x000000000000791b */ /* 0x003fe20003800000 */
.L_x_300:
        /* <DEDUP_REMOVED lines=13> */
.L_x_301:
        /* <DEDUP_REMOVED lines=10> */
.L_x_226:
[----:B---3--:R3:W4:Y:S02]  /*f8b0*/  SYNCS.PHASECHK.TRANS64.TRYWAIT P1, [R5+URZ+0x19c40], R20 ;  /* 0x019c4014050075a7 */ /* 0x008724000802017f */
[----:B----4-:R-:W-:Y:S05]  /*f8c0*/  @!P1 NANOSLEEP.SYNCS 0x989680 ;  /* 0x009896800000995d */ /* 0x010fea0003900000 */
[----:B------:R-:W4:Y:S02]  /*f8d0*/  @!P1 SYNCS.PHASECHK.TRANS64 P1, [R5+URZ+0x19c40], R20 ;  /* 0x019c4014050095a7 */ /* 0x000f24000802007f */
[----:B----4-:R-:W-:Y:S05]  /*f8e0*/  @!P1 BRA `(.L_x_226) ;  /* 0xfffffffc00f09947 */ /* 0x010fea000383ffff */
[----:B------:R-:W-:Y:S05]  /*f8f0*/  BRA `(.L_x_303) ;  /* 0xffffffc400307947 */ /* 0x000fea000383ffff */
.L_x_227:
[----:B------:R-:W-:Y:S01]  /*f900*/  BSSY B0, `(.L_x_304) ;  /* 0x0000008000007945 */ /* 0x000fe20003800000 */
[----:B------:R-:W-:Y:S02]  /*f910*/  IMAD.MOV.U32 R13, RZ, RZ, R6 ;  /* 0x000000ffff0d7224 */ /* 0x000fe400078e0006 */
[----:B------:R-:W-:Y:S02]  /*f920*/  IMAD.MOV.U32 R12, RZ, RZ, RZ ;  /* 0x000000ffff0c7224 */ /* 0x000fe400078e00ff */
[----:B------:R-:W-:Y:S02]  /*f930*/  IMAD.MOV.U32 R11, RZ, RZ, 0x1e1f ;  /* 0x00001e1fff0b7424 */ /* 0x000fe400078e00ff */
[----:B------:R-:W-:-:S07]  /*f940*/  IMAD.MOV.U32 R15, RZ, RZ, -0x1 ;  /* 0xffffffffff0f7424 */ /* 0x000fce00078e00ff */
[----:B0-23--:R-:W-:Y:S05]  /*f950*/  WARPSYNC.COLLECTIVE R15, `(.L_x_305) ;  /* 0x000000000f087348 */ /* 0x00dfea0003c00000 */
[----:B------:R1:W4:Y:S02]  /*f960*/  SHFL.IDX P6, R14, R13, R12, R11 ;  /* 0x0000000c0d0e7389 */ /* 0x00032400000c000b */
[----:B01234-:R-:W-:Y:S01]  /*f970*/  ENDCOLLECTIVE ;  /* 0x000000000000791b */ /* 0x01ffe20003800000 */
.L_x_305:
[----:B------:R-:W-:Y:S05]  /*f980*/  BSYNC B0 ;  /* 0x0000000000007941 */ /* 0x000fea0003800000 */
.L_x_304:
        /* <DEDUP_REMOVED lines=8> */
.L_x_306:
[----:B------:R-:W-:Y:S02]  /*fa10*/  IMAD.MOV.U32 R13, RZ, RZ, R6 ;  /* 0x000000ffff0d7224 */ /* 0x000fe400078e0006 */
[----:B------:R-:W-:Y:S02]  /*fa20*/  IMAD.MOV.U32 R12, RZ, RZ, 0x1 ;  /* 0x00000001ff0c7424 */ /* 0x000fe400078e00ff */
[----:B------:R-:W-:-:S07]  /*fa30*/  IMAD.MOV.U32 R3, RZ, RZ, R14 ;  /* 0x000000ffff037224 */ /* 0x000fce00078e000e */
[----:B------:R-:W-:Y:S05]  /*fa40*/  WARPSYNC.COLLECTIVE R15, `(.L_x_307) ;  /* 0x000000000f087348 */ /* 0x000fea0003c00000 */
[----:B------:R0:W1:Y:S02]  /*fa50*/  SHFL.IDX P6, R14, R13, R12, R11 ;  /* 0x0000000c0d0e7389 */ /* 0x00006400000c000b */
[----:B01----:R-:W-:Y:S01]  /*fa60*/  ENDCOLLECTIVE ;  /* 0x000000000000791b */ /* 0x003fe20003800000 */
.L_x_307:
[----:B------:R-:W-:-:S05]  /*fa70*/  @P0 IADD3 R3, P1, R29, R3, RZ ;  /* 0x000000031d030210 */ /* 0x000fca0007f3e0ff */
[----:B------:R-:W-:-:S05]  /*fa80*/  @P0 IMAD.X R2, RZ, RZ, R2, P1 ;  /* 0x000000ffff020224 */ /* 0x000fca00008e0602 */
[----:B------:R-:W-:Y:S01]  /*fa90*/  @P0 LOP3.LUT R3, R3, R2, RZ, 0x3c, !PT ;  /* 0x0000000203030212 */ /* 0x000fe200078e3cff */
[----:B------:R-:W-:-:S03]  /*faa0*/  IMAD.MOV.U32 R13, RZ, RZ, R0 ;  /* 0x000000ffff0d7224 */ /* 0x000fc600078e0000 */
[----:B------:R-:W-:-:S04]  /*fab0*/  @P0 LOP3.LUT R2, R3, R2, RZ, 0x3c, !PT ;  /* 0x0000000203020212 */ /* 0x000fc800078e3cff */
[----:B------:R-:W-:Y:S01]  /*fac0*/  @P0 LOP3.LUT R3, R3, R2, RZ, 0x3c, !PT ;  /* 0x0000000203030212 */ /* 0x000fe200078e3cff */
[----:B------:R-:W-:-:S07]  /*fad0*/  IMAD.MOV.U32 R6, RZ, RZ, R14 ;  /* 0x000000ffff067224 */ /* 0x000fce00078e000e */
[----:B------:R-:W-:Y:S05]  /*fae0*/  WARPSYNC.COLLECTIVE R15, `(.L_x_308) ;  /* 0x000000000f087348 */ /* 0x000fea0003c00000 */
[----:B------:R0:W1:Y:S02]  /*faf0*/  SHFL.IDX P6, R14, R13, R12, R11 ;  /* 0x0000000c0d0e7389 */ /* 0x00006400000c000b */
[----:B01----:R-:W-:Y:S01]  /*fb00*/  ENDCOLLECTIVE ;  /* 0x000000000000791b */ /* 0x003fe20003800000 */
.L_x_308:
[----:B------:R-:W-:Y:S01]  /*fb10*/  @!PT LDS RZ, [RZ] ;  /* 0x00000000fffff984 */ /* 0x000fe20000000800 */
[----:B------:R-:W-:Y:S01]  /*fb20*/  @!PT LDS RZ, [RZ] ;  /* 0x00000000fffff984 */ /* 0x000fe20000000800 */
[----:B------:R-:W-:Y:S01]  /*fb30*/  @!PT LDS RZ, [RZ] ;  /* 0x00000000fffff984 */ /* 0x000fe20000000800 */
[----:B------:R0:W-:Y:S04]  /*fb40*/  @P0 LDGSTS.E.BYPASS.LTC128B.128 [R4+0x13800], desc[UR50][R2.64], !P5 ;  /* 0x1380000002040fae */ /* 0x0001e8000e901d72 */
[----:B------:R0:W-:Y:S04]  /*fb50*/  @P0 LDGSTS.E.BYPASS.LTC128B.128 [R4+0x14800], desc[UR50][R2.64+0x20], !P3 ;  /* 0x1480002002040fae */ /* 0x0001e8000d901d72 */
[----:B------:R0:W-:Y:S01]  /*fb60*/  @P0 LDGSTS.E.BYPASS.LTC128B.128 [R4+0x15800], desc[UR50][R2.64+0x40], !P2 ;  /* 0x1580004002040fae */ /* 0x0001e2000d101d72 */
[----:B------:R-:W-:Y:S01]  /*fb70*/  IMAD.MOV.U32 R0, RZ, RZ, R14 ;  /* 0x000000ffff007224 */ /* 0x000fe200078e000e */
[----:B------:R-:W-:Y:S06]  /*fb80*/  BRA `(.L_x_309) ;  /* 0xffffffc400207947 */ /* 0x000fec000383ffff */
.L_x_232:
[----:B------:R-:W-:Y:S02]  /*fb90*/  IMAD.MOV.U32 R13, RZ, RZ, R0 ;  /* 0x000000ffff0d7224 */ /* 0x000fe400078e0000 */
[----:B------:R-:W-:Y:S02]  /*fba0*/  IMAD.MOV.U32 R12, RZ, RZ, RZ ;  /* 0x000000ffff0c7224 */ /* 0x000fe400078e00ff */
[----:B------:R-:W-:Y:S02]  /*fbb0*/  IMAD.MOV.U32 R11, RZ, RZ, 0x1e1f ;  /* 0x00001e1fff0b7424 */ /* 0x000fe400078e00ff */
[----:B------:R-:W-:Y:S02]  /*fbc0*/  IMAD.MOV.U32 R15, RZ, RZ, -0x1 ;  /* 0xffffffffff0f7424 */ /* 0x000fe400078e00ff */
[----:B------:R-:W-:Y:S02]  /*fbd0*/  IMAD R25, R25, 0xc0, R10 ;  /* 0x000000c019197824 */ /* 0x000fe400078e020a */
[----:B------:R-:W-:-:S07]  /*fbe0*/  IMAD R4, R8, UR41, RZ ;  /* 0x0000002908047c24 */ /* 0x000fce000f8e02ff */
[----:B-----5:R-:W-:Y:S05]  /*fbf0*/  WARPSYNC.COLLECTIVE R15, `(.L_x_310) ;  /* 0x000000000f087348 */ /* 0x020fea0003c00000 */
[----:B------:R0:W1:Y:S02]  /*fc00*/  SHFL.IDX P6, R14, R13, R12, R11 ;  /* 0x0000000c0d0e7389 */ /* 0x00006400000c000b */
[----:B01---5:R-:W-:Y:S01]  /*fc10*/  ENDCOLLECTIVE ;  /* 0x000000000000791b */ /* 0x023fe20003800000 */
.L_x_310:
[----:B------:R-:W-:Y:S01]  /*fc20*/  ISETP.GE.AND P1, PT, R25, R4, PT ;  /* 0x000000041900720c */ /* 0x000fe20003f26270 */
[----:B------:R-:W-:Y:S02]  /*fc30*/  IMAD.MOV.U32 R13, RZ, RZ, R5 ;  /* 0x000000ffff0d7224 */ /* 0x000fe400078e0005 */
[----:B------:R-:W-:-:S10]  /*fc40*/  IMAD.MOV.U32 R2, RZ, RZ, R14 ;  /* 0x000000ffff027224 */ /* 0x000fd400078e000e */
[----:B------:R-:W-:Y:S05]  /*fc50*/  WARPSYNC.COLLECTIVE R15, `(.L_x_311) ;  /* 0x000000000f087348 */ /* 0x000fea0003c00000 */
[----:B------:R0:W1:Y:S02]  /*fc60*/  SHFL.IDX P6, R14, R13, R12, R11 ;  /* 0x0000000c0d0e7389 */ /* 0x00006400000c000b */
[----:B01----:R-:W-:Y:S01]  /*fc70*/  ENDCOLLECTIVE ;  /* 0x000000000000791b */ /* 0x003fe20003800000 */
.L_x_311:
[----:B------:R-:W-:Y:S02]  /*fc80*/  IMAD.MOV.U32 R13, RZ, RZ, R0 ;  /* 0x000000ffff0d7224 */ /* 0x000fe400078e0000 */
[----:B------:R-:W-:Y:S02]  /*fc90*/  IMAD.MOV.U32 R12, RZ, RZ, 0x1 ;  /* 0x00000001ff0c7424 */ /* 0x000fe400078e00ff */
[----:B------:R-:W-:-:S07]  /*fca0*/  IMAD.MOV.U32 R3, RZ, RZ, R14 ;  /* 0x000000ffff037224 */ /* 0x000fce00078e000e */
[----:B------:R-:W-:Y:S05]  /*fcb0*/  WARPSYNC.COLLECTIVE R15, `(.L_x_312) ;  /* 0x000000000f087348 */ /* 0x000fea0003c00000 */
[----:B------:R0:W1:Y:S02]  /*fcc0*/  SHFL.IDX P6, R14, R13, R12, R11 ;  /* 0x0000000c0d0e7389 */ /* 0x00006400000c000b */
[----:B01----:R-:W-:Y:S01]  /*fcd0*/  ENDCOLLECTIVE ;  /* 0x000000000000791b */ /* 0x003fe20003800000 */
.L_x_312:
[----:B------:R-:W-:-:S05]  /*fce0*/  @!P1 IADD3 R3, P4, R29, R3, RZ ;  /* 0x000000031d039210 */ /* 0x000fca0007f9e0ff */
[----:B------:R-:W-:-:S05]  /*fcf0*/  @!P1 IMAD.X R2, RZ, RZ, R2, P4 ;  /* 0x000000ffff029224 */ /* 0x000fca00020e0602 */
[----:B------:R-:W-:Y:S01]  /*fd00*/  @!P1 LOP3.LUT R3, R3, R2, RZ, 0x3c, !PT ;  /* 0x0000000203039212 */ /* 0x000fe200078e3cff */
[----:B------:R-:W-:-:S03]  /*fd10*/  IMAD.MOV.U32 R13, RZ, RZ, R5 ;  /* 0x000000ffff0d7224 */ /* 0x000fc600078e0005 */
[----:B------:R-:W-:-:S04]  /*fd20*/  @!P1 LOP3.LUT R2, R3, R2, RZ, 0x3c, !PT ;  /* 0x0000000203029212 */ /* 0x000fc800078e3cff */
[----:B------:R-:W-:Y:S01]  /*fd30*/  @!P1 LOP3.LUT R3, R3, R2, RZ, 0x3c, !PT ;  /* 0x0000000203039212 */ /* 0x000fe200078e3cff */
[----:B------:R-:W-:-:S07]  /*fd40*/  IMAD.MOV.U32 R0, RZ, RZ, R14 ;  /* 0x000000ffff007224 */ /* 0x000fce00078e000e */
[----:B------:R-:W-:Y:S05]  /*fd50*/  WARPSYNC.COLLECTIVE R15, `(.L_x_313) ;  /* 0x000000000f087348 */ /* 0x000fea0003c00000 */
[----:B------:R0:W1:Y:S02]  /*fd60*/  SHFL.IDX P6, R14, R13, R12, R11 ;  /* 0x0000000c0d0e7389 */ /* 0x00006400000c000b */
[----:B01----:R-:W-:Y:S01]  /*fd70*/  ENDCOLLECTIVE ;  /* 0x000000000000791b */ /* 0x003fe20003800000 */
.L_x_313:
[----:B------:R-:W-:Y:S01]  /*fd80*/  @!PT LDS RZ, [RZ] ;  /* 0x00000000fffff984 */ /* 0x000fe20000000800 */
[----:B------:R-:W-:Y:S01]  /*fd90*/  @!PT LDS RZ, [RZ] ;  /* 0x00000000fffff984 */ /* 0x000fe20000000800 */
[----:B------:R-:W-:Y:S01]  /*fda0*/  @!PT LDS RZ, [RZ] ;  /* 0x00000000fffff984 */ /* 0x000fe20000000800 */
[----:B------:R0:W-:Y:S04]  /*fdb0*/  @!P1 LDGSTS.E.BYPASS.LTC128B.128 [R9+0xf000], desc[UR50][R2.64], !P3 ;  /* 0x0f00000002099fae */ /* 0x0001e8000d901d72 */
[----:B------:R0:W-:Y:S04]  /*fdc0*/  @!P1 LDGSTS.E.BYPASS.LTC128B.128 [R9+0x10800], desc[UR50][R2.64+0x20], !P2 ;  /* 0x1080002002099fae */ /* 0x0001e8000d101d72 */
[----:B------:R0:W-:Y:S01]  /*fdd0*/  @!P1 LDGSTS.E.BYPASS.LTC128B.128 [R9+0x12000], desc[UR50][R2.64+0x40], !P0 ;  /* 0x1200004002099fae */ /* 0x0001e2000c101d72 */
[----:B------:R-:W-:Y:S02]  /*fde0*/  IMAD.MOV.U32 R13, RZ, RZ, R6 ;  /* 0x000000ffff0d7224 */ /* 0x000fe400078e0006 */
[----:B------:R-:W-:-:S02]  /*fdf0*/  IMAD.MOV.U32 R12, RZ, RZ, RZ ;  /* 0x000000ffff0c7224 */ /* 0x000fc400078e00ff */
[----:B------:R-:W-:-:S07]  /*fe00*/  IMAD.MOV.U32 R5, RZ, RZ, R14 ;  /* 0x000000ffff057224 */ /* 0x000fce00078e000e */
[----:B0-----:R-:W-:Y:S05]  /*fe10*/  WARPSYNC.COLLECTIVE R15, `(.L_x_314) ;  /* 0x000000000f087348 */ /* 0x001fea0003c00000 */
[----:B------:R1:W2:Y:S02]  /*fe20*/  SHFL.IDX P6, R14, R13, R12, R11 ;  /* 0x0000000c0d0e7389 */ /* 0x0002a400000c000b */
[----:B012---:R-:W-:Y:S01]  /*fe30*/  ENDCOLLECTIVE ;  /* 0x000000000000791b */ /* 0x007fe20003800000 */
.L_x_314:
[----:B------:R-:W-:-:S05]  /*fe40*/  VIADD R3, R25, 0x40 ;  /* 0x0000004019037836 */ /* 0x000fca0000000000 */
[----:B------:R-:W-:Y:S01]  /*fe50*/  ISETP.GE.AND P1, PT, R3, R4, PT ;  /* 0x000000040300720c */ /* 0x000fe20003f26270 */
[----:B------:R-:W-:-:S12]  /*fe60*/  IMAD.MOV.U32 R13, RZ, RZ, R7 ;  /* 0x000000ffff0d7224 */ /* 0x000fd800078e0007 */
[----:B------:R-:W-:Y:S01]  /*fe70*/  @!P1 IADD3 R2, P4, R29, R5, RZ ;  /* 0x000000051d029210 */ /* 0x000fe20007f9e0ff */
[----:B------:R-:W-:-:S12]  /*fe80*/  IMAD.MOV.U32 R6, RZ, RZ, R14 ;  /* 0x000000ffff067224 */ /* 0x000fd800078e000e */
[----:B------:R-:W-:Y:S05]  /*fe90*/  WARPSYNC.COLLECTIVE R15, `(.L_x_315) ;  /* 0x000000000f087348 */ /* 0x000fea0003c00000 */
[----:B------:R0:W1:Y:S02]  /*fea0*/  SHFL.IDX P6, R14, R13, R12, R11 ;  /* 0x0000000c0d0e7389 */ /* 0x00006400000c000b */
[----:B01----:R-:W-:Y:S01]  /*feb0*/  ENDCOLLECTIVE ;  /* 0x000000000000791b */ /* 0x003fe20003800000 */
.L_x_315:
[----:B------:R-:W-:-:S04]  /*fec0*/  @!P1 IMAD.X R0, RZ, RZ, R0, P4 ;  /* 0x000000ffff009224 */ /* 0x000fc800020e0600 */
[----:B------:R-:W-:-:S05]  /*fed0*/  @!P1 IMAD.MOV.U32 R3, RZ, RZ, R0 ;  /* 0x000000ffff039224 */ /* 0x000fca00078e0000 */
[----:B------:R-:W-:Y:S01]  /*fee0*/  @!PT LDS RZ, [RZ] ;  /* 0x00000000fffff984 */ /* 0x000fe20000000800 */
[----:B------:R-:W-:Y:S01]  /*fef0*/  @!PT LDS RZ, [RZ] ;  /* 0x00000000fffff984 */ /* 0x000fe20000000800 */
[----:B------:R-:W-:Y:S01]  /*ff00*/  @!PT LDS RZ, [RZ] ;  /* 0x00000000fffff984 */ /* 0x000fe20000000800 */
[----:B------:R-:W-:Y:S04]  /*ff10*/  @!P1 LDGSTS.E.BYPASS.LTC128B.128 [R9+0xf800], desc[UR50][R2.64], !P3 ;  /* 0x0f80000002099fae */ /* 0x000fe8000d901d72 */
[----:B------:R-:W-:Y:S04]  /*ff20*/  @!P1 LDGSTS.E.BYPASS.LTC128B.128 [R9+0x11000], desc[UR50][R2.64+0x20], !P2 ;  /* 0x1100002002099fae */ /* 0x000fe8000d101d72 */
[----:B------:R0:W-:Y:S02]  /*ff30*/  @!P1 LDGSTS.E.BYPASS.LTC128B.128 [R9+0x12800], desc[UR50][R2.64+0x40], !P0 ;  /* 0x1280004002099fae */ /* 0x0001e4000c101d72 */
[----:B0-----:R-:W-:Y:S01]  /*ff40*/  IMAD.MOV.U32 R2, RZ, RZ, R14 ;  /* 0x000000ffff027224 */ /* 0x001fe200078e000e */
[----:B------:R-:W-:Y:S06]  /*ff50*/  BRA `(.L_x_316) ;  /* 0xffffffc800987947 */ /* 0x000fec000383ffff */
.L_x_237:
[----:B-1----:R1:W2:Y:S02]  /*ff60*/  SYNCS.PHASECHK.TRANS64.TRYWAIT P0, [R16+URZ+0x19c20], R0 ;  /* 0x019c2000100075a7 */ /* 0x0022a4000800017f */
[----:B--2---:R-:W-:Y:S05]  /*ff70*/  @!P0 NANOSLEEP.SYNCS 0x989680 ;  /* 0x009896800000895d */ /* 0x004fea0003900000 */
[----:B------:R-:W2:Y:S02]  /*ff80*/  @!P0 SYNCS.PHASECHK.TRANS64 P0, [R16+URZ+0x19c20], R0 ;  /* 0x019c2000100085a7 */ /* 0x000ea4000800007f */
[----:B--2---:R-:W-:Y:S05]  /*ff90*/  @!P0 BRA `(.L_x_237) ;  /* 0xfffffffc00f08947 */ /* 0x004fea000383ffff */
[----:B------:R-:W-:Y:S05]  /*ffa0*/  BRA `(.L_x_317) ;  /* 0xffffffcc00087947 */ /* 0x000fea000383ffff */
.L_x_241:
[----:B0-----:R0:W1:Y:S02]  /*ffb0*/  SYNCS.PHASECHK.TRANS64.TRYWAIT P0, [R5+URZ+0x19c80], R10 ;  /* 0x019c800a050075a7 */ /* 0x001064000800017f */
[----:B-1----:R-:W-:Y:S05]  /*ffc0*/  @!P0 NANOSLEEP.SYNCS 0x989680 ;  /* 0x009896800000895d */ /* 0x002fea0003900000 */
[----:B------:R-:W1:Y:S02]  /*ffd0*/  @!P0 SYNCS.PHASECHK.TRANS64 P0, [R5+URZ+0x19c80], R10 ;  /* 0x019c800a050085a7 */ /* 0x000e64000800007f */
[----:B-1----:R-:W-:Y:S05]  /*ffe0*/  @!P0 BRA `(.L_x_241) ;  /* 0xfffffffc00f08947 */ /* 0x002fea000383ffff */
[----:B------:R-:W-:Y:S05]  /*fff0*/  BRA `(.L_x_318) ;  /* 0xffffffcc00d47947 */ /* 0x000fea000383ffff */
.L_x_242:
        /* <DEDUP_REMOVED lines=8> */
.L_x_320:
[----:B------:R-:W-:Y:S05]  /*10080*/  BSYNC B0 ;  /* 0x0000000000007941 */ /* 0x000fea0003800000 */
.L_x_319:
[----:B------:R-:W-:Y:S02]  /*10090*/  IMAD.MOV.U32 R13, RZ, RZ, R25 ;  /* 0x000000ffff0d7224 */ /* 0x000fe400078e0019 */
[----:B------:R-:W-:Y:S02]  /*100a0*/  IMAD.MOV.U32 R12, RZ, RZ, RZ ;  /* 0x000000ffff0c7224 */ /* 0x000fe400078e00ff */
[----:B------:R-:W-:Y:S02]  /*100b0*/  IMAD.MOV.U32 R11, RZ, RZ, 0x1e1f ;  /* 0x00001e1fff0b7424 */ /* 0x000fe400078e00ff */
[----:B------:R-:W-:Y:S02]  /*100c0*/  IMAD.MOV.U32 R15, RZ, RZ, -0x1 ;  /* 0xffffffffff0f7424 */ /* 0x000fe400078e00ff */
[----:B------:R-:W-:Y:S02]  /*100d0*/  IMAD.MOV.U32 R3, RZ, RZ, R14 ;  /* 0x000000ffff037224 */ /* 0x000fe400078e000e */
[----:B------:R-:W-:-:S07]  /*100e0*/  IMAD.IADD R6, R16, 0x1, R6 ;  /* 0x0000000110067824 */ /* 0x000fce00078e0206 */
[----:B------:R-:W-:Y:S05]  /*100f0*/  WARPSYNC.COLLECTIVE R15, `(.L_x_321) ;  /* 0x000000000f087348 */ /* 0x000fea0003c00000 */
[----:B------:R0:W1:Y:S02]  /*10100*/  SHFL.IDX P6, R14, R13, R12, R11 ;  /* 0x0000000c0d0e7389 */ /* 0x00006400000c000b */
[----:B01----:R-:W-:Y:S01]  /*10110*/  ENDCOLLECTIVE ;  /* 0x000000000000791b */ /* 0x003fe20003800000 */
.L_x_321:
[----:B------:R-:W-:Y:S02]  /*10120*/  IMAD.MOV.U32 R13, RZ, RZ, R21 ;  /* 0x000000ffff0d7224 */ /* 0x000fe400078e0015 */
[----:B------:R-:W-:Y:S02]  /*10130*/  IMAD.MOV.U32 R12, RZ, RZ, 0x1 ;  /* 0x00000001ff0c7424 */ /* 0x000fe400078e00ff */
[----:B------:R-:W-:-:S07]  /*10140*/  IMAD.MOV.U32 R2, RZ, RZ, R14 ;  /* 0x000000ffff027224 */ /* 0x000fce00078e000e */
[----:B------:R-:W-:Y:S05]  /*10150*/  WARPSYNC.COLLECTIVE R15, `(.L_x_322) ;  /* 0x000000000f087348 */ /* 0x000fea0003c00000 */
[----:B------:R0:W1:Y:S02]  /*10160*/  SHFL.IDX P6, R14, R13, R12, R11 ;  /* 0x0000000c0d0e7389 */ /* 0x00006400000c000b */
[----:B01----:R-:W-:Y:S01]  /*10170*/  ENDCOLLECTIVE ;  /* 0x000000000000791b */ /* 0x003fe20003800000 */
.L_x_322:
[----:B------:R-:W-:-:S05]  /*10180*/  IADD3 R2, P0, R29, R2, RZ ;  /* 0x000000021d027210 */ /* 0x000fca0007f1e0ff */
        /* <DEDUP_REMOVED lines=12> */
.L_x_323:
[----:B------:R-:W-:Y:S01]  /*10250*/  IMAD.MOV.U32 R2, RZ, RZ, R14 ;  /* 0x000000ffff027224 */ /* 0x000fe200078e000e */
[----:B------:R-:W-:Y:S06]  /*10260*/  BRA `(.L_x_324) ;  /* 0xffffffcc00cc7947 */ /* 0x000fec000383ffff */
.L_x_247:
[----:B---3--:R3:W4:Y:S02]  /*10270*/  SYNCS.PHASECHK.TRANS64.TRYWAIT P0, [R5+URZ+0x19c40], R10 ;  /* 0x019c400a050075a7 */ /* 0x008724000800017f */
[----:B----4-:R-:W-:Y:S05]  /*10280*/  @!P0 NANOSLEEP.SYNCS 0x989680 ;  /* 0x009896800000895d */ /* 0x010fea0003900000 */
[----:B------:R-:W4:Y:S02]  /*10290*/  @!P0 SYNCS.PHASECHK.TRANS64 P0, [R5+URZ+0x19c40], R10 ;  /* 0x019c400a050085a7 */ /* 0x000f24000800007f */
[----:B----4-:R-:W-:Y:S05]  /*102a0*/  @!P0 BRA `(.L_x_247) ;  /* 0xfffffffc00f08947 */ /* 0x010fea000383ffff */
[----:B------:R-:W-:Y:S05]  /*102b0*/  BRA `(.L_x_325) ;  /* 0xffffffd000247947 */ /* 0x000fea000383ffff */
.L_x_248:
[----:B------:R-:W-:Y:S01]  /*102c0*/  BSSY B0, `(.L_x_326) ;  /* 0x0000008000007945 */ /* 0x000fe20003800000 */
[----:B------:R-:W-:Y:S02]  /*102d0*/  IMAD.MOV.U32 R13, RZ, RZ, R8 ;  /* 0x000000ffff0d7224 */ /* 0x000fe400078e0008 */
[----:B------:R-:W-:Y:S02]  /*102e0*/  IMAD.MOV.U32 R12, RZ, RZ, RZ ;  /* 0x000000ffff0c7224 */ /* 0x000fe400078e00ff */
[----:B------:R-:W-:Y:S02]  /*102f0*/  IMAD.MOV.U32 R11, RZ, RZ, 0x1e1f ;  /* 0x00001e1fff0b7424 */ /* 0x000fe400078e00ff */
[----:B------:R-:W-:-:S07]  /*10300*/  IMAD.MOV.U32 R15, RZ, RZ, -0x1 ;  /* 0xffffffffff0f7424 */ /* 0x000fce00078e00ff */
[----:B0123--:R-:W-:Y:S05]  /*10310*/  WARPSYNC.COLLECTIVE R15, `(.L_x_327) ;  /* 0x000000000f087348 */ /* 0x00ffea0003c00000 */
[----:B------:R4:W0:Y:S02]  /*10320*/  SHFL.IDX P6, R14, R13, R12, R11 ;  /* 0x0000000c0d0e7389 */ /* 0x00082400000c000b */
[----:B01234-:R-:W-:Y:S01]  /*10330*/  ENDCOLLECTIVE ;  /* 0x000000000000791b */ /* 0x01ffe20003800000 */
.L_x_327:
[----:B------:R-:W-:Y:S05]  /*10340*/  BSYNC B0 ;  /* 0x0000000000007941 */ /* 0x000fea0003800000 */
.L_x_326:
        /* <DEDUP_REMOVED lines=8> */
.L_x_328:
[----:B------:R-:W-:Y:S02]  /*103d0*/  IMAD.MOV.U32 R13, RZ, RZ, R8 ;  /* 0x000000ffff0d7224 */ /* 0x000fe400078e0008 */
[----:B------:R-:W-:Y:S02]  /*103e0*/  IMAD.MOV.U32 R12, RZ, RZ, 0x1 ;  /* 0x00000001ff0c7424 */ /* 0x000fe400078e00ff */
[----:B------:R-:W-:-:S07]  /*103f0*/  IMAD.MOV.U32 R2, RZ, RZ, R14 ;  /* 0x000000ffff027224 */ /* 0x000fce00078e000e */
[----:B------:R-:W-:Y:S05]  /*10400*/  WARPSYNC.COLLECTIVE R15, `(.L_x_329) ;  /* 0x000000000f087348 */ /* 0x000fea0003c00000 */
[----:B------:R0:W1:Y:S02]  /*10410*/  SHFL.IDX P6, R14, R13, R12, R11 ;  /* 0x0000000c0d0e7389 */ /* 0x00006400000c000b */
[----:B01----:R-:W-:Y:S01]  /*10420*/  ENDCOLLECTIVE ;  /* 0x000000000000791b */ /* 0x003fe20003800000 */
.L_x_329:
        /* <DEDUP_REMOVED lines=13> */
.L_x_330:
[----:B------:R-:W-:Y:S01]  /*10500*/  IMAD.MOV.U32 R2, RZ, RZ, R14 ;  /* 0x000000ffff027224 */ /* 0x000fe200078e000e */
[----:B------:R-:W-:Y:S06]  /*10510*/  BRA `(.L_x_331) ;  /* 0xffffffd000147947 */ /* 0x000fec000383ffff */
.L_x_253:
[----:B------:R0:W0:Y:S02]  /*10520*/  SYNCS.PHASECHK.TRANS64.TRYWAIT P2, [R2+URZ+0x19c70], R3 ;  /* 0x019c7003020075a7 */ /* 0x000024000804017f */
[----:B0-----:R-:W-:Y:S05]  /*10530*/  @!P2 NANOSLEEP.SYNCS 0x989680 ;  /* 0x009896800000a95d */ /* 0x001fea0003900000 */
[----:B------:R-:W0:Y:S02]  /*10540*/  @!P2 SYNCS.PHASECHK.TRANS64 P2, [R2+URZ+0x19c70], R3 ;  /* 0x019c70030200a5a7 */ /* 0x000e24000804007f */
[----:B0-----:R-:W-:Y:S05]  /*10550*/  @!P2 BRA `(.L_x_253) ;  /* 0xfffffffc00f0a947 */ /* 0x001fea000383ffff */
[----:B------:R-:W-:Y:S05]  /*10560*/  BRA `(.L_x_332) ;  /* 0xffffffd000807947 */ /* 0x000fea000383ffff */
.L_x_255:
[----:B0-----:R0:W2:Y:S02]  /*10570*/  SYNCS.PHASECHK.TRANS64.TRYWAIT P2, [R2+URZ+0x19c60], R4 ;  /* 0x019c6004020075a7 */ /* 0x0010a4000804017f */
[----:B--2---:R-:W-:Y:S05]  /*10580*/  @!P2 NANOSLEEP.SYNCS 0x989680 ;  /* 0x009896800000a95d */ /* 0x004fea0003900000 */
[----:B------:R-:W2:Y:S02]  /*10590*/  @!P2 SYNCS.PHASECHK.TRANS64 P2, [R2+URZ+0x19c60], R4 ;  /* 0x019c60040200a5a7 */ /* 0x000ea4000804007f */
[----:B--2---:R-:W-:Y:S05]  /*105a0*/  @!P2 BRA `(.L_x_255) ;  /* 0xfffffffc00f0a947 */ /* 0x004fea000383ffff */
[----:B------:R-:W-:Y:S05]  /*105b0*/  BRA `(.L_x_333) ;  /* 0xffffffd000907947 */ /* 0x000fea000383ffff */
.L_x_263:
[----:B0-----:R0:W1:Y:S02]  /*105c0*/  SYNCS.PHASECHK.TRANS64.TRYWAIT P1, [R3+URZ+0x19c70], R0 ;  /* 0x019c7000030075a7 */ /* 0x001064000802017f */
[----:B-1----:R-:W-:Y:S05]  /*105d0*/  @!P1 NANOSLEEP.SYNCS 0x989680 ;  /* 0x009896800000995d */ /* 0x002fea0003900000 */
[----:B------:R-:W1:Y:S02]  /*105e0*/  @!P1 SYNCS.PHASECHK.TRANS64 P1, [R3+URZ+0x19c70], R0 ;  /* 0x019c7000030095a7 */ /* 0x000e64000802007f */
[----:B-1----:R-:W-:Y:S05]  /*105f0*/  @!P1 BRA `(.L_x_263) ;  /* 0xfffffffc00f09947 */ /* 0x002fea000383ffff */
[----:B------:R-:W-:Y:S05]  /*10600*/  BRA `(.L_x_334) ;  /* 0xffffffd400f47947 */ /* 0x000fea000383ffff */
.L_x_265:
[----:B0-----:R0:W1:Y:S02]  /*10610*/  SYNCS.PHASECHK.TRANS64.TRYWAIT P1, [R3+URZ+0x19c60], R0 ;  /* 0x019c6000030075a7 */ /* 0x001064000802017f */
[----:B-1----:R-:W-:Y:S05]  /*10620*/  @!P1 NANOSLEEP.SYNCS 0x989680 ;  /* 0x009896800000995d */ /* 0x002fea0003900000 */
[----:B------:R-:W1:Y:S02]  /*10630*/  @!P1 SYNCS.PHASECHK.TRANS64 P1, [R3+URZ+0x19c60], R0 ;  /* 0x019c6000030095a7 */ /* 0x000e64000802007f */
[----:B-1----:R-:W-:Y:S05]  /*10640*/  @!P1 BRA `(.L_x_265) ;  /* 0xfffffffc00f09947 */ /* 0x002fea000383ffff */
[----:B------:R-:W-:Y:S05]  /*10650*/  BRA `(.L_x_335) ;  /* 0xffffffd800007947 */ /* 0x000fea000383ffff */
.L_x_277:
[----:B0-----:R0:W1:Y:S02]  /*10660*/  SYNCS.PHASECHK.TRANS64.TRYWAIT P0, [R4+URZ+0x19c20], R0 ;  /* 0x019c2000040075a7 */ /* 0x001064000800017f */
[----:B-1----:R-:W-:Y:S05]  /*10670*/  @!P0 NANOSLEEP.SYNCS 0x989680 ;  /* 0x009896800000895d */ /* 0x002fea0003900000 */
[----:B------:R-:W1:Y:S02]  /*10680*/  @!P0 SYNCS.PHASECHK.TRANS64 P0, [R4+URZ+0x19c20], R0 ;  /* 0x019c2000040085a7 */ /* 0x000e64000800007f */
[----:B-1----:R-:W-:Y:S05]  /*10690*/  @!P0 BRA `(.L_x_277) ;  /* 0xfffffffc00f08947 */ /* 0x002fea000383ffff */
[----:B------:R-:W-:Y:S05]  /*106a0*/  BRA `(.L_x_336) ;  /* 0xffffffe800207947 */ /* 0x000fea000383ffff */
.L_x_278:
[----:B------:R-:W1:Y:S01]  /*106b0*/  S2R R2, SR_TID.X ;  /* 0x0000000000027919 */ /* 0x000e620000002100 */
[----:B------:R-:W-:Y:S01]  /*106c0*/  BSSY B0, `(.L_x_337) ;  /* 0x000000a000007945 */ /* 0x000fe20003800000 */
[----:B------:R-:W-:Y:S02]  /*106d0*/  IMAD.MOV.U32 R12, RZ, RZ, RZ ;  /* 0x000000ffff0c7224 */ /* 0x000fe400078e00ff */
[----:B------:R-:W-:Y:S02]  /*106e0*/  IMAD.MOV.U32 R11, RZ, RZ, 0x1f ;  /* 0x0000001fff0b7424 */ /* 0x000fe400078e00ff */
[----:B------:R-:W-:Y:S01]  /*106f0*/  IMAD.MOV.U32 R15, RZ, RZ, -0x1 ;  /* 0xffffffffff0f7424 */ /* 0x000fe200078e00ff */
[----:B-1----:R-:W-:-:S04]  /*10700*/  SHF.R.U32.HI R2, RZ, 0x5, R2 ;  /* 0x00000005ff027819 */ /* 0x002fc80000011602 */
[----:B------:R-:W-:-:S05]  /*10710*/  LOP3.LUT R2, R2, 0x3, RZ, 0xc0, !PT ;  /* 0x0000000302027812 */ /* 0x000fca00078ec0ff */
[----:B------:R-:W-:-:S07]  /*10720*/  IMAD.MOV.U32 R13, RZ, RZ, R2 ;  /* 0x000000ffff0d7224 */ /* 0x000fce00078e0002 */
[----:B0-----:R-:W-:Y:S05]  /*10730*/  WARPSYNC.COLLECTIVE R15, `(.L_x_338) ;  /* 0x000000000f087348 */ /* 0x001fea0003c00000 */
[----:B------:R1:W2:Y:S02]  /*10740*/  SHFL.IDX P6, R14, R13, R12, R11 ;  /* 0x0000000c0d0e7389 */ /* 0x0002a400000c000b */
[----:B012---:R-:W-:Y:S01]  /*10750*/  ENDCOLLECTIVE ;  /* 0x000000000000791b */ /* 0x007fe20003800000 */
.L_x_338:
[----:B------:R-:W-:Y:S05]  /*10760*/  BSYNC B0 ;  /* 0x0000000000007941 */ /* 0x000fea0003800000 */
.L_x_337:
[----:B------:R-:W-:Y:S05]  /*10770*/  BRA `(.L_x_339) ;  /* 0xffffffe800087947 */ /* 0x000fea000383ffff */
.L_x_281:
[----:B------:R-:W-:Y:S01]  /*10780*/  BSSY B1, `(.L_x_340) ;  /* 0x0000006000017945 */ /* 0x000fe20003800000 */
[----:B------:R-:W-:-:S07]  /*10790*/  IMAD.MOV.U32 R15, RZ, RZ, -0x1 ;  /* 0xffffffffff0f7424 */ /* 0x000fce00078e00ff */
[----:B0-----:R-:W-:Y:S05]  /*107a0*/  WARPSYNC.COLLECTIVE R15, `(.L_x_341) ;  /* 0x000000000f0c7348 */ /* 0x001fea0003c00000 */
[----:B------:R-:W-:Y:S02]  /*107b0*/  ELECT P6, UR62, PT ;  /* 0x00000000003e782f */ /* 0x000fe400038c0000 */
[----:B------:R-:W-:Y:S01]  /*107c0*/  MOV R14, UR62 ;  /* 0x0000003e000e7c02 */ /* 0x000fe20008000f00 */
[----:B0-----:R-:W-:Y:S10]  /*107d0*/  ENDCOLLECTIVE ;  /* 0x000000000000791b */ /* 0x001ff40003800000 */
.L_x_341:
[----:B------:R-:W-:Y:S05]  /*107e0*/  BSYNC B1 ;  /* 0x0000000000017941 */ /* 0x000fea0003800000 */
.L_x_340:
[----:B------:R-:W-:Y:S05]  /*107f0*/  BRA `(.L_x_342) ;  /* 0xffffffe800007947 */ /* 0x000fea000383ffff */
.L_x_283:
[----:B0-----:R0:W1:Y:S02]  /*10800*/  SYNCS.PHASECHK.TRANS64.TRYWAIT P1, [R5+URZ+0x19c40], R0 ;  /* 0x019c4000050075a7 */ /* 0x001064000802017f */
[----:B-1----:R-:W-:Y:S05]  /*10810*/  @!P1 NANOSLEEP.SYNCS 0x989680 ;  /* 0x009896800000995d */ /* 0x002fea0003900000 */
[----:B------:R-:W1:Y:S02]  /*10820*/  @!P1 SYNCS.PHASECHK.TRANS64 P1, [R5+URZ+0x19c40], R0 ;  /* 0x019c4000050095a7 */ /* 0x000e64000802007f */
[----:B-1----:R-:W-:Y:S05]  /*10830*/  @!P1 BRA `(.L_x_283) ;  /* 0xfffffffc00f09947 */ /* 0x002fea000383ffff */
[----:B------:R-:W-:Y:S05]  /*10840*/  BRA `(.L_x_343) ;  /* 0xffffffe800207947 */ /* 0x000fea000383ffff */
.L_x_285:
[----:B-1----:R1:W2:Y:S02]  /*10850*/  SYNCS.PHASECHK.TRANS64.TRYWAIT P1, [R19+URZ+0x19c40], R2 ;  /* 0x019c4002130075a7 */ /* 0x0022a4000802017f */
[----:B--2---:R-:W-:Y:S05]  /*10860*/  @!P1 NANOSLEEP.SYNCS 0x989680 ;  /* 0x009896800000995d */ /* 0x004fea0003900000 */
[----:B------:R-:W2:Y:S02]  /*10870*/  @!P1 SYNCS.PHASECHK.TRANS64 P1, [R19+URZ+0x19c40], R2 ;  /* 0x019c4002130095a7 */ /* 0x000ea4000802007f */
[----:B--2---:R-:W-:Y:S05]  /*10880*/  @!P1 BRA `(.L_x_285) ;  /* 0xfffffffc00f09947 */ /* 0x004fea000383ffff */
[----:B------:R-:W-:Y:S05]  /*10890*/  BRA `(.L_x_344) ;  /* 0xffffffe8002c7947 */ /* 0x000fea000383ffff */
.L_x_287:
[----:B--2---:R2:W3:Y:S02]  /*108a0*/  SYNCS.PHASECHK.TRANS64.TRYWAIT P1, [R5+URZ+0x19c60], R0 ;  /* 0x019c6000050075a7 */ /* 0x0044e4000802017f */
[----:B---3--:R-:W-:Y:S05]  /*108b0*/  @!P1 NANOSLEEP.SYNCS 0x989680 ;  /* 0x009896800000995d */ /* 0x008fea0003900000 */
[----:B------:R-:W3:Y:S02]  /*108c0*/  @!P1 SYNCS.PHASECHK.TRANS64 P1, [R5+URZ+0x19c60], R0 ;  /* 0x019c6000050095a7 */ /* 0x000ee4000802007f */
[----:B---3--:R-:W-:Y:S05]  /*108d0*/  @!P1 BRA `(.L_x_287) ;  /* 0xfffffffc00f09947 */ /* 0x008fea000383ffff */
[----:B------:R-:W-:Y:S05]  /*108e0*/  BRA `(.L_x_345) ;  /* 0xffffffe800287947 */ /* 0x000fea000383ffff */
.L_x_289:
[----:B---3--:R3:W4:Y:S02]  /*108f0*/  SYNCS.PHASECHK.TRANS64.TRYWAIT P1, [R19+URZ+0x19c60], R2 ;  /* 0x019c6002130075a7 */ /* 0x008724000802017f */
[----:B----4-:R-:W-:Y:S05]  /*10900*/  @!P1 NANOSLEEP.SYNCS 0x989680 ;  /* 0x009896800000995d */ /* 0x010fea0003900000 */
[----:B------:R-:W4:Y:S02]  /*10910*/  @!P1 SYNCS.PHASECHK.TRANS64 P1, [R19+URZ+0x19c60], R2 ;  /* 0x019c6002130095a7 */ /* 0x000f24000802007f */
[----:B----4-:R-:W-:Y:S05]  /*10920*/  @!P1 BRA `(.L_x_289) ;  /* 0xfffffffc00f09947 */ /* 0x010fea000383ffff */
[----:B------:R-:W-:Y:S05]  /*10930*/  BRA `(.L_x_346) ;  /* 0xffffffe800247947 */ /* 0x000fea000383ffff */
.L_x_291:
[----:B----4-:R4:W0:Y:S02]  /*10940*/  SYNCS.PHASECHK.TRANS64.TRYWAIT P1, [R5+URZ+0x19c80], R0 ;  /* 0x019c8000050075a7 */ /* 0x010824000802017f */
[----:B0-----:R-:W-:Y:S05]  /*10950*/  @!P1 NANOSLEEP.SYNCS 0x989680 ;  /* 0x009896800000995d */ /* 0x001fea0003900000 */
[----:B------:R-:W0:Y:S02]  /*10960*/  @!P1 SYNCS.PHASECHK.TRANS64 P1, [R5+URZ+0x19c80], R0 ;  /* 0x019c8000050095a7 */ /* 0x000e24000802007f */
[----:B0-----:R-:W-:Y:S05]  /*10970*/  @!P1 BRA `(.L_x_291) ;  /* 0xfffffffc00f09947 */ /* 0x001fea000383ffff */
[----:B------:R-:W-:Y:S05]  /*10980*/  BRA `(.L_x_347) ;  /* 0xffffffe800207947 */ /* 0x000fea000383ffff */
.L_x_348:
        /* <DEDUP_REMOVED lines=15> */
.L_x_2538:


//--------------------- .text._ZN7cutlass13device_kernelIN5flash11enable_sm90INS1_16FlashAttnFwdSm90INS1_25CollectiveMainloopFwdSm90ILi2EN4cute5tupleIJNS5_1CILi1EEES8_S8_EEENS6_IJNS7_ILi192EEENS7_ILi128EEENS7_ILi96EEEEEELi96ENS_12float_e4m3_tEfNS_4arch4Sm90ELb0ELb0ELb0ELb1ELb1ELb1ELb0ELb1ELb1ELb1ELb1ELb0EEENS1_21CollectiveEpilogueFwdINS6_IJSA_SC_SB_EEES9_NS_10bfloat16_tESG_Li384ELb1ELb1ELb1ELb1EEENS1_36VarlenDynamicPersistentTileSchedulerILi192ELi128ELi384ELi128ELb1ELb1ELb1ELb0ELb1ELb1EEEEEEEEEvNT_6ParamsE --------------------------
	.section	.text._ZN7cutlass13device_kernelIN5flash11enable_sm90INS1_16FlashAttnFwdSm90INS1_25CollectiveMainloopFwdSm90ILi2EN4cute5tupleIJNS5_1CILi1EEES8_S8_EEENS6_IJNS7_ILi192EEENS7_ILi128EEENS7_ILi96EEEEEELi96ENS_12float_e4m3_tEfNS_4arch4Sm90ELb0ELb0ELb0ELb1ELb1ELb1ELb0ELb1ELb1ELb1ELb1ELb0EEENS1_21CollectiveEpilogueFwdINS6_IJSA_SC_SB_EEES9_NS_10bfloat16_tESG_Li384ELb1ELb1ELb1ELb1EEENS1_36VarlenDynamicPersistentTileSchedulerILi192ELi128ELi384ELi128ELb1ELb1ELb1ELb0ELb1ELb1EEEEEEEEEvNT_6ParamsE,"ax",@progbits
	.align	128
.text._ZN7cutlass13device_kernelIN5flash11enable_sm90INS1_16FlashAttnFwdSm90INS1_25CollectiveMainloopFwdSm90ILi2EN4cute5tupleIJNS5_1CILi1EEES8_S8_EEENS6_IJNS7_ILi192EEENS7_ILi128EEENS7_ILi96EEEEEELi96ENS_12float_e4m3_tEfNS_4arch4Sm90ELb0ELb0ELb0ELb1ELb1ELb1ELb0ELb1ELb1ELb1ELb1ELb0EEENS1_21CollectiveEpilogueFwdINS6_IJSA_SC_SB_EEES9_NS_10bfloat16_tESG_Li384ELb1ELb1ELb1ELb1EEENS1_36VarlenDynamicPersistentTileSchedulerILi192ELi128ELi384ELi128ELb1ELb1ELb1ELb0ELb1ELb1EEEEEEEEEvNT_6ParamsE:
        .type           _ZN7cutlass13device_kernelIN5flash11enable_sm90INS1_16FlashAttnFwdSm90INS1_25CollectiveMainloopFwdSm90ILi2EN4cute5tupleIJNS5_1CILi1EEES8_S8_EEENS6_IJNS7_ILi192EEENS7_ILi128EEENS7_ILi96EEEEEELi96ENS_12float_e4m3_tEfNS_4arch4Sm90ELb0ELb0ELb0ELb1ELb1ELb1ELb0ELb1ELb1ELb1ELb1ELb0EEENS1_21CollectiveEpilogueFwdINS6_IJSA_SC_SB_EEES9_NS_10bfloat16_tESG_Li384ELb1ELb1ELb1ELb1EEENS1_36VarlenDynamicPersistentTileSchedulerILi192ELi128ELi384ELi128ELb1ELb1ELb1ELb0ELb1ELb1EEEEEEEEEvNT_6ParamsE,@function
        .size           _ZN7cutlass13device_kernelIN5flash11enable_sm90INS1_16FlashAttnFwdSm90INS1_25CollectiveMainloopFwdSm90ILi2EN4cute5tupleIJNS5_1CILi1EEES8_S8_EEENS6_IJNS7_ILi192EEENS7_ILi128EEENS7_ILi96EEEEEELi96ENS_12float_e4m3_tEfNS_4arch4Sm90ELb0ELb0ELb0ELb1ELb1ELb1ELb0ELb1ELb1ELb1ELb1ELb0EEENS1_21CollectiveEpilogueFwdINS6_IJSA_SC_SB_EEES9_NS_10bfloat16_tESG_Li384ELb1ELb1ELb1ELb1EEENS1_36VarlenDynamicPersistentTileSchedulerILi192ELi128ELi384ELi128ELb1ELb1ELb1ELb0ELb1ELb1EEEEEEEEEvNT_6ParamsE,(.L_x_2539 - _ZN7cutlass13device_kernelIN5flash11enable_sm90INS1_16FlashAttnFwdSm90INS1_25CollectiveMainloopFwdSm90ILi2EN4cute5tupleIJNS5_1CILi1EEES8_S8_EEENS6_IJNS7_ILi192EEENS7_ILi128EEENS7_ILi96EEEEEELi96ENS_12float_e4m3_tEfNS_4arch4Sm90ELb0ELb0ELb0ELb1ELb1ELb1ELb0ELb1ELb1ELb1ELb1ELb0EEENS1_21CollectiveEpilogueFwdINS6_IJSA_SC_SB_EEES9_NS_10bfloat16_tESG_Li384ELb1ELb1ELb1ELb1EEENS1_36VarlenDynamicPersistentTileSchedulerILi192ELi128ELi384ELi128ELb1ELb1ELb1ELb0ELb1ELb1EEEEEEEEEvNT_6ParamsE)
        .other          _ZN7cutlass13device_kernelIN5flash11enable_sm90INS1_16FlashAttnFwdSm90INS1_25CollectiveMainloopFwdSm90ILi2EN4cute5tupleIJNS5_1CILi1EEES8_S8_EEENS6_IJNS7_ILi192EEENS7_ILi128EEENS7_ILi96EEEEEELi96ENS_12float_e4m3_tEfNS_4arch4Sm90ELb0ELb0ELb0ELb1ELb1ELb1ELb0ELb1ELb1ELb1ELb1ELb0EEENS1_21CollectiveEpilogueFwdINS6_IJSA_SC_SB_EEES9_NS_10bfloat16_tESG_Li384ELb1ELb1ELb1ELb1EEENS1_36VarlenDynamicPersistentTileSchedulerILi192ELi128ELi384ELi128ELb1ELb1ELb1ELb0ELb1ELb1EEEEEEEEEvNT_6ParamsE,@"STO_CUDA_ENTRY STV_DEFAULT"
_ZN7cutlass13device_kernelIN5flash11enable_sm90INS1_16FlashAttnFwdSm90INS1_25CollectiveMainloopFwdSm90ILi2EN4cute5tupleIJNS5_1CILi1EEES8_S8_EEENS6_IJNS7_ILi192EEENS7_ILi128EEENS7_ILi96EEEEEELi96ENS_12float_e4m3_tEfNS_4arch4Sm90ELb0ELb0ELb0ELb1ELb1ELb1ELb0ELb1ELb1ELb1ELb1ELb0EEENS1_21CollectiveEpilogueFwdINS6_IJSA_SC_SB_EEES9_NS_10bfloat16_tESG_Li384ELb1ELb1ELb1ELb1EEENS1_36VarlenDynamicPersistentTileSchedulerILi192ELi128ELi384ELi128ELb1ELb1ELb1ELb0ELb1ELb1EEEEEEEEEvNT_6ParamsE:
[----:B------:R-:W0:Y:S02]  /*0000*/  LDC R1, c[0x0][0x28] ;  /* 0x00000a00ff017b82 */ /* 0x000e240000000800 */
[----:B0-----:R-:W-:Y:S01]  /*0010*/  VIADD R1, R1, 0xffffff50 ;  /* 0xffffff5001017836 */ /* 0x001fe20000000000 */
[----:B------:R-:W0:Y:S01]  /*0020*/  S2R R2, SR_TID.X ;  /* 0x0000000000027919 */ /* 0x000e220000002100 */
[----:B------:R-:W-:Y:S01]  /*0030*/  ELECT P0, URZ, PT ;  /* 0x00000000003f782f */ /* 0x000fe20003800000 */
[----:B------:R-:W-:Y:S01]  /*0040*/  BSSY B0, `(.L_x_349) ;  /* 0x000000d000007945 */ /* 0x000fe20003800000 */
[----:B0-----:R-:W-:-:S05]  /*0050*/  SHF.R.U32.HI R6, RZ, 0x5, R2 ;  /* 0x00000005ff067819 */ /* 0x001fca0000011602 */
[----:B------:R-:W0:Y:S02]  /*0060*/  SHFL.IDX PT, R0, R6, RZ, 0x1f ;  /* 0x00001fff06007589 */ /* 0x000e2400000e0000 */
[----:B0-----:R-:W-:-:S13]  /*0070*/  ISETP.EQ.AND P0, PT, R0, RZ, P0 ;  /* 0x000000ff0000720c */ /* 0x001fda0000702270 */
[----:B------:R-:W-:Y:S05]  /*0080*/  @!P0 BRA `(.L_x_350) ;  /* 0x0000000000208947 */ /* 0x000fea0003800000 */
[----:B------:R-:W-:Y:S02]  /*0090*/  ULDC.64 UR4, c[0x0][0x198] ;  /* 0x0000660000047ab9 */ /* 0x000fe40000000a00 */
[----:B------:R-:W-:Y:S02]  /*00a0*/  UIADD3 UR6, UP0, UR4, 0x570, URZ ;  /* 0x0000057004067890 */ /* 0x000fe4000ff1e03f */
[----:B------:R-:W-:Y:S02]  /*00b0*/  UIADD3 UR4, UP1, UR4, 0x670, URZ ;  /* 0x0000067004047890 */ /* 0x000fe4000ff3e03f */
[----:B------:R-:W-:Y:S02]  /*00c0*/  UIADD3.X UR7, URZ, UR5, URZ, UP0, !UPT ;  /* 0x000000053f077290 */ /* 0x000fe400087fe43f */
[----:B------:R-:W-:-:S07]  /*00d0*/  UIADD3.X UR5, URZ, UR5, URZ, UP1, !UPT ;  /* 0x000000053f057290 */ /* 0x000fce0008ffe43f */
[----:B------:R0:W-:Y:S02]  /*00e0*/  UTMACCTL.PF [UR6] ;  /* 0x00000000060079b9 */ /* 0x0001e40008040000 */
[----:B------:R0:W-:Y:S02]  /*00f0*/  UTMACCTL.PF [UR4] ;  /* 0x00000000040079b9 */ /* 0x0001e40008040000 */
[----:B0-----:R-:W-:Y:S01]  /*0100*/  NOP ;  /* 0x0000000000007918 */ /* 0x001fe20000000000 */
.L_x_350:
[----:B------:R-:W-:Y:S05]  /*0110*/  BSYNC B0 ;  /* 0x0000000000007941 */ /* 0x000fea0003800000 */
.L_x_349:
[----:B------:R-:W-:Y:S01]  /*0120*/  VOTEU.ANY UP0, P0 ;  /* 0x00000000003f7886 */ /* 0x000fe20000000100 */
[----:B------:R-:W0:Y:S01]  /*0130*/  SHFL.IDX PT, R0, R6, RZ, 0x1f ;  /* 0x00001fff06007589 */ /* 0x000e2200000e0000 */
[----:B------:R-:W-:Y:S01]  /*0140*/  UMOV UR4, 0x80 ;  /* 0x0000008000047882 */ /* 0x000fe20000000000 */
[----:B------:R-:W-:Y:S01]  /*0150*/  UMOV UR7, 0x180 ;  /* 0x0000018000077882 */ /* 0x000fe20000000000 */
[----:B------:R-:W-:Y:S01]  /*0160*/  SHF.R.U32.HI R2, RZ, 0x7, R2 ;  /* 0x00000007ff027819 */ /* 0x000fe20000011602 */
[----:B------:R-:W1:Y:S01]  /*0170*/  @UP0 S2UR UR8, SR_CgaCtaId ;  /* 0x00000000000809c3 */ /* 0x000e620000008800 */
[----:B------:R-:W-:Y:S01]  /*0180*/  @UP0 UMOV UR6, 0x400 ;  /* 0x0000040000060882 */ /* 0x000fe20000000000 */
[----:B------:R-:W-:-:S04]  /*0190*/  @UP0 UIADD3 UR4, -UR4, 0x100000, URZ ;  /* 0x0010000004040890 */ /* 0x000fc8000fffe13f */
[----:B------:R-:W-:Y:S02]  /*01a0*/  @UP0 USHF.L.U32 UR5, UR4, 0xb, URZ ;  /* 0x0000000b04050899 */ /* 0x000fe4000800063f */
[----:B------:R-:W-:Y:S01]  /*01b0*/  @UP0 USHF.L.U32 UR4, UR4, 0x1, URZ ;  /* 0x0000000104040899 */ /* 0x000fe2000800063f */
[----:B------:R-:W-:Y:S01]  /*01c0*/  VOTEU.ANY UP1, P0 ;  /* 0x00000000003f7886 */ /* 0x000fe20000020100 */
[----:B0-----:R-:W-:Y:S02]  /*01d0*/  ISETP.NE.AND P1, PT, R0, RZ, PT ;  /* 0x000000ff0000720c */ /* 0x001fe40003f25270 */
[----:B------:R0:W2:Y:S01]  /*01e0*/  SHFL.IDX PT, R0, R2, RZ, 0x1f ;  /* 0x00001fff02007589 */ /* 0x0000a200000e0000 */
[----:B-1----:R-:W-:Y:S02]  /*01f0*/  @UP0 ULEA UR8, UR8, UR6, 0x18 ;  /* 0x0000000608080291 */ /* 0x002fe4000f8ec03f */
[----:B------:R-:W-:-:S04]  /*0200*/  @UP0 UIADD3 UR6, -UR7, 0x100000, URZ ;  /* 0x0010000007060890 */ /* 0x000fc8000fffe13f */
[----:B------:R-:W-:Y:S02]  /*0210*/  @UP0 USHF.L.U32 UR7, UR6, 0xb, URZ ;  /* 0x0000000b06070899 */ /* 0x000fe4000800063f */
[----:B------:R-:W-:Y:S01]  /*0220*/  @UP0 USHF.L.U32 UR6, UR6, 0x1, URZ ;  /* 0x0000000106060899 */ /* 0x000fe2000800063f */
[----:B------:R-:W-:Y:S01]  /*0230*/  VOTEU.ANY UP0, P0 ;  /* 0x00000000003f7886 */ /* 0x000fe20000000100 */
[----:B------:R-:W1:Y:S04]  /*0240*/  FENCE.VIEW.ASYNC.S ;  /* 0x00000000000073c6 */ /* 0x000e680000000000 */
[----:B-1----:R0:W1:Y:S06]  /*0250*/  @UP0 SYNCS.EXCH.64 URZ, [UR8+0x19c00], UR4 ;  /* 0x019c0004083f05b2 */ /* 0x00206c0008000100 */
[----:B------:R0:W3:Y:S02]  /*0260*/  @UP1 SYNCS.EXCH.64 URZ, [UR8+0x19c20], UR6 ;  /* 0x019c2006083f15b2 */ /* 0x0000e40008000100 */
        /* <DEDUP_REMOVED lines=14> */
[----:B0-----:R0:W4:Y:S08]  /*0350*/  SYNCS.EXCH.64 URZ, [UR8+0x19c30], UR4 ;  /* 0x019c3004083f75b2 */ /* 0x0011300008000100 */
[----:B------:R0:W0:Y:S01]  /*0360*/  SYNCS.EXCH.64 URZ, [UR8+0x19c40], UR6 ;  /* 0x019c4006083f75b2 */ /* 0x0000220008000100 */
[----:B------:R0:W0:Y:S01]  /*0370*/  SYNCS.EXCH.64 URZ, [UR8+0x19c38], UR4 ;  /* 0x019c3804083f75b2 */ /* 0x0000220008000100 */
[----:B------:R0:W0:Y:S01]  /*0380*/  SYNCS.EXCH.64 URZ, [UR8+0x19c48], UR6 ;  /* 0x019c4806083f75b2 */ /* 0x0000220008000100 */
[----:B------:R-:W-:Y:S01]  /*0390*/  NOP ;  /* 0x0000000000007918 */ /* 0x000fe20000000000 */
.L_x_351:
        /* <DEDUP_REMOVED lines=22> */
.L_x_352:
        /* <DEDUP_REMOVED lines=18> */
.L_x_353:
        /* <DEDUP_REMOVED lines=22> */
.L_x_354:
[----:B------:R-:W5:Y:S01]  /*0780*/  SHFL.IDX PT, R3, R6, RZ, 0x1f ;  /* 0x00001fff06037589 */ /* 0x000f6200000e0000 */
        /* <DEDUP_REMOVED lines=22> */
.L_x_355:
[----:B--2---:R-:W-:Y:S01]  /*08f0*/  ISETP.NE.AND P0, PT, R0, RZ, PT ;  /* 0x000000ff0000720c */ /* 0x004fe20003f05270 */
[----:B------:R-:W-:Y:S01]  /*0900*/  IMAD.MOV.U32 R0, RZ, RZ, 0x1 ;  /* 0x00000001ff007424 */ /* 0x000fe200078e00ff */
[----:B------:R-:W-:Y:S01]  /*0910*/  NOP ;  /* 0x0000000000007918 */ /* 0x000fe20000000000 */
[----:B------:R-:W-:Y:S01]  /*0920*/  ULDC.64 UR40, c[0x0][0x208] ;  /* 0x0000820000287ab9 */ /* 0x000fe20000000a00 */
[----:B------:R-:W-:Y:S02]  /*0930*/  BSSY B8, `(.L_x_356) ;  /* 0x0001a26000087945 */ /* 0x000fe40003800000 */
[----:B------:R-:W-:-:S05]  /*0940*/  SEL R0, R0, 0x2, !P0 ;  /* 0x0000000200007807 */ /* 0x000fca0004000000 */
[----:B------:R2:W-:Y:S01]  /*0950*/  STL [R1+0x2c], R0 ;  /* 0x00002c0001007387 */ /* 0x0005e20000100800 */
[----:B01-34-:R-:W-:Y:S06]  /*0960*/  BAR.SYNC.DEFER_BLOCKING 0x0 ;  /* 0x0000000000007b1d */ /* 0x01bfec0000010000 */
[----:B------:R-:W-:Y:S05]  /*0970*/  @!P0 BRA `(.L_x_357) ;  /* 0x0000012c00588947 */ /* 0x000fea0003800000 */
.L_x_358:
[----:B------:R-:W-:-:S08]  /*0980*/  NOP ;  /* 0x0000000000007918 */ /* 0x000fd00000000000 */
[----:B------:R-:W0:Y:S02]  /*0990*/  USETMAXREG.TRY_ALLOC.CTAPOOL UP0, 0xa0 ;  /* 0x000000a0000079c8 */ /* 0x000e240008000600 */
[----:B0-----:R-:W-:-:S13]  /*09a0*/  PLOP3.LUT P0, PT, PT, PT, UP0, 0x80, 0x0 ;  /* 0x000000000000781c */ /* 0x001fda0003f0f008 */
[----:B------:R-:W-:Y:S05]  /*09b0*/  @!P0 BRA `(.L_x_358) ;  /* 0xfffffffc00f08947 */ /* 0x000fea000383ffff */
[----:B------:R-:W2:Y:S08]  /*09c0*/  S2UR UR4, SR_CgaCtaId ;  /* 0x00000000000479c3 */ /* 0x000eb00000008800 */
[----:B------:R-:W-:Y:S06]  /*09d0*/  BAR.ARV 0x8, 0x200 ;  /* 0x0208000000007b1d */ /* 0x000fec0000002000 */
[----:B------:R-:W-:-:S02]  /*09e0*/  MOV R18, 0x400 ;  /* 0x0000040000127802 */ /* 0x000fc40000000f00 */
[----:B------:R-:W-:Y:S01]  /*09f0*/  BAR.SYNC.DEFER_BLOCKING 0x5, 0x200 ;  /* 0x0148000000007b1d */ /* 0x000fe20000010000 */
[----:B--2---:R-:W-:-:S05]  /*0a00*/  IMAD.U32 R0, RZ, RZ, UR4 ;  /* 0x00000004ff007e24 */ /* 0x004fca000f8e00ff */
[----:B------:R-:W-:Y:S01]  /*0a10*/  ULDC UR4, c[0x0][0xc3c] ;  /* 0x00030f0000047ab9 */ /* 0x000fe20000000800 */
[----:B------:R-:W-:Y:S01]  /*0a20*/  LEA R18, R0, R18, 0x18 ;  /* 0x0000001200127211 */ /* 0x000fe200078ec0ff */
[----:B------:R-:W-:Y:S04]  /*0a30*/  STL [R1+0x24], R0 ;  /* 0x0000240001007387 */ /* 0x000fe80000100800 */
[----:B------:R-:W0:Y:S01]  /*0a40*/  LDS.128 R24, [R18+0x19cd0] ;  /* 0x019cd00012187984 */ /* 0x000e220000000c00 */
[----:B------:R-:W-:Y:S06]  /*0a50*/  BAR.ARV 0x4, 0x200 ;  /* 0x0108000000007b1d */ /* 0x000fec0000002000 */
[----:B0-----:R-:W-:-:S13]  /*0a60*/  ISETP.GE.AND P0, PT, R27, UR4, PT ;  /* 0x000000041b007c0c */ /* 0x001fda000bf06270 */
[----:B------:R-:W-:Y:S05]  /*0a70*/  @P0 BRA `(.L_x_359) ;  /* 0x000001a000440947 */ /* 0x000fea0003800000 */
[----:B------:R-:W0:Y:S02]  /*0a80*/  S2R R0, SR_TID.X ;  /* 0x0000000000007919 */ /* 0x000e240000002100 */
[----:B0-----:R-:W-:-:S05]  /*0a90*/  VIADD R21, R0, 0xffffff80 ;  /* 0xffffff8000157836 */ /* 0x001fca0000000000 */
[-C--:B------:R-:W-:Y:S02]  /*0aa0*/  LEA.HI R3, R21, R21.reuse, RZ, 0x1 ;  /* 0x0000001515037211 */ /* 0x080fe400078f08ff */
[----:B------:R-:W-:Y:S02]  /*0ab0*/  SHF.R.S32.HI R0, RZ, 0x1f, R21 ;  /* 0x0000001fff007819 */ /* 0x000fe40000011415 */
[--C-:B------:R-:W-:Y:S02]  /*0ac0*/  SHF.R.S32.HI R155, RZ, 0x1, R3.reuse ;  /* 0x00000001ff9b7819 */ /* 0x100fe40000011403 */
[----:B------:R-:W-:Y:S02]  /*0ad0*/  SHF.R.S32.HI R6, RZ, 0x1f, R3 ;  /* 0x0000001fff067819 */ /* 0x000fe40000011403 */
[----:B------:R-:W-:Y:S02]  /*0ae0*/  LOP3.LUT R3, R3, 0xfffffffe, RZ, 0xc0, !PT ;  /* 0xfffffffe03037812 */ /* 0x000fe400078ec0ff */
[----:B------:R-:W-:-:S02]  /*0af0*/  LEA.HI R2, R0, R21, RZ, 0x5 ;  /* 0x0000001500027211 */ /* 0x000fc400078f28ff */
[----:B------:R-:W-:Y:S01]  /*0b00*/  LEA.HI R5, R0, R21, RZ, 0x4 ;  /* 0x0000001500057211 */ /* 0x000fe200078f20ff */
[----:B------:R-:W-:Y:S01]  /*0b10*/  IMAD.IADD R16, R21, 0x1, -R3 ;  /* 0x0000000115107824 */ /* 0x000fe200078e0a03 */
[----:B------:R-:W-:Y:S01]  /*0b20*/  LEA.HI R6, R6, R155, RZ, 0x2 ;  /* 0x0000009b06067211 */ /* 0x000fe200078f10ff */
[----:B------:R-:W-:Y:S01]  /*0b30*/  IMAD.SHL.U32 R4, R2, 0x10, RZ ;  /* 0x0000001002047824 */ /* 0x000fe200078e00ff */
[----:B------:R-:W-:Y:S01]  /*0b40*/  LOP3.LUT R2, R5, 0x7fffff0, RZ, 0xc0, !PT ;  /* 0x07fffff005027812 */ /* 0x000fe200078ec0ff */
[----:B------:R-:W-:Y:S01]  /*0b50*/  IMAD.SHL.U32 R152, R16, 0x8, RZ ;  /* 0x0000000810987824 */ /* 0x000fe200078e00ff */
[----:B------:R-:W-:Y:S02]  /*0b60*/  LOP3.LUT R6, R6, 0x7fffffc, RZ, 0xc0, !PT ;  /* 0x07fffffc06067812 */ /* 0x000fe400078ec0ff */
[----:B------:R-:W-:Y:S01]  /*0b70*/  LOP3.LUT R7, R4, 0xfffffe00, RZ, 0xc0, !PT ;  /* 0xfffffe0004077812 */ /* 0x000fe200078ec0ff */
[----:B------:R-:W-:Y:S02]  /*0b80*/  VIADD R11, R152, 0x20 ;  /* 0x00000020980b7836 */ /* 0x000fe40000000000 */
[----:B------:R-:W-:Y:S01]  /*0b90*/  IMAD.IADD R4, R21, 0x1, -R2 ;  /* 0x0000000115047824 */ /* 0x000fe200078e0a02 */
[----:B------:R-:W-:Y:S01]  /*0ba0*/  LEA.HI R2, R0, R21, RZ, 0x7 ;  /* 0x0000001500027211 */ /* 0x000fe200078f38ff */
[----:B------:R-:W-:Y:S01]  /*0bb0*/  IMAD.IADD R6, R155, 0x1, -R6 ;  /* 0x000000019b067824 */ /* 0x000fe200078e0a06 */
[----:B------:R0:W-:Y:S01]  /*0bc0*/  STL [R1+0x1c], R11 ;  /* 0x00001c0b01007387 */ /* 0x0001e20000100800 */
[----:B------:R-:W-:Y:S01]  /*0bd0*/  IMAD R9, R4, 0x20, R7 ;  /* 0x0000002004097824 */ /* 0x000fe200078e0207 */
[----:B------:R-:W-:-:S02]  /*0be0*/  LOP3.LUT R7, R2, 0xffffff80, RZ, 0xc0, !PT ;  /* 0xffffff8002077812 */ /* 0x000fc400078ec0ff */
[----:B------:R-:W2:Y:S01]  /*0bf0*/  LDL.LU R19, [R1+0x2c] ;  /* 0x00002c0001137983 */ /* 0x000ea20000300800 */
[----:B------:R-:W-:Y:S02]  /*0c00*/  LEA.HI R4, R0, R21, RZ, 0x3 ;  /* 0x0000001500047211 */ /* 0x000fe400078f18ff */
[----:B------:R-:W-:Y:S01]  /*0c10*/  IMAD.IADD R15, R21, 0x1, -R7 ;  /* 0x00000001150f7824 */ /* 0x000fe200078e0a07 */
[----:B------:R-:W-:Y:S02]  /*0c20*/  SHF.R.S32.HI R7, RZ, 0x4, R5 ;  /* 0x00000004ff077819 */ /* 0x000fe40000011405 */
[----:B------:R-:W-:Y:S02]  /*0c30*/  SHF.R.S32.HI R22, RZ, 0x7, R2 ;  /* 0x00000007ff167819 */ /* 0x000fe40000011402 */
[----:B------:R-:W-:Y:S01]  /*0c40*/  LEA.HI R5, R5, R7, RZ, 0x1 ;  /* 0x0000000705057211 */ /* 0x000fe200078f08ff */
[----:B------:R-:W-:Y:S01]  /*0c50*/  IMAD R13, R7, 0x8, R6 ;  /* 0x00000008070d7824 */ /* 0x000fe200078e0206 */
[----:B------:R-:W-:Y:S01]  /*0c60*/  SHF.R.S32.HI R8, RZ, 0x1f, R15 ;  /* 0x0000001fff087819 */ /* 0x000fe2000001140f */
[----:B------:R-:W-:Y:S01]  /*0c70*/  IMAD.IADD R6, R152, 0x1, R11 ;  /* 0x0000000198067824 */ /* 0x000fe200078e020b */
[----:B------:R-:W-:-:S02]  /*0c80*/  LOP3.LUT R2, R5, 0x1ffffffe, RZ, 0xc0, !PT ;  /* 0x1ffffffe05027812 */ /* 0x000fc400078ec0ff */
[----:B------:R-:W-:Y:S02]  /*0c90*/  LEA.HI R10, R8, R15, RZ, 0x2 ;  /* 0x0000000f080a7211 */ /* 0x000fe400078f10ff */
[----:B------:R-:W-:Y:S01]  /*0ca0*/  SHF.R.S32.HI R4, RZ, 0x3, R4 ;  /* 0x00000003ff047819 */ /* 0x000fe20000011404 */
[----:B------:R-:W-:Y:S01]  /*0cb0*/  IMAD.IADD R2, R7, 0x1, -R2 ;  /* 0x0000000107027824 */ /* 0x000fe200078e0a02 */
[--C-:B------:R-:W-:Y:S02]  /*0cc0*/  SHF.R.S32.HI R5, RZ, 0x2, R10.reuse ;  /* 0x00000002ff057819 */ /* 0x100fe4000001140a */
[----:B------:R-:W-:Y:S02]  /*0cd0*/  SHF.R.S32.HI R12, RZ, 0x1f, R10 ;  /* 0x0000001fff0c7819 */ /* 0x000fe4000001140a */
[----:B------:R-:W-:Y:S01]  /*0ce0*/  SHF.R.S32.HI R7, RZ, 0x1f, R6 ;  /* 0x0000001fff077819 */ /* 0x000fe20000011406 */
[----:B------:R-:W-:Y:S01]  /*0cf0*/  IMAD.SHL.U32 R4, R4, 0x80, RZ ;  /* 0x0000008004047824 */ /* 0x000fe200078e00ff */
[----:B------:R-:W-:-:S02]  /*0d00*/  LEA.HI R12, R12, R5, RZ, 0x3 ;  /* 0x000000050c0c7211 */ /* 0x000fc400078f18ff */
[CC--:B0-----:R-:W-:Y:S02]  /*0d10*/  LEA.HI R11, R7.reuse, R6.reuse, RZ, 0x4 ;  /* 0x00000006070b7211 */ /* 0x0c1fe400078f20ff */
[----:B------:R-:W-:Y:S02]  /*0d20*/  LEA.HI R6, R7, R6, RZ, 0x5 ;  /* 0x0000000607067211 */ /* 0x000fe400078f28ff */
[----:B------:R-:W-:Y:S02]  /*0d30*/  LOP3.LUT R20, R4, 0x80, RZ, 0xc0, !PT ;  /* 0x0000008004147812 */ /* 0x000fe400078ec0ff */
[----:B------:R-:W-:Y:S02]  /*0d40*/  LOP3.LUT R12, R12, 0xfffffff8, RZ, 0xc0, !PT ;  /* 0xfffffff80c0c7812 */ /* 0x000fe400078ec0ff */
[----:B------:R-:W-:Y:S01]  /*0d50*/  LEA.HI R8, R8, R15, RZ, 0x5 ;  /* 0x0000000f08087211 */ /* 0x000fe200078f28ff */
[----:B------:R-:W-:Y:S01]  /*0d60*/  IMAD.SHL.U32 R13, R13, 0x20, RZ ;  /* 0x000000200d0d7824 */ /* 0x000fe200078e00ff */
[----:B------:R-:W-:-:S02]  /*0d70*/  SHF.R.S32.HI R6, RZ, 0x5, R6 ;  /* 0x00000005ff067819 */ /* 0x000fc40000011406 */
[----:B------:R-:W-:Y:S02]  /*0d80*/  SHF.R.U32.HI R14, RZ, 0x3, R20 ;  /* 0x00000003ff0e7819 */ /* 0x000fe40000011614 */
[----:B------:R-:W-:Y:S01]  /*0d90*/  LOP3.LUT R4, R20, 0x10, R11, 0xf8, !PT ;  /* 0x0000001014047812 */ /* 0x000fe200078ef80b */
[----:B------:R-:W-:Y:S01]  /*0da0*/  IMAD.IADD R5, R5, 0x1, -R12 ;  /* 0x0000000105057824 */ /* 0x000fe200078e0a0c */
[----:B------:R-:W-:Y:S01]  /*0db0*/  SHF.R.S32.HI R8, RZ, 0x5, R8 ;  /* 0x00000005ff087819 */ /* 0x000fe20000011408 */
[----:B------:R-:W-:Y:S01]  /*0dc0*/  IMAD R7, R6, 0x1800, R13 ;  /* 0x0000180006077824 */ /* 0x000fe200078e020d */
[----:B------:R-:W-:Y:S01]  /*0dd0*/  LOP3.LUT R4, R4, R14, RZ, 0x3c, !PT ;  /* 0x0000000e04047212 */ /* 0x000fe200078e3cff */
[----:B------:R-:W-:Y:S01]  /*0de0*/  IMAD.HI R3, R22, 0x55555556, RZ ;  /* 0x5555555616037827 */ /* 0x000fe200078e02ff */
[----:B------:R-:W-:Y:S03]  /*0df0*/  STL [R1+0x8], R20 ;  /* 0x0000081401007387 */ /* 0x000fe60000100800 */
[----:B------:R-:W-:-:S02]  /*0e00*/  IMAD R8, R8, 0x10, R5 ;  /* 0x0000001008087824 */ /* 0x000fc400078e0205 */
[----:B------:R-:W-:Y:S01]  /*0e10*/  IMAD R5, R2, 0x8, R9 ;  /* 0x0000000802057824 */ /* 0x000fe200078e0209 */
[----:B------:R-:W-:Y:S01]  /*0e20*/  IADD3 R2, R18, R7, R4 ;  /* 0x0000000712027210 */ /* 0x000fe20007ffe004 */
[----:B------:R-:W-:Y:S01]  /*0e30*/  STL [R1+0x20], R13 ;  /* 0x0000200d01007387 */ /* 0x000fe20000100800 */
[----:B------:R-:W-:Y:S02]  /*0e40*/  LEA.HI R0, R0, R21, RZ, 0x2 ;  /* 0x0000001500007211 */ /* 0x000fe400078f10ff */
[----:B------:R-:W-:Y:S01]  /*0e50*/  LEA.HI R3, R3, R3, RZ, 0x1 ;  /* 0x0000000303037211 */ /* 0x000fe200078f08ff */
[----:B------:R-:W-:Y:S04]  /*0e60*/  STL [R1+0x98], R14 ;  /* 0x0000980e01007387 */ /* 0x000fe80000100800 */
[----:B------:R-:W-:Y:S04]  /*0e70*/  STL [R1+0xa4], R5 ;  /* 0x0000a40501007387 */ /* 0x000fe80000100800 */
[----:B------:R0:W-:Y:S01]  /*0e80*/  STL [R1+0x94], R2 ;  /* 0x0000940201007387 */ /* 0x0001e20000100800 */
[----:B------:R-:W-:-:S02]  /*0e90*/  IMAD R3, R3, -0x3, R22 ;  /* 0xfffffffd03037824 */ /* 0x000fc400078e0216 */
[----:B------:R-:W-:Y:S01]  /*0ea0*/  IMAD.SHL.U32 R16, R16, 0x10, RZ ;  /* 0x0000001010107824 */ /* 0x000fe200078e00ff */
[----:B0-----:R-:W-:Y:S01]  /*0eb0*/  LOP3.LUT R2, R0, 0xfffffffc, RZ, 0xc0, !PT ;  /* 0xfffffffc00027812 */ /* 0x001fe200078ec0ff */
[----:B------:R-:W-:-:S04]  /*0ec0*/  IMAD R3, R3, 0x40, R8 ;  /* 0x0000004003037824 */ /* 0x000fc800078e0208 */
[----:B------:R-:W-:Y:S01]  /*0ed0*/  IMAD.IADD R6, R21, 0x1, -R2 ;  /* 0x0000000115067824 */ /* 0x000fe200078e0a02 */
[----:B------:R-:W-:Y:S01]  /*0ee0*/  SHF.R.S32.HI R2, RZ, 0x2, R0 ;  /* 0x00000002ff027819 */ /* 0x000fe20000011400 */
[----:B------:R-:W-:Y:S01]  /*0ef0*/  VIADD R23, R16, 0x40 ;  /* 0x0000004010177836 */ /* 0x000fe20000000000 */
[----:B------:R-:W-:Y:S01]  /*0f00*/  STL [R1+0x9c], R3 ;  /* 0x00009c0301007387 */ /* 0x000fe20000100800 */
[----:B------:R-:W-:Y:S01]  /*0f10*/  VIADD R5, R152, 0x10 ;  /* 0x0000001098057836 */ /* 0x000fe20000000000 */
[C---:B------:R-:W-:Y:S02]  /*0f20*/  SHF.L.U32 R4, R6.reuse, 0x3, RZ ;  /* 0x0000000306047819 */ /* 0x040fe400000006ff */
[----:B------:R-:W-:Y:S01]  /*0f30*/  LEA.HI R0, R6, R6, RZ, 0x1 ;  /* 0x0000000606007211 */ /* 0x000fe200078f08ff */
[----:B------:R-:W-:Y:S01]  /*0f40*/  STL [R1+0x4c], RZ ;  /* 0x00004cff01007387 */ /* 0x000fe20000100800 */
[----:B------:R-:W-:Y:S02]  /*0f50*/  LOP3.LUT R10, R10, 0x7ffffffc, RZ, 0xc0, !PT ;  /* 0x7ffffffc0a0a7812 */ /* 0x000fe400078ec0ff */
[----:B------:R-:W-:Y:S01]  /*0f60*/  LOP3.LUT R2, R0, 0x1ffffffe, RZ, 0xc0, !PT ;  /* 0x1ffffffe00027812 */ /* 0x000fe200078ec0ff */
[----:B------:R-:W-:Y:S01]  /*0f70*/  STL [R1+0x4], RZ ;  /* 0x000004ff01007387 */ /* 0x000fe20000100800 */
[----:B------:R-:W-:-:S02]  /*0f80*/  LOP3.LUT R0, R20, 0x10, R16, 0xf8, !PT ;  /* 0x0000001014007812 */ /* 0x000fc400078ef810 */
[----:B------:R-:W-:Y:S01]  /*0f90*/  SHF.R.S32.HI R7, RZ, 0x1f, R23 ;  /* 0x0000001fff077819 */ /* 0x000fe20000011417 */
[----:B------:R-:W-:Y:S04]  /*0fa0*/  STL [R1+0x38], R4 ;  /* 0x0000380401007387 */ /* 0x000fe80000100800 */
[----:B------:R0:W-:Y:S01]  /*0fb0*/  STL [R1+0x18], R5 ;  /* 0x0000180501007387 */ /* 0x0001e20000100800 */
[----:B------:R-:W-:Y:S01]  /*0fc0*/  IMAD.IADD R10, R15, 0x1, -R10 ;  /* 0x000000010f0a7824 */ /* 0x000fe200078e0a0a */
[----:B------:R-:W-:Y:S01]  /*0fd0*/  LOP3.LUT R0, R0, R14, RZ, 0x3c, !PT ;  /* 0x0000000e00007212 */ /* 0x000fe200078e3cff */
[----:B------:R-:W-:Y:S01]  /*0fe0*/  IMAD.IADD R2, R6, 0x1, -R2 ;  /* 0x0000000106027824 */ /* 0x000fe200078e0a02 */
[----:B------:R-:W-:Y:S01]  /*0ff0*/  STL [R1+0xc], R7 ;  /* 0x00000c0701007387 */ /* 0x000fe20000100800 */
[----:B0-----:R-:W-:-:S02]  /*1000*/  VIADD R5, R4, 0x20 ;  /* 0x0000002004057836 */ /* 0x001fc40000000000 */
[----:B------:R-:W-:-:S03]  /*1010*/  VIADD R4, R4, 0x40 ;  /* 0x0000004004047836 */ /* 0x000fc60000000000 */
[----:B------:R0:W-:Y:S01]  /*1020*/  STL [R1+0x58], R5 ;  /* 0x0000580501007387 */ /* 0x0001e20000100800 */
[----:B------:R-:W-:Y:S01]  /*1030*/  SHF.R.S32.HI R6, RZ, 0x1f, R5 ;  /* 0x0000001fff067819 */ /* 0x000fe20000011405 */
[----:B------:R-:W-:Y:S02]  /*1040*/  IMAD.SHL.U32 R9, R10, 0x2, RZ ;  /* 0x000000020a097824 */ /* 0x000fe400078e00ff */
[----:B------:R1:W-:Y:S01]  /*1050*/  STL [R1+0x60], R4 ;  /* 0x0000600401007387 */ /* 0x0003e20000100800 */
[----:B0-----:R-:W-:-:S03]  /*1060*/  SHF.R.S32.HI R5, RZ, 0x1f, R4 ;  /* 0x0000001fff057819 */ /* 0x001fc60000011404 */
[----:B------:R0:W-:Y:S01]  /*1070*/  STL [R1+0xac], R6 ;  /* 0x0000ac0601007387 */ /* 0x0001e20000100800 */
[----:B-1----:R-:W-:Y:S01]  /*1080*/  IMAD.IADD R4, R13, 0x1, R0 ;  /* 0x000000010d047824 */ /* 0x002fe200078e0200 */
[----:B------:R-:W-:Y:S02]  /*1090*/  SHF.R.S32.HI R0, RZ, 0x4, R11 ;  /* 0x00000004ff007819 */ /* 0x000fe4000001140b */
[----:B------:R1:W-:Y:S01]  /*10a0*/  STL [R1+0xa8], R5 ;  /* 0x0000a80501007387 */ /* 0x0003e20000100800 */
[C---:B------:R-:W-:Y:S02]  /*10b0*/  VIADD R8, R9.reuse, 0x30 ;  /* 0x0000003009087836 */ /* 0x040fe40000000000 */
[C---:B------:R-:W-:Y:S01]  /*10c0*/  VIADD R7, R9.reuse, 0x38 ;  /* 0x0000003809077836 */ /* 0x040fe20000000000 */
[----:B------:R-:W-:Y:S01]  /*10d0*/  STL [R1+0x3c], R9 ;  /* 0x00003c0901007387 */ /* 0x000fe20000100800 */
[----:B0-----:R-:W-:-:S03]  /*10e0*/  VIADD R6, R9, 0x40 ;  /* 0x0000004009067836 */ /* 0x001fc60000000000 */
[----:B------:R0:W-:Y:S01]  /*10f0*/  STL [R1+0x30], R4 ;  /* 0x0000300401007387 */ /* 0x0001e20000100800 */
[----:B-1----:R-:W-:-:S03]  /*1100*/  VIADD R5, R9, 0x48 ;  /* 0x0000004809057836 */ /* 0x002fc60000000000 */
[----:B------:R1:W-:Y:S04]  /*1110*/  STL [R1], R0 ;  /* 0x0000000001007387 */ /* 0x0003e80000100800 */
[----:B------:R3:W-:Y:S01]  /*1120*/  STL [R1+0x78], R8 ;  /* 0x0000780801007387 */ /* 0x0007e20000100800 */
[C---:B0-----:R-:W-:Y:S02]  /*1130*/  VIADD R4, R9.reuse, 0x50 ;  /* 0x0000005009047836 */ /* 0x041fe40000000000 */
[----:B-1----:R-:W-:Y:S01]  /*1140*/  VIADD R0, R9, 0x58 ;  /* 0x0000005809007836 */ /* 0x002fe20000000000 */
[----:B------:R-:W-:Y:S01]  /*1150*/  SHF.R.S32.HI R9, RZ, 0x1f, R8 ;  /* 0x0000001fff097819 */ /* 0x000fe20000011408 */
[----:B------:R0:W-:Y:S01]  /*1160*/  STL [R1+0x74], R7 ;  /* 0x0000740701007387 */ /* 0x0001e20000100800 */
[----:B---3--:R-:W-:-:S03]  /*1170*/  SHF.R.S32.HI R8, RZ, 0x1f, R7 ;  /* 0x0000001fff087819 */ /* 0x008fc60000011407 */
[----:B------:R1:W-:Y:S04]  /*1180*/  STL [R1+0x70], R6 ;  /* 0x0000700601007387 */ /* 0x0003e80000100800 */
[----:B------:R3:W-:Y:S01]  /*1190*/  STL [R1+0x6c], R5 ;  /* 0x00006c0501007387 */ /* 0x0007e20000100800 */
[----:B0-----:R-:W-:-:S03]  /*11a0*/  SHF.R.S32.HI R7, RZ, 0x1f, R6 ;  /* 0x0000001fff077819 */ /* 0x001fc60000011406 */
[----:B------:R-:W-:Y:S01]  /*11b0*/  STL [R1+0x90], R9 ;  /* 0x0000900901007387 */ /* 0x000fe20000100800 */
[----:B-1----:R-:W-:-:S03]  /*11c0*/  SHF.R.S32.HI R6, RZ, 0x1f, R5 ;  /* 0x0000001fff067819 */ /* 0x002fc60000011405 */
[----:B------:R0:W-:Y:S01]  /*11d0*/  STL [R1+0x68], R4 ;  /* 0x0000680401007387 */ /* 0x0001e20000100800 */
[----:B---3--:R-:W-:-:S03]  /*11e0*/  SHF.R.S32.HI R5, RZ, 0x1f, R4 ;  /* 0x0000001fff057819 */ /* 0x008fc60000011404 */
[----:B------:R-:W-:Y:S04]  /*11f0*/  STL [R1+0x8c], R8 ;  /* 0x00008c0801007387 */ /* 0x000fe80000100800 */
[----:B------:R1:W-:Y:S01]  /*1200*/  STL [R1+0x64], R0 ;  /* 0x0000640001007387 */ /* 0x0003e20000100800 */
[----:B0-----:R-:W-:-:S03]  /*1210*/  SHF.R.S32.HI R4, RZ, 0x1f, R0 ;  /* 0x0000001fff047819 */ /* 0x001fc60000011400 */
[----:B------:R0:W-:Y:S01]  /*1220*/  STL [R1+0x88], R7 ;  /* 0x0000880701007387 */ /* 0x0001e20000100800 */
[----:B-1----:R-:W-:-:S03]  /*1230*/  IMAD R0, R2, 0x8, R3 ;  /* 0x0000000802007824 */ /* 0x002fc600078e0203 */
[----:B------:R0:W-:Y:S04]  /*1240*/  STL [R1+0x84], R6 ;  /* 0x0000840601007387 */ /* 0x0001e80000100800 */
[----:B------:R0:W-:Y:S04]  /*1250*/  STL [R1+0x80], R5 ;  /* 0x0000800501007387 */ /* 0x0001e80000100800 */
[----:B------:R0:W-:Y:S04]  /*1260*/  STL [R1+0xa0], R0 ;  /* 0x0000a00001007387 */ /* 0x0001e80000100800 */
[----:B------:R0:W-:Y:S01]  /*1270*/  STL [R1+0x7c], R4 ;  /* 0x00007c0401007387 */ /* 0x0001e20000100800 */
[----:B------:R-:W-:-:S02]  /*1280*/  IMAD.MOV.U32 R154, RZ, RZ, RZ ;  /* 0x000000ffff9a7224 */ /* 0x000fc400078e00ff */
[----:B------:R-:W-:Y:S01]  /*1290*/  IMAD.MOV.U32 R156, RZ, RZ, RZ ;  /* 0x000000ffff9c7224 */ /* 0x000fe200078e00ff */
[----:B--2---:R-:W-:Y:S01]  /*12a0*/  LOP3.LUT R157, R19, 0x1, RZ, 0xfc, !PT ;  /* 0x00000001139d7812 */ /* 0x004fe200078efcff */
[----:B0-----:R-:W-:-:S07]  /*12b0*/  IMAD.MOV.U32 R19, RZ, RZ, RZ ;  /* 0x000000ffff137224 */ /* 0x001fce00078e00ff */
.L_x_486:
[----:B012-4-:R-:W0:Y:S01]  /*12c0*/  LDC.64 R2, c[0x0][0xc88] ;  /* 0x00032200ff027b82 */ /* 0x017e220000000a00 */
[----:B------:R-:W-:Y:S01]  /*12d0*/  ULDC.64 UR4, c[0x0][0xa28] ;  /* 0x00028a0000047ab9 */ /* 0x000fe20000000a00 */
[----:B------:R-:W-:Y:S01]  /*12e0*/  ULDC.64 UR8, c[0x0][0xa18] ;  /* 0x0002860000087ab9 */ /* 0x000fe20000000a00 */
[----:B------:R-:W-:Y:S01]  /*12f0*/  ULDC.64 UR6, c[0x0][0xa08] ;  /* 0x0002820000067ab9 */ /* 0x000fe20000000a00 */
[----:B0-----:R-:W-:-:S05]  /*1300*/  IMAD.WIDE R2, R27, 0x4, R2 ;  /* 0x000000041b027825 */ /* 0x001fca00078e0202 */
[----:B------:R-:W2:Y:S01]  /*1310*/  LDG.E R30, desc[UR40][R2.64] ;  /* 0x00000028021e7981 */ /* 0x000ea2000c1e1900 */
[----:B------:R-:W-:Y:S01]  /*1320*/  ISETP.NE.U32.AND P2, PT, RZ, UR4, PT ;  /* 0x00000004ff007c0c */ /* 0x000fe2000bf45070 */
[----:B---3--:R-:W-:Y:S01]  /*1330*/  IMAD.MOV.U32 R8, RZ, RZ, RZ ;  /* 0x000000ffff087224 */ /* 0x008fe200078e00ff */
[----:B------:R-:W-:Y:S01]  /*1340*/  ISETP.NE.U32.AND P1, PT, RZ, UR8, PT ;  /* 0x00000008ff007c0c */ /* 0x000fe2000bf25070 */
[----:B------:R-:W-:Y:S01]  /*1350*/  IMAD.MOV.U32 R66, RZ, RZ, RZ ;  /* 0x000000ffff427224 */ /* 0x000fe200078e00ff */
[----:B------:R-:W-:Y:S02]  /*1360*/  ISETP.NE.AND.EX P2, PT, RZ, UR5, PT, P2 ;  /* 0x00000005ff007c0c */ /* 0x000fe4000bf45320 */
[----:B------:R-:W-:Y:S02]  /*1370*/  ISETP.NE.AND.EX P1, PT, RZ, UR9, PT, P1 ;  /* 0x00000009ff007c0c */ /* 0x000fe4000bf25310 */
[----:B------:R-:W-:-:S04]  /*1380*/  ISETP.NE.U32.AND P0, PT, RZ, UR6, PT ;  /* 0x00000006ff007c0c */ /* 0x000fc8000bf05070 */
[----:B------:R-:W-:Y:S02]  /*1390*/  ISETP.NE.AND.EX P0, PT, RZ, UR7, PT, P0 ;  /* 0x00000007ff007c0c */ /* 0x000fe4000bf05300 */
[----:B--2---:R-:W-:Y:S01]  /*13a0*/  SHF.R.S32.HI R0, RZ, 0x1f, R30 ;  /* 0x0000001fff007819 */ /* 0x004fe2000001141e */
[C---:B------:R-:W-:Y:S02]  /*13b0*/  IMAD.SHL.U32 R32, R30.reuse, 0x4, RZ ;  /* 0x000000041e207824 */ /* 0x040fe400078e00ff */
[C---:B------:R-:W-:Y:S01]  /*13c0*/  @P2 LEA R2, P3, R30.reuse, UR4, 0x2 ;  /* 0x000000041e022c11 */ /* 0x040fe2000f8610ff */
[----:B------:R-:W-:Y:S01]  /*13d0*/  STL [R1+0x34], R30 ;  /* 0x0000341e01007387 */ /* 0x000fe20000100800 */
[C-C-:B------:R-:W-:Y:S02]  /*13e0*/  SHF.L.U64.HI R31, R30.reuse, 0x2, R0.reuse ;  /* 0x000000021e1f7819 */ /* 0x140fe40000010200 */
[----:B------:R-:W-:Y:S01]  /*13f0*/  @P2 LEA.HI.X R3, R30, UR5, R0, 0x2, P3 ;  /* 0x000000051e032c11 */ /* 0x000fe200098f1400 */
[----:B------:R-:W-:Y:S01]  /*1400*/  ULDC UR4, c[0x0][0x288] ;  /* 0x0000a20000047ab9 */ /* 0x000fe20000000800 */
[C---:B------:R-:W-:Y:S01]  /*1410*/  IADD3 R6, P4, R32.reuse, UR6, RZ ;  /* 0x0000000620067c10 */ /* 0x040fe2000ff9e0ff */
[----:B------:R0:W-:Y:S04]  /*1420*/  STL [R1+0x50], R0 ;  /* 0x0000500001007387 */ /* 0x0001e80000100800 */
[----:B-----5:R1:W5:Y:S01]  /*1430*/  @P2 LDG.E R8, desc[UR40][R2.64] ;  /* 0x0000002802082981 */ /* 0x020362000c1e1900 */
[----:B------:R-:W-:Y:S01]  /*1440*/  @P1 IADD3 R4, P2, R32, UR8, RZ ;  /* 0x0000000820041c10 */ /* 0x000fe2000ff5e0ff */
[----:B------:R-:W-:Y:S01]  /*1450*/  IMAD.U32 R24, RZ, RZ, UR4 ;  /* 0x00000004ff187e24 */ /* 0x000fe2000f8e00ff */
[C---:B------:R-:W-:Y:S01]  /*1460*/  IADD3.X R7, R31.reuse, UR7, RZ, P4, !PT ;  /* 0x000000071f077c10 */ /* 0x040fe2000a7fe4ff */
[----:B------:R2:W-:Y:S01]  /*1470*/  STL [R1+0x44], R32 ;  /* 0x0000442001007387 */ /* 0x0005e20000100800 */
[----:B------:R-:W-:Y:S01]  /*1480*/  @P1 IADD3.X R5, R31, UR9, RZ, P2, !PT ;  /* 0x000000091f051c10 */ /* 0x000fe200097fe4ff */
[----:B------:R-:W-:Y:S01]  /*1490*/  ULDC.64 UR4, c[0x0][0x418] ;  /* 0x0001060000047ab9 */ /* 0x000fe20000000a00 */
[----:B------:R-:W-:Y:S01]  /*14a0*/  ULDC.64 UR8, c[0x0][0xa20] ;  /* 0x0002880000087ab9 */ /* 0x000fe20000000a00 */
[----:B------:R2:W5:Y:S04]  /*14b0*/  @P0 LDG.E R66, desc[UR40][R6.64] ;  /* 0x0000002806420981 */ /* 0x000568000c1e1900 */
[----:B------:R2:W5:Y:S04]  /*14c0*/  @P1 LDG.E R24, desc[UR40][R4.64] ;  /* 0x0000002804181981 */ /* 0x000568000c1e1900 */
[----:B------:R2:W-:Y:S04]  /*14d0*/  STL [R1+0x48], R31 ;  /* 0x0000481f01007387 */ /* 0x0005e80000100800 */
[----:B------:R2:W-:Y:S01]  /*14e0*/  STL [R1+0x54], R25 ;  /* 0x0000541901007387 */ /* 0x0005e20000100800 */
[----:B------:R-:W-:Y:S01]  /*14f0*/  UISETP.NE.U32.AND UP0, UPT, UR4, URZ, UPT ;  /* 0x0000003f0400728c */ /* 0x000fe2000bf05070 */
[----:B-1----:R-:W-:-:S02]  /*1500*/  LOP3.LUT R2, R26, 0xff000000, RZ, 0xc0, !PT ;  /* 0xff0000001a027812 */ /* 0x002fc400078ec0ff */
[----:B------:R-:W-:Y:S01]  /*1510*/  ULDC UR4, c[0x0][0x424] ;  /* 0x0001090000047ab9 */ /* 0x000fe20000000800 */
[----:B------:R-:W-:Y:S01]  /*1520*/  UISETP.NE.AND.EX UP0, UPT, UR5, URZ, UPT, UP0 ;  /* 0x0000003f0500728c */ /* 0x000fe2000bf05300 */
[----:B------:R-:W-:Y:S02]  /*1530*/  ISETP.NE.U32.AND P2, PT, RZ, UR8, PT ;  /* 0x00000008ff007c0c */ /* 0x000fe4000bf45070 */
[----:B------:R-:W-:Y:S01]  /*1540*/  ULDC UR5, c[0x0][0x2f0] ;  /* 0x0000bc0000057ab9 */ /* 0x000fe20000000800 */
[----:B------:R-:W-:Y:S01]  /*1550*/  USEL UR4, UR4, 0x1, UP0 ;  /* 0x0000000104047887 */ /* 0x000fe20008000000 */
[----:B0-----:R-:W-:Y:S02]  /*1560*/  LOP3.LUT R0, R26, 0xff0000, RZ, 0xc0, !PT ;  /* 0x00ff00001a007812 */ /* 0x001fe400078ec0ff */
[----:B------:R-:W-:Y:S01]  /*1570*/  SHF.R.U32.HI R3, RZ, 0x8, R2 ;  /* 0x00000008ff037819 */ /* 0x000fe20000011602 */
[----:B------:R-:W-:Y:S01]  /*1580*/  UIMAD UR4, UR4, UR5, URZ ;  /* 0x00000005040472a4 */ /* 0x000fe2000f8e023f */
[----:B------:R-:W-:-:S02]  /*1590*/  ISETP.NE.AND.EX P2, PT, RZ, UR9, PT, P2 ;  /* 0x00000009ff007c0c */ /* 0x000fc4000bf45320 */
[----:B------:R-:W-:Y:S01]  /*15a0*/  ULDC UR5, c[0x0][0x348] ;  /* 0x0000d20000057ab9 */ /* 0x000fe20000000800 */
[----:B------:R-:W-:Y:S02]  /*15b0*/  LEA.HI R9, R0, R3, RZ, 0x10 ;  /* 0x0000000300097211 */ /* 0x000fe400078f80ff */
[----:B------:R-:W-:Y:S01]  /*15c0*/  LOP3.LUT R22, R26, 0xffff, RZ, 0xc0, !PT ;  /* 0x0000ffff1a167812 */ /* 0x000fe200078ec0ff */
[----:B--2---:R-:W-:Y:S07]  /*15d0*/  @P1 BRA `(.L_x_360) ;  /* 0x0000000000241947 */ /* 0x004fee0003800000 */
[----:B------:R-:W-:Y:S02]  /*15e0*/  ULDC.64 UR6, c[0x0][0xa00] ;  /* 0x0002800000067ab9 */ /* 0x000fe40000000a00 */
[----:B------:R-:W-:-:S04]  /*15f0*/  ISETP.NE.U32.AND P1, PT, RZ, UR6, PT ;  /* 0x00000006ff007c0c */ /* 0x000fc8000bf25070 */
[----:B------:R-:W-:-:S13]  /*1600*/  ISETP.NE.AND.EX P1, PT, RZ, UR7, PT, P1 ;  /* 0x00000007ff007c0c */ /* 0x000fda000bf25310 */
[----:B------:R-:W-:Y:S05]  /*1610*/  @!P1 BRA `(.L_x_360) ;  /* 0x0000000000149947 */ /* 0x000fea0003800000 */
[----:B------:R-:W0:Y:S02]  /*1620*/  LDC.64 R2, c[0x0][0xa00] ;  /* 0x00028000ff027b82 */ /* 0x000e240000000a00 */
[----:B0-----:R-:W-:-:S05]  /*1630*/  IMAD.WIDE R2, R30, 0x4, R2 ;  /* 0x000000041e027825 */ /* 0x001fca00078e0202 */
[----:B-----5:R-:W2:Y:S04]  /*1640*/  LDG.E R24, desc[UR40][R2.64] ;  /* 0x0000002802187981 */ /* 0x020ea8000c1e1900 */
[----:B------:R-:W2:Y:S02]  /*1650*/  LDG.E R5, desc[UR40][R2.64+0x4] ;  /* 0x0000042802057981 */ /* 0x000ea4000c1e1900 */
[----:B--2---:R-:W-:-:S07]  /*1660*/  IMAD.IADD R24, R5, 0x1, -R24 ;  /* 0x0000000105187824 */ /* 0x004fce00078e0a18 */
.L_x_360:
[----:B------:R-:W-:Y:S02]  /*1670*/  IMAD.U32 R41, RZ, RZ, UR5 ;  /* 0x00000005ff297e24 */ /* 0x000fe4000f8e00ff */
[----:B------:R-:W-:Y:S01]  /*1680*/  IMAD.U32 R29, RZ, RZ, UR4 ;  /* 0x00000004ff1d7e24 */ /* 0x000fe2000f8e00ff */
[----:B------:R-:W-:Y:S06]  /*1690*/  @!P2 BRA `(.L_x_361) ;  /* 0x000000000010a947 */ /* 0x000fec0003800000 */
[----:B------:R-:W-:-:S04]  /*16a0*/  IADD3 R2, P0, R32, UR8, RZ ;  /* 0x0000000820027c10 */ /* 0x000fc8000ff1e0ff */
[----:B------:R-:W-:-:S05]  /*16b0*/  IADD3.X R3, R31, UR9, RZ, P0, !PT ;  /* 0x000000091f037c10 */ /* 0x000fca00087fe4ff */
[----:B------:R0:W5:Y:S01]  /*16c0*/  LDG.E R29, desc[UR40][R2.64] ;  /* 0x00000028021d7981 */ /* 0x000162000c1e1900 */
[----:B------:R-:W-:Y:S05]  /*16d0*/  BRA `(.L_x_362) ;  /* 0x0000000000107947 */ /* 0x000fea0003800000 */
.L_x_361:
[----:B------:R-:W-:Y:S05]  /*16e0*/  @!P0 BRA `(.L_x_362) ;  /* 0x00000000000c8947 */ /* 0x000fea0003800000 */
[----:B------:R-:W2:Y:S04]  /*16f0*/  LDG.E R0, desc[UR40][R6.64] ;  /* 0x0000002806007981 */ /* 0x000ea8000c1e1900 */
[----:B------:R-:W2:Y:S02]  /*1700*/  LDG.E R29, desc[UR40][R6.64+0x4] ;  /* 0x00000428061d7981 */ /* 0x000ea4000c1e1900 */
[----:B--2---:R-:W-:-:S07]  /*1710*/  IMAD.IADD R29, R29, 0x1, -R0 ;  /* 0x000000011d1d7824 */ /* 0x004fce00078e0a00 */
.L_x_362:
[----:B------:R-:W-:Y:S01]  /*1720*/  ULDC.64 UR4, c[0x0][0xa10] ;  /* 0x0002840000047ab9 */ /* 0x000fe20000000a00 */
[----:B------:R-:W2:Y:S01]  /*1730*/  LDL.LU R28, [R1+0x28] ;  /* 0x00002800011c7983 */ /* 0x000ea20000300800 */
[----:B------:R-:W-:-:S04]  /*1740*/  ISETP.NE.U32.AND P0, PT, RZ, UR4, PT ;  /* 0x00000004ff007c0c */ /* 0x000fc8000bf05070 */
[----:B------:R-:W-:Y:S01]  /*1750*/  ISETP.NE.AND.EX P0, PT, RZ, UR5, PT, P0 ;  /* 0x00000005ff007c0c */ /* 0x000fe2000bf05300 */
[----:B------:R-:W-:Y:S02]  /*1760*/  ULDC.64 UR4, c[0x0][0xa30] ;  /* 0x00028c0000047ab9 */ /* 0x000fe40000000a00 */
[----:B------:R-:W-:-:S10]  /*1770*/  ISETP.NE.U32.AND P1, PT, RZ, UR4, PT ;  /* 0x00000004ff007c0c */ /* 0x000fd4000bf25070 */
[----:B0-----:R-:W0:Y:S02]  /*1780*/  @P0 LDC.64 R2, c[0x0][0xa10] ;  /* 0x00028400ff020b82 */ /* 0x001e240000000a00 */
[----:B0-----:R-:W-:-:S05]  /*1790*/  @P0 IMAD.WIDE R2, R30, 0x4, R2 ;  /* 0x000000041e020825 */ /* 0x001fca00078e0202 */
[----:B------:R-:W3:Y:S04]  /*17a0*/  @P0 LDG.E R0, desc[UR40][R2.64] ;  /* 0x0000002802000981 */ /* 0x000ee8000c1e1900 */
[----:B------:R-:W3:Y:S01]  /*17b0*/  @P0 LDG.E R7, desc[UR40][R2.64+0x4] ;  /* 0x0000042802070981 */ /* 0x000ee2000c1e1900 */
[----:B------:R-:W-:Y:S01]  /*17c0*/  ISETP.NE.AND.EX P1, PT, RZ, UR5, PT, P1 ;  /* 0x00000005ff007c0c */ /* 0x000fe2000bf25310 */
[----:B-----5:R-:W-:-:S12]  /*17d0*/  IMAD.MOV.U32 R27, RZ, RZ, R29 ;  /* 0x000000ffff1b7224 */ /* 0x020fd800078e001d */
[----:B------:R-:W-:-:S04]  /*17e0*/  @P1 IADD3 R4, P2, R32, UR4, RZ ;  /* 0x0000000420041c10 */ /* 0x000fc8000ff5e0ff */
[----:B------:R-:W-:-:S05]  /*17f0*/  @P1 IADD3.X R5, R31, UR5, RZ, P2, !PT ;  /* 0x000000051f051c10 */ /* 0x000fca00097fe4ff */
[----:B------:R0:W5:Y:S01]  /*1800*/  @P1 LDG.E R27, desc[UR40][R4.64] ;  /* 0x00000028041b1981 */ /* 0x000162000c1e1900 */
[----:B------:R-:W-:Y:S01]  /*1810*/  IMAD.IADD R8, R29, 0x1, -R8 ;  /* 0x000000011d087824 */ /* 0x000fe200078e0a08 */
[----:B------:R-:W-:Y:S01]  /*1820*/  LOP3.LUT R11, R9, 0xff, RZ, 0xc0, !PT ;  /* 0x000000ff090b7812 */ /* 0x000fe200078ec0ff */
[----:B------:R-:W-:Y:S01]  /*1830*/  BSSY B0, `(.L_x_363) ;  /* 0x000002e000007945 */ /* 0x000fe20003800000 */
[----:B------:R-:W-:-:S03]  /*1840*/  SHF.R.U32.HI R6, RZ, 0x10, R9 ;  /* 0x00000010ff067819 */ /* 0x000fc60000011609 */
[----:B------:R0:W-:Y:S04]  /*1850*/  STL [R1+0x5c], R11 ;  /* 0x00005c0b01007387 */ /* 0x0001e80000100800 */
[----:B------:R0:W-:Y:S01]  /*1860*/  STL [R1+0x40], R6 ;  /* 0x0000400601007387 */ /* 0x0001e20000100800 */
[----:B--2---:R-:W-:Y:S02]  /*1870*/  LOP3.LUT R28, R28, 0xfffffffb, RZ, 0xc0, !PT ;  /* 0xfffffffb1c1c7812 */ /* 0x004fe400078ec0ff */
[----:B---3--:R-:W-:Y:S01]  /*1880*/  @P0 IADD3 R41, -R0, R7, RZ ;  /* 0x0000000700290210 */ /* 0x008fe20007ffe1ff */
[----:B------:R-:W-:-:S04]  /*1890*/  IMAD.MOV.U32 R7, RZ, RZ, RZ ;  /* 0x000000ffff077224 */ /* 0x000fc800078e00ff */
[----:B------:R-:W-:-:S04]  /*18a0*/  IMAD.IADD R88, R8, 0x1, R41 ;  /* 0x0000000108587824 */ /* 0x000fc800078e0229 */
[C---:B------:R-:W-:Y:S01]  /*18b0*/  VIADD R0, R88.reuse, 0x7f ;  /* 0x0000007f58007836 */ /* 0x040fe20000000000 */
[----:B------:R-:W-:-:S04]  /*18c0*/  ISETP.GE.AND P3, PT, R88, 0x1, PT ;  /* 0x000000015800780c */ /* 0x000fc80003f66270 */
[----:B------:R-:W-:-:S04]  /*18d0*/  SHF.R.S32.HI R3, RZ, 0x1f, R0 ;  /* 0x0000001fff037819 */ /* 0x000fc80000011400 */
[----:B------:R-:W-:-:S04]  /*18e0*/  LEA.HI R3, R3, R0, RZ, 0x7 ;  /* 0x0000000003037211 */ /* 0x000fc800078f38ff */
[----:B------:R-:W-:Y:S02]  /*18f0*/  SHF.R.S32.HI R26, RZ, 0x7, R3 ;  /* 0x00000007ff1a7819 */ /* 0x000fe40000011403 */
[----:B------:R-:W-:-:S05]  /*1900*/  @P3 LOP3.LUT R28, R28, 0x4, RZ, 0xfc, !PT ;  /* 0x000000041c1c3812 */ /* 0x000fca00078efcff */
[----:B------:R0:W-:Y:S01]  /*1910*/  STL [R1+0x28], R28 ;  /* 0x0000281c01007387 */ /* 0x0001e20000100800 */
[----:B------:R-:W-:Y:S05]  /*1920*/  @!P3 BRA `(.L_x_364) ;  /* 0x000000000078b947 */ /* 0x000fea0003800000 */
[----:B------:R-:W-:Y:S01]  /*1930*/  ISETP.NE.AND P0, PT, R6, RZ, PT ;  /* 0x000000ff0600720c */ /* 0x000fe20003f05270 */
[----:B------:R-:W-:-:S03]  /*1940*/  ULDC UR4, c[0x0][0x9f0] ;  /* 0x00027c0000047ab9 */ /* 0x000fc60000000800 */
[----:B------:R-:W-:-:S04]  /*1950*/  SEL R9, R6, UR4, P0 ;  /* 0x0000000406097c07 */ /* 0x000fc80008000000 */
[-C--:B0-----:R-:W-:Y:S02]  /*1960*/  IABS R5, R9.reuse ;  /* 0x0000000900057213 */ /* 0x081fe40000000000 */
[----:B------:R-:W-:Y:S02]  /*1970*/  IADD3 R0, R26, -0x1, R9 ;  /* 0xffffffff1a007810 */ /* 0x000fe40007ffe009 */
[----:B------:R-:W0:Y:S01]  /*1980*/  I2F.RP R4, R5 ;  /* 0x0000000500047306 */ /* 0x000e220000209400 */
[----:B------:R-:W-:-:S05]  /*1990*/  IABS R10, R9 ;  /* 0x00000009000a7213 */ /* 0x000fca0000000000 */
[----:B------:R-:W-:Y:S02]  /*19a0*/  IMAD.MOV R10, RZ, RZ, -R10 ;  /* 0x000000ffff0a7224 */ /* 0x000fe400078e0a0a */
[----:B0-----:R-:W0:Y:S02]  /*19b0*/  MUFU.RCP R4, R4 ;  /* 0x0000000400047308 */ /* 0x001e240000001000 */
[----:B0-----:R-:W-:Y:S01]  /*19c0*/  VIADD R2, R4, 0xffffffe ;  /* 0x0ffffffe04027836 */ /* 0x001fe20000000000 */
[----:B------:R-:W-:Y:S02]  /*19d0*/  IABS R4, R0 ;  /* 0x0000000000047213 */ /* 0x000fe40000000000 */
[----:B------:R-:W-:-:S03]  /*19e0*/  LOP3.LUT R0, R0, R9, RZ, 0x3c, !PT ;  /* 0x0000000900007212 */ /* 0x000fc600078e3cff */
[----:B------:R0:W1:Y:S01]  /*19f0*/  F2I.FTZ.U32.TRUNC.NTZ R3, R2 ;  /* 0x0000000200037305 */ /* 0x000062000021f000 */
[----:B------:R-:W-:Y:S01]  /*1a00*/  ISETP.GE.AND P2, PT, R0, RZ, PT ;  /* 0x000000ff0000720c */ /* 0x000fe20003f46270 */
[----:B0-----:R-:W-:Y:S02]  /*1a10*/  IMAD.MOV.U32 R2, RZ, RZ, RZ ;  /* 0x000000ffff027224 */ /* 0x001fe400078e00ff */
[----:B-1----:R-:W-:-:S04]  /*1a20*/  IMAD.MOV R6, RZ, RZ, -R3 ;  /* 0x000000ffff067224 */ /* 0x002fc800078e0a03 */
[----:B------:R-:W-:-:S04]  /*1a30*/  IMAD R7, R6, R5, RZ ;  /* 0x0000000506077224 */ /* 0x000fc800078e02ff */
[----:B------:R-:W-:-:S04]  /*1a40*/  IMAD.HI.U32 R3, R3, R7, R2 ;  /* 0x0000000703037227 */ /* 0x000fc800078e0002 */
[----:B------:R-:W-:Y:S02]  /*1a50*/  IMAD.MOV.U32 R2, RZ, RZ, R10 ;  /* 0x000000ffff027224 */ /* 0x000fe400078e000a */
[----:B------:R-:W-:-:S04]  /*1a60*/  IMAD.HI.U32 R3, R3, R4, RZ ;  /* 0x0000000403037227 */ /* 0x000fc800078e00ff */
[----:B------:R-:W-:-:S05]  /*1a70*/  IMAD R2, R3, R2, R4 ;  /* 0x0000000203027224 */ /* 0x000fca00078e0204 */
[----:B------:R-:W-:-:S13]  /*1a80*/  ISETP.GT.U32.AND P1, PT, R5, R2, PT ;  /* 0x000000020500720c */ /* 0x000fda0003f24070 */
[----:B------:R-:W-:Y:S02]  /*1a90*/  @!P1 IMAD.IADD R2, R2, 0x1, -R5 ;  /* 0x0000000102029824 */ /* 0x000fe400078e0a05 */
[----:B------:R-:W-:Y:S01]  /*1aa0*/  @!P1 VIADD R3, R3, 0x1 ;  /* 0x0000000103039836 */ /* 0x000fe20000000000 */
[----:B------:R-:W-:Y:S02]  /*1ab0*/  ISETP.NE.AND P1, PT, R9, RZ, PT ;  /* 0x000000ff0900720c */ /* 0x000fe40003f25270 */
[----:B------:R-:W-:-:S13]  /*1ac0*/  ISETP.GE.U32.AND P0, PT, R2, R5, PT ;  /* 0x000000050200720c */ /* 0x000fda0003f06070 */
[----:B------:R-:W-:-:S04]  /*1ad0*/  @P0 VIADD R3, R3, 0x1 ;  /* 0x0000000103030836 */ /* 0x000fc80000000000 */
[----:B------:R-:W-:Y:S01]  /*1ae0*/  @!P2 IMAD.MOV R3, RZ, RZ, -R3 ;  /* 0x000000ffff03a224 */ /* 0x000fe200078e0a03 */
[----:B------:R-:W-:-:S05]  /*1af0*/  @!P1 LOP3.LUT R3, RZ, R9, RZ, 0x33, !PT ;  /* 0x00000009ff039212 */ /* 0x000fca00078e33ff */
[----:B------:R-:W-:-:S07]  /*1b00*/  IMAD.MOV.U32 R7, RZ, RZ, R3 ;  /* 0x000000ffff077224 */ /* 0x000fce00078e0003 */
.L_x_364:
[----:B------:R-:W-:Y:S05]  /*1b10*/  BSYNC B0 ;  /* 0x0000000000007941 */ /* 0x000fea0003800000 */
.L_x_363:
[----:B------:R-:W-:Y:S01]  /*1b20*/  IMAD R0, R11, R7, RZ ;  /* 0x000000070b007224 */ /* 0x000fe200078e02ff */
[----:B------:R-:W-:-:S04]  /*1b30*/  PLOP3.LUT P2, PT, PT, PT, PT, 0x80, 0x0 ;  /* 0x000000000000781c */ /* 0x000fc80003f4f070 */
[C---:B------:R-:W-:Y:S01]  /*1b40*/  VIADDMNMX R7, R0.reuse, R7, R26, PT ;  /* 0x0000000700077246 */ /* 0x040fe2000380011a */
[----:B------:R-:W-:-:S04]  /*1b50*/  IMAD R0, R0, 0x80, -R8 ;  /* 0x0000008000007824 */ /* 0x000fc800078e0a08 */
[----:B------:R-:W-:Y:S01]  /*1b60*/  IMAD R2, R7, 0x80, -R8 ;  /* 0x0000008007027824 */ /* 0x000fe200078e0a08 */
[----:B------:R-:W-:-:S04]  /*1b70*/  VIMNMX R0, RZ, R0, !PT ;  /* 0x00000000ff007248 */ /* 0x000fc80007fe0100 */
[----:B------:R-:W-:Y:S02]  /*1b80*/  VIMNMX R3, R2, R41, PT ;  /* 0x0000002902037248 */ /* 0x000fe40003fe0100 */
[----:B------:R-:W-:Y:S02]  /*1b90*/  SHF.R.U32.HI R40, RZ, 0x7, R0 ;  /* 0x00000007ff287819 */ /* 0x000fe40000011600 */
[----:B------:R-:W-:-:S03]  /*1ba0*/  ISETP.GT.AND P0, PT, R3, R0, PT ;  /* 0x000000000300720c */ /* 0x000fc60003f04270 */
[----:B------:R-:W-:-:S10]  /*1bb0*/  IMAD.MOV.U32 R2, RZ, RZ, R40 ;  /* 0x000000ffff027224 */ /* 0x000fd400078e0028 */
[----:B------:R-:W-:-:S05]  /*1bc0*/  @P0 VIADD R3, R3, 0x7f ;  /* 0x0000007f03030836 */ /* 0x000fca0000000000 */
[----:B------:R-:W-:-:S04]  /*1bd0*/  @P0 SHF.R.S32.HI R0, RZ, 0x1f, R3 ;  /* 0x0000001fff000819 */ /* 0x000fc80000011403 */
[----:B------:R-:W-:-:S04]  /*1be0*/  @P0 LEA.HI R0, R0, R3, RZ, 0x7 ;  /* 0x0000000300000211 */ /* 0x000fc800078f38ff */
[----:B------:R-:W-:-:S04]  /*1bf0*/  @P0 SHF.R.S32.HI R2, RZ, 0x7, R0 ;  /* 0x00000007ff020819 */ /* 0x000fc80000011400 */
[----:B------:R-:W-:-:S13]  /*1c00*/  ISETP.GT.AND P0, PT, R2, R40, PT ;  /* 0x000000280200720c */ /* 0x000fda0003f04270 */
[----:B------:R-:W-:Y:S05]  /*1c10*/  @!P0 BRA `(.L_x_365) ;  /* 0x00000050001c8947 */ /* 0x000fea0003800000 */
[----:B------:R-:W-:Y:S01]  /*1c20*/  VIADD R0, R18, 0x13800 ;  /* 0x0001380012007836 */ /* 0x000fe20000000000 */
[----:B------:R-:W-:Y:S04]  /*1c30*/  BSSY B6, `(.L_x_366) ;  /* 0x0000013000067945 */ /* 0x000fe80003800000 */
[----:B------:R-:W-:-:S13]  /*1c40*/  LOP3.LUT P0, RZ, R0, 0x9f, RZ, 0xc0, !PT ;  /* 0x0000009f00ff7812 */ /* 0x000fda000780c0ff */
[----:B------:R-:W-:Y:S05]  /*1c50*/  @!P0 BRA `(.L_x_367) ;  /* 0x0000000000408947 */ /* 0x000fea0003800000 */
[----:B------:R-:W-:Y:S01]  /*1c60*/  MOV R14, 0x0 ;  /* 0x00000000000e7802 */ /* 0x000fe20000000f00 */
[----:B------:R-:W-:Y:S01]  /*1c70*/  ULDC.64 UR4, c[0x4][0x98] ;  /* 0x0100260000047ab9 */ /* 0x000fe20000000a00 */
[----:B------:R-:W-:Y:S01]  /*1c80*/  ULDC.64 UR6, c[0x4][0x20] ;  /* 0x0100080000067ab9 */ /* 0x000fe20000000a00 */
[----:B0-----:R-:W-:Y:S01]  /*1c90*/  IMAD.U32 R4, RZ, RZ, UR4 ;  /* 0x00000004ff047e24 */ /* 0x001fe2000f8e00ff */
[----:B------:R-:W-:Y:S01]  /*1ca0*/  MOV R12, 0x1 ;  /* 0x00000001000c7802 */ /* 0x000fe20000000f00 */
        /* <DEDUP_REMOVED lines=8> */
[----:B------:R-:W-:-:S07]  /*1d30*/  IMAD.MOV.U32 R13, RZ, RZ, RZ ;  /* 0x000000ffff0d7224 */ /* 0x000fce00078e00ff */
[----:B------:R-:W-:-:S07]  /*1d40*/  LEPC R20, `(.L_x_367) ;  /* 0x000000001014794e */ /* 0x000fce0000000000 */
[----:B0----5:R-:W-:Y:S05]  /*1d50*/  CALL.ABS.NOINC R14 ;  /* 0x000000000e007343 */ /* 0x021fea0003c00000 */
.L_x_367:
[----:B------:R-:W-:Y:S05]  /*1d60*/  BSYNC B6 ;  /* 0x0000000000067941 */ /* 0x000fea0003800000 */
.L_x_366:
[----:B------:R-:W-:Y:S01]  /*1d70*/  VIADD R0, R18, 0x9000 ;  /* 0x0000900012007836 */ /* 0x000fe20000000000 */
[----:B------:R-:W-:Y:S04]  /*1d80*/  BSSY B6, `(.L_x_368) ;  /* 0x0000013000067945 */ /* 0x000fe80003800000 */
[----:B------:R-:W-:-:S13]  /*1d90*/  LOP3.LUT P0, RZ, R0, 0x9f, RZ, 0xc0, !PT ;  /* 0x0000009f00ff7812 */ /* 0x000fda000780c0ff */
[----:B------:R-:W-:Y:S05]  /*1da0*/  @!P0 BRA `(.L_x_369) ;  /* 0x0000000000408947 */ /* 0x000fea0003800000 */
[----:B------:R-:W-:Y:S01]  /*1db0*/  MOV R14, 0x0 ;  /* 0x00000000000e7802 */ /* 0x000fe20000000f00 */
[----:B------:R-:W-:Y:S01]  /*1dc0*/  ULDC.64 UR4, c[0x4][0x98] ;  /* 0x0100260000047ab9 */ /* 0x000fe20000000a00 */
[----:B------:R-:W-:Y:S01]  /*1dd0*/  ULDC.64 UR6, c[0x4][0x20] ;  /* 0x0100080000067ab9 */ /* 0x000fe20000000a00 */
[----:B0-----:R-:W-:Y:S02]  /*1de0*/  IMAD.U32 R4, RZ, RZ, UR4 ;  /* 0x00000004ff047e24 */ /* 0x001fe4000f8e00ff */
        /* <DEDUP_REMOVED lines=12> */
.L_x_369:
[----:B------:R-:W-:Y:S05]  /*1eb0*/  BSYNC B6 ;  /* 0x0000000000067941 */ /* 0x000fea0003800000 */
.L_x_368:
[----:B0-----:R-:W2:Y:S01]  /*1ec0*/  LDL R11, [R1+0x8] ;  /* 0x00000800010b7983 */ /* 0x001ea20000100800 */
[----:B------:R-:W-:Y:S01]  /*1ed0*/  ULDC.64 UR4, c[0x0][0x9f8] ;  /* 0x00027e0000047ab9 */ /* 0x000fe20000000a00 */
[----:B------:R-:W-:Y:S01]  /*1ee0*/  IMAD.MOV.U32 R68, RZ, RZ, R30 ;  /* 0x000000ffff447224 */ /* 0x000fe200078e001e */
[----:B------:R-:W-:Y:S01]  /*1ef0*/  ISETP.NE.U32.AND P0, PT, RZ, UR4, PT ;  /* 0x00000004ff007c0c */ /* 0x000fe2000bf05070 */
[----:B------:R-:W3:Y:S01]  /*1f00*/  LDL R8, [R1+0x98] ;  /* 0x0000980001087983 */ /* 0x000ee20000100800 */
[----:B------:R-:W0:Y:S02]  /*1f10*/  LDC.64 R60, c[0x0][0x3f8] ;  /* 0x0000fe00ff3c7b82 */ /* 0x000e240000000a00 */
[----:B------:R-:W-:Y:S01]  /*1f20*/  ISETP.NE.AND.EX P0, PT, RZ, UR5, PT, P0 ;  /* 0x00000005ff007c0c */ /* 0x000fe2000bf05300 */
[----:B------:R-:W4:Y:S05]  /*1f30*/  LDL R10, [R1+0x20] ;  /* 0x00002000010a7983 */ /* 0x000f2a0000100800 */
[----:B------:R-:W1:Y:S07]  /*1f40*/  LDC R55, c[0x0][0x3f4] ;  /* 0x0000fd00ff377b82 */ /* 0x000e6e0000000800 */
[----:B------:R-:W-:Y:S01]  /*1f50*/  @P0 IADD3 R4, P1, R32, UR4, RZ ;  /* 0x0000000420040c10 */ /* 0x000fe2000ff3e0ff */
[----:B------:R-:W1:Y:S01]  /*1f60*/  LDC.64 R58, c[0x0][0x408] ;  /* 0x00010200ff3a7b82 */ /* 0x000e620000000a00 */
[----:B------:R-:W-:Y:S01]  /*1f70*/  VIADD R67, R16, 0x20 ;  /* 0x0000002010437836 */ /* 0x000fe20000000000 */
[----:B------:R-:W-:Y:S01]  /*1f80*/  ULDC UR4, c[0x0][0x2f4] ;  /* 0x0000bd0000047ab9 */ /* 0x000fe20000000800 */
[----:B------:R-:W-:-:S05]  /*1f90*/  @P0 IADD3.X R5, R31, UR5, RZ, P1, !PT ;  /* 0x000000051f050c10 */ /* 0x000fca0008ffe4ff */
[----:B------:R0:W4:Y:S01]  /*1fa0*/  @P0 LDG.E R68, desc[UR40][R4.64] ;  /* 0x0000002804440981 */ /* 0x000122000c1e1900 */
[----:B------:R-:W-:-:S04]  /*1fb0*/  ISETP.GE.AND P1, PT, R67, UR4, PT ;  /* 0x0000000443007c0c */ /* 0x000fc8000bf26270 */
[----:B------:R-:W-:Y:S02]  /*1fc0*/  SEL R3, RZ, 0xffffffff, P1 ;  /* 0xffffffffff037807 */ /* 0x000fe40000800000 */
[----:B------:R-:W-:-:S03]  /*1fd0*/  ISETP.GE.AND P0, PT, R16, UR4, PT ;  /* 0x0000000410007c0c */ /* 0x000fc6000bf06270 */
[----:B0-----:R-:W-:Y:S01]  /*1fe0*/  IMAD.SHL.U32 R5, R3, 0x2, RZ ;  /* 0x0000000203057824 */ /* 0x001fe200078e00ff */
[----:B------:R-:W-:Y:S02]  /*1ff0*/  SHF.R.S32.HI R3, RZ, 0x1f, R155 ;  /* 0x0000001fff037819 */ /* 0x000fe4000001149b */
[----:B------:R-:W-:Y:S02]  /*2000*/  SEL R0, RZ, 0x1, P0 ;  /* 0x00000001ff007807 */ /* 0x000fe40000000000 */
[----:B------:R-:W-:Y:S01]  /*2010*/  SHF.R.S32.HI R153, RZ, 0x1f, R152 ;  /* 0x0000001fff997819 */ /* 0x000fe20000011498 */
[----:B------:R-:W-:Y:S01]  /*2020*/  IMAD R4, R3, R60, RZ ;  /* 0x0000003c03047224 */ /* 0x000fe200078e02ff */
[----:B------:R-:W-:Y:S02]  /*2030*/  SHF.R.S32.HI R17, RZ, 0x1f, R16 ;  /* 0x0000001fff117819 */ /* 0x000fe40000011410 */
[-C--:B-1----:R-:W-:Y:S02]  /*2040*/  ISETP.GE.AND P0, PT, R16, R55.reuse, PT ;  /* 0x000000371000720c */ /* 0x082fe40003f06270 */
[----:B------:R-:W-:Y:S01]  /*2050*/  ISETP.GE.AND P2, PT, R67, R55, PT ;  /* 0x000000374300720c */ /* 0x000fe20003f46270 */
[----:B------:R-:W-:Y:S01]  /*2060*/  IMAD R6, R3, R58, RZ ;  /* 0x0000003a03067224 */ /* 0x000fe200078e02ff */
[----:B------:R-:W-:Y:S01]  /*2070*/  LOP3.LUT R0, R5, 0x2, R0, 0xe2, !PT ;  /* 0x0000000205007812 */ /* 0x000fe200078ee200 */
[----:B------:R-:W-:Y:S01]  /*2080*/  IMAD R5, R155, R61, R4 ;  /* 0x0000003d9b057224 */ /* 0x000fe200078e0204 */
[----:B------:R-:W-:Y:S01]  /*2090*/  SEL R3, R55, RZ, P0 ;  /* 0x000000ff37037207 */ /* 0x000fe20000000000 */
[----:B------:R-:W-:Y:S01]  /*20a0*/  IMAD.WIDE.U32 R46, R155, R60, R152 ;  /* 0x0000003c9b2e7225 */ /* 0x000fe200078e0098 */
[----:B------:R-:W-:-:S03]  /*20b0*/  SEL R4, R55, RZ, P2 ;  /* 0x000000ff37047207 */ /* 0x000fc60001000000 */
[----:B------:R-:W-:-:S04]  /*20c0*/  IMAD.WIDE.U32 R44, R155, R60, R16 ;  /* 0x0000003c9b2c7225 */ /* 0x000fc800078e0010 */
[----:B------:R-:W-:Y:S02]  /*20d0*/  IMAD.IADD R47, R47, 0x1, R5 ;  /* 0x000000012f2f7824 */ /* 0x000fe400078e0205 */
[----:B------:R-:W-:Y:S02]  /*20e0*/  IMAD.IADD R45, R5, 0x1, R45 ;  /* 0x00000001052d7824 */ /* 0x000fe400078e022d */
[----:B------:R-:W-:Y:S02]  /*20f0*/  IMAD.IADD R3, R16, 0x1, R3 ;  /* 0x0000000110037824 */ /* 0x000fe400078e0203 */
[----:B------:R-:W-:Y:S02]  /*2100*/  IMAD.IADD R5, R67, 0x1, R4 ;  /* 0x0000000143057824 */ /* 0x000fe400078e0204 */
[----:B------:R-:W-:Y:S01]  /*2110*/  IMAD R9, R155, R59, R6 ;  /* 0x0000003b9b097224 */ /* 0x000fe200078e0206 */
[----:B------:R-:W-:Y:S02]  /*2120*/  SHF.R.S32.HI R4, RZ, 0x1f, R3 ;  /* 0x0000001fff047819 */ /* 0x000fe40000011403 */
[----:B------:R-:W-:-:S02]  /*2130*/  SHF.R.S32.HI R6, RZ, 0x1f, R5 ;  /* 0x0000001fff067819 */ /* 0x000fc40000011405 */
[----:B------:R-:W-:Y:S02]  /*2140*/  LEA.HI R65, R4, R3, RZ, 0x4 ;  /* 0x0000000304417211 */ /* 0x000fe400078f20ff */
[----:B------:R-:W-:Y:S02]  /*2150*/  LEA.HI R64, R6, R5, RZ, 0x4 ;  /* 0x0000000506407211 */ /* 0x000fe400078f20ff */
[----:B------:R-:W-:Y:S02]  /*2160*/  LEA.HI R3, R4, R3, RZ, 0x5 ;  /* 0x0000000304037211 */ /* 0x000fe400078f28ff */
[----:B------:R-:W-:-:S03]  /*2170*/  LEA.HI R5, R6, R5, RZ, 0x5 ;  /* 0x0000000506057211 */ /* 0x000fc600078f28ff */
[----:B------:R-:W-:Y:S02]  /*2180*/  IMAD.SHL.U32 R4, R3, 0x80, RZ ;  /* 0x0000008003047824 */ /* 0x000fe400078e00ff */
[----:B------:R-:W-:-:S03]  /*2190*/  IMAD.SHL.U32 R6, R5, 0x80, RZ ;  /* 0x0000008005067824 */ /* 0x000fc600078e00ff */
[----:B------:R-:W-:Y:S02]  /*21a0*/  LOP3.LUT R4, R4, 0xfffff000, RZ, 0xc0, !PT ;  /* 0xfffff00004047812 */ /* 0x000fe400078ec0ff */
[----:B------:R-:W-:Y:S01]  /*21b0*/  LOP3.LUT R6, R6, 0xfffff000, RZ, 0xc0, !PT ;  /* 0xfffff00006067812 */ /* 0x000fe200078ec0ff */
[----:B------:R-:W0:Y:S01]  /*21c0*/  S2R R30, SR_TID.X ;  /* 0x00000000001e7919 */ /* 0x000e220000002100 */
[----:B------:R-:W-:Y:S02]  /*21d0*/  ISETP.GE.AND P1, PT, R23, UR4, PT ;  /* 0x0000000417007c0c */ /* 0x000fe4000bf26270 */
[----:B------:R-:W-:-:S04]  /*21e0*/  LOP3.LUT R28, R28, 0xfffffffe, RZ, 0xc0, !PT ;  /* 0xfffffffe1c1c7812 */ /* 0x000fc800078ec0ff */
[----:B------:R-:W-:-:S04]  /*21f0*/  @P2 LOP3.LUT R28, R28, 0x1, RZ, 0xfc, !PT ;  /* 0x000000011c1c2812 */ /* 0x000fc800078efcff */
[----:B------:R-:W-:-:S04]  /*2200*/  LOP3.LUT R28, R28, 0xfffffffd, RZ, 0xc0, !PT ;  /* 0xfffffffd1c1c7812 */ /* 0x000fc800078ec0ff */
[----:B------:R-:W-:-:S05]  /*2210*/  @P1 LOP3.LUT R28, R28, 0x2, RZ, 0xfc, !PT ;  /* 0x000000021c1c1812 */ /* 0x000fca00078efcff */
[----:B------:R1:W-:Y:S01]  /*2220*/  STL [R1+0x28], R28 ;  /* 0x0000281c01007387 */ /* 0x0003e20000100800 */
[----:B-----5:R-:W-:Y:S01]  /*2230*/  SHF.R.S32.HI R7, RZ, 0x1f, R27 ;  /* 0x0000001fff077819 */ /* 0x020fe2000001141b */
[----:B------:R-:W-:-:S04]  /*2240*/  IMAD.WIDE.U32 R42, R155, R58, R152 ;  /* 0x0000003a9b2a7225 */ /* 0x000fc800078e0098 */
[----:B------:R-:W-:-:S04]  /*2250*/  IMAD.WIDE.U32 R20, R155, R58, R16 ;  /* 0x0000003a9b147225 */ /* 0x000fc800078e0010 */
[----:B------:R-:W-:Y:S02]  /*2260*/  IMAD.IADD R43, R43, 0x1, R9 ;  /* 0x000000012b2b7824 */ /* 0x000fe400078e0209 */
[----:B------:R-:W-:Y:S02]  /*2270*/  IMAD.IADD R21, R9, 0x1, R21 ;  /* 0x0000000109157824 */ /* 0x000fe400078e0215 */
[----:B------:R-:W-:-:S04]  /*2280*/  IMAD.WIDE.U32 R46, R27, R60, R46 ;  /* 0x0000003c1b2e7225 */ /* 0x000fc800078e002e */
[----:B------:R-:W-:Y:S01]  /*2290*/  IMAD.WIDE.U32 R42, R27, R58, R42 ;  /* 0x0000003a1b2a7225 */ /* 0x000fe200078e002a */
[----:B------:R-:W-:-:S03]  /*22a0*/  LOP3.LUT R54, R0, 0x1, RZ, 0xc0, !PT ;  /* 0x0000000100367812 */ /* 0x000fc600078ec0ff */
[----:B------:R-:W-:Y:S01]  /*22b0*/  IMAD.WIDE.U32 R44, R27, R60, R44 ;  /* 0x0000003c1b2c7225 */ /* 0x000fe200078e002c */
[----:B------:R-:W-:-:S03]  /*22c0*/  LOP3.LUT R53, R0, 0x2, RZ, 0xc0, !PT ;  /* 0x0000000200357812 */ /* 0x000fc600078ec0ff */
[----:B------:R-:W-:Y:S01]  /*22d0*/  IMAD.WIDE.U32 R20, R27, R58, R20 ;  /* 0x0000003a1b147225 */ /* 0x000fe200078e0014 */
[----:B------:R-:W-:-:S03]  /*22e0*/  LOP3.LUT R48, R65, 0xfffffff0, RZ, 0xc0, !PT ;  /* 0xfffffff041307812 */ /* 0x000fc600078ec0ff */
[----:B------:R-:W-:Y:S02]  /*22f0*/  IMAD.IADD R66, R66, 0x1, R29 ;  /* 0x0000000142427824 */ /* 0x000fe400078e021d */
[----:B------:R-:W-:Y:S01]  /*2300*/  IMAD.SHL.U32 R55, R55, 0x2, RZ ;  /* 0x0000000237377824 */ /* 0x000fe200078e00ff */
[C---:B--2---:R-:W-:Y:S02]  /*2310*/  LOP3.LUT R3, R11.reuse, 0x10, R65, 0xf8, !PT ;  /* 0x000000100b037812 */ /* 0x044fe400078ef841 */
[----:B------:R-:W-:Y:S02]  /*2320*/  LOP3.LUT R5, R11, 0x10, R64, 0xf8, !PT ;  /* 0x000000100b057812 */ /* 0x000fe400078ef840 */
[-C--:B---3--:R-:W-:Y:S02]  /*2330*/  LOP3.LUT R3, R3, R8.reuse, RZ, 0x3c, !PT ;  /* 0x0000000803037212 */ /* 0x088fe400078e3cff */
[----:B------:R-:W-:Y:S02]  /*2340*/  LOP3.LUT R5, R5, R8, RZ, 0x3c, !PT ;  /* 0x0000000805057212 */ /* 0x000fe400078e3cff */
[----:B----4-:R-:W-:-:S02]  /*2350*/  IADD3 R63, R3, R4, R10 ;  /* 0x00000004033f7210 */ /* 0x010fc40007ffe00a */
[----:B------:R-:W-:Y:S02]  /*2360*/  IADD3 R62, R5, R6, R10 ;  /* 0x00000006053e7210 */ /* 0x000fe40007ffe00a */
[----:B------:R-:W2:Y:S01]  /*2370*/  S2R R10, SR_TID.X ;  /* 0x00000000000a7919 */ /* 0x000ea20000002100 */
[C---:B------:R-:W-:Y:S02]  /*2380*/  IMAD R8, R7.reuse, R60, RZ ;  /* 0x0000003c07087224 */ /* 0x040fe400078e02ff */
[----:B------:R-:W-:Y:S02]  /*2390*/  IMAD R4, R7, R58, RZ ;  /* 0x0000003a07047224 */ /* 0x000fe400078e02ff */
[C---:B------:R-:W-:Y:S02]  /*23a0*/  IMAD R51, R27.reuse, R61, R8 ;  /* 0x0000003d1b337224 */ /* 0x040fe400078e0208 */
[----:B------:R-:W-:Y:S01]  /*23b0*/  IMAD R49, R27, R59, R4 ;  /* 0x0000003b1b317224 */ /* 0x000fe200078e0204 */
[----:B------:R-:W-:Y:S01]  /*23c0*/  SHF.L.U64.HI R61, R60, 0x7, R61 ;  /* 0x000000073c3d7819 */ /* 0x000fe2000001023d */
[----:B------:R-:W-:Y:S01]  /*23d0*/  IMAD.IADD R52, R47, 0x1, R51 ;  /* 0x000000012f347824 */ /* 0x000fe200078e0233 */
[----:B------:R-:W-:Y:S01]  /*23e0*/  SHF.L.U64.HI R59, R58, 0x7, R59 ;  /* 0x000000073a3b7819 */ /* 0x000fe2000001023b */
[----:B------:R-:W-:Y:S01]  /*23f0*/  IMAD.IADD R50, R43, 0x1, R49 ;  /* 0x000000012b327824 */ /* 0x000fe200078e0231 */
[----:B------:R-:W-:Y:S01]  /*2400*/  LOP3.LUT R3, R64, 0xfffffff0, RZ, 0xc0, !PT ;  /* 0xfffffff040037812 */ /* 0x000fe200078ec0ff */
[----:B------:R-:W-:-:S02]  /*2410*/  IMAD.SHL.U32 R60, R60, 0x80, RZ ;  /* 0x000000803c3c7824 */ /* 0x000fc400078e00ff */
[----:B--2---:R-:W-:-:S05]  /*2420*/  VIADD R31, R10, 0xffffff80 ;  /* 0xffffff800a1f7836 */ /* 0x004fca0000000000 */
[----:B------:R-:W-:-:S04]  /*2430*/  LEA.HI R11, R31, R31, RZ, 0x1 ;  /* 0x0000001f1f0b7211 */ /* 0x000fc800078f08ff */
[----:B------:R-:W-:Y:S02]  /*2440*/  LOP3.LUT R11, R11, 0xfffffffe, RZ, 0xc0, !PT ;  /* 0xfffffffe0b0b7812 */ /* 0x000fe400078ec0ff */
[----:B0-----:R-:W-:Y:S02]  /*2450*/  SHF.R.U32.HI R10, RZ, 0x7, R30 ;  /* 0x00000007ff0a7819 */ /* 0x001fe4000001161e */
[----:B------:R-:W-:Y:S01]  /*2460*/  IADD3 R11, R31, -R11, RZ ;  /* 0x8000000b1f0b7210 */ /* 0x000fe20007ffe0ff */
[----:B------:R-:W-:Y:S01]  /*2470*/  IMAD.SHL.U32 R58, R58, 0x80, RZ ;  /* 0x000000803a3a7824 */ /* 0x000fe200078e00ff */
[----:B------:R-:W-:Y:S01]  /*2480*/  SHF.R.S32.HI R0, RZ, 0x1f, R68 ;  /* 0x0000001fff007819 */ /* 0x000fe20000011444 */
[----:B------:R-:W-:Y:S02]  /*2490*/  VIADD R56, R10, 0x8 ;  /* 0x000000080a387836 */ /* 0x000fe40000000000 */
[----:B------:R-:W-:Y:S02]  /*24a0*/  IMAD R57, R11, 0xc0, R155 ;  /* 0x000000c00b397824 */ /* 0x000fe400078e029b */
[----:B------:R-:W-:-:S02]  /*24b0*/  IMAD.IADD R51, R51, 0x1, R45 ;  /* 0x0000000133337824 */ /* 0x000fc400078e022d */
[----:B-1----:R-:W-:-:S07]  /*24c0*/  IMAD.IADD R49, R49, 0x1, R21 ;  /* 0x0000000131317824 */ /* 0x002fce00078e0215 */
.L_x_412:
[----:B------:R-:W2:Y:S01]  /*24d0*/  LDL R13, [R1+0x30] ;  /* 0x00003000010d7983 */ /* 0x000ea20000100800 */
[----:B------:R-:W0:Y:S01]  /*24e0*/  LDC R74, c[0x0][0x430] ;  /* 0x00010c00ff4a7b82 */ /* 0x000e220000000800 */
[----:B------:R-:W-:Y:S02]  /*24f0*/  VIADD R2, R2, 0xffffffff ;  /* 0xffffffff02027836 */ /* 0x000fe40000000000 */
[----:B------:R-:W-:Y:S02]  /*2500*/  IMAD.MOV.U32 R75, RZ, RZ, RZ ;  /* 0x000000ffff4b7224 */ /* 0x000fe400078e00ff */
[----:B-1----:R-:W-:-:S03]  /*2510*/  IMAD R4, R2, 0x80, R57 ;  /* 0x0000008002047824 */ /* 0x002fc600078e0239 */
[----:B------:R-:W1:Y:S01]  /*2520*/  LDC R77, c[0x0][0x3f4] ;  /* 0x0000fd00ff4d7b82 */ /* 0x000e620000000800 */
[----:B------:R-:W-:Y:S01]  /*2530*/  IMAD.IADD R12, R66, 0x1, R4 ;  /* 0x00000001420c7824 */ /* 0x000fe200078e0204 */
[----:B------:R-:W-:-:S03]  /*2540*/  ISETP.GE.AND P1, PT, R4, R41, PT ;  /* 0x000000290400720c */ /* 0x000fc60003f26270 */
[----:B------:R-:W-:Y:S01]  /*2550*/  IMAD.MOV.U32 R8, RZ, RZ, R12 ;  /* 0x000000ffff087224 */ /* 0x000fe200078e000c */
[----:B------:R-:W-:Y:S02]  /*2560*/  ISETP.GT.OR P1, PT, R57, 0x7f, P1 ;  /* 0x0000007f3900780c */ /* 0x000fe40000f24670 */
[----:B0-----:R-:W-:-:S11]  /*2570*/  ISETP.NE.AND P2, PT, R74, 0x1, PT ;  /* 0x000000014a00780c */ /* 0x001fd60003f45270 */
[----:B------:R-:W0:Y:S08]  /*2580*/  @!P1 LDC.64 R6, c[0x0][0x428] ;  /* 0x00010a00ff069b82 */ /* 0x000e300000000a00 */
[----:B---3--:R-:W3:Y:S08]  /*2590*/  @!P1 LDC.64 R4, c[0x0][0x418] ;  /* 0x00010600ff049b82 */ /* 0x008ef00000000a00 */
[----:B------:R-:W4:Y:S08]  /*25a0*/  @P2 LDC R9, c[0x0][0x434] ;  /* 0x00010d00ff092b82 */ /* 0x000f300000000800 */
[----:B------:R-:W1:Y:S01]  /*25b0*/  @P2 LDC R10, c[0x0][0x438] ;  /* 0x00010e00ff0a2b82 */ /* 0x000e620000000800 */
[----:B----4-:R-:W-:-:S05]  /*25c0*/  @P2 IMAD.HI.U32 R9, R12, R9, RZ ;  /* 0x000000090c092227 */ /* 0x010fca00078e00ff */
[----:B-1----:R-:W-:Y:S01]  /*25d0*/  @P2 SHF.R.U32.HI R8, RZ, R10, R9 ;  /* 0x0000000aff082219 */ /* 0x002fe20000011609 */
[----:B0-----:R-:W-:-:S03]  /*25e0*/  @!P1 IMAD R10, R0, R6, RZ ;  /* 0x00000006000a9224 */ /* 0x001fc600078e02ff */
[----:B------:R-:W-:Y:S01]  /*25f0*/  @!P1 SHF.R.S32.HI R9, RZ, 0x1f, R8 ;  /* 0x0000001fff099819 */ /* 0x000fe20000011408 */
[C---:B------:R-:W-:Y:S02]  /*2600*/  @!P1 IMAD R11, R68.reuse, R7, R10 ;  /* 0x00000007440b9224 */ /* 0x040fe400078e020a */
[----:B------:R-:W-:-:S04]  /*2610*/  @!P1 IMAD.WIDE.U32 R6, R68, R6, R8 ;  /* 0x0000000644069225 */ /* 0x000fc800078e0008 */
[----:B------:R-:W-:Y:S01]  /*2620*/  @!P1 IMAD.IADD R7, R7, 0x1, R11 ;  /* 0x0000000107079824 */ /* 0x000fe200078e020b */
[----:B---3--:R-:W-:-:S04]  /*2630*/  @!P1 LEA R4, P2, R6, R4, 0x2 ;  /* 0x0000000406049211 */ /* 0x008fc800078410ff */
[----:B------:R-:W-:Y:S02]  /*2640*/  @!P1 LEA.HI.X R5, R6, R5, R7, 0x2, P2 ;  /* 0x0000000506059211 */ /* 0x000fe400010f1407 */
[----:B------:R-:W-:Y:S01]  /*2650*/  ISETP.GE.AND P2, PT, R77, 0x1, PT ;  /* 0x000000014d00780c */ /* 0x000fe20003f46270 */
[----:B------:R-:W-:Y:S01]  /*2660*/  IMAD.MOV R7, RZ, RZ, -R8 ;  /* 0x000000ffff077224 */ /* 0x000fe200078e0a08 */
[----:B------:R-:W-:Y:S05]  /*2670*/  YIELD ;  /* 0x0000000000007946 */ /* 0x000fea0003800000 */
[----:B------:R-:W-:Y:S01]  /*2680*/  BSSY B0, `(.L_x_370) ;  /* 0x0000411000007945 */ /* 0x000fe20003800000 */
[----:B------:R0:W5:Y:S01]  /*2690*/  @!P1 LDG.E R75, desc[UR40][R4.64] ;  /* 0x00000028044b9981 */ /* 0x000162000c1e1900 */
[----:B------:R-:W-:Y:S01]  /*26a0*/  IMAD R74, R74, R7, R12 ;  /* 0x000000074a4a7224 */ /* 0x000fe200078e020c */
[----:B------:R-:W-:Y:S01]  /*26b0*/  ISETP.GT.AND P1, PT, R2, R40, PT ;  /* 0x000000280200720c */ /* 0x000fe20003f24270 */
[----:B--2---:R-:W-:-:S04]  /*26c0*/  IMAD R69, R19, 0x3000, R13 ;  /* 0x0000300013457824 */ /* 0x004fc800078e020d */
[----:B------:R-:W-:Y:S01]  /*26d0*/  IMAD.IADD R69, R18, 0x1, R69 ;  /* 0x0000000112457824 */ /* 0x000fe200078e0245 */
[----:B0-----:R-:W-:Y:S07]  /*26e0*/  @!P2 BRA `(.L_x_371) ;  /* 0x0000003c0050a947 */ /* 0x001fee0003800000 */
[----:B------:R-:W-:Y:S01]  /*26f0*/  SHF.R.S32.HI R73, RZ, 0x1f, R74 ;  /* 0x0000001fff497819 */ /* 0x000fe2000001144a */
[----:B------:R-:W-:Y:S01]  /*2700*/  ULDC.64 UR4, c[0x0][0x300] ;  /* 0x0000c00000047ab9 */ /* 0x000fe20000000a00 */
[----:B-----5:R-:W-:Y:S01]  /*2710*/  SHF.R.S32.HI R72, RZ, 0x1f, R75 ;  /* 0x0000001fff487819 */ /* 0x020fe2000001144b */
[----:B------:R-:W-:Y:S01]  /*2720*/  IMAD.WIDE.U32 R4, R74, UR4, RZ ;  /* 0x000000044a047c25 */ /* 0x000fe2000f8e00ff */
[----:B------:R-:W-:-:S03]  /*2730*/  ULDC.64 UR6, c[0x0][0x2e8] ;  /* 0x0000ba0000067ab9 */ /* 0x000fc60000000a00 */
[----:B------:R-:W-:Y:S02]  /*2740*/  IMAD R7, R73, UR4, RZ ;  /* 0x0000000449077c24 */ /* 0x000fe4000f8e02ff */
[----:B------:R-:W-:Y:S02]  /*2750*/  IMAD R8, R59, R2, RZ ;  /* 0x000000023b087224 */ /* 0x000fe400078e02ff */
[----:B------:R-:W-:Y:S01]  /*2760*/  IMAD R7, R74, UR5, R7 ;  /* 0x000000054a077c24 */ /* 0x000fe2000f8e0207 */
[----:B------:R-:W-:Y:S01]  /*2770*/  ULDC.64 UR4, c[0x0][0x310] ;  /* 0x0000c40000047ab9 */ /* 0x000fe20000000a00 */
[----:B------:R-:W-:Y:S02]  /*2780*/  IMAD R71, R2, -0x80, R41 ;  /* 0xffffff8002477824 */ /* 0x000fe400078e0229 */
[----:B------:R-:W-:Y:S02]  /*2790*/  IMAD R6, R72, UR4, RZ ;  /* 0x0000000448067c24 */ /* 0x000fe4000f8e02ff */
[----:B------:R-:W-:Y:S01]  /*27a0*/  IMAD.IADD R5, R5, 0x1, R7 ;  /* 0x0000000105057824 */ /* 0x000fe200078e0207 */
[----:B------:R-:W-:Y:S01]  /*27b0*/  VIMNMX R71, R71, 0x80, PT ;  /* 0x0000008047477848 */ /* 0x000fe20003fe0100 */
[----:B------:R-:W-:-:S02]  /*27c0*/  IMAD R7, R75, UR5, R6 ;  /* 0x000000054b077c24 */ /* 0x000fc4000f8e0206 */
[----:B------:R-:W-:Y:S01]  /*27d0*/  IMAD.WIDE.U32 R4, R75, UR4, R4 ;  /* 0x000000044b047c25 */ /* 0x000fe2000f8e0004 */
[----:B------:R-:W-:-:S03]  /*27e0*/  ULDC.64 UR4, c[0x0][0x308] ;  /* 0x0000c20000047ab9 */ /* 0x000fc60000000a00 */
[----:B------:R-:W-:Y:S01]  /*27f0*/  IMAD.IADD R5, R5, 0x1, R7 ;  /* 0x0000000105057824 */ /* 0x000fe200078e0207 */
[----:B------:R-:W-:Y:S01]  /*2800*/  SHF.R.S32.HI R7, RZ, 0x1f, R2 ;  /* 0x0000001fff077819 */ /* 0x000fe20000011402 */
[----:B------:R-:W-:Y:S02]  /*2810*/  IMAD R6, R61, R2, RZ ;  /* 0x000000023d067224 */ /* 0x000fe400078e02ff */
[C---:B------:R-:W-:Y:S01]  /*2820*/  IMAD.WIDE.U32 R4, R22.reuse, UR4, R4 ;  /* 0x0000000416047c25 */ /* 0x040fe2000f8e0004 */
[----:B------:R-:W-:Y:S02]  /*2830*/  ULDC.U8 UR4, c[0x0][0x410] ;  /* 0x0001040000047ab9 */ /* 0x000fe40000000000 */
[----:B------:R-:W-:Y:S01]  /*2840*/  ISETP.NE.AND P2, PT, RZ, UR4, PT ;  /* 0x00000004ff007c0c */ /* 0x000fe2000bf45270 */
[----:B------:R-:W-:Y:S01]  /*2850*/  IMAD R78, R22, UR5, R5 ;  /* 0x00000005164e7c24 */ /* 0x000fe2000f8e0205 */
[----:B------:R-:W-:Y:S01]  /*2860*/  IADD3 R79, P3, R4, UR6, RZ ;  /* 0x00000006044f7c10 */ /* 0x000fe2000ff7e0ff */
[----:B------:R-:W-:-:S02]  /*2870*/  IMAD R9, R7, R60, R6 ;  /* 0x0000003c07097224 */ /* 0x000fc400078e0206 */
[----:B------:R-:W-:Y:S01]  /*2880*/  IMAD R7, R7, R58, R8 ;  /* 0x0000003a07077224 */ /* 0x000fe200078e0208 */
[----:B------:R-:W-:Y:S01]  /*2890*/  IADD3.X R78, R78, UR7, RZ, P3, !PT ;  /* 0x000000074e4e7c10 */ /* 0x000fe20009ffe4ff */
[----:B------:R-:W-:-:S04]  /*28a0*/  IMAD.WIDE.U32 R12, R60, R2, RZ ;  /* 0x000000023c0c7225 */ /* 0x000fc800078e00ff */
[----:B------:R-:W-:-:S04]  /*28b0*/  IMAD.WIDE.U32 R10, R58, R2, RZ ;  /* 0x000000023a0a7225 */ /* 0x000fc800078e00ff */
[----:B------:R-:W-:Y:S02]  /*28c0*/  IMAD.IADD R14, R13, 0x1, R9 ;  /* 0x000000010d0e7824 */ /* 0x000fe400078e0209 */
[----:B------:R-:W-:Y:S01]  /*28d0*/  IMAD.IADD R15, R11, 0x1, R7 ;  /* 0x000000010b0f7824 */ /* 0x000fe200078e0207 */
[----:B------:R-:W-:Y:S06]  /*28e0*/  @!P2 BRA `(.L_x_372) ;  /* 0x000000180050a947 */ /* 0x000fec0003800000 */
[----:B------:R-:W-:Y:S01]  /*28f0*/  ISETP.GE.AND P3, PT, R155, R71, PT ;  /* 0x000000479b00720c */ /* 0x000fe20003f66270 */
[----:B------:R-:W-:Y:S01]  /*2900*/  BSSY B1, `(.L_x_373) ;  /* 0x000001f000017945 */ /* 0x000fe20003800000 */
[----:B------:R-:W-:Y:S02]  /*2910*/  CS2R R8, SRZ ;  /* 0x0000000000087805 */ /* 0x000fe4000001ff00 */
[----:B------:R-:W-:Y:S02]  /*2920*/  CS2R R32, SRZ ;  /* 0x0000000000207805 */ /* 0x000fe4000001ff00 */
[----:B------:R-:W-:Y:S02]  /*2930*/  CS2R R36, SRZ ;  /* 0x0000000000247805 */ /* 0x000fe4000001ff00 */
[----:B------:R-:W-:Y:S02]  /*2940*/  CS2R R28, SRZ ;  /* 0x00000000001c7805 */ /* 0x000fe4000001ff00 */
[----:B------:R-:W-:-:S02]  /*2950*/  CS2R R30, SRZ ;  /* 0x00000000001e7805 */ /* 0x000fc4000001ff00 */
[----:B------:R-:W-:Y:S01]  /*2960*/  CS2R R34, SRZ ;  /* 0x0000000000227805 */ /* 0x000fe2000001ff00 */
[----:B------:R-:W-:Y:S06]  /*2970*/  @P3 BRA `(.L_x_374) ;  /* 0x00000000005c3947 */ /* 0x000fec0003800000 */
[----:B------:R-:W2:Y:S01]  /*2980*/  LDL R39, [R1+0x18] ;  /* 0x0000180001277983 */ /* 0x000ea20000100800 */
[----:B------:R-:W-:-:S03]  /*2990*/  ULDC.64 UR4, c[0x0][0x3e8] ;  /* 0x0000fa0000047ab9 */ /* 0x000fc60000000a00 */
[----:B------:R-:W3:Y:S01]  /*29a0*/  LDL R38, [R1+0x1c] ;  /* 0x00001c0001267983 */ /* 0x000ee20000100800 */
[----:B------:R-:W-:Y:S02]  /*29b0*/  IADD3 R12, P2, P4, R46, UR4, R12 ;  /* 0x000000042e0c7c10 */ /* 0x000fe4000fc5e00c */
[----:B------:R-:W-:Y:S02]  /*29c0*/  CS2R R36, SRZ ;  /* 0x0000000000247805 */ /* 0x000fe4000001ff00 */
[----:B------:R-:W-:Y:S02]  /*29d0*/  CS2R R34, SRZ ;  /* 0x0000000000227805 */ /* 0x000fe4000001ff00 */
[----:B------:R-:W-:Y:S01]  /*29e0*/  IADD3.X R13, R52, UR5, R14, P2, P4 ;  /* 0x00000005340d7c10 */ /* 0x000fe200097e840e */
[----:B------:R-:W-:Y:S02]  /*29f0*/  ULDC.64 UR4, c[0x0][0x400] ;  /* 0x0001000000047ab9 */ /* 0x000fe40000000a00 */
[----:B------:R-:W-:-:S04]  /*2a00*/  IADD3 R10, P2, P4, R42, UR4, R10 ;  /* 0x000000042a0a7c10 */ /* 0x000fc8000fc5e00a */
[----:B------:R-:W-:Y:S02]  /*2a10*/  IADD3.X R11, R50, UR5, R15, P2, P4 ;  /* 0x00000005320b7c10 */ /* 0x000fe400097e840f */
[----:B------:R-:W-:Y:S02]  /*2a20*/  ISETP.GE.AND P2, PT, R152, R77, PT ;  /* 0x0000004d9800720c */ /* 0x000fe40003f46270 */
[----:B------:R-:W-:Y:S02]  /*2a30*/  CS2R R32, SRZ ;  /* 0x0000000000207805 */ /* 0x000fe4000001ff00 */
[----:B------:R-:W-:-:S09]  /*2a40*/  CS2R R30, SRZ ;  /* 0x00000000001e7805 */ /* 0x000fd2000001ff00 */
[----:B------:R0:W5:Y:S04]  /*2a50*/  @!P2 LDG.E.64 R36, desc[UR40][R12.64] ;  /* 0x000000280c24a981 */ /* 0x000168000c1e1b00 */
[----:B------:R0:W5:Y:S01]  /*2a60*/  @!P2 LDG.E.64 R34, desc[UR40][R10.64] ;  /* 0x000000280a22a981 */ /* 0x000162000c1e1b00 */
[----:B------:R-:W-:Y:S02]  /*2a70*/  CS2R R8, SRZ ;  /* 0x0000000000087805 */ /* 0x000fe4000001ff00 */
[----:B------:R-:W-:Y:S02]  /*2a80*/  CS2R R28, SRZ ;  /* 0x00000000001c7805 */ /* 0x000fe4000001ff00 */
[----:B--2---:R-:W-:-:S13]  /*2a90*/  ISETP.GE.AND P2, PT, R39, R77, PT ;  /* 0x0000004d2700720c */ /* 0x004fda0003f46270 */
[----:B------:R0:W5:Y:S04]  /*2aa0*/  @!P2 LDG.E.64 R32, desc[UR40][R12.64+0x10] ;  /* 0x000010280c20a981 */ /* 0x000168000c1e1b00 */
[----:B------:R0:W5:Y:S01]  /*2ab0*/  @!P2 LDG.E.64 R30, desc[UR40][R10.64+0x10] ;  /* 0x000010280a1ea981 */ /* 0x000162000c1e1b00 */
[----:B---3--:R-:W-:-:S13]  /*2ac0*/  ISETP.GE.AND P2, PT, R38, R77, PT ;  /* 0x0000004d2600720c */ /* 0x008fda0003f46270 */
[----:B------:R0:W5:Y:S04]  /*2ad0*/  @!P2 LDG.E.64 R8, desc[UR40][R12.64+0x20] ;  /* 0x000020280c08a981 */ /* 0x000168000c1e1b00 */
[----:B------:R0:W5:Y:S02]  /*2ae0*/  @!P2 LDG.E.64 R28, desc[UR40][R10.64+0x20] ;  /* 0x000020280a1ca981 */ /* 0x000164000c1e1b00 */
.L_x_374:
[----:B------:R-:W-:Y:S05]  /*2af0*/  BSYNC B1 ;  /* 0x0000000000017941 */ /* 0x000fea0003800000 */
.L_x_373:
[----:B------:R-:W-:Y:S01]  /*2b00*/  ISETP.NE.AND P2, PT, R157, 0x3, PT ;  /* 0x000000039d00780c */ /* 0x000fe20003f45270 */
[----:B-----5:R-:W-:Y:S02]  /*2b10*/  IMAD.MOV.U32 R38, RZ, RZ, R8 ;  /* 0x000000ffff267224 */ /* 0x020fe400078e0008 */
[----:B------:R-:W-:Y:S02]  /*2b20*/  IMAD.MOV.U32 R81, RZ, RZ, R32 ;  /* 0x000000ffff517224 */ /* 0x000fe400078e0020 */
[----:B------:R-:W-:Y:S02]  /*2b30*/  IMAD.MOV.U32 R83, RZ, RZ, R36 ;  /* 0x000000ffff537224 */ /* 0x000fe400078e0024 */
[----:B------:R-:W-:Y:S02]  /*2b40*/  IMAD.MOV.U32 R80, RZ, RZ, R28 ;  /* 0x000000ffff507224 */ /* 0x000fe400078e001c */
[----:B------:R-:W-:Y:S02]  /*2b50*/  IMAD.MOV.U32 R82, RZ, RZ, R30 ;  /* 0x000000ffff527224 */ /* 0x000fe400078e001e */
[----:B------:R-:W-:-:S02]  /*2b60*/  IMAD.MOV.U32 R84, RZ, RZ, R34 ;  /* 0x000000ffff547224 */ /* 0x000fc400078e0022 */
[----:B------:R-:W-:Y:S05]  /*2b70*/  @!P2 BRA `(.L_x_375) ;  /* 0x000000000004a947 */ /* 0x000fea0003800000 */
[----:B------:R-:W-:Y:S01]  /*2b80*/  BPT.TRAP 0x1 ;  /* 0x000000040000795c */ /* 0x000fe20000300000 */
.L_x_375:
[----:B------:R-:W-:Y:S01]  /*2b90*/  LEA R70, R19, R18, 0x3 ;  /* 0x0000001213467211 */ /* 0x000fe200078e18ff */
[----:B------:R-:W-:Y:S01]  /*2ba0*/  BSSY B1, `(.L_x_376) ;  /* 0x0000004000017945 */ /* 0x000fe20003800000 */
[----:B------:R-:W-:-:S04]  /*2bb0*/  SHF.L.U32 R76, R154, 0x1f, RZ ;  /* 0x0000001f9a4c7819 */ /* 0x000fc800000006ff */
[----:B------:R-:W1:Y:S02]  /*2bc0*/  SYNCS.PHASECHK.TRANS64.TRYWAIT P4, [R70+URZ+0x19c90], R76 ;  /* 0x019c904c460075a7 */ /* 0x000e64000808017f */
[----:B-1----:R-:W-:Y:S05]  /*2bd0*/  @!P4 BRA `(.L_x_377) ;  /* 0x0000017c00f4c947 */ /* 0x002fea0003800000 */
.L_x_629:
[----:B------:R-:W-:Y:S05]  /*2be0*/  BSYNC B1 ;  /* 0x0000000000017941 */ /* 0x000fea0003800000 */
.L_x_376:
[----:B------:R-:W-:-:S03]  /*2bf0*/  UMOV UR4, 0xffffffff ;  /* 0xffffffff00047882 */ /* 0x000fc60000000000 */
[----:B------:R-:W-:Y:S05]  /*2c00*/  BRA.DIV UR4, `(.L_x_378) ;  /* 0x0000017e04fc7947 */ /* 0x000fea000b800000 */
[----:B------:R2:W3:Y:S04]  /*2c10*/  SHFL.IDX PT, R39, R78, RZ, 0x1e1f ;  /* 0x001e1fff4e277589 */ /* 0x0004e800000e0000 */
[----:B------:R2:W4:Y:S02]  /*2c20*/  SHFL.IDX PT, R14, R79, RZ, 0x1e1f ;  /* 0x001e1fff4f0e7589 */ /* 0x00052400000e0000 */
.L_x_633:
[----:B------:R-:W-:Y:S05]  /*2c30*/  @P3 BRA `(.L_x_379) ;  /* 0x0000003800d43947 */ /* 0x000fea0003800000 */
[----:B------:R-:W-:Y:S01]  /*2c40*/  ISETP.NE.AND P3, PT, R54, RZ, PT ;  /* 0x000000ff3600720c */ /* 0x000fe20003f65270 */
[----:B------:R-:W-:-:S12]  /*2c50*/  BSSY B1, `(.L_x_380) ;  /* 0x0000071000017945 */ /* 0x000fd80003800000 */
[----:B------:R-:W-:Y:S05]  /*2c60*/  @!P3 BRA `(.L_x_381) ;  /* 0x0000000400bcb947 */ /* 0x000fea0003800000 */
[----:B------:R1:W1:Y:S01]  /*2c70*/  LDS.128 R4, [R69+0x13800] ;  /* 0x0138000045047984 */ /* 0x0002620000000c00 */
[----:B0---4-:R-:W-:Y:S01]  /*2c80*/  IADD3 R10, P3, R16, R14, RZ ;  /* 0x0000000e100a7210 */ /* 0x011fe20007f7e0ff */
[----:B------:R-:W-:Y:S04]  /*2c90*/  BSSY B2, `(.L_x_382) ;  /* 0x000006b000027945 */ /* 0x000fe80003800000 */
[----:B---3--:R-:W-:Y:S01]  /*2ca0*/  IMAD.X R11, R39, 0x1, R17, P3 ;  /* 0x00000001270b7824 */ /* 0x008fe200018e0611 */
[----:B------:R-:W-:-:S13]  /*2cb0*/  ISETP.GE.AND P3, PT, R152, R77, PT ;  /* 0x0000004d9800720c */ /* 0x000fda0003f66270 */
[----:B------:R-:W-:Y:S05]  /*2cc0*/  @P3 BRA `(.L_x_383) ;  /* 0x00000004009c3947 */ /* 0x000fea0003800000 */
[----:B------:R-:W-:Y:S01]  /*2cd0*/  SHF.R.U32.HI R12, RZ, 0x8, R37 ;  /* 0x00000008ff0c7819 */ /* 0x000fe20000011625 */
[----:B-1----:R-:W-:Y:S01]  /*2ce0*/  IMAD.MOV.U32 R15, RZ, RZ, R4 ;  /* 0x000000ffff0f7224 */ /* 0x002fe200078e0004 */
[----:B------:R-:W-:Y:S02]  /*2cf0*/  SHF.R.U32.HI R34, RZ, 0x8, R35 ;  /* 0x00000008ff227819 */ /* 0x000fe40000011623 */
[----:B--2---:R-:W-:Y:S01]  /*2d00*/  SHF.R.U32.HI R78, RZ, 0x10, R37 ;  /* 0x00000010ff4e7819 */ /* 0x004fe20000011625 */
[----:B------:R-:W-:Y:S01]  /*2d10*/  IMAD.SHL.U32 R12, R12, 0x100, RZ ;  /* 0x000001000c0c7824 */ /* 0x000fe200078e00ff */
[----:B------:R-:W-:Y:S01]  /*2d20*/  LOP3.LUT R13, R37, 0xff0000ff, RZ, 0xc0, !PT ;  /* 0xff0000ff250d7812 */ /* 0x000fe200078ec0ff */
[----:B------:R-:W-:Y:S01]  /*2d30*/  IMAD.SHL.U32 R34, R34, 0x100, RZ ;  /* 0x0000010022227824 */ /* 0x000fe200078e00ff */
[----:B------:R-:W-:Y:S02]  /*2d40*/  SHF.R.U32.HI R36, RZ, 0x10, R35 ;  /* 0x00000010ff247819 */ /* 0x000fe40000011623 */
[----:B------:R-:W-:-:S02]  /*2d50*/  LOP3.LUT R35, R35, 0xff0000ff, RZ, 0xc0, !PT ;  /* 0xff0000ff23237812 */ /* 0x000fc400078ec0ff */
[----:B------:R-:W-:Y:S01]  /*2d60*/  LOP3.LUT R13, R13, 0xff00, R12, 0xf8, !PT ;  /* 0x0000ff000d0d7812 */ /* 0x000fe200078ef80c */
[----:B------:R-:W-:Y:S01]  /*2d70*/  IMAD.U32 R12, R78, 0x10000, RZ ;  /* 0x000100004e0c7824 */ /* 0x000fe200078e00ff */
[----:B------:R-:W-:Y:S01]  /*2d80*/  LOP3.LUT R37, R35, 0xff00, R34, 0xf8, !PT ;  /* 0x0000ff0023257812 */ /* 0x000fe200078ef822 */
[----:B------:R-:W-:Y:S01]  /*2d90*/  IMAD.U32 R34, R36, 0x10000, RZ ;  /* 0x0001000024227824 */ /* 0x000fe200078e00ff */
[----:B------:R-:W-:Y:S02]  /*2da0*/  F2FP.F16.E4M3.UNPACK_B R4, R5 ;  /* 0x00000005ff04723e */ /* 0x000fe400020006ff */
[-C--:B------:R-:W-:Y:S02]  /*2db0*/  F2FP.F16.E4M3.UNPACK_B R35, R84.reuse.H1 ;  /* 0x00000054ff23723e */ /* 0x080fe400030006ff */
[----:B------:R-:W-:Y:S02]  /*2dc0*/  LOP3.LUT R12, R13, 0xff0000, R12, 0xf8, !PT ;  /* 0x00ff00000d0c7812 */ /* 0x000fe400078ef80c */
[----:B------:R-:W-:Y:S01]  /*2dd0*/  LOP3.LUT R13, R37, 0xff0000, R34, 0xf8, !PT ;  /* 0x00ff0000250d7812 */ /* 0x000fe200078ef822 */
[--C-:B------:R-:W-:Y:S01]  /*2de0*/  HADD2.F32 R34, -RZ, R4.reuse.H1_H1 ;  /* 0x30000004ff227230 */ /* 0x100fe20000004100 */
[----:B------:R-:W-:Y:S01]  /*2df0*/  F2FP.F16.E4M3.UNPACK_B R37, R83.H1 ;  /* 0x00000053ff25723e */ /* 0x000fe200030006ff */
[--C-:B------:R-:W-:Y:S01]  /*2e00*/  HADD2.F32 R85, -RZ, R35.reuse.H0_H0 ;  /* 0x20000023ff557230 */ /* 0x100fe20000004100 */
[----:B------:R-:W-:Y:S01]  /*2e10*/  F2FP.F16.E4M3.UNPACK_B R5, R5.H1 ;  /* 0x00000005ff05723e */ /* 0x000fe200030006ff */
[----:B------:R-:W-:Y:S01]  /*2e20*/  HADD2.F32 R4, -RZ, R4.H0_H0 ;  /* 0x20000004ff047230 */ /* 0x000fe20000004100 */
[----:B------:R-:W-:Y:S01]  /*2e30*/  F2FP.F16.E4M3.UNPACK_B R84, R84 ;  /* 0x00000054ff54723e */ /* 0x000fe200020006ff */
[----:B------:R-:W-:-:S02]  /*2e40*/  HADD2.F32 R78, -RZ, R35.H1_H1 ;  /* 0x30000023ff4e7230 */ /* 0x000fc40000004100 */
[----:B------:R-:W-:Y:S01]  /*2e50*/  FMUL.FTZ R87, R34, R85 ;  /* 0x0000005522577220 */ /* 0x000fe20000410000 */
[----:B------:R-:W-:Y:S01]  /*2e60*/  HADD2.F32 R79, -RZ, R37.H0_H0 ;  /* 0x20000025ff4f7230 */ /* 0x000fe20000004100 */
[----:B------:R-:W-:Y:S01]  /*2e70*/  F2FP.F16.E4M3.UNPACK_B R83, R83 ;  /* 0x00000053ff53723e */ /* 0x000fe200020006ff */
[--C-:B------:R-:W-:Y:S02]  /*2e80*/  HADD2.F32 R35, -RZ, R5.reuse.H1_H1 ;  /* 0x30000005ff237230 */ /* 0x100fe40000004100 */
[----:B------:R-:W-:Y:S02]  /*2e90*/  HADD2.F32 R36, -RZ, R5.H0_H0 ;  /* 0x20000005ff247230 */ /* 0x000fe40000004100 */
[C---:B------:R-:W-:Y:S01]  /*2ea0*/  FMUL.FTZ R5, R4.reuse, R85 ;  /* 0x0000005504057220 */ /* 0x040fe20000410000 */
[----:B------:R-:W-:Y:S02]  /*2eb0*/  HADD2.F32 R37, -RZ, R37.H1_H1 ;  /* 0x30000025ff257230 */ /* 0x000fe40000004100 */
[CC--:B------:R-:W-:Y:S01]  /*2ec0*/  FMUL.FTZ R85, R35.reuse, R78.reuse ;  /* 0x0000004e23557220 */ /* 0x0c0fe20000410000 */
[-C--:B------:R-:W-:Y:S01]  /*2ed0*/  FFMA.FTZ R4, R4, R79.reuse, -R87 ;  /* 0x0000004f04047223 */ /* 0x080fe20000010857 */
[----:B------:R-:W-:Y:S01]  /*2ee0*/  FFMA.FTZ R5, R34, R79, R5 ;  /* 0x0000004f22057223 */ /* 0x000fe20000010005 */
[C---:B------:R-:W-:Y:S01]  /*2ef0*/  FMUL.FTZ R78, R36.reuse, R78 ;  /* 0x0000004e244e7220 */ /* 0x040fe20000410000 */
[----:B------:R-:W-:Y:S01]  /*2f00*/  F2FP.F16.E4M3.UNPACK_B R34, R15.H1 ;  /* 0x0000000fff22723e */ /* 0x000fe200030006ff */
[----:B------:R-:W-:Y:S01]  /*2f10*/  FFMA.FTZ R36, R36, R37, -R85 ;  /* 0x0000002524247223 */ /* 0x000fe20000010855 */
[----:B------:R-:W-:Y:S01]  /*2f20*/  F2FP.F16.E4M3.UNPACK_B R15, R15 ;  /* 0x0000000fff0f723e */ /* 0x000fe200020006ff */
[----:B------:R-:W-:Y:S01]  /*2f30*/  FFMA.FTZ R87, R35, R37, R78 ;  /* 0x0000002523577223 */ /* 0x000fe2000001004e */
[----:B------:R-:W-:-:S02]  /*2f40*/  HADD2.F32 R79, -RZ, R84.H1_H1 ;  /* 0x30000054ff4f7230 */ /* 0x000fc40000004100 */
[--C-:B------:R-:W-:Y:S02]  /*2f50*/  HADD2.F32 R37, -RZ, R34.reuse.H0_H0 ;  /* 0x20000022ff257230 */ /* 0x100fe40000004100 */
[----:B------:R-:W-:Y:S01]  /*2f60*/  HADD2.F32 R78, -RZ, R34.H1_H1 ;  /* 0x30000022ff4e7230 */ /* 0x000fe20000004100 */
[----:B------:R-:W-:Y:S01]  /*2f70*/  F2FP.SATFINITE.E4M3.F32.PACK_AB_MERGE_C R36, R87, R36, RZ ;  /* 0x000000245724723e */ /* 0x000fe200048070ff */
[----:B------:R-:W-:Y:S02]  /*2f80*/  HADD2.F32 R84, -RZ, R84.H0_H0 ;  /* 0x20000054ff547230 */ /* 0x000fe40000004100 */
[-C--:B------:R-:W-:Y:S01]  /*2f90*/  FMUL.FTZ R85, R37, R79.reuse ;  /* 0x0000004f25557220 */ /* 0x080fe20000410000 */
[--C-:B------:R-:W-:Y:S02]  /*2fa0*/  HADD2.F32 R35, -RZ, R15.reuse.H1_H1 ;  /* 0x3000000fff237230 */ /* 0x100fe40000004100 */
[----:B------:R-:W-:Y:S01]  /*2fb0*/  FMUL.FTZ R86, R78, R79 ;  /* 0x0000004f4e567220 */ /* 0x000fe20000410000 */
[----:B------:R-:W-:Y:S01]  /*2fc0*/  HADD2.F32 R34, -RZ, R15.H0_H0 ;  /* 0x2000000fff227230 */ /* 0x000fe20000004100 */
[----:B------:R-:W-:Y:S01]  /*2fd0*/  F2FP.SATFINITE.E4M3.F32.PACK_AB_MERGE_C R5, R5, R4, R36 ;  /* 0x000000040505723e */ /* 0x000fe20004807024 */
[----:B------:R-:W-:-:S02]  /*2fe0*/  HADD2.F32 R15, -RZ, R83.H1_H1 ;  /* 0x30000053ff0f7230 */ /* 0x000fc40000004100 */
[-C--:B------:R-:W-:Y:S01]  /*2ff0*/  FMUL.FTZ R79, R35, R84.reuse ;  /* 0x00000054234f7220 */ /* 0x080fe20000410000 */
[----:B------:R-:W-:Y:S02]  /*3000*/  HADD2.F32 R83, -RZ, R83.H0_H0 ;  /* 0x20000053ff537230 */ /* 0x000fe40000004100 */
[----:B------:R-:W-:Y:S01]  /*3010*/  FMUL.FTZ R84, R34, R84 ;  /* 0x0000005422547220 */ /* 0x000fe20000410000 */
[-C--:B------:R-:W-:Y:S01]  /*3020*/  FFMA.FTZ R86, R37, R15.reuse, -R86 ;  /* 0x0000000f25567223 */ /* 0x080fe20000010856 */
[----:B------:R-:W-:Y:S01]  /*3030*/  FFMA.FTZ R85, R78, R15, R85 ;  /* 0x0000000f4e557223 */ /* 0x000fe20000010055 */
[----:B------:R-:W-:Y:S01]  /*3040*/  FFMA.FTZ R15, R34, R83, -R79 ;  /* 0x00000053220f7223 */ /* 0x000fe2000001084f */
[----:B------:R-:W-:Y:S01]  /*3050*/  F2FP.F16.E4M3.UNPACK_B R37, R7.H1 ;  /* 0x00000007ff25723e */ /* 0x000fe200030006ff */
[----:B------:R-:W-:Y:S01]  /*3060*/  FFMA.FTZ R34, R35, R83, R84 ;  /* 0x0000005323227223 */ /* 0x000fe20000010054 */
[-C--:B------:R-:W-:Y:S02]  /*3070*/  F2FP.F16.E4M3.UNPACK_B R79, R13.reuse.H1 ;  /* 0x0000000dff4f723e */ /* 0x080fe400030006ff */
[----:B------:R-:W-:Y:S01]  /*3080*/  F2FP.F16.E4M3.UNPACK_B R83, R6.H1 ;  /* 0x00000006ff53723e */ /* 0x000fe200030006ff */
[--C-:B------:R-:W-:Y:S01]  /*3090*/  HADD2.F32 R84, -RZ, R37.reuse.H0_H0 ;  /* 0x20000025ff547230 */ /* 0x100fe20000004100 */
[----:B------:R-:W-:Y:S01]  /*30a0*/  F2FP.F16.E4M3.UNPACK_B R78, R13 ;  /* 0x0000000dff4e723e */ /* 0x000fe200020006ff */
[----:B------:R-:W-:Y:S01]  /*30b0*/  HADD2.F32 R87, -RZ, R37.H1_H1 ;  /* 0x30000025ff577230 */ /* 0x000fe20000004100 */
[----:B------:R-:W-:Y:S01]  /*30c0*/  F2FP.SATFINITE.E4M3.F32.PACK_AB_MERGE_C R35, R85, R86, RZ ;  /* 0x000000565523723e */ /* 0x000fe200048070ff */
[----:B------:R-:W-:Y:S01]  /*30d0*/  HADD2.F32 R86, -RZ, R79.H1_H1 ;  /* 0x3000004fff567230 */ /* 0x000fe20000004100 */
[-C--:B------:R-:W-:Y:S01]  /*30e0*/  F2FP.F16.E4M3.UNPACK_B R37, R12.reuse.H1 ;  /* 0x0000000cff25723e */ /* 0x080fe200030006ff */
[----:B------:R-:W-:Y:S01]  /*30f0*/  HADD2.F32 R85, -RZ, R83.H1_H1 ;  /* 0x30000053ff557230 */ /* 0x000fe20000004100 */
[----:B------:R-:W-:Y:S01]  /*3100*/  F2FP.F16.E4M3.UNPACK_B R12, R12 ;  /* 0x0000000cff0c723e */ /* 0x000fe200020006ff */
[----:B------:R-:W-:-:S02]  /*3110*/  HADD2.F32 R92, -RZ, R78.H1_H1 ;  /* 0x3000004eff5c7230 */ /* 0x000fc40000004100 */
[-C--:B------:R-:W-:Y:S01]  /*3120*/  FMUL.FTZ R13, R87, R86.reuse ;  /* 0x00000056570d7220 */ /* 0x080fe20000410000 */
[----:B------:R-:W-:Y:S02]  /*3130*/  HADD2.F32 R83, -RZ, R83.H0_H0 ;  /* 0x20000053ff537230 */ /* 0x000fe40000004100 */
[----:B------:R-:W-:Y:S01]  /*3140*/  FMUL.FTZ R96, R84, R86 ;  /* 0x0000005654607220 */ /* 0x000fe20000410000 */
[----:B------:R-:W-:Y:S02]  /*3150*/  HADD2.F32 R90, -RZ, R12.H1_H1 ;  /* 0x3000000cff5a7230 */ /* 0x000fe40000004100 */
[-C--:B------:R-:W-:Y:S01]  /*3160*/  FMUL.FTZ R94, R85, R92.reuse ;  /* 0x0000005c555e7220 */ /* 0x080fe20000410000 */
[----:B------:R-:W-:Y:S01]  /*3170*/  F2FP.F16.E4M3.UNPACK_B R86, R7 ;  /* 0x00000007ff56723e */ /* 0x000fe200020006ff */
[----:B------:R-:W-:Y:S01]  /*3180*/  FMUL.FTZ R92, R83, R92 ;  /* 0x0000005c535c7220 */ /* 0x000fe20000410000 */
[----:B------:R-:W-:Y:S01]  /*3190*/  F2FP.F16.E4M3.UNPACK_B R6, R6 ;  /* 0x00000006ff06723e */ /* 0x000fe200020006ff */
[----:B------:R-:W-:-:S02]  /*31a0*/  HADD2.F32 R89, -RZ, R37.H1_H1 ;  /* 0x30000025ff597230 */ /* 0x000fc40000004100 */
[-C--:B------:R-:W-:Y:S01]  /*31b0*/  FFMA.FTZ R7, R83, R90.reuse, -R94 ;  /* 0x0000005a53077223 */ /* 0x080fe2000001085e */
[----:B------:R-:W-:Y:S01]  /*31c0*/  FFMA.FTZ R92, R85, R90, R92 ;  /* 0x0000005a555c7223 */ /* 0x000fe2000001005c */
[--C-:B------:R-:W-:Y:S01]  /*31d0*/  HADD2.F32 R83, -RZ, R86.reuse.H0_H0 ;  /* 0x20000056ff537230 */ /* 0x100fe20000004100 */
[----:B------:R-:W-:Y:S01]  /*31e0*/  F2FP.SATFINITE.E4M3.F32.PACK_AB_MERGE_C R4, R34, R15, R35 ;  /* 0x0000000f2204723e */ /* 0x000fe20004807023 */
[----:B------:R-:W-:Y:S02]  /*31f0*/  HADD2.F32 R85, -RZ, R79.H0_H0 ;  /* 0x2000004fff557230 */ /* 0x000fe40000004100 */
[-C--:B------:R-:W-:Y:S01]  /*3200*/  FFMA.FTZ R13, R84, R89.reuse, -R13 ;  /* 0x00000059540d7223 */ /* 0x080fe2000001080d */
[----:B------:R-:W-:Y:S02]  /*3210*/  HADD2.F32 R86, -RZ, R86.H1_H1 ;  /* 0x30000056ff567230 */ /* 0x000fe40000004100 */
[----:B------:R-:W-:Y:S01]  /*3220*/  FFMA.FTZ R84, R87, R89, R96 ;  /* 0x0000005957547223 */ /* 0x000fe20000010060 */
[----:B------:R-:W-:-:S02]  /*3230*/  HADD2.F32 R79, -RZ, R6.H0_H0 ;  /* 0x20000006ff4f7230 */ /* 0x000fc40000004100 */
[-C--:B------:R-:W-:Y:S01]  /*3240*/  FMUL.FTZ R87, R83, R85.reuse ;  /* 0x0000005553577220 */ /* 0x080fe20000410000 */
[----:B------:R-:W-:Y:S02]  /*3250*/  HADD2.F32 R6, -RZ, R6.H1_H1 ;  /* 0x30000006ff067230 */ /* 0x000fe40000004100 */
[----:B------:R-:W-:Y:S01]  /*3260*/  FMUL.FTZ R94, R86, R85 ;  /* 0x00000055565e7220 */ /* 0x000fe20000410000 */
[----:B------:R-:W-:Y:S01]  /*3270*/  HADD2.F32 R78, -RZ, R78.H0_H0 ;  /* 0x2000004eff4e7230 */ /* 0x000fe20000004100 */
[----:B------:R-:W-:Y:S01]  /*3280*/  F2FP.SATFINITE.E4M3.F32.PACK_AB_MERGE_C R7, R92, R7, RZ ;  /* 0x000000075c07723e */ /* 0x000fe200048070ff */
[----:B------:R-:W-:Y:S01]  /*3290*/  HADD2.F32 R12, -RZ, R12.H0_H0 ;  /* 0x2000000cff0c7230 */ /* 0x000fe20000004100 */
[----:B------:R-:W-:Y:S01]  /*32a0*/  F2FP.SATFINITE.E4M3.F32.PACK_AB_MERGE_C R13, R84, R13, RZ ;  /* 0x0000000d540d723e */ /* 0x000fe200048070ff */
[----:B------:R-:W-:Y:S02]  /*32b0*/  HADD2.F32 R37, -RZ, R37.H0_H0 ;  /* 0x20000025ff257230 */ /* 0x000fe40000004100 */
[-C--:B------:R-:W-:Y:S01]  /*32c0*/  FMUL.FTZ R90, R6, R78.reuse ;  /* 0x0000004e065a7220 */ /* 0x080fe20000410000 */
[----:B------:R-:W-:-:S03]  /*32d0*/  FMUL.FTZ R85, R79, R78 ;  /* 0x0000004e4f557220 */ /* 0x000fc60000410000 */
[-C--:B------:R-:W-:Y:S01]  /*32e0*/  FFMA.FTZ R90, R79, R12.reuse, -R90 ;  /* 0x0000000c4f5a7223 */ /* 0x080fe2000001085a */
[----:B------:R-:W-:Y:S01]  /*32f0*/  FFMA.FTZ R85, R6, R12, R85 ;  /* 0x0000000c06557223 */ /* 0x000fe20000010055 */
[-C--:B------:R-:W-:Y:S01]  /*3300*/  FFMA.FTZ R94, R83, R37.reuse, -R94 ;  /* 0x00000025535e7223 */ /* 0x080fe2000001085e */
[----:B------:R-:W-:-:S03]  /*3310*/  FFMA.FTZ R87, R86, R37, R87 ;  /* 0x0000002556577223 */ /* 0x000fc60000010057 */
[----:B------:R-:W-:Y:S02]  /*3320*/  F2FP.SATFINITE.E4M3.F32.PACK_AB_MERGE_C R6, R85, R90, R7 ;  /* 0x0000005a5506723e */ /* 0x000fe40004807007 */
[----:B------:R-:W-:-:S07]  /*3330*/  F2FP.SATFINITE.E4M3.F32.PACK_AB_MERGE_C R7, R87, R94, R13 ;  /* 0x0000005e5707723e */ /* 0x000fce000480700d */
.L_x_383:
[----:B------:R-:W-:Y:S05]  /*3340*/  BSYNC B2 ;  /* 0x0000000000027941 */ /* 0x000fea0003800000 */
.L_x_382:
[----:B-1----:R0:W-:Y:S02]  /*3350*/  ST.E.128 desc[UR40][R10.64], R4 ;  /* 0x000000040a007985 */ /* 0x0021e4000c101d28 */
.L_x_381:
[----:B------:R-:W-:Y:S05]  /*3360*/  BSYNC B1 ;  /* 0x0000000000017941 */ /* 0x000fea0003800000 */
.L_x_380:
[----:B------:R-:W-:Y:S01]  /*3370*/  ISETP.NE.AND P3, PT, R53, RZ, PT ;  /* 0x000000ff3500720c */ /* 0x000fe20003f65270 */
[----:B------:R-:W-:-:S12]  /*3380*/  BSSY B1, `(.L_x_384) ;  /* 0x0000074000017945 */ /* 0x000fd80003800000 */
[----:B------:R-:W-:Y:S05]  /*3390*/  @!P3 BRA `(.L_x_385) ;  /* 0x0000000400c8b947 */ /* 0x000fea0003800000 */
[----:B0-----:R-:W5:Y:S04]  /*33a0*/  LDL R4, [R1] ;  /* 0x0000000001047983 */ /* 0x001f680000100800 */
[----:B------:R-:W2:Y:S01]  /*33b0*/  LDL R5, [R1+0x18] ;  /* 0x0000180001057983 */ /* 0x000ea20000100800 */
[----:B------:R-:W-:Y:S01]  /*33c0*/  BSSY B2, `(.L_x_386) ;  /* 0x000006e000027945 */ /* 0x000fe20003800000 */
[----:B-----5:R-:W-:-:S05]  /*33d0*/  IMAD.SHL.U32 R4, R4, 0x10, RZ ;  /* 0x0000001004047824 */ /* 0x020fca00078e00ff */
[----:B----4-:R-:W-:-:S04]  /*33e0*/  IADD3 R10, P3, R14, R4, RZ ;  /* 0x000000040e0a7210 */ /* 0x010fc80007f7e0ff */
[----:B---3--:R-:W-:Y:S02]  /*33f0*/  LEA.HI.X.SX32 R11, R4, R39, 0x1, P3 ;  /* 0x00000027040b7211 */ /* 0x008fe400018f0eff */
[----:B--2---:R-:W-:Y:S02]  /*3400*/  ISETP.GE.AND P3, PT, R5, R77, PT ;  /* 0x0000004d0500720c */ /* 0x004fe40003f66270 */
[----:B------:R0:W2:Y:S11]  /*3410*/  LDS.128 R4, [R69+0x14800] ;  /* 0x0148000045047984 */ /* 0x0000b60000000c00 */
[----:B0-----:R-:W-:Y:S05]  /*3420*/  @P3 BRA `(.L_x_387) ;  /* 0x00000004009c3947 */ /* 0x001fea0003800000 */
[----:B------:R-:W-:Y:S02]  /*3430*/  SHF.R.U32.HI R13, RZ, 0x8, R33 ;  /* 0x00000008ff0d7819 */ /* 0x000fe40000011621 */
[----:B------:R-:W-:Y:S02]  /*3440*/  SHF.R.U32.HI R15, RZ, 0x8, R31 ;  /* 0x00000008ff0f7819 */ /* 0x000fe4000001161f */
[----:B------:R-:W-:Y:S01]  /*3450*/  LOP3.LUT R12, R33, 0xff0000ff, RZ, 0xc0, !PT ;  /* 0xff0000ff210c7812 */ /* 0x000fe200078ec0ff */
[----:B------:R-:W-:Y:S01]  /*3460*/  IMAD.SHL.U32 R13, R13, 0x100, RZ ;  /* 0x000001000d0d7824 */ /* 0x000fe200078e00ff */
[----:B------:R-:W-:Y:S02]  /*3470*/  SHF.R.U32.HI R32, RZ, 0x10, R33 ;  /* 0x00000010ff207819 */ /* 0x000fe40000011621 */
[----:B------:R-:W-:Y:S02]  /*3480*/  LOP3.LUT R30, R31, 0xff0000ff, RZ, 0xc0, !PT ;  /* 0xff0000ff1f1e7812 */ /* 0x000fe400078ec0ff */
[----:B------:R-:W-:Y:S01]  /*3490*/  SHF.R.U32.HI R33, RZ, 0x10, R31 ;  /* 0x00000010ff217819 */ /* 0x000fe2000001161f */
[----:B------:R-:W-:Y:S01]  /*34a0*/  IMAD.SHL.U32 R31, R15, 0x100, RZ ;  /* 0x000001000f1f7824 */ /* 0x000fe200078e00ff */
[----:B------:R-:W-:Y:S01]  /*34b0*/  LOP3.LUT R12, R12, 0xff00, R13, 0xf8, !PT ;  /* 0x0000ff000c0c7812 */ /* 0x000fe200078ef80d */
[----:B------:R-:W-:-:S02]  /*34c0*/  IMAD.U32 R13, R32, 0x10000, RZ ;  /* 0x00010000200d7824 */ /* 0x000fc400078e00ff */
[----:B--2---:R-:W-:Y:S01]  /*34d0*/  IMAD.MOV.U32 R15, RZ, RZ, R4 ;  /* 0x000000ffff0f7224 */ /* 0x004fe200078e0004 */
        /* <DEDUP_REMOVED lines=18> */
[----:B------:R-:W-:Y:S01]  /*3600*/  FMUL.FTZ R5, R4, R37 ;  /* 0x0000002504057220 */ /* 0x000fe20000410000 */
[----:B------:R-:W-:Y:S02]  /*3610*/  HADD2.F32 R33, -RZ, R33.H1_H1 ;  /* 0x30000021ff217230 */ /* 0x000fe40000004100 */
[-C--:B------:R-:W-:Y:S01]  /*3620*/  FMUL.FTZ R36, R32, R34.reuse ;  /* 0x0000002220247220 */ /* 0x080fe20000410000 */
        /* <DEDUP_REMOVED lines=8> */
[--C-:B------:R-:W-:Y:S02]  /*36b0*/  HADD2.F32 R33, -RZ, R30.reuse.H1_H1 ;  /* 0x3000001eff217230 */ /* 0x100fe40000004100 */
[----:B------:R-:W-:Y:S02]  /*36c0*/  HADD2.F32 R32, -RZ, R30.H0_H0 ;  /* 0x2000001eff207230 */ /* 0x000fe40000004100 */
[----:B------:R-:W-:Y:S02]  /*36d0*/  HADD2.F32 R82, -RZ, R82.H0_H0 ;  /* 0x20000052ff527230 */ /* 0x000fe40000004100 */
[-C--:B------:R-:W-:Y:S01]  /*36e0*/  FMUL.FTZ R37, R33, R34.reuse ;  /* 0x0000002221257220 */ /* 0x080fe20000410000 */
[--C-:B------:R-:W-:Y:S02]  /*36f0*/  HADD2.F32 R31, -RZ, R15.reuse.H1_H1 ;  /* 0x3000000fff1f7230 */ /* 0x100fe40000004100 */
[----:B------:R-:W-:Y:S01]  /*3700*/  FMUL.FTZ R34, R32, R34 ;  /* 0x0000002220227220 */ /* 0x000fe20000410000 */
[----:B------:R-:W-:-:S02]  /*3710*/  HADD2.F32 R30, -RZ, R15.H0_H0 ;  /* 0x2000000fff1e7230 */ /* 0x000fc40000004100 */
[--C-:B------:R-:W-:Y:S02]  /*3720*/  HADD2.F32 R15, -RZ, R81.reuse.H1_H1 ;  /* 0x30000051ff0f7230 */ /* 0x100fe40000004100 */
        /* <DEDUP_REMOVED lines=8> */
[----:B------:R-:W-:-:S02]  /*37b0*/  F2FP.F16.E4M3.UNPACK_B R82, R13.H1 ;  /* 0x0000000dff52723e */ /* 0x000fc400030006ff */
[----:B------:R-:W-:Y:S01]  /*37c0*/  F2FP.SATFINITE.E4M3.F32.PACK_AB_MERGE_C R31, R79, R36, RZ ;  /* 0x000000244f1f723e */ /* 0x000fe200048070ff */
[--C-:B------:R-:W-:Y:S01]  /*37d0*/  HADD2.F32 R35, -RZ, R33.reuse.H0_H0 ;  /* 0x20000021ff237230 */ /* 0x100fe20000004100 */
[----:B------:R-:W-:Y:S01]  /*37e0*/  F2FP.F16.E4M3.UNPACK_B R34, R6.H1 ;  /* 0x00000006ff22723e */ /* 0x000fe200030006ff */
[----:B------:R-:W-:Y:S01]  /*37f0*/  HADD2.F32 R36, -RZ, R33.H1_H1 ;  /* 0x30000021ff247230 */ /* 0x000fe20000004100 */
[----:B------:R-:W-:Y:S01]  /*3800*/  F2FP.F16.E4M3.UNPACK_B R33, R12.H1 ;  /* 0x0000000cff21723e */ /* 0x000fe200030006ff */
[----:B------:R-:W-:Y:S01]  /*3810*/  HADD2.F32 R78, -RZ, R82.H1_H1 ;  /* 0x30000052ff4e7230 */ /* 0x000fe20000004100 */
[----:B------:R-:W-:Y:S01]  /*3820*/  F2FP.F16.E4M3.UNPACK_B R81, R13 ;  /* 0x0000000dff51723e */ /* 0x000fe200020006ff */
[----:B------:R-:W-:Y:S01]  /*3830*/  HADD2.F32 R13, -RZ, R34.H1_H1 ;  /* 0x30000022ff0d7230 */ /* 0x000fe20000004100 */
[----:B------:R-:W-:Y:S01]  /*3840*/  F2FP.SATFINITE.E4M3.F32.PACK_AB_MERGE_C R32, R37, R32, RZ ;  /* 0x000000202520723e */ /* 0x000fe200048070ff */
[----:B------:R-:W-:Y:S01]  /*3850*/  HADD2.F32 R79, -RZ, R33.H1_H1 ;  /* 0x30000021ff4f7230 */ /* 0x000fe20000004100 */
[----:B------:R-:W-:Y:S01]  /*3860*/  F2FP.F16.E4M3.UNPACK_B R37, R12 ;  /* 0x0000000cff25723e */ /* 0x000fe200020006ff */
[----:B------:R-:W-:Y:S01]  /*3870*/  FMUL.FTZ R12, R36, R78 ;  /* 0x0000004e240c7220 */ /* 0x000fe20000410000 */
[----:B------:R-:W-:-:S02]  /*3880*/  HADD2.F32 R83, -RZ, R81.H1_H1 ;  /* 0x30000051ff537230 */ /* 0x000fc40000004100 */
[C---:B------:R-:W-:Y:S01]  /*3890*/  FMUL.FTZ R87, R35.reuse, R78 ;  /* 0x0000004e23577220 */ /* 0x040fe20000410000 */
[----:B------:R-:W-:Y:S02]  /*38a0*/  HADD2.F32 R34, -RZ, R34.H0_H0 ;  /* 0x20000022ff227230 */ /* 0x000fe40000004100 */
[----:B------:R-:W-:Y:S01]  /*38b0*/  FFMA.FTZ R12, R35, R79, -R12 ;  /* 0x0000004f230c7223 */ /* 0x000fe2000001080c */
[----:B------:R-:W-:Y:S02]  /*38c0*/  HADD2.F32 R78, -RZ, R37.H1_H1 ;  /* 0x30000025ff4e7230 */ /* 0x000fe40000004100 */
[----:B------:R-:W-:Y:S01]  /*38d0*/  FMUL.FTZ R85, R13, R83 ;  /* 0x000000530d557220 */ /* 0x000fe20000410000 */
[----:B------:R-:W-:Y:S01]  /*38e0*/  F2FP.F16.E4M3.UNPACK_B R35, R7 ;  /* 0x00000007ff23723e */ /* 0x000fe200020006ff */
[C---:B------:R-:W-:Y:S01]  /*38f0*/  FMUL.FTZ R84, R34.reuse, R83 ;  /* 0x0000005322547220 */ /* 0x040fe20000410000 */
[----:B------:R-:W-:Y:S01]  /*3900*/  F2FP.F16.E4M3.UNPACK_B R6, R6 ;  /* 0x00000006ff06723e */ /* 0x000fe200020006ff */
[----:B------:R-:W-:Y:S01]  /*3910*/  FFMA.FTZ R85, R34, R78, -R85 ;  /* 0x0000004e22557223 */ /* 0x000fe20000010855 */
[----:B------:R-:W-:-:S02]  /*3920*/  HADD2.F32 R82, -RZ, R82.H0_H0 ;  /* 0x20000052ff527230 */ /* 0x000fc40000004100 */
[----:B------:R-:W-:Y:S01]  /*3930*/  FFMA.FTZ R84, R13, R78, R84 ;  /* 0x0000004e0d547223 */ /* 0x000fe20000010054 */
[--C-:B------:R-:W-:Y:S02]  /*3940*/  HADD2.F32 R34, -RZ, R35.reuse.H0_H0 ;  /* 0x20000023ff227230 */ /* 0x100fe40000004100 */
[----:B------:R-:W-:Y:S01]  /*3950*/  FFMA.FTZ R7, R36, R79, R87 ;  /* 0x0000004f24077223 */ /* 0x000fe20000010057 */
[--C-:B------:R-:W-:Y:S01]  /*3960*/  HADD2.F32 R13, -RZ, R6.reuse.H0_H0 ;  /* 0x20000006ff0d7230 */ /* 0x100fe20000004100 */
[----:B------:R-:W-:Y:S01]  /*3970*/  F2FP.SATFINITE.E4M3.F32.PACK_AB_MERGE_C R5, R5, R4, R31 ;  /* 0x000000040505723e */ /* 0x000fe2000480701f */
[----:B------:R-:W-:Y:S01]  /*3980*/  HADD2.F32 R35, -RZ, R35.H1_H1 ;  /* 0x30000023ff237230 */ /* 0x000fe20000004100 */
[----:B------:R-:W-:Y:S01]  /*3990*/  F2FP.SATFINITE.E4M3.F32.PACK_AB_MERGE_C R84, R84, R85, RZ ;  /* 0x000000555454723e */ /* 0x000fe200048070ff */
[----:B------:R-:W-:Y:S01]  /*39a0*/  HADD2.F32 R6, -RZ, R6.H1_H1 ;  /* 0x30000006ff067230 */ /* 0x000fe20000004100 */
[----:B------:R-:W-:Y:S01]  /*39b0*/  F2FP.SATFINITE.E4M3.F32.PACK_AB_MERGE_C R7, R7, R12, RZ ;  /* 0x0000000c0707723e */ /* 0x000fe200048070ff */
[----:B------:R-:W-:-:S02]  /*39c0*/  HADD2.F32 R81, -RZ, R81.H0_H0 ;  /* 0x20000051ff517230 */ /* 0x000fc40000004100 */
[-C--:B------:R-:W-:Y:S01]  /*39d0*/  FMUL.FTZ R79, R35, R82.reuse ;  /* 0x00000052234f7220 */ /* 0x080fe20000410000 */
[----:B------:R-:W-:Y:S02]  /*39e0*/  HADD2.F32 R33, -RZ, R33.H0_H0 ;  /* 0x20000021ff217230 */ /* 0x000fe40000004100 */
[----:B------:R-:W-:Y:S01]  /*39f0*/  FMUL.FTZ R82, R34, R82 ;  /* 0x0000005222527220 */ /* 0x000fe20000410000 */
[----:B------:R-:W-:Y:S02]  /*3a00*/  HADD2.F32 R37, -RZ, R37.H0_H0 ;  /* 0x20000025ff257230 */ /* 0x000fe40000004100 */
[-C--:B------:R-:W-:Y:S01]  /*3a10*/  FMUL.FTZ R36, R6, R81.reuse ;  /* 0x0000005106247220 */ /* 0x080fe20000410000 */
[----:B------:R-:W-:Y:S01]  /*3a20*/  FMUL.FTZ R81, R13, R81 ;  /* 0x000000510d517220 */ /* 0x000fe20000410000 */
[-C--:B------:R-:W-:Y:S01]  /*3a30*/  FFMA.FTZ R79, R34, R33.reuse, -R79 ;  /* 0x00000021224f7223 */ /* 0x080fe2000001084f */
[----:B------:R-:W-:Y:S01]  /*3a40*/  FFMA.FTZ R82, R35, R33, R82 ;  /* 0x0000002123527223 */ /* 0x000fe20000010052 */
[-C--:B------:R-:W-:Y:S01]  /*3a50*/  FFMA.FTZ R36, R13, R37.reuse, -R36 ;  /* 0x000000250d247223 */ /* 0x080fe20000010824 */
[----:B------:R-:W-:Y:S01]  /*3a60*/  FFMA.FTZ R81, R6, R37, R81 ;  /* 0x0000002506517223 */ /* 0x000fe20000010051 */
[----:B------:R-:W-:-:S02]  /*3a70*/  F2FP.SATFINITE.E4M3.F32.PACK_AB_MERGE_C R4, R30, R15, R32 ;  /* 0x0000000f1e04723e */ /* 0x000fc40004807020 */
[----:B------:R-:W-:Y:S02]  /*3a80*/  F2FP.SATFINITE.E4M3.F32.PACK_AB_MERGE_C R7, R82, R79, R7 ;  /* 0x0000004f5207723e */ /* 0x000fe40004807007 */
[----:B------:R-:W-:-:S07]  /*3a90*/  F2FP.SATFINITE.E4M3.F32.PACK_AB_MERGE_C R6, R81, R36, R84 ;  /* 0x000000245106723e */ /* 0x000fce0004807054 */
.L_x_387:
[----:B------:R-:W-:Y:S05]  /*3aa0*/  BSYNC B2 ;  /* 0x0000000000027941 */ /* 0x000fea0003800000 */
.L_x_386:
[----:B--2---:R0:W-:Y:S02]  /*3ab0*/  ST.E.128 desc[UR40][R10.64], R4 ;  /* 0x000000040a007985 */ /* 0x0041e4000c101d28 */
.L_x_385:
[----:B------:R-:W-:Y:S05]  /*3ac0*/  BSYNC B1 ;  /* 0x0000000000017941 */ /* 0x000fea0003800000 */
.L_x_384:
[----:B0-----:R-:W5:Y:S02]  /*3ad0*/  LDL R4, [R1+0x28] ;  /* 0x0000280001047983 */ /* 0x001f640000100800 */
[----:B-----5:R-:W-:-:S13]  /*3ae0*/  LOP3.LUT P3, RZ, R4, 0x2, RZ, 0xc0, !PT ;  /* 0x0000000204ff7812 */ /* 0x020fda000786c0ff */
[----:B------:R-:W-:Y:S05]  /*3af0*/  @P3 BRA `(.L_x_379) ;  /* 0x0000002c00243947 */ /* 0x000fea0003800000 */
[----:B------:R-:W3:Y:S04]  /*3b00*/  LDL R13, [R1+0xc] ;  /* 0x00000c00010d7983 */ /* 0x000ee80000100800 */
[----:B------:R-:W5:Y:S01]  /*3b10*/  LDL R12, [R1+0x1c] ;  /* 0x00001c00010c7983 */ /* 0x000f620000100800 */
[----:B----4-:R-:W-:Y:S01]  /*3b20*/  IADD3 R10, P3, R23, R14, RZ ;  /* 0x0000000e170a7210 */ /* 0x010fe20007f7e0ff */
[----:B------:R-:W-:Y:S02]  /*3b30*/  BSSY B1, `(.L_x_388) ;  /* 0x000006d000017945 */ /* 0x000fe40003800000 */
[----:B------:R0:W4:Y:S02]  /*3b40*/  LDS.128 R4, [R69+0x15800] ;  /* 0x0158000045047984 */ /* 0x0001240000000c00 */
[----:B---3--:R-:W-:Y:S01]  /*3b50*/  IMAD.X R11, R39, 0x1, R13, P3 ;  /* 0x00000001270b7824 */ /* 0x008fe200018e060d */
[----:B-----5:R-:W-:-:S13]  /*3b60*/  ISETP.GE.AND P3, PT, R12, R77, PT ;  /* 0x0000004d0c00720c */ /* 0x020fda0003f66270 */
[----:B0---4-:R-:W-:Y:S05]  /*3b70*/  @P3 BRA `(.L_x_389) ;  /* 0x0000000400a03947 */ /* 0x011fea0003800000 */
[----:B------:R-:W-:Y:S01]  /*3b80*/  SHF.R.U32.HI R8, RZ, 0x8, R9 ;  /* 0x00000008ff087819 */ /* 0x000fe20000011609 */
[----:B------:R-:W-:Y:S01]  /*3b90*/  IMAD.MOV.U32 R12, RZ, RZ, R4 ;  /* 0x000000ffff0c7224 */ /* 0x000fe200078e0004 */
[----:B------:R-:W-:Y:S02]  /*3ba0*/  SHF.R.U32.HI R14, RZ, 0x8, R29 ;  /* 0x00000008ff0e7819 */ /* 0x000fe4000001161d */
[----:B------:R-:W-:Y:S01]  /*3bb0*/  SHF.R.U32.HI R31, RZ, 0x10, R9 ;  /* 0x00000010ff1f7819 */ /* 0x000fe20000011609 */
[----:B------:R-:W-:Y:S01]  /*3bc0*/  IMAD.SHL.U32 R8, R8, 0x100, RZ ;  /* 0x0000010008087824 */ /* 0x000fe200078e00ff */
[----:B------:R-:W-:Y:S01]  /*3bd0*/  LOP3.LUT R13, R9, 0xff0000ff, RZ, 0xc0, !PT ;  /* 0xff0000ff090d7812 */ /* 0x000fe200078ec0ff */
[----:B------:R-:W-:Y:S01]  /*3be0*/  IMAD.SHL.U32 R14, R14, 0x100, RZ ;  /* 0x000001000e0e7824 */ /* 0x000fe200078e00ff */
[----:B------:R-:W-:Y:S01]  /*3bf0*/  SHF.R.U32.HI R30, RZ, 0x10, R29 ;  /* 0x00000010ff1e7819 */ /* 0x000fe2000001161d */
[----:B------:R-:W-:Y:S01]  /*3c00*/  IMAD.MOV.U32 R9, RZ, RZ, R5 ;  /* 0x000000ffff097224 */ /* 0x000fe200078e0005 */
[----:B------:R-:W-:Y:S01]  /*3c10*/  LOP3.LUT R15, R29, 0xff0000ff, RZ, 0xc0, !PT ;  /* 0xff0000ff1d0f7812 */ /* 0x000fe200078ec0ff */
[----:B------:R-:W-:Y:S01]  /*3c20*/  IMAD.U32 R5, R31, 0x10000, RZ ;  /* 0x000100001f057824 */ /* 0x000fe200078e00ff */
[----:B------:R-:W-:Y:S01]  /*3c30*/  LOP3.LUT R8, R13, 0xff00, R8, 0xf8, !PT ;  /* 0x0000ff000d087812 */ /* 0x000fe200078ef808 */
[----:B------:R-:W-:Y:S01]  /*3c40*/  IMAD.U32 R13, R30, 0x10000, RZ ;  /* 0x000100001e0d7824 */ /* 0x000fe200078e00ff */
[----:B------:R-:W-:-:S02]  /*3c50*/  LOP3.LUT R28, R15, 0xff00, R14, 0xf8, !PT ;  /* 0x0000ff000f1c7812 */ /* 0x000fc400078ef80e */
[----:B------:R-:W-:Y:S02]  /*3c60*/  F2FP.F16.E4M3.UNPACK_B R14, R80.H1 ;  /* 0x00000050ff0e723e */ /* 0x000fe400030006ff */
[-C--:B------:R-:W-:Y:S02]  /*3c70*/  F2FP.F16.E4M3.UNPACK_B R4, R9.reuse ;  /* 0x00000009ff04723e */ /* 0x080fe400020006ff */
[----:B------:R-:W-:Y:S01]  /*3c80*/  LOP3.LUT R5, R8, 0xff0000, R5, 0xf8, !PT ;  /* 0x00ff000008057812 */ /* 0x000fe200078ef805 */
[----:B------:R-:W-:Y:S01]  /*3c90*/  HADD2.F32 R30, -RZ, R14.H0_H0 ;  /* 0x2000000eff1e7230 */ /* 0x000fe20000004100 */
[----:B------:R-:W-:Y:S01]  /*3ca0*/  LOP3.LUT R8, R28, 0xff0000, R13, 0xf8, !PT ;  /* 0x00ff00001c087812 */ /* 0x000fe200078ef80d */
[--C-:B------:R-:W-:Y:S01]  /*3cb0*/  HADD2.F32 R13, -RZ, R4.reuse.H1_H1 ;  /* 0x30000004ff0d7230 */ /* 0x100fe20000004100 */
[----:B------:R-:W-:Y:S01]  /*3cc0*/  F2FP.F16.E4M3.UNPACK_B R28, R38.H1 ;  /* 0x00000026ff1c723e */ /* 0x000fe200030006ff */
[----:B------:R-:W-:Y:S01]  /*3cd0*/  HADD2.F32 R4, -RZ, R4.H0_H0 ;  /* 0x20000004ff047230 */ /* 0x000fe20000004100 */
[----:B------:R-:W-:Y:S01]  /*3ce0*/  F2FP.F16.E4M3.UNPACK_B R9, R9.H1 ;  /* 0x00000009ff09723e */ /* 0x000fe200030006ff */
[----:B------:R-:W-:-:S02]  /*3cf0*/  HADD2.F32 R31, -RZ, R14.H1_H1 ;  /* 0x3000000eff1f7230 */ /* 0x000fc40000004100 */
[CC--:B------:R-:W-:Y:S01]  /*3d00*/  FMUL.FTZ R33, R13.reuse, R30.reuse ;  /* 0x0000001e0d217220 */ /* 0x0c0fe20000410000 */
[--C-:B------:R-:W-:Y:S02]  /*3d10*/  HADD2.F32 R29, -RZ, R28.reuse.H0_H0 ;  /* 0x2000001cff1d7230 */ /* 0x100fe40000004100 */
[C---:B------:R-:W-:Y:S01]  /*3d20*/  FMUL.FTZ R30, R4.reuse, R30 ;  /* 0x0000001e041e7220 */ /* 0x040fe20000410000 */
[--C-:B------:R-:W-:Y:S01]  /*3d30*/  HADD2.F32 R15, -RZ, R9.reuse.H1_H1 ;  /* 0x30000009ff0f7230 */ /* 0x100fe20000004100 */
[----:B------:R-:W-:Y:S01]  /*3d40*/  F2FP.F16.E4M3.UNPACK_B R80, R80 ;  /* 0x00000050ff50723e */ /* 0x000fe200020006ff */
[----:B------:R-:W-:Y:S02]  /*3d50*/  HADD2.F32 R14, -RZ, R9.H0_H0 ;  /* 0x20000009ff0e7230 */ /* 0x000fe40000004100 */
[-C--:B------:R-:W-:Y:S01]  /*3d60*/  FFMA.FTZ R4, R4, R29.reuse, -R33 ;  /* 0x0000001d04047223 */ /* 0x080fe20000010821 */
[----:B------:R-:W-:Y:S02]  /*3d70*/  HADD2.F32 R28, -RZ, R28.H1_H1 ;  /* 0x3000001cff1c7230 */ /* 0x000fe40000004100 */
[----:B------:R-:W-:Y:S01]  /*3d80*/  FFMA.FTZ R9, R13, R29, R30 ;  /* 0x0000001d0d097223 */ /* 0x000fe2000001001e */
[CC--:B------:R-:W-:Y:S01]  /*3d90*/  FMUL.FTZ R33, R15.reuse, R31.reuse ;  /* 0x0000001f0f217220 */ /* 0x0c0fe20000410000 */
[C---:B------:R-:W-:Y:S01]  /*3da0*/  FMUL.FTZ R32, R14.reuse, R31 ;  /* 0x0000001f0e207220 */ /* 0x040fe20000410000 */
[-C--:B------:R-:W-:Y:S01]  /*3db0*/  F2FP.F16.E4M3.UNPACK_B R13, R12.reuse.H1 ;  /* 0x0000000cff0d723e */ /* 0x080fe200030006ff */
[----:B------:R-:W-:Y:S01]  /*3dc0*/  HADD2.F32 R29, -RZ, R80.H1_H1 ;  /* 0x30000050ff1d7230 */ /* 0x000fe20000004100 */
[----:B------:R-:W-:Y:S01]  /*3dd0*/  F2FP.F16.E4M3.UNPACK_B R12, R12 ;  /* 0x0000000cff0c723e */ /* 0x000fe200020006ff */
[-C--:B------:R-:W-:Y:S01]  /*3de0*/  FFMA.FTZ R33, R14, R28.reuse, -R33 ;  /* 0x0000001c0e217223 */ /* 0x080fe20000010821 */
[----:B------:R-:W-:Y:S01]  /*3df0*/  FFMA.FTZ R34, R15, R28, R32 ;  /* 0x0000001c0f227223 */ /* 0x000fe20000010020 */
[----:B------:R-:W-:Y:S01]  /*3e00*/  F2FP.F16.E4M3.UNPACK_B R38, R38 ;  /* 0x00000026ff26723e */ /* 0x000fe200020006ff */
[--C-:B------:R-:W-:Y:S01]  /*3e10*/  HADD2.F32 R15, -RZ, R13.reuse.H0_H0 ;  /* 0x2000000dff0f7230 */ /* 0x100fe20000004100 */
[----:B------:R-:W-:Y:S01]  /*3e20*/  F2FP.F16.E4M3.UNPACK_B R35, R8.H1 ;  /* 0x00000008ff23723e */ /* 0x000fe200030006ff */
[----:B------:R-:W-:-:S02]  /*3e30*/  HADD2.F32 R28, -RZ, R13.H1_H1 ;  /* 0x3000000dff1c7230 */ /* 0x000fc40000004100 */
[----:B------:R-:W-:Y:S02]  /*3e40*/  HADD2.F32 R80, -RZ, R80.H0_H0 ;  /* 0x20000050ff507230 */ /* 0x000fe40000004100 */
[-C--:B------:R-:W-:Y:S01]  /*3e50*/  FMUL.FTZ R31, R15, R29.reuse ;  /* 0x0000001d0f1f7220 */ /* 0x080fe20000410000 */
[--C-:B------:R-:W-:Y:S02]  /*3e60*/  HADD2.F32 R14, -RZ, R12.reuse.H1_H1 ;  /* 0x3000000cff0e7230 */ /* 0x100fe40000004100 */
[----:B------:R-:W-:Y:S01]  /*3e70*/  FMUL.FTZ R32, R28, R29 ;  /* 0x0000001d1c207220 */ /* 0x000fe20000410000 */
[----:B------:R-:W-:Y:S02]  /*3e80*/  HADD2.F32 R13, -RZ, R12.H0_H0 ;  /* 0x2000000cff0d7230 */ /* 0x000fe40000004100 */
[--C-:B------:R-:W-:Y:S02]  /*3e90*/  HADD2.F32 R12, -RZ, R38.reuse.H1_H1 ;  /* 0x30000026ff0c7230 */ /* 0x100fe40000004100 */
[----:B------:R-:W-:Y:S01]  /*3ea0*/  FMUL.FTZ R30, R14, R80 ;  /* 0x000000500e1e7220 */ /* 0x000fe20000410000 */
[----:B------:R-:W-:-:S02]  /*3eb0*/  HADD2.F32 R38, -RZ, R38.H0_H0 ;  /* 0x20000026ff267230 */ /* 0x000fc40000004100 */
[----:B------:R-:W-:Y:S01]  /*3ec0*/  FMUL.FTZ R29, R13, R80 ;  /* 0x000000500d1d7220 */ /* 0x000fe20000410000 */
[--C-:B------:R-:W-:Y:S02]  /*3ed0*/  HADD2.F32 R36, -RZ, R35.reuse.H1_H1 ;  /* 0x30000023ff247230 */ /* 0x100fe40000004100 */
[-C--:B------:R-:W-:Y:S01]  /*3ee0*/  FFMA.FTZ R15, R15, R12.reuse, -R32 ;  /* 0x0000000c0f0f7223 */ /* 0x080fe20000010820 */
[----:B------:R-:W-:Y:S01]  /*3ef0*/  FFMA.FTZ R28, R28, R12, R31 ;  /* 0x0000000c1c1c7223 */ /* 0x000fe2000001001f */
[-C--:B------:R-:W-:Y:S01]  /*3f00*/  FFMA.FTZ R12, R13, R38.reuse, -R30 ;  /* 0x000000260d0c7223 */ /* 0x080fe2000001081e */
[----:B------:R-:W-:Y:S01]  /*3f10*/  FFMA.FTZ R13, R14, R38, R29 ;  /* 0x000000260e0d7223 */ /* 0x000fe2000001001d */
[----:B------:R-:W-:Y:S01]  /*3f20*/  F2FP.F16.E4M3.UNPACK_B R29, R7.H1 ;  /* 0x00000007ff1d723e */ /* 0x000fe200030006ff */
[----:B------:R-:W-:Y:S01]  /*3f30*/  HADD2.F32 R35, -RZ, R35.H0_H0 ;  /* 0x20000023ff237230 */ /* 0x000fe20000004100 */
[----:B------:R-:W-:Y:S02]  /*3f40*/  F2FP.SATFINITE.E4M3.F32.PACK_AB_MERGE_C R14, R34, R33, RZ ;  /* 0x00000021220e723e */ /* 0x000fe400048070ff */
[----:B------:R-:W-:Y:S01]  /*3f50*/  F2FP.SATFINITE.E4M3.F32.PACK_AB_MERGE_C R15, R28, R15, RZ ;  /* 0x0000000f1c0f723e */ /* 0x000fe200048070ff */
[--C-:B------:R-:W-:Y:S01]  /*3f60*/  HADD2.F32 R30, -RZ, R29.reuse.H0_H0 ;  /* 0x2000001dff1e7230 */ /* 0x100fe20000004100 */
[----:B------:R-:W-:Y:S01]  /*3f70*/  F2FP.F16.E4M3.UNPACK_B R32, R5.H1 ;  /* 0x00000005ff20723e */ /* 0x000fe200030006ff */
[----:B------:R-:W-:Y:S01]  /*3f80*/  HADD2.F32 R29, -RZ, R29.H1_H1 ;  /* 0x3000001dff1d7230 */ /* 0x000fe20000004100 */
[----:B------:R-:W-:-:S02]  /*3f90*/  F2FP.F16.E4M3.UNPACK_B R28, R6.H1 ;  /* 0x00000006ff1c723e */ /* 0x000fc400030006ff */
[----:B------:R-:W-:Y:S01]  /*3fa0*/  F2FP.F16.E4M3.UNPACK_B R34, R8 ;  /* 0x00000008ff22723e */ /* 0x000fe200020006ff */
[----:B------:R-:W-:Y:S01]  /*3fb0*/  HADD2.F32 R33, -RZ, R32.H1_H1 ;  /* 0x30000020ff217230 */ /* 0x000fe20000004100 */
[----:B------:R-:W-:Y:S01]  /*3fc0*/  F2FP.F16.E4M3.UNPACK_B R31, R5 ;  /* 0x00000005ff1f723e */ /* 0x000fe200020006ff */
[----:B------:R-:W-:Y:S02]  /*3fd0*/  HADD2.F32 R8, -RZ, R28.H1_H1 ;  /* 0x3000001cff087230 */ /* 0x000fe40000004100 */
[----:B------:R-:W-:Y:S01]  /*3fe0*/  FMUL.FTZ R5, R29, R36 ;  /* 0x000000241d057220 */ /* 0x000fe20000410000 */
[----:B------:R-:W-:Y:S01]  /*3ff0*/  HADD2.F32 R37, -RZ, R34.H1_H1 ;  /* 0x30000022ff257230 */ /* 0x000fe20000004100 */
[----:B------:R-:W-:Y:S01]  /*4000*/  F2FP.F16.E4M3.UNPACK_B R7, R7 ;  /* 0x00000007ff07723e */ /* 0x000fe200020006ff */
[----:B------:R-:W-:Y:S02]  /*4010*/  HADD2.F32 R28, -RZ, R28.H0_H0 ;  /* 0x2000001cff1c7230 */ /* 0x000fe40000004100 */
[----:B------:R-:W-:Y:S01]  /*4020*/  FFMA.FTZ R38, R30, R33, -R5 ;  /* 0x000000211e267223 */ /* 0x000fe20000010805 */
[----:B------:R-:W-:-:S02]  /*4030*/  HADD2.F32 R5, -RZ, R31.H1_H1 ;  /* 0x3000001fff057230 */ /* 0x000fc40000004100 */
[-C--:B------:R-:W-:Y:S01]  /*4040*/  FMUL.FTZ R39, R8, R37.reuse ;  /* 0x0000002508277220 */ /* 0x080fe20000410000 */
[----:B------:R-:W-:Y:S01]  /*4050*/  F2FP.F16.E4M3.UNPACK_B R6, R6 ;  /* 0x00000006ff06723e */ /* 0x000fe200020006ff */
[----:B------:R-:W-:Y:S01]  /*4060*/  FMUL.FTZ R37, R28, R37 ;  /* 0x000000251c257220 */ /* 0x000fe20000410000 */
[----:B------:R-:W-:Y:S01]  /*4070*/  FMUL.FTZ R36, R30, R36 ;  /* 0x000000241e247220 */ /* 0x000fe20000410000 */
[-C--:B------:R-:W-:Y:S01]  /*4080*/  FFMA.FTZ R39, R28, R5.reuse, -R39 ;  /* 0x000000051c277223 */ /* 0x080fe20000010827 */
[----:B------:R-:W-:Y:S02]  /*4090*/  HADD2.F32 R34, -RZ, R34.H0_H0 ;  /* 0x20000022ff227230 */ /* 0x000fe40000004100 */
[----:B------:R-:W-:Y:S01]  /*40a0*/  FFMA.FTZ R30, R8, R5, R37 ;  /* 0x00000005081e7223 */ /* 0x000fe20000010025 */
[----:B------:R-:W-:Y:S02]  /*40b0*/  HADD2.F32 R8, -RZ, R7.H0_H0 ;  /* 0x20000007ff087230 */ /* 0x000fe40000004100 */
[----:B------:R-:W-:Y:S01]  /*40c0*/  FFMA.FTZ R77, R29, R33, R36 ;  /* 0x000000211d4d7223 */ /* 0x000fe20000010024 */
[----:B------:R-:W-:-:S02]  /*40d0*/  HADD2.F32 R5, -RZ, R6.H0_H0 ;  /* 0x20000006ff057230 */ /* 0x000fc40000004100 */
[----:B------:R-:W-:Y:S02]  /*40e0*/  HADD2.F32 R7, -RZ, R7.H1_H1 ;  /* 0x30000007ff077230 */ /* 0x000fe40000004100 */
[-C--:B------:R-:W-:Y:S01]  /*40f0*/  FMUL.FTZ R36, R8, R35.reuse ;  /* 0x0000002308247220 */ /* 0x080fe20000410000 */
[----:B------:R-:W-:Y:S02]  /*4100*/  HADD2.F32 R6, -RZ, R6.H1_H1 ;  /* 0x30000006ff067230 */ /* 0x000fe40000004100 */
[-C--:B------:R-:W-:Y:S01]  /*4110*/  FMUL.FTZ R29, R5, R34.reuse ;  /* 0x00000022051d7220 */ /* 0x080fe20000410000 */
[----:B------:R-:W-:Y:S02]  /*4120*/  HADD2.F32 R32, -RZ, R32.H0_H0 ;  /* 0x20000020ff207230 */ /* 0x000fe40000004100 */
[C---:B------:R-:W-:Y:S01]  /*4130*/  FMUL.FTZ R33, R7.reuse, R35 ;  /* 0x0000002307217220 */ /* 0x040fe20000410000 */
[----:B------:R-:W-:Y:S02]  /*4140*/  HADD2.F32 R31, -RZ, R31.H0_H0 ;  /* 0x2000001fff1f7230 */ /* 0x000fe40000004100 */
[----:B------:R-:W-:Y:S01]  /*4150*/  FMUL.FTZ R28, R6, R34 ;  /* 0x00000022061c7220 */ /* 0x000fe20000410000 */
[----:B------:R-:W-:Y:S01]  /*4160*/  F2FP.SATFINITE.E4M3.F32.PACK_AB_MERGE_C R30, R30, R39, RZ ;  /* 0x000000271e1e723e */ /* 0x000fe200048070ff */
[-C--:B------:R-:W-:Y:S01]  /*4170*/  FFMA.FTZ R33, R8, R32.reuse, -R33 ;  /* 0x0000002008217223 */ /* 0x080fe20000010821 */
[----:B------:R-:W-:Y:S01]  /*4180*/  FFMA.FTZ R36, R7, R32, R36 ;  /* 0x0000002007247223 */ /* 0x000fe20000010024 */
[-C--:B------:R-:W-:Y:S01]  /*4190*/  FFMA.FTZ R28, R5, R31.reuse, -R28 ;  /* 0x0000001f051c7223 */ /* 0x080fe2000001081c */
[----:B------:R-:W-:Y:S01]  /*41a0*/  FFMA.FTZ R29, R6, R31, R29 ;  /* 0x0000001f061d7223 */ /* 0x000fe2000001001d */
[----:B------:R-:W-:-:S02]  /*41b0*/  F2FP.SATFINITE.E4M3.F32.PACK_AB_MERGE_C R38, R77, R38, RZ ;  /* 0x000000264d26723e */ /* 0x000fc400048070ff */
[----:B------:R-:W-:Y:S02]  /*41c0*/  F2FP.SATFINITE.E4M3.F32.PACK_AB_MERGE_C R5, R9, R4, R14 ;  /* 0x000000040905723e */ /* 0x000fe4000480700e */
[----:B------:R-:W-:Y:S02]  /*41d0*/  F2FP.SATFINITE.E4M3.F32.PACK_AB_MERGE_C R4, R13, R12, R15 ;  /* 0x0000000c0d04723e */ /* 0x000fe4000480700f */
[----:B------:R-:W-:Y:S02]  /*41e0*/  F2FP.SATFINITE.E4M3.F32.PACK_AB_MERGE_C R6, R29, R28, R30 ;  /* 0x0000001c1d06723e */ /* 0x000fe4000480701e */
[----:B------:R-:W-:-:S07]  /*41f0*/  F2FP.SATFINITE.E4M3.F32.PACK_AB_MERGE_C R7, R36, R33, R38 ;  /* 0x000000212407723e */ /* 0x000fce0004807026 */
.L_x_389:
[----:B------:R-:W-:Y:S05]  /*4200*/  BSYNC B1 ;  /* 0x0000000000017941 */ /* 0x000fea0003800000 */
.L_x_388:
[----:B------:R0:W-:Y:S01]  /*4210*/  ST.E.128 desc[UR40][R10.64], R4 ;  /* 0x000000040a007985 */ /* 0x0001e2000c101d28 */
[----:B------:R-:W-:Y:S05]  /*4220*/  BRA `(.L_x_379) ;  /* 0x0000002400587947 */ /* 0x000fea0003800000 */
.L_x_372:
[----:B------:R-:W-:Y:S01]  /*4230*/  ISETP.GE.AND P3, PT, R155, R71, PT ;  /* 0x000000479b00720c */ /* 0x000fe20003f66270 */
[----:B------:R-:W-:Y:S01]  /*4240*/  BSSY B1, `(.L_x_390) ;  /* 0x000001a000017945 */ /* 0x000fe20003800000 */
[----:B------:R-:W-:Y:S02]  /*4250*/  CS2R R6, SRZ ;  /* 0x0000000000067805 */ /* 0x000fe4000001ff00 */
[----:B------:R-:W-:Y:S02]  /*4260*/  CS2R R4, SRZ ;  /* 0x0000000000047805 */ /* 0x000fe4000001ff00 */
[----:B------:R-:W-:Y:S02]  /*4270*/  CS2R R30, SRZ ;  /* 0x00000000001e7805 */ /* 0x000fe4000001ff00 */
[----:B------:R-:W-:Y:S02]  /*4280*/  CS2R R28, SRZ ;  /* 0x00000000001c7805 */ /* 0x000fe4000001ff00 */
[----:B------:R-:W-:-:S02]  /*4290*/  CS2R R34, SRZ ;  /* 0x0000000000227805 */ /* 0x000fc4000001ff00 */
[----:B------:R-:W-:Y:S02]  /*42a0*/  CS2R R32, SRZ ;  /* 0x0000000000207805 */ /* 0x000fe4000001ff00 */
[----:B------:R-:W-:Y:S02]  /*42b0*/  CS2R R38, SRZ ;  /* 0x0000000000267805 */ /* 0x000fe4000001ff00 */
[----:B------:R-:W-:Y:S01]  /*42c0*/  CS2R R36, SRZ ;  /* 0x0000000000247805 */ /* 0x000fe2000001ff00 */
[----:B------:R-:W-:Y:S06]  /*42d0*/  @P3 BRA `(.L_x_391) ;  /* 0x0000000000403947 */ /* 0x000fec0003800000 */
[----:B------:R-:W-:Y:S02]  /*42e0*/  ULDC.64 UR4, c[0x0][0x3e8] ;  /* 0x0000fa0000047ab9 */ /* 0x000fe40000000a00 */
[----:B------:R-:W-:-:S04]  /*42f0*/  IADD3 R12, P2, P4, R44, UR4, R12 ;  /* 0x000000042c0c7c10 */ /* 0x000fc8000fc5e00c */
[----:B------:R-:W-:Y:S01]  /*4300*/  IADD3.X R13, R51, UR5, R14, P2, P4 ;  /* 0x00000005330d7c10 */ /* 0x000fe200097e840e */
[----:B------:R-:W-:Y:S02]  /*4310*/  ULDC.64 UR4, c[0x0][0x400] ;  /* 0x0001000000047ab9 */ /* 0x000fe40000000a00 */
[----:B------:R-:W-:-:S04]  /*4320*/  IADD3 R10, P2, P4, R20, UR4, R10 ;  /* 0x00000004140a7c10 */ /* 0x000fc8000fc5e00a */
[----:B------:R-:W-:Y:S02]  /*4330*/  IADD3.X R11, R49, UR5, R15, P2, P4 ;  /* 0x00000005310b7c10 */ /* 0x000fe400097e840f */
[----:B------:R-:W-:Y:S02]  /*4340*/  ISETP.GE.AND P2, PT, R16, R77, PT ;  /* 0x0000004d1000720c */ /* 0x000fe40003f46270 */
[----:B------:R-:W-:Y:S02]  /*4350*/  CS2R R6, SRZ ;  /* 0x0000000000067805 */ /* 0x000fe4000001ff00 */
[----:B------:R-:W-:Y:S02]  /*4360*/  CS2R R4, SRZ ;  /* 0x0000000000047805 */ /* 0x000fe4000001ff00 */
[----:B------:R-:W-:Y:S02]  /*4370*/  CS2R R34, SRZ ;  /* 0x0000000000227805 */ /* 0x000fe4000001ff00 */
[----:B------:R-:W-:-:S05]  /*4380*/  CS2R R32, SRZ ;  /* 0x0000000000207805 */ /* 0x000fca000001ff00 */
[----:B------:R0:W5:Y:S04]  /*4390*/  @!P2 LDG.E.128 R28, desc[UR40][R12.64] ;  /* 0x000000280c1ca981 */ /* 0x000168000c1e1d00 */
[----:B------:R0:W5:Y:S01]  /*43a0*/  @!P2 LDG.E.128 R36, desc[UR40][R10.64] ;  /* 0x000000280a24a981 */ /* 0x000162000c1e1d00 */
[----:B------:R-:W-:-:S13]  /*43b0*/  ISETP.GE.AND P2, PT, R67, R77, PT ;  /* 0x0000004d4300720c */ /* 0x000fda0003f46270 */
[----:B------:R0:W5:Y:S04]  /*43c0*/  @!P2 LDG.E.128 R4, desc[UR40][R12.64+0x20] ;  /* 0x000020280c04a981 */ /* 0x000168000c1e1d00 */
[----:B------:R0:W5:Y:S02]  /*43d0*/  @!P2 LDG.E.128 R32, desc[UR40][R10.64+0x20] ;  /* 0x000020280a20a981 */ /* 0x000164000c1e1d00 */
.L_x_391:
[----:B------:R-:W-:Y:S05]  /*43e0*/  BSYNC B1 ;  /* 0x0000000000017941 */ /* 0x000fea0003800000 */
.L_x_390:
[----:B------:R-:W-:Y:S01]  /*43f0*/  ISETP.NE.AND P2, PT, R157, 0x3, PT ;  /* 0x000000039d00780c */ /* 0x000fe20003f45270 */
[----:B-----5:R-:W-:Y:S01]  /*4400*/  IMAD.MOV.U32 R80, RZ, RZ, R6 ;  /* 0x000000ffff507224 */ /* 0x020fe200078e0006 */
[----:B------:R-:W-:Y:S01]  /*4410*/  MOV R89, R38 ;  /* 0x0000002600597202 */ /* 0x000fe20000000f00 */
[----:B------:R-:W-:Y:S02]  /*4420*/  IMAD.MOV.U32 R81, RZ, RZ, R4 ;  /* 0x000000ffff517224 */ /* 0x000fe400078e0004 */
[----:B------:R-:W-:Y:S02]  /*4430*/  IMAD.MOV.U32 R86, RZ, RZ, R30 ;  /* 0x000000ffff567224 */ /* 0x000fe400078e001e */
[----:B------:R-:W-:Y:S02]  /*4440*/  IMAD.MOV.U32 R85, RZ, RZ, R28 ;  /* 0x000000ffff557224 */ /* 0x000fe400078e001c */
[----:B------:R-:W-:Y:S02]  /*4450*/  IMAD.MOV.U32 R82, RZ, RZ, R34 ;  /* 0x000000ffff527224 */ /* 0x000fe400078e0022 */
[----:B------:R-:W-:-:S02]  /*4460*/  IMAD.MOV.U32 R83, RZ, RZ, R32 ;  /* 0x000000ffff537224 */ /* 0x000fc400078e0020 */
[----:B------:R-:W-:Y:S01]  /*4470*/  IMAD.MOV.U32 R87, RZ, RZ, R36 ;  /* 0x000000ffff577224 */ /* 0x000fe200078e0024 */
[----:B------:R-:W-:Y:S06]  /*4480*/  @!P2 BRA `(.L_x_392) ;  /* 0x000000000004a947 */ /* 0x000fec0003800000 */
[----:B------:R-:W-:Y:S01]  /*4490*/  BPT.TRAP 0x1 ;  /* 0x000000040000795c */ /* 0x000fe20000300000 */
.L_x_392:
[----:B------:R-:W-:Y:S01]  /*44a0*/  IMAD R70, R19, 0x8, R18 ;  /* 0x0000000813467824 */ /* 0x000fe200078e0212 */
[----:B------:R-:W-:Y:S01]  /*44b0*/  SHF.L.U32 R76, R154, 0x1f, RZ ;  /* 0x0000001f9a4c7819 */ /* 0x000fe200000006ff */
[----:B------:R-:W-:Y:S03]  /*44c0*/  BSSY B1, `(.L_x_393) ;  /* 0x0000003000017945 */ /* 0x000fe60003800000 */
[----:B------:R-:W1:Y:S02]  /*44d0*/  SYNCS.PHASECHK.TRANS64.TRYWAIT P4, [R70+URZ+0x19c90], R76 ;  /* 0x019c904c460075a7 */ /* 0x000e64000808017f */
[----:B-1----:R-:W-:Y:S05]  /*44e0*/  @!P4 BRA `(.L_x_394) ;  /* 0x00000168000cc947 */ /* 0x002fea0003800000 */
.L_x_634:
[----:B------:R-:W-:Y:S05]  /*44f0*/  BSYNC B1 ;  /* 0x0000000000017941 */ /* 0x000fea0003800000 */
.L_x_393:
[----:B------:R-:W-:-:S03]  /*4500*/  UMOV UR4, 0xffffffff ;  /* 0xffffffff00047882 */ /* 0x000fc60000000000 */
[----:B------:R-:W-:Y:S05]  /*4510*/  BRA.DIV UR4, `(.L_x_395) ;  /* 0x0000016a04147947 */ /* 0x000fea000b800000 */
[----:B------:R-:W2:Y:S04]  /*4520*/  SHFL.IDX PT, R78, R78, RZ, 0x1e1f ;  /* 0x001e1fff4e4e7589 */ /* 0x000ea800000e0000 */
[----:B------:R-:W3:Y:S02]  /*4530*/  SHFL.IDX PT, R79, R79, RZ, 0x1e1f ;  /* 0x001e1fff4f4f7589 */ /* 0x000ee400000e0000 */
.L_x_638:
[----:B------:R-:W-:Y:S05]  /*4540*/  @P3 BRA `(.L_x_379) ;  /* 0x0000002000903947 */ /* 0x000fea0003800000 */
[----:B------:R-:W4:Y:S01]  /*4550*/  LDC R84, c[0x0][0x2f4] ;  /* 0x0000bd00ff547b82 */ /* 0x000f220000000800 */
[----:B------:R-:W-:Y:S01]  /*4560*/  ISETP.NE.AND P3, PT, R54, RZ, PT ;  /* 0x000000ff3600720c */ /* 0x000fe20003f65270 */
[----:B------:R-:W-:Y:S01]  /*4570*/  BSSY B1, `(.L_x_396) ;  /* 0x00000f4000017945 */ /* 0x000fe20003800000 */
[----:B----4-:R-:W-:-:S11]  /*4580*/  IMAD.IADD R90, R84, 0x1, -R55 ;  /* 0x00000001545a7824 */ /* 0x010fd600078e0a37 */
[----:B------:R-:W-:Y:S05]  /*4590*/  @!P3 BRA `(.L_x_397) ;  /* 0x0000000c00c4b947 */ /* 0x000fea0003800000 */
[----:B0-----:R-:W4:Y:S04]  /*45a0*/  LDL R12, [R1+0x8] ;  /* 0x00000800010c7983 */ /* 0x001f280000100800 */
[----:B------:R-:W5:Y:S04]  /*45b0*/  LDL R11, [R1+0x98] ;  /* 0x00009800010b7983 */ /* 0x000f680000100800 */
[----:B------:R-:W2:Y:S01]  /*45c0*/  LDL R10, [R1+0x20] ;  /* 0x00002000010a7983 */ /* 0x000ea20000100800 */
[----:B------:R-:W-:Y:S01]  /*45d0*/  SEL R8, R55, R90, !P0 ;  /* 0x0000005a37087207 */ /* 0x000fe20004000000 */
[----:B------:R-:W-:Y:S01]  /*45e0*/  BSSY B2, `(.L_x_398) ;  /* 0x00000e5000027945 */ /* 0x000fe20003800000 */
[----:B------:R-:W-:-:S02]  /*45f0*/  ISETP.GE.AND P3, PT, R16, R77, PT ;  /* 0x0000004d1000720c */ /* 0x000fc40003f66270 */
[----:B------:R-:W-:-:S04]  /*4600*/  SHF.R.S32.HI R9, RZ, 0x1f, R8 ;  /* 0x0000001fff097819 */ /* 0x000fc80000011408 */
[----:B------:R-:W-:-:S04]  /*4610*/  LEA.HI R9, R9, R8, RZ, 0x5 ;  /* 0x0000000809097211 */ /* 0x000fc800078f28ff */
[----:B------:R-:W-:-:S04]  /*4620*/  SHF.R.S32.HI R8, RZ, 0x5, R9 ;  /* 0x00000005ff087819 */ /* 0x000fc80000011409 */
[----:B------:R-:W-:-:S04]  /*4630*/  LEA.HI.SX32 R8, R65, R8, 0x1c ;  /* 0x0000000841087211 */ /* 0x000fc800078fe2ff */
[C---:B------:R-:W-:Y:S01]  /*4640*/  LEA.HI R9, R8.reuse, R8, RZ, 0x1 ;  /* 0x0000000808097211 */ /* 0x040fe200078f08ff */
[----:B------:R-:W-:-:S04]  /*4650*/  IMAD.SHL.U32 R91, R8, 0x10, RZ ;  /* 0x00000010085b7824 */ /* 0x000fc800078e00ff */
[----:B------:R-:W-:-:S05]  /*4660*/  IMAD.SHL.U32 R9, R9, 0x800, RZ ;  /* 0x0000080009097824 */ /* 0x000fca00078e00ff */
[----:B------:R-:W-:Y:S02]  /*4670*/  LOP3.LUT R9, R9, 0xfffff000, RZ, 0xc0, !PT ;  /* 0xfffff00009097812 */ /* 0x000fe400078ec0ff */
[----:B----4-:R-:W-:-:S04]  /*4680*/  LOP3.LUT R8, R12, 0x10, R91, 0xf8, !PT ;  /* 0x000000100c087812 */ /* 0x010fc800078ef85b */
[----:B-----5:R-:W-:-:S04]  /*4690*/  LOP3.LUT R8, R8, R11, RZ, 0x3c, !PT ;  /* 0x0000000b08087212 */ /* 0x020fc800078e3cff */
[----:B--2---:R-:W-:Y:S01]  /*46a0*/  IADD3 R8, R8, R9, R10 ;  /* 0x0000000908087210 */ /* 0x004fe20007ffe00a */
[----:B------:R-:W-:-:S04]  /*46b0*/  IMAD R9, R19, 0x3000, R63 ;  /* 0x0000300013097824 */ /* 0x000fc800078e023f */
[----:B------:R-:W-:Y:S02]  /*46c0*/  IMAD R11, R19, 0x3000, R8 ;  /* 0x00003000130b7824 */ /* 0x000fe400078e0208 */
[C---:B------:R-:W-:Y:S02]  /*46d0*/  IMAD.IADD R9, R18.reuse, 0x1, R9 ;  /* 0x0000000112097824 */ /* 0x040fe400078e0209 */
[----:B------:R-:W-:-:S04]  /*46e0*/  IMAD.IADD R12, R18, 0x1, R11 ;  /* 0x00000001120c7824 */ /* 0x000fc800078e020b */
[----:B------:R-:W0:Y:S04]  /*46f0*/  LDS.128 R8, [R9+0x13800] ;  /* 0x0138000009087984 */ /* 0x000e280000000c00 */
[----:B------:R-:W2:Y:S01]  /*4700*/  LDS.128 R12, [R12+0x13800] ;  /* 0x013800000c0c7984 */ /* 0x000ea20000000c00 */
[----:B------:R-:W-:Y:S05]  /*4710*/  @P3 BRA `(.L_x_399) ;  /* 0x0000000c00443947 */ /* 0x000fea0003800000 */
[----:B------:R-:W-:Y:S02]  /*4720*/  SHF.R.U32.HI R28, RZ, 0x8, R37 ;  /* 0x00000008ff1c7819 */ /* 0x000fe40000011625 */
[----:B------:R-:W-:Y:S02]  /*4730*/  SHF.R.U32.HI R36, RZ, 0x8, R29 ;  /* 0x00000008ff247819 */ /* 0x000fe4000001161d */
[----:B------:R-:W-:Y:S01]  /*4740*/  LOP3.LUT R93, R37, 0xff0000ff, RZ, 0xc0, !PT ;  /* 0xff0000ff255d7812 */ /* 0x000fe200078ec0ff */
[----:B------:R-:W-:Y:S01]  /*4750*/  IMAD.SHL.U32 R28, R28, 0x100, RZ ;  /* 0x000001001c1c7824 */ /* 0x000fe200078e00ff */
[----:B------:R-:W-:Y:S02]  /*4760*/  SHF.R.U32.HI R37, RZ, 0x10, R37 ;  /* 0x00000010ff257819 */ /* 0x000fe40000011625 */
[----:B------:R-:W-:Y:S02]  /*4770*/  SHF.R.U32.HI R38, RZ, 0x10, R29 ;  /* 0x00000010ff267819 */ /* 0x000fe4000001161d */
[----:B------:R-:W-:Y:S01]  /*4780*/  LOP3.LUT R30, R93, 0xff00, R28, 0xf8, !PT ;  /* 0x0000ff005d1e7812 */ /* 0x000fe200078ef81c */
[----:B------:R-:W-:Y:S01]  /*4790*/  IMAD.SHL.U32 R28, R36, 0x100, RZ ;  /* 0x00000100241c7824 */ /* 0x000fe200078e00ff */
[----:B------:R-:W-:Y:S01]  /*47a0*/  LOP3.LUT R29, R29, 0xff0000ff, RZ, 0xc0, !PT ;  /* 0xff0000ff1d1d7812 */ /* 0x000fe200078ec0ff */
[----:B------:R-:W-:-:S02]  /*47b0*/  IMAD.U32 R37, R37, 0x10000, RZ ;  /* 0x0001000025257824 */ /* 0x000fc400078e00ff */
[----:B------:R-:W-:Y:S01]  /*47c0*/  IMAD.U32 R36, R38, 0x10000, RZ ;  /* 0x0001000026247824 */ /* 0x000fe200078e00ff */
[----:B------:R-:W-:Y:S01]  /*47d0*/  LOP3.LUT R29, R29, 0xff00, R28, 0xf8, !PT ;  /* 0x0000ff001d1d7812 */ /* 0x000fe200078ef81c */
[----:B--2---:R-:W-:Y:S01]  /*47e0*/  IMAD.MOV.U32 R38, RZ, RZ, R13 ;  /* 0x000000ffff267224 */ /* 0x004fe200078e000d */
[----:B------:R-:W-:Y:S02]  /*47f0*/  LOP3.LUT R37, R30, 0xff0000, R37, 0xf8, !PT ;  /* 0x00ff00001e257812 */ /* 0x000fe400078ef825 */
[----:B------:R-:W-:Y:S02]  /*4800*/  LOP3.LUT R36, R29, 0xff0000, R36, 0xf8, !PT ;  /* 0x00ff00001d247812 */ /* 0x000fe400078ef824 */
[----:B------:R-:W-:Y:S02]  /*4810*/  F2FP.F16.E4M3.UNPACK_B R93, R38 ;  /* 0x00000026ff5d723e */ /* 0x000fe400020006ff */
[----:B------:R-:W-:Y:S02]  /*4820*/  F2FP.F16.E4M3.UNPACK_B R92, R37 ;  /* 0x00000025ff5c723e */ /* 0x000fe400020006ff */
[----:B0-----:R-:W-:Y:S01]  /*4830*/  F2FP.F16.E4M3.UNPACK_B R29, R9 ;  /* 0x00000009ff1d723e */ /* 0x001fe200020006ff */
[--C-:B------:R-:W-:Y:S01]  /*4840*/  HADD2.F32 R28, -RZ, R93.reuse.H0_H0 ;  /* 0x2000005dff1c7230 */ /* 0x100fe20000004100 */
[----:B------:R-:W-:Y:S01]  /*4850*/  F2FP.F16.E4M3.UNPACK_B R13, R36 ;  /* 0x00000024ff0d723e */ /* 0x000fe200020006ff */
[----:B------:R-:W-:Y:S01]  /*4860*/  HADD2.F32 R93, -RZ, R93.H1_H1 ;  /* 0x3000005dff5d7230 */ /* 0x000fe20000004100 */
[----:B------:R-:W-:Y:S01]  /*4870*/  F2FP.F16.E4M3.UNPACK_B R38, R38.H1 ;  /* 0x00000026ff26723e */ /* 0x000fe200030006ff */
[----:B------:R-:W-:Y:S01]  /*4880*/  HADD2.F32 R30, -RZ, R29.H0_H0 ;  /* 0x2000001dff1e7230 */ /* 0x000fe20000004100 */
[----:B------:R-:W-:Y:S01]  /*4890*/  F2FP.F16.E4M3.UNPACK_B R37, R37.H1 ;  /* 0x00000025ff25723e */ /* 0x000fe200030006ff */
[----:B------:R-:W-:-:S02]  /*48a0*/  HADD2.F32 R94, -RZ, R92.H1_H1 ;  /* 0x3000005cff5e7230 */ /* 0x000fc40000004100 */
[----:B------:R-:W-:Y:S02]  /*48b0*/  HADD2.F32 R29, -RZ, R29.H1_H1 ;  /* 0x3000001dff1d7230 */ /* 0x000fe40000004100 */
[----:B------:R-:W-:Y:S02]  /*48c0*/  HADD2.F32 R97, -RZ, R92.H0_H0 ;  /* 0x2000005cff617230 */ /* 0x000fe40000004100 */
[-C--:B------:R-:W-:Y:S01]  /*48d0*/  FMUL.FTZ R96, R93, R94.reuse ;  /* 0x0000005e5d607220 */ /* 0x080fe20000410000 */
[--C-:B------:R-:W-:Y:S02]  /*48e0*/  HADD2.F32 R92, -RZ, R13.reuse.H1_H1 ;  /* 0x3000000dff5c7230 */ /* 0x100fe40000004100 */
[----:B------:R-:W-:Y:S01]  /*48f0*/  FMUL.FTZ R94, R29, R94 ;  /* 0x0000005e1d5e7220 */ /* 0x000fe20000410000 */
[----:B------:R-:W-:Y:S02]  /*4900*/  HADD2.F32 R95, -RZ, R13.H0_H0 ;  /* 0x2000000dff5f7230 */ /* 0x000fe40000004100 */
[-C--:B------:R-:W-:Y:S01]  /*4910*/  FMUL.FTZ R99, R28, R97.reuse ;  /* 0x000000611c637220 */ /* 0x080fe20000410000 */
[C---:B------:R-:W-:Y:S01]  /*4920*/  FMUL.FTZ R97, R30.reuse, R97 ;  /* 0x000000611e617220 */ /* 0x040fe20000410000 */
[-C--:B------:R-:W-:Y:S01]  /*4930*/  FFMA.FTZ R13, R93, R92.reuse, R94 ;  /* 0x0000005c5d0d7223 */ /* 0x080fe2000001005e */
[----:B------:R-:W-:Y:S01]  /*4940*/  F2FP.F16.E4M3.UNPACK_B R93, R9.H1 ;  /* 0x00000009ff5d723e */ /* 0x000fe200030006ff */
[----:B------:R-:W-:Y:S01]  /*4950*/  FFMA.FTZ R29, R29, R92, -R96 ;  /* 0x0000005c1d1d7223 */ /* 0x000fe20000010860 */
[-C--:B------:R-:W-:Y:S01]  /*4960*/  FFMA.FTZ R30, R30, R95.reuse, -R99 ;  /* 0x0000005f1e1e7223 */ /* 0x080fe20000010863 */
[----:B------:R-:W-:Y:S01]  /*4970*/  FFMA.FTZ R28, R28, R95, R97 ;  /* 0x0000005f1c1c7223 */ /* 0x000fe20000010061 */
[----:B------:R-:W-:Y:S01]  /*4980*/  F2FP.F16.E4M3.UNPACK_B R92, R36.H1 ;  /* 0x00000024ff5c723e */ /* 0x000fe200030006ff */
[----:B------:R-:W-:-:S02]  /*4990*/  HADD2.F32 R9, -RZ, R38.H0_H0 ;  /* 0x20000026ff097230 */ /* 0x000fc40000004100 */
[----:B------:R-:W-:Y:S02]  /*49a0*/  HADD2.F32 R95, -RZ, R37.H0_H0 ;  /* 0x20000025ff5f7230 */ /* 0x000fe40000004100 */
[----:B------:R-:W-:Y:S02]  /*49b0*/  HADD2.F32 R36, -RZ, R93.H0_H0 ;  /* 0x2000005dff247230 */ /* 0x000fe40000004100 */
[----:B------:R-:W-:Y:S02]  /*49c0*/  HADD2.F32 R94, -RZ, R92.H0_H0 ;  /* 0x2000005cff5e7230 */ /* 0x000fe40000004100 */
[-C--:B------:R-:W-:Y:S01]  /*49d0*/  FMUL.FTZ R97, R9, R95.reuse ;  /* 0x0000005f09617220 */ /* 0x080fe20000410000 */
[----:B------:R-:W-:Y:S02]  /*49e0*/  HADD2.F32 R37, -RZ, R37.H1_H1 ;  /* 0x30000025ff257230 */ /* 0x000fe40000004100 */
[----:B------:R-:W-:Y:S01]  /*49f0*/  FMUL.FTZ R96, R36, R95 ;  /* 0x0000005f24607220 */ /* 0x000fe20000410000 */
[----:B------:R-:W-:-:S02]  /*4a00*/  HADD2.F32 R93, -RZ, R93.H1_H1 ;  /* 0x3000005dff5d7230 */ /* 0x000fc40000004100 */
[-C--:B------:R-:W-:Y:S01]  /*4a10*/  FFMA.FTZ R36, R36, R94.reuse, -R97 ;  /* 0x0000005e24247223 */ /* 0x080fe20000010861 */
[----:B------:R-:W-:Y:S02]  /*4a20*/  HADD2.F32 R92, -RZ, R92.H1_H1 ;  /* 0x3000005cff5c7230 */ /* 0x000fe40000004100 */
[----:B------:R-:W-:Y:S01]  /*4a30*/  FFMA.FTZ R9, R9, R94, R96 ;  /* 0x0000005e09097223 */ /* 0x000fe20000010060 */
[----:B------:R-:W-:Y:S01]  /*4a40*/  HADD2.F32 R94, -RZ, R38.H1_H1 ;  /* 0x30000026ff5e7230 */ /* 0x000fe20000004100 */
[----:B------:R-:W-:Y:S02]  /*4a50*/  SHF.R.U32.HI R95, RZ, 0x8, R31 ;  /* 0x00000008ff5f7819 */ /* 0x000fe4000001161f */
[----:B------:R-:W-:Y:S02]  /*4a60*/  LOP3.LUT R96, R39, 0xff0000ff, RZ, 0xc0, !PT ;  /* 0xff0000ff27607812 */ /* 0x000fe400078ec0ff */
[-C--:B------:R-:W-:Y:S01]  /*4a70*/  FMUL.FTZ R38, R94, R37.reuse ;  /* 0x000000255e267220 */ /* 0x080fe20000410000 */
[----:B------:R-:W-:-:S03]  /*4a80*/  FMUL.FTZ R37, R93, R37 ;  /* 0x000000255d257220 */ /* 0x000fc60000410000 */
[-C--:B------:R-:W-:Y:S01]  /*4a90*/  FFMA.FTZ R38, R93, R92.reuse, -R38 ;  /* 0x0000005c5d267223 */ /* 0x080fe20000010826 */
[----:B------:R-:W-:Y:S01]  /*4aa0*/  SHF.R.U32.HI R93, RZ, 0x8, R39 ;  /* 0x00000008ff5d7819 */ /* 0x000fe20000011627 */
[----:B------:R-:W-:Y:S01]  /*4ab0*/  FFMA.FTZ R37, R94, R92, R37 ;  /* 0x0000005c5e257223 */ /* 0x000fe20000010025 */
[----:B------:R-:W-:Y:S02]  /*4ac0*/  SHF.R.U32.HI R92, RZ, 0x10, R31 ;  /* 0x00000010ff5c7819 */ /* 0x000fe4000001161f */
[----:B------:R-:W-:Y:S01]  /*4ad0*/  LOP3.LUT R94, R31, 0xff0000ff, RZ, 0xc0, !PT ;  /* 0xff0000ff1f5e7812 */ /* 0x000fe200078ec0ff */
[----:B------:R-:W-:Y:S01]  /*4ae0*/  IMAD.SHL.U32 R93, R93, 0x100, RZ ;  /* 0x000001005d5d7824 */ /* 0x000fe200078e00ff */
[----:B------:R-:W-:Y:S01]  /*4af0*/  SHF.R.U32.HI R31, RZ, 0x10, R39 ;  /* 0x00000010ff1f7819 */ /* 0x000fe20000011627 */
[----:B------:R-:W-:Y:S01]  /*4b00*/  IMAD.SHL.U32 R39, R95, 0x100, RZ ;  /* 0x000001005f277824 */ /* 0x000fe200078e00ff */
[----:B------:R-:W-:Y:S01]  /*4b10*/  F2FP.SATFINITE.E4M3.F32.PACK_AB_MERGE_C R36, R38, R36, RZ ;  /* 0x000000242624723e */ /* 0x000fe200048070ff */
[----:B------:R-:W-:Y:S01]  /*4b20*/  IMAD.U32 R92, R92, 0x10000, RZ ;  /* 0x000100005c5c7824 */ /* 0x000fe200078e00ff */
[----:B------:R-:W-:Y:S01]  /*4b30*/  LOP3.LUT R96, R96, 0xff00, R93, 0xf8, !PT ;  /* 0x0000ff0060607812 */ /* 0x000fe200078ef85d */
[----:B------:R-:W-:Y:S01]  /*4b40*/  IMAD.U32 R93, R31, 0x10000, RZ ;  /* 0x000100001f5d7824 */ /* 0x000fe200078e00ff */
[----:B------:R-:W-:Y:S01]  /*4b50*/  LOP3.LUT R39, R94, 0xff00, R39, 0xf8, !PT ;  /* 0x0000ff005e277812 */ /* 0x000fe200078ef827 */
[----:B------:R-:W-:Y:S01]  /*4b60*/  IMAD.MOV.U32 R94, RZ, RZ, R11 ;  /* 0x000000ffff5e7224 */ /* 0x000fe200078e000b */
[----:B------:R-:W-:-:S02]  /*4b70*/  F2FP.SATFINITE.E4M3.F32.PACK_AB_MERGE_C R9, R37, R9, RZ ;  /* 0x000000092509723e */ /* 0x000fc400048070ff */
[----:B------:R-:W-:Y:S02]  /*4b80*/  LOP3.LUT R31, R39, 0xff0000, R92, 0xf8, !PT ;  /* 0x00ff0000271f7812 */ /* 0x000fe400078ef85c */
[----:B------:R-:W-:Y:S02]  /*4b90*/  LOP3.LUT R39, R96, 0xff0000, R93, 0xf8, !PT ;  /* 0x00ff000060277812 */ /* 0x000fe400078ef85d */
[----:B------:R-:W-:Y:S02]  /*4ba0*/  F2FP.F16.E4M3.UNPACK_B R92, R15 ;  /* 0x0000000fff5c723e */ /* 0x000fe400020006ff */
[----:B------:R-:W-:Y:S02]  /*4bb0*/  F2FP.F16.E4M3.UNPACK_B R95, R39 ;  /* 0x00000027ff5f723e */ /* 0x000fe400020006ff */
[----:B------:R-:W-:Y:S01]  /*4bc0*/  F2FP.F16.E4M3.UNPACK_B R11, R94 ;  /* 0x0000005eff0b723e */ /* 0x000fe200020006ff */
[----:B------:R-:W-:Y:S01]  /*4bd0*/  HADD2.F32 R97, -RZ, R92.H0_H0 ;  /* 0x2000005cff617230 */ /* 0x000fe20000004100 */
[----:B------:R-:W-:Y:S01]  /*4be0*/  F2FP.F16.E4M3.UNPACK_B R96, R31 ;  /* 0x0000001fff60723e */ /* 0x000fe200020006ff */
[----:B------:R-:W-:Y:S01]  /*4bf0*/  HADD2.F32 R93, -RZ, R95.H0_H0 ;  /* 0x2000005fff5d7230 */ /* 0x000fe20000004100 */
[----:B------:R-:W-:Y:S01]  /*4c00*/  F2FP.F16.E4M3.UNPACK_B R15, R15.H1 ;  /* 0x0000000fff0f723e */ /* 0x000fe200030006ff */
[----:B------:R-:W-:Y:S01]  /*4c10*/  HADD2.F32 R99, -RZ, R11.H0_H0 ;  /* 0x2000000bff637230 */ /* 0x000fe20000004100 */
[----:B------:R-:W-:Y:S01]  /*4c20*/  F2FP.F16.E4M3.UNPACK_B R39, R39.H1 ;  /* 0x00000027ff27723e */ /* 0x000fe200030006ff */
[----:B------:R-:W-:-:S02]  /*4c30*/  HADD2.F32 R98, -RZ, R96.H0_H0 ;  /* 0x20000060ff627230 */ /* 0x000fc40000004100 */
[-C--:B------:R-:W-:Y:S01]  /*4c40*/  FMUL.FTZ R100, R97, R93.reuse ;  /* 0x0000005d61647220 */ /* 0x080fe20000410000 */
[----:B------:R-:W-:Y:S02]  /*4c50*/  HADD2.F32 R11, -RZ, R11.H1_H1 ;  /* 0x3000000bff0b7230 */ /* 0x000fe40000004100 */
[C---:B------:R-:W-:Y:S01]  /*4c60*/  FMUL.FTZ R93, R99.reuse, R93 ;  /* 0x0000005d635d7220 */ /* 0x040fe20000410000 */
[----:B------:R-:W-:Y:S02]  /*4c70*/  HADD2.F32 R96, -RZ, R96.H1_H1 ;  /* 0x30000060ff607230 */ /* 0x000fe40000004100 */
[-C--:B------:R-:W-:Y:S01]  /*4c80*/  FFMA.FTZ R100, R99, R98.reuse, -R100 ;  /* 0x0000006263647223 */ /* 0x080fe20000010864 */
[----:B------:R-:W-:Y:S01]  /*4c90*/  F2FP.F16.E4M3.UNPACK_B R31, R31.H1 ;  /* 0x0000001fff1f723e */ /* 0x000fe200030006ff */
[----:B------:R-:W-:Y:S01]  /*4ca0*/  FFMA.FTZ R97, R97, R98, R93 ;  /* 0x0000006261617223 */ /* 0x000fe2000001005d */
[----:B------:R-:W-:Y:S01]  /*4cb0*/  HADD2.F32 R93, -RZ, R92.H1_H1 ;  /* 0x3000005cff5d7230 */ /* 0x000fe20000004100 */
[----:B------:R-:W-:Y:S01]  /*4cc0*/  F2FP.F16.E4M3.UNPACK_B R38, R12.H1 ;  /* 0x0000000cff26723e */ /* 0x000fe200030006ff */
[----:B------:R-:W-:Y:S01]  /*4cd0*/  HADD2.F32 R98, -RZ, R95.H1_H1 ;  /* 0x3000005fff627230 */ /* 0x000fe20000004100 */
[----:B------:R-:W-:Y:S01]  /*4ce0*/  F2FP.F16.E4M3.UNPACK_B R37, R8.H1 ;  /* 0x00000008ff25723e */ /* 0x000fe200030006ff */
[--C-:B------:R-:W-:Y:S01]  /*4cf0*/  HADD2.F32 R95, -RZ, R31.reuse.H0_H0 ;  /* 0x2000001fff5f7230 */ /* 0x100fe20000004100 */
[----:B------:R-:W-:Y:S01]  /*4d00*/  F2FP.F16.E4M3.UNPACK_B R12, R12 ;  /* 0x0000000cff0c723e */ /* 0x000fe200020006ff */
[----:B------:R-:W-:-:S02]  /*4d10*/  HADD2.F32 R102, -RZ, R31.H1_H1 ;  /* 0x3000001fff667230 */ /* 0x000fc40000004100 */
[-C--:B------:R-:W-:Y:S01]  /*4d20*/  FMUL.FTZ R92, R93, R98.reuse ;  /* 0x000000625d5c7220 */ /* 0x080fe20000410000 */
[C---:B------:R-:W-:Y:S01]  /*4d30*/  FMUL.FTZ R98, R11.reuse, R98 ;  /* 0x000000620b627220 */ /* 0x040fe20000410000 */
[-C--:B------:R-:W-:Y:S02]  /*4d40*/  F2FP.F16.E4M3.UNPACK_B R31, R87.reuse.H1 ;  /* 0x00000057ff1f723e */ /* 0x080fe400030006ff */
[-C--:B------:R-:W-:Y:S01]  /*4d50*/  FFMA.FTZ R92, R11, R96.reuse, -R92 ;  /* 0x000000600b5c7223 */ /* 0x080fe2000001085c */
[----:B------:R-:W-:Y:S01]  /*4d60*/  FFMA.FTZ R11, R93, R96, R98 ;  /* 0x000000605d0b7223 */ /* 0x000fe20000010062 */
[----:B------:R-:W-:Y:S01]  /*4d70*/  F2FP.F16.E4M3.UNPACK_B R93, R94.H1 ;  /* 0x0000005eff5d723e */ /* 0x000fe200030006ff */
[----:B------:R-:W-:Y:S01]  /*4d80*/  HADD2.F32 R94, -RZ, R15.H0_H0 ;  /* 0x2000000fff5e7230 */ /* 0x000fe20000004100 */
[----:B------:R-:W-:Y:S01]  /*4d90*/  F2FP.F16.E4M3.UNPACK_B R87, R87 ;  /* 0x00000057ff57723e */ /* 0x000fe200020006ff */
[----:B------:R-:W-:Y:S01]  /*4da0*/  HADD2.F32 R98, -RZ, R39.H0_H0 ;  /* 0x20000027ff627230 */ /* 0x000fe20000004100 */
[----:B------:R-:W-:Y:S01]  /*4db0*/  F2FP.F16.E4M3.UNPACK_B R8, R8 ;  /* 0x00000008ff08723e */ /* 0x000fe200020006ff */
[----:B------:R-:W-:Y:S01]  /*4dc0*/  HADD2.F32 R96, -RZ, R93.H0_H0 ;  /* 0x2000005dff607230 */ /* 0x000fe20000004100 */
[----:B------:R-:W-:Y:S01]  /*4dd0*/  F2FP.SATFINITE.E4M3.F32.PACK_AB_MERGE_C R29, R29, R30, R36 ;  /* 0x0000001e1d1d723e */ /* 0x000fe20004807024 */
[----:B------:R-:W-:-:S02]  /*4de0*/  HADD2.F32 R15, -RZ, R15.H1_H1 ;  /* 0x3000000fff0f7230 */ /* 0x000fc40000004100 */
[----:B------:R-:W-:Y:S01]  /*4df0*/  FMUL.FTZ R99, R94, R98 ;  /* 0x000000625e637220 */ /* 0x000fe20000410000 */
[----:B------:R-:W-:Y:S01]  /*4e00*/  HADD2.F32 R93, -RZ, R93.H1_H1 ;  /* 0x3000005dff5d7230 */ /* 0x000fe20000004100 */
[----:B------:R-:W-:Y:S01]  /*4e10*/  F2FP.SATFINITE.E4M3.F32.PACK_AB_MERGE_C R13, R13, R28, R9 ;  /* 0x0000001c0d0d723e */ /* 0x000fe20004807009 */
[----:B------:R-:W-:Y:S02]  /*4e20*/  HADD2.F32 R101, -RZ, R31.H0_H0 ;  /* 0x2000001fff657230 */ /* 0x000fe40000004100 */
[CC--:B------:R-:W-:Y:S01]  /*4e30*/  FFMA.FTZ R99, R96.reuse, R95.reuse, -R99 ;  /* 0x0000005f60637223 */ /* 0x0c0fe20000010863 */
[----:B------:R-:W-:Y:S01]  /*4e40*/  FMUL.FTZ R96, R96, R98 ;  /* 0x0000006260607220 */ /* 0x000fe20000410000 */
[----:B------:R-:W-:Y:S02]  /*4e50*/  HADD2.F32 R98, -RZ, R39.H1_H1 ;  /* 0x30000027ff627230 */ /* 0x000fe40000004100 */
[----:B------:R-:W-:Y:S02]  /*4e60*/  HADD2.F32 R39, -RZ, R38.H0_H0 ;  /* 0x20000026ff277230 */ /* 0x000fe40000004100 */
[----:B------:R-:W-:Y:S01]  /*4e70*/  FFMA.FTZ R94, R94, R95, R96 ;  /* 0x0000005f5e5e7223 */ /* 0x000fe20000010060 */
[----:B------:R-:W-:-:S02]  /*4e80*/  HADD2.F32 R95, -RZ, R37.H0_H0 ;  /* 0x20000025ff5f7230 */ /* 0x000fc40000004100 */
[-C--:B------:R-:W-:Y:S01]  /*4e90*/  FMUL.FTZ R96, R15, R98.reuse ;  /* 0x000000620f607220 */ /* 0x080fe20000410000 */
[C---:B------:R-:W-:Y:S01]  /*4ea0*/  FMUL.FTZ R98, R93.reuse, R98 ;  /* 0x000000625d627220 */ /* 0x040fe20000410000 */
[----:B------:R-:W-:Y:S02]  /*4eb0*/  HADD2.F32 R31, -RZ, R31.H1_H1 ;  /* 0x3000001fff1f7230 */ /* 0x000fe40000004100 */
[-C--:B------:R-:W-:Y:S01]  /*4ec0*/  FFMA.FTZ R96, R93, R102.reuse, -R96 ;  /* 0x000000665d607223 */ /* 0x080fe20000010860 */
[----:B------:R-:W-:Y:S01]  /*4ed0*/  F2FP.F16.E4M3.UNPACK_B R93, R85.H1 ;  /* 0x00000055ff5d723e */ /* 0x000fe200030006ff */
[----:B------:R-:W-:Y:S01]  /*4ee0*/  FFMA.FTZ R15, R15, R102, R98 ;  /* 0x000000660f0f7223 */ /* 0x000fe20000010062 */
[-C--:B------:R-:W-:Y:S01]  /*4ef0*/  FMUL.FTZ R98, R39, R101.reuse ;  /* 0x0000006527627220 */ /* 0x080fe20000410000 */
[----:B------:R-:W-:Y:S01]  /*4f00*/  FMUL.FTZ R101, R95, R101 ;  /* 0x000000655f657220 */ /* 0x000fe20000410000 */
[----:B------:R-:W-:Y:S01]  /*4f10*/  F2FP.SATFINITE.E4M3.F32.PACK_AB_MERGE_C R99, R96, R99, RZ ;  /* 0x000000636063723e */ /* 0x000fe200048070ff */
[--C-:B------:R-:W-:Y:S01]  /*4f20*/  HADD2.F32 R96, -RZ, R93.reuse.H0_H0 ;  /* 0x2000005dff607230 */ /* 0x100fe20000004100 */
[----:B------:R-:W-:Y:S01]  /*4f30*/  F2FP.F16.E4M3.UNPACK_B R85, R85 ;  /* 0x00000055ff55723e */ /* 0x000fe200020006ff */
[----:B------:R-:W-:Y:S01]  /*4f40*/  HADD2.F32 R38, -RZ, R38.H1_H1 ;  /* 0x30000026ff267230 */ /* 0x000fe20000004100 */
[----:B------:R-:W-:Y:S01]  /*4f50*/  F2FP.SATFINITE.E4M3.F32.PACK_AB_MERGE_C R94, R15, R94, RZ ;  /* 0x0000005e0f5e723e */ /* 0x000fe200048070ff */
[----:B------:R-:W-:-:S02]  /*4f60*/  HADD2.F32 R93, -RZ, R93.H1_H1 ;  /* 0x3000005dff5d7230 */ /* 0x000fc40000004100 */
[-C--:B------:R-:W-:Y:S01]  /*4f70*/  FFMA.FTZ R98, R95, R96.reuse, -R98 ;  /* 0x000000605f627223 */ /* 0x080fe20000010862 */
[----:B------:R-:W-:Y:S01]  /*4f80*/  FFMA.FTZ R101, R39, R96, R101 ;  /* 0x0000006027657223 */ /* 0x000fe20000010065 */
[----:B------:R-:W-:Y:S02]  /*4f90*/  HADD2.F32 R96, -RZ, R37.H1_H1 ;  /* 0x30000025ff607230 */ /* 0x000fe40000004100 */
[-C--:B------:R-:W-:Y:S01]  /*4fa0*/  FMUL.FTZ R37, R38, R31.reuse ;  /* 0x0000001f26257220 */ /* 0x080fe20000410000 */
[--C-:B------:R-:W-:Y:S01]  /*4fb0*/  HADD2.F32 R39, -RZ, R85.reuse.H0_H0 ;  /* 0x20000055ff277230 */ /* 0x100fe20000004100 */
[----:B------:R-:W-:Y:S01]  /*4fc0*/  F2FP.SATFINITE.E4M3.F32.PACK_AB_MERGE_C R99, R92, R100, R99 ;  /* 0x000000645c63723e */ /* 0x000fe20004807063 */
[----:B------:R-:W-:Y:S02]  /*4fd0*/  HADD2.F32 R85, -RZ, R85.H1_H1 ;  /* 0x30000055ff557230 */ /* 0x000fe40000004100 */
[C---:B------:R-:W-:Y:S01]  /*4fe0*/  FMUL.FTZ R31, R96.reuse, R31 ;  /* 0x0000001f601f7220 */ /* 0x040fe20000410000 */
[----:B------:R-:W-:Y:S01]  /*4ff0*/  FFMA.FTZ R37, R96, R93, -R37 ;  /* 0x0000005d60257223 */ /* 0x000fe20000010825 */
[----:B------:R-:W-:Y:S01]  /*5000*/  HADD2.F32 R96, -RZ, R87.H0_H0 ;  /* 0x20000057ff607230 */ /* 0x000fe20000004100 */
[----:B------:R-:W-:Y:S01]  /*5010*/  F2FP.SATFINITE.E4M3.F32.PACK_AB_MERGE_C R15, R11, R97, R94 ;  /* 0x000000610b0f723e */ /* 0x000fe2000480705e */
[----:B------:R-:W-:Y:S01]  /*5020*/  FFMA.FTZ R31, R38, R93, R31 ;  /* 0x0000005d261f7223 */ /* 0x000fe2000001001f */
[----:B------:R-:W-:Y:S01]  /*5030*/  HADD2.F32 R38, -RZ, R12.H0_H0 ;  /* 0x2000000cff267230 */ /* 0x000fe20000004100 */
[----:B------:R-:W-:Y:S01]  /*5040*/  F2FP.SATFINITE.E4M3.F32.PACK_AB_MERGE_C R98, R37, R98, RZ ;  /* 0x000000622562723e */ /* 0x000fe200048070ff */
[----:B------:R-:W-:-:S02]  /*5050*/  HADD2.F32 R93, -RZ, R8.H0_H0 ;  /* 0x20000008ff5d7230 */ /* 0x000fc40000004100 */
[----:B------:R-:W-:Y:S02]  /*5060*/  HADD2.F32 R87, -RZ, R87.H1_H1 ;  /* 0x30000057ff577230 */ /* 0x000fe40000004100 */
[CC--:B------:R-:W-:Y:S01]  /*5070*/  FMUL.FTZ R95, R38.reuse, R96.reuse ;  /* 0x00000060265f7220 */ /* 0x0c0fe20000410000 */
[----:B------:R-:W-:Y:S02]  /*5080*/  HADD2.F32 R12, -RZ, R12.H1_H1 ;  /* 0x3000000cff0c7230 */ /* 0x000fe40000004100 */
[C---:B------:R-:W-:Y:S01]  /*5090*/  FMUL.FTZ R96, R93.reuse, R96 ;  /* 0x000000605d607220 */ /* 0x040fe20000410000 */
[----:B------:R-:W-:Y:S02]  /*50a0*/  HADD2.F32 R8, -RZ, R8.H1_H1 ;  /* 0x30000008ff087230 */ /* 0x000fe40000004100 */
[-C--:B------:R-:W-:Y:S01]  /*50b0*/  FFMA.FTZ R95, R93, R39.reuse, -R95 ;  /* 0x000000275d5f7223 */ /* 0x080fe2000001085f */
[-C--:B------:R-:W-:Y:S01]  /*50c0*/  F2FP.F16.E4M3.UNPACK_B R93, R86.reuse.H1 ;  /* 0x00000056ff5d723e */ /* 0x080fe200030006ff */
[----:B------:R-:W-:Y:S01]  /*50d0*/  FFMA.FTZ R96, R38, R39, R96 ;  /* 0x0000002726607223 */ /* 0x000fe20000010060 */
[-C--:B------:R-:W-:Y:S01]  /*50e0*/  FMUL.FTZ R39, R12, R87.reuse ;  /* 0x000000570c277220 */ /* 0x080fe20000410000 */
[C---:B------:R-:W-:Y:S01]  /*50f0*/  FMUL.FTZ R87, R8.reuse, R87 ;  /* 0x0000005708577220 */ /* 0x040fe20000410000 */
[----:B------:R-:W-:Y:S01]  /*5100*/  IMAD.MOV.U32 R38, RZ, RZ, R10 ;  /* 0x000000ffff267224 */ /* 0x000fe200078e000a */
[----:B------:R-:W-:Y:S01]  /*5110*/  F2FP.F16.E4M3.UNPACK_B R86, R86 ;  /* 0x00000056ff56723e */ /* 0x000fe200020006ff */
[-C--:B------:R-:W-:Y:S01]  /*5120*/  FFMA.FTZ R8, R8, R85.reuse, -R39 ;  /* 0x0000005508087223 */ /* 0x080fe20000010827 */
[----:B------:R-:W-:Y:S01]  /*5130*/  FFMA.FTZ R37, R12, R85, R87 ;  /* 0x000000550c257223 */ /* 0x000fe20000010057 */
[----:B------:R-:W-:Y:S01]  /*5140*/  F2FP.F16.E4M3.UNPACK_B R39, R89.H1 ;  /* 0x00000059ff27723e */ /* 0x000fe200030006ff */
[----:B------:R-:W-:Y:S01]  /*5150*/  HADD2.F32 R102, -RZ, R93.H1_H1 ;  /* 0x3000005dff667230 */ /* 0x000fe20000004100 */
[----:B------:R-:W-:Y:S01]  /*5160*/  F2FP.F16.E4M3.UNPACK_B R85, R14.H1 ;  /* 0x0000000eff55723e */ /* 0x000fe200030006ff */
[----:B------:R-:W-:Y:S01]  /*5170*/  IMAD.MOV.U32 R9, RZ, RZ, R29 ;  /* 0x000000ffff097224 */ /* 0x000fe200078e001d */
[----:B------:R-:W-:Y:S01]  /*5180*/  F2FP.F16.E4M3.UNPACK_B R87, R38.H1 ;  /* 0x00000026ff57723e */ /* 0x000fe200030006ff */
[--C-:B------:R-:W-:Y:S01]  /*5190*/  HADD2.F32 R103, -RZ, R39.reuse.H0_H0 ;  /* 0x20000027ff677230 */ /* 0x100fe20000004100 */
[----:B------:R-:W-:Y:S01]  /*51a0*/  F2FP.SATFINITE.E4M3.F32.PACK_AB_MERGE_C R8, R8, R95, R98 ;  /* 0x0000005f0808723e */ /* 0x000fe20004807062 */
[----:B------:R-:W-:Y:S01]  /*51b0*/  HADD2.F32 R98, -RZ, R39.H1_H1 ;  /* 0x30000027ff627230 */ /* 0x000fe20000004100 */
[----:B------:R-:W-:Y:S01]  /*51c0*/  F2FP.F16.E4M3.UNPACK_B R89, R89 ;  /* 0x00000059ff59723e */ /* 0x000fe200020006ff */
[----:B------:R-:W-:Y:S01]  /*51d0*/  HADD2.F32 R10, -RZ, R87.H0_H0 ;  /* 0x20000057ff0a7230 */ /* 0x000fe20000004100 */
[----:B------:R-:W-:Y:S01]  /*51e0*/  F2FP.F16.E4M3.UNPACK_B R14, R14 ;  /* 0x0000000eff0e723e */ /* 0x000fe200020006ff */
[----:B------:R-:W-:Y:S01]  /*51f0*/  HADD2.F32 R39, -RZ, R85.H1_H1 ;  /* 0x30000055ff277230 */ /* 0x000fe20000004100 */
[----:B------:R-:W-:Y:S01]  /*5200*/  F2FP.F16.E4M3.UNPACK_B R38, R38 ;  /* 0x00000026ff26723e */ /* 0x000fe200020006ff */
[----:B------:R-:W-:Y:S01]  /*5210*/  HADD2.F32 R87, -RZ, R87.H1_H1 ;  /* 0x30000057ff577230 */ /* 0x000fe20000004100 */
[----:B------:R-:W-:Y:S01]  /*5220*/  F2FP.SATFINITE.E4M3.F32.PACK_AB_MERGE_C R31, R31, R101, RZ ;  /* 0x000000651f1f723e */ /* 0x000fe200048070ff */
[----:B------:R-:W-:-:S02]  /*5230*/  HADD2.F32 R12, -RZ, R85.H0_H0 ;  /* 0x20000055ff0c7230 */ /* 0x000fc40000004100 */
[-C--:B------:R-:W-:Y:S01]  /*5240*/  FMUL.FTZ R104, R39, R98.reuse ;  /* 0x0000006227687220 */ /* 0x080fe20000410000 */
[----:B------:R-:W-:Y:S02]  /*5250*/  HADD2.F32 R95, -RZ, R93.H0_H0 ;  /* 0x2000005dff5f7230 */ /* 0x000fe40000004100 */
[C---:B------:R-:W-:Y:S01]  /*5260*/  FMUL.FTZ R98, R87.reuse, R98 ;  /* 0x0000006257627220 */ /* 0x040fe20000410000 */
[----:B------:R-:W-:Y:S02]  /*5270*/  HADD2.F32 R93, -RZ, R38.H0_H0 ;  /* 0x20000026ff5d7230 */ /* 0x000fe40000004100 */
[-C--:B------:R-:W-:Y:S01]  /*5280*/  FFMA.FTZ R85, R87, R102.reuse, -R104 ;  /* 0x0000006657557223 */ /* 0x080fe20000010868 */
[----:B------:R-:W-:Y:S02]  /*5290*/  HADD2.F32 R87, -RZ, R14.H0_H0 ;  /* 0x2000000eff577230 */ /* 0x000fe40000004100 */
[----:B------:R-:W-:Y:S01]  /*52a0*/  FFMA.FTZ R39, R39, R102, R98 ;  /* 0x0000006627277223 */ /* 0x000fe20000010062 */
[----:B------:R-:W-:-:S02]  /*52b0*/  HADD2.F32 R102, -RZ, R89.H0_H0 ;  /* 0x20000059ff667230 */ /* 0x000fc40000004100 */
[-C--:B------:R-:W-:Y:S01]  /*52c0*/  FMUL.FTZ R105, R12, R103.reuse ;  /* 0x000000670c697220 */ /* 0x080fe20000410000 */
[----:B------:R-:W-:Y:S02]  /*52d0*/  HADD2.F32 R98, -RZ, R86.H0_H0 ;  /* 0x20000056ff627230 */ /* 0x000fe40000004100 */
[C---:B------:R-:W-:Y:S01]  /*52e0*/  FMUL.FTZ R103, R10.reuse, R103 ;  /* 0x000000670a677220 */ /* 0x040fe20000410000 */
[----:B------:R-:W-:Y:S02]  /*52f0*/  HADD2.F32 R89, -RZ, R89.H1_H1 ;  /* 0x30000059ff597230 */ /* 0x000fe40000004100 */
[-C--:B------:R-:W-:Y:S01]  /*5300*/  FMUL.FTZ R104, R87, R102.reuse ;  /* 0x0000006657687220 */ /* 0x080fe20000410000 */
[----:B------:R-:W-:Y:S01]  /*5310*/  FMUL.FTZ R102, R93, R102 ;  /* 0x000000665d667220 */ /* 0x000fe20000410000 */
[----:B------:R-:W-:Y:S02]  /*5320*/  HADD2.F32 R14, -RZ, R14.H1_H1 ;  /* 0x3000000eff0e7230 */ /* 0x000fe40000004100 */
[----:B------:R-:W-:Y:S01]  /*5330*/  FFMA.FTZ R10, R10, R95, -R105 ;  /* 0x0000005f0a0a7223 */ /* 0x000fe20000010869 */
[----:B------:R-:W-:-:S02]  /*5340*/  HADD2.F32 R38, -RZ, R38.H1_H1 ;  /* 0x30000026ff267230 */ /* 0x000fc40000004100 */
[----:B------:R-:W-:Y:S01]  /*5350*/  FFMA.FTZ R12, R12, R95, R103 ;  /* 0x0000005f0c0c7223 */ /* 0x000fe20000010067 */
[-C--:B------:R-:W-:Y:S01]  /*5360*/  FFMA.FTZ R102, R87, R98.reuse, R102 ;  /* 0x0000006257667223 */ /* 0x080fe20000010066 */
[----:B------:R-:W-:Y:S02]  /*5370*/  HADD2.F32 R87, -RZ, R86.H1_H1 ;  /* 0x30000056ff577230 */ /* 0x000fe40000004100 */
[-C--:B------:R-:W-:Y:S01]  /*5380*/  FMUL.FTZ R95, R14, R89.reuse ;  /* 0x000000590e5f7220 */ /* 0x080fe20000410000 */
[C---:B------:R-:W-:Y:S01]  /*5390*/  FMUL.FTZ R89, R38.reuse, R89 ;  /* 0x0000005926597220 */ /* 0x040fe20000410000 */
[----:B------:R-:W-:Y:S01]  /*53a0*/  FFMA.FTZ R93, R93, R98, -R104 ;  /* 0x000000625d5d7223 */ /* 0x000fe20000010868 */
[----:B------:R-:W-:Y:S01]  /*53b0*/  F2FP.SATFINITE.E4M3.F32.PACK_AB_MERGE_C R10, R85, R10, RZ ;  /* 0x0000000a550a723e */ /* 0x000fe200048070ff */
[-C--:B------:R-:W-:Y:S01]  /*53c0*/  FFMA.FTZ R38, R38, R87.reuse, -R95 ;  /* 0x0000005726267223 */ /* 0x080fe2000001085f */
[----:B------:R-:W-:Y:S01]  /*53d0*/  FFMA.FTZ R89, R14, R87, R89 ;  /* 0x000000570e597223 */ /* 0x000fe20000010059 */
[----:B------:R-:W-:Y:S01]  /*53e0*/  F2FP.SATFINITE.E4M3.F32.PACK_AB_MERGE_C R39, R39, R12, RZ ;  /* 0x0000000c2727723e */ /* 0x000fe200048070ff */
[----:B------:R-:W-:Y:S01]  /*53f0*/  IMAD.MOV.U32 R11, RZ, RZ, R99 ;  /* 0x000000ffff0b7224 */ /* 0x000fe200078e0063 */
[----:B------:R-:W-:-:S02]  /*5400*/  F2FP.SATFINITE.E4M3.F32.PACK_AB_MERGE_C R12, R37, R96, R31 ;  /* 0x00000060250c723e */ /* 0x000fc4000480701f */
[----:B------:R-:W-:Y:S02]  /*5410*/  F2FP.SATFINITE.E4M3.F32.PACK_AB_MERGE_C R10, R38, R93, R10 ;  /* 0x0000005d260a723e */ /* 0x000fe4000480700a */
[----:B------:R-:W-:-:S07]  /*5420*/  F2FP.SATFINITE.E4M3.F32.PACK_AB_MERGE_C R14, R89, R102, R39 ;  /* 0x00000066590e723e */ /* 0x000fce0004807027 */
.L_x_399:
[----:B------:R-:W-:Y:S05]  /*5430*/  BSYNC B2 ;  /* 0x0000000000027941 */ /* 0x000fea0003800000 */
.L_x_398:
[----:B---3--:R-:W-:-:S04]  /*5440*/  IADD3 R28, P3, R48, R79, RZ ;  /* 0x0000004f301c7210 */ /* 0x008fc80007f7e0ff */
[----:B------:R-:W-:Y:S02]  /*5450*/  LEA.HI.X.SX32 R29, R48, R78, 0x1, P3 ;  /* 0x0000004e301d7211 */ /* 0x000fe400018f0eff */
[----:B------:R-:W-:-:S03]  /*5460*/  ISETP.GE.AND P3, PT, R91, R84, PT ;  /* 0x000000545b00720c */ /* 0x000fc60003f66270 */
[----:B0-----:R4:W-:Y:S10]  /*5470*/  ST.E.128 desc[UR40][R28.64], R8 ;  /* 0x000000081c007985 */ /* 0x0019f4000c101d28 */
[----:B------:R-:W-:-:S04]  /*5480*/  @!P3 IADD3 R30, P4, R79, R91, RZ ;  /* 0x0000005b4f1eb210 */ /* 0x000fc80007f9e0ff */
[----:B------:R-:W-:-:S05]  /*5490*/  @!P3 LEA.HI.X.SX32 R31, R91, R78, 0x1, P4 ;  /* 0x0000004e5b1fb211 */ /* 0x000fca00020f0eff */
[----:B--2---:R4:W-:Y:S04]  /*54a0*/  @!P3 ST.E.128 desc[UR40][R30.64], R12 ;  /* 0x0000000c1e00b985 */ /* 0x0049e8000c101d28 */
.L_x_397:
[----:B------:R-:W-:Y:S05]  /*54b0*/  BSYNC B1 ;  /* 0x0000000000017941 */ /* 0x000fea0003800000 */
.L_x_396:
[----:B------:R-:W-:-:S13]  /*54c0*/  ISETP.NE.AND P3, PT, R53, RZ, PT ;  /* 0x000000ff3500720c */ /* 0x000fda0003f65270 */
[----:B------:R-:W-:Y:S05]  /*54d0*/  @!P3 BRA `(.L_x_379) ;  /* 0x0000001000acb947 */ /* 0x000fea0003800000 */
[----:B----4-:R-:W4:Y:S04]  /*54e0*/  LDL R8, [R1+0x28] ;  /* 0x0000280001087983 */ /* 0x010f280000100800 */
[----:B0-----:R-:W5:Y:S04]  /*54f0*/  LDL R11, [R1+0x8] ;  /* 0x00000800010b7983 */ /* 0x001f680000100800 */
[----:B------:R-:W5:Y:S04]  /*5500*/  LDL R10, [R1+0x98] ;  /* 0x00009800010a7983 */ /* 0x000f680000100800 */
[----:B------:R-:W5:Y:S01]  /*5510*/  LDL R9, [R1+0x20] ;  /* 0x0000200001097983 */ /* 0x000f620000100800 */
[----:B---3--:R-:W-:-:S04]  /*5520*/  IADD3 R28, P3, R3, R79, RZ ;  /* 0x0000004f031c7210 */ /* 0x008fc80007f7e0ff */
[----:B--2---:R-:W-:Y:S02]  /*5530*/  LEA.HI.X.SX32 R29, R3, R78, 0x1, P3 ;  /* 0x0000004e031d7211 */ /* 0x004fe400018f0eff */
[----:B------:R-:W-:Y:S01]  /*5540*/  ISETP.GE.AND P3, PT, R67, R77, PT ;  /* 0x0000004d4300720c */ /* 0x000fe20003f66270 */
[----:B------:R-:W-:Y:S01]  /*5550*/  BSSY B1, `(.L_x_400) ;  /* 0x00000e6000017945 */ /* 0x000fe20003800000 */
[----:B----4-:R-:W-:-:S04]  /*5560*/  LOP3.LUT P4, RZ, R8, 0x1, RZ, 0xc0, !PT ;  /* 0x0000000108ff7812 */ /* 0x010fc8000788c0ff */
[----:B------:R-:W-:Y:S01]  /*5570*/  SEL R90, R55, R90, !P4 ;  /* 0x0000005a375a7207 */ /* 0x000fe20006000000 */
[----:B-----5:R-:W-:Y:S02]  /*5580*/  IMAD.MOV.U32 R12, RZ, RZ, R11 ;  /* 0x000000ffff0c7224 */ /* 0x020fe400078e000b */
[----:B------:R-:W-:Y:S02]  /*5590*/  IMAD.MOV.U32 R11, RZ, RZ, R10 ;  /* 0x000000ffff0b7224 */ /* 0x000fe400078e000a */
[----:B------:R-:W-:Y:S01]  /*55a0*/  IMAD.MOV.U32 R10, RZ, RZ, R9 ;  /* 0x000000ffff0a7224 */ /* 0x000fe200078e0009 */
[----:B------:R-:W-:-:S04]  /*55b0*/  SHF.R.S32.HI R9, RZ, 0x1f, R90 ;  /* 0x0000001fff097819 */ /* 0x000fc8000001145a */
[----:B------:R-:W-:-:S04]  /*55c0*/  LEA.HI R9, R9, R90, RZ, 0x5 ;  /* 0x0000005a09097211 */ /* 0x000fc800078f28ff */
[----:B------:R-:W-:-:S04]  /*55d0*/  SHF.R.S32.HI R9, RZ, 0x5, R9 ;  /* 0x00000005ff097819 */ /* 0x000fc80000011409 */
[----:B------:R-:W-:-:S04]  /*55e0*/  LEA.HI.SX32 R9, R64, R9, 0x1c ;  /* 0x0000000940097211 */ /* 0x000fc800078fe2ff */
[C---:B------:R-:W-:Y:S01]  /*55f0*/  LEA.HI R8, R9.reuse, R9, RZ, 0x1 ;  /* 0x0000000909087211 */ /* 0x040fe200078f08ff */
[----:B------:R-:W-:-:S04]  /*5600*/  IMAD.SHL.U32 R31, R9, 0x10, RZ ;  /* 0x00000010091f7824 */ /* 0x000fc800078e00ff */
[----:B------:R-:W-:Y:S01]  /*5610*/  IMAD.SHL.U32 R9, R8, 0x800, RZ ;  /* 0x0000080008097824 */ /* 0x000fe200078e00ff */
[----:B------:R-:W-:-:S04]  /*5620*/  LOP3.LUT R8, R12, 0x10, R31, 0xf8, !PT ;  /* 0x000000100c087812 */ /* 0x000fc800078ef81f */
[----:B------:R-:W-:Y:S02]  /*5630*/  LOP3.LUT R9, R9, 0xfffff000, RZ, 0xc0, !PT ;  /* 0xfffff00009097812 */ /* 0x000fe400078ec0ff */
[----:B------:R-:W-:-:S04]  /*5640*/  LOP3.LUT R8, R8, R11, RZ, 0x3c, !PT ;  /* 0x0000000b08087212 */ /* 0x000fc800078e3cff */
[----:B------:R-:W-:Y:S01]  /*5650*/  IADD3 R8, R8, R9, R10 ;  /* 0x0000000908087210 */ /* 0x000fe20007ffe00a */
[----:B------:R-:W-:-:S04]  /*5660*/  IMAD R9, R19, 0x3000, R62 ;  /* 0x0000300013097824 */ /* 0x000fc800078e023e */
[----:B------:R-:W-:Y:S01]  /*5670*/  IMAD R11, R19, 0x3000, R8 ;  /* 0x00003000130b7824 */ /* 0x000fe200078e0208 */
[----:B------:R-:W-:-:S03]  /*5680*/  IADD3 R9, R18, R9, RZ ;  /* 0x0000000912097210 */ /* 0x000fc60007ffe0ff */
[----:B------:R-:W-:-:S03]  /*5690*/  IMAD.IADD R12, R18, 0x1, R11 ;  /* 0x00000001120c7824 */ /* 0x000fc600078e020b */
[----:B------:R-:W0:Y:S04]  /*56a0*/  LDS.128 R8, [R9+0x13800] ;  /* 0x0138000009087984 */ /* 0x000e280000000c00 */
[----:B------:R-:W2:Y:S01]  /*56b0*/  LDS.128 R12, [R12+0x13800] ;  /* 0x013800000c0c7984 */ /* 0x000ea20000000c00 */
[----:B------:R-:W-:Y:S05]  /*56c0*/  @P3 BRA `(.L_x_401) ;  /* 0x0000000c00383947 */ /* 0x000fea0003800000 */
[--C-:B------:R-:W-:Y:S01]  /*56d0*/  SHF.R.U32.HI R86, RZ, 0x8, R5.reuse ;  /* 0x00000008ff567819 */ /* 0x100fe20000011605 */
[----:B0-----:R-:W-:Y:S01]  /*56e0*/  IMAD.MOV.U32 R30, RZ, RZ, R8 ;  /* 0x000000ffff1e7224 */ /* 0x001fe200078e0008 */
[----:B------:R-:W-:Y:S01]  /*56f0*/  LOP3.LUT R34, R5, 0xff0000ff, RZ, 0xc0, !PT ;  /* 0xff0000ff05227812 */ /* 0x000fe200078ec0ff */
[----:B--2---:R-:W-:Y:S01]  /*5700*/  IMAD.MOV.U32 R32, RZ, RZ, R12 ;  /* 0x000000ffff207224 */ /* 0x004fe200078e000c */
[----:B------:R-:W-:Y:S02]  /*5710*/  SHF.R.U32.HI R85, RZ, 0x10, R5 ;  /* 0x00000010ff557819 */ /* 0x000fe40000011605 */
[----:B------:R-:W-:Y:S02]  /*5720*/  SHF.R.U32.HI R77, RZ, 0x8, R7 ;  /* 0x00000008ff4d7819 */ /* 0x000fe40000011607 */
[----:B------:R-:W-:Y:S01]  /*5730*/  SHF.R.U32.HI R37, RZ, 0x8, R33 ;  /* 0x00000008ff257819 */ /* 0x000fe20000011621 */
[----:B------:R-:W-:Y:S01]  /*5740*/  IMAD.U32 R8, R85, 0x10000, RZ ;  /* 0x0001000055087824 */ /* 0x000fe200078e00ff */
[----:B------:R-:W-:-:S02]  /*5750*/  LOP3.LUT R36, R33, 0xff0000ff, RZ, 0xc0, !PT ;  /* 0xff0000ff21247812 */ /* 0x000fc400078ec0ff */
[----:B------:R-:W-:Y:S01]  /*5760*/  SHF.R.U32.HI R5, RZ, 0x10, R33 ;  /* 0x00000010ff057819 */ /* 0x000fe20000011621 */
[----:B------:R-:W-:Y:S01]  /*5770*/  IMAD.SHL.U32 R33, R86, 0x100, RZ ;  /* 0x0000010056217824 */ /* 0x000fe200078e00ff */
[----:B------:R-:W-:Y:S01]  /*5780*/  LOP3.LUT R6, R7, 0xff0000ff, RZ, 0xc0, !PT ;  /* 0xff0000ff07067812 */ /* 0x000fe200078ec0ff */
[----:B------:R-:W-:Y:S01]  /*5790*/  IMAD.SHL.U32 R37, R37, 0x100, RZ ;  /* 0x0000010025257824 */ /* 0x000fe200078e00ff */
[----:B------:R-:W-:Y:S01]  /*57a0*/  SHF.R.U32.HI R4, RZ, 0x10, R7 ;  /* 0x00000010ff047819 */ /* 0x000fe20000011607 */
[----:B------:R-:W-:Y:S01]  /*57b0*/  IMAD.U32 R5, R5, 0x10000, RZ ;  /* 0x0001000005057824 */ /* 0x000fe200078e00ff */
[--C-:B------:R-:W-:Y:S02]  /*57c0*/  SHF.R.U32.HI R38, RZ, 0x8, R35.reuse ;  /* 0x00000008ff267819 */ /* 0x100fe40000011623 */
[----:B------:R-:W-:Y:S01]  /*57d0*/  LOP3.LUT R39, R35, 0xff0000ff, RZ, 0xc0, !PT ;  /* 0xff0000ff23277812 */ /* 0x000fe200078ec0ff */
[----:B------:R-:W-:Y:S01]  /*57e0*/  IMAD.U32 R4, R4, 0x10000, RZ ;  /* 0x0001000004047824 */ /* 0x000fe200078e00ff */
[----:B------:R-:W-:Y:S01]  /*57f0*/  SHF.R.U32.HI R7, RZ, 0x10, R35 ;  /* 0x00000010ff077819 */ /* 0x000fe20000011623 */
[----:B------:R-:W-:Y:S01]  /*5800*/  IMAD.SHL.U32 R35, R77, 0x100, RZ ;  /* 0x000001004d237824 */ /* 0x000fe200078e00ff */
[----:B------:R-:W-:Y:S01]  /*5810*/  LOP3.LUT R33, R34, 0xff00, R33, 0xf8, !PT ;  /* 0x0000ff0022217812 */ /* 0x000fe200078ef821 */
[----:B------:R-:W-:Y:S01]  /*5820*/  IMAD.SHL.U32 R12, R38, 0x100, RZ ;  /* 0x00000100260c7824 */ /* 0x000fe200078e00ff */
[----:B------:R-:W-:Y:S01]  /*5830*/  LOP3.LUT R38, R36, 0xff00, R37, 0xf8, !PT ;  /* 0x0000ff0024267812 */ /* 0x000fe200078ef825 */
[----:B------:R-:W-:Y:S01]  /*5840*/  IMAD.U32 R86, R7, 0x10000, RZ ;  /* 0x0001000007567824 */ /* 0x000fe200078e00ff */
[----:B------:R-:W-:-:S02]  /*5850*/  LOP3.LUT R35, R6, 0xff00, R35, 0xf8, !PT ;  /* 0x0000ff0006237812 */ /* 0x000fc400078ef823 */
[----:B------:R-:W-:Y:S02]  /*5860*/  LOP3.LUT R6, R33, 0xff0000, R8, 0xf8, !PT ;  /* 0x00ff000021067812 */ /* 0x000fe400078ef808 */
[----:B------:R-:W-:Y:S02]  /*5870*/  F2FP.F16.E4M3.UNPACK_B R36, R83.H1 ;  /* 0x00000053ff24723e */ /* 0x000fe400030006ff */
[----:B------:R-:W-:Y:S02]  /*5880*/  F2FP.F16.E4M3.UNPACK_B R34, R32.H1 ;  /* 0x00000020ff22723e */ /* 0x000fe400030006ff */
[----:B------:R-:W-:Y:S02]  /*5890*/  F2FP.F16.E4M3.UNPACK_B R33, R30.H1 ;  /* 0x0000001eff21723e */ /* 0x000fe400030006ff */
[----:B------:R-:W-:Y:S01]  /*58a0*/  LOP3.LUT R4, R35, 0xff0000, R4, 0xf8, !PT ;  /* 0x00ff000023047812 */ /* 0x000fe200078ef804 */
[----:B------:R-:W-:Y:S01]  /*58b0*/  HADD2.F32 R8, -RZ, R34.H0_H0 ;  /* 0x20000022ff087230 */ /* 0x000fe20000004100 */
[----:B------:R-:W-:Y:S01]  /*58c0*/  LOP3.LUT R77, R39, 0xff00, R12, 0xf8, !PT ;  /* 0x0000ff00274d7812 */ /* 0x000fe200078ef80c */
[--C-:B------:R-:W-:Y:S01]  /*58d0*/  HADD2.F32 R39, -RZ, R36.reuse.H0_H0 ;  /* 0x20000024ff277230 */ /* 0x100fe20000004100 */
[----:B------:R-:W-:Y:S01]  /*58e0*/  F2FP.F16.E4M3.UNPACK_B R35, R81.H1 ;  /* 0x00000051ff23723e */ /* 0x000fe200030006ff */
[----:B------:R-:W-:Y:S01]  /*58f0*/  HADD2.F32 R12, -RZ, R33.H0_H0 ;  /* 0x20000021ff0c7230 */ /* 0x000fe20000004100 */
[----:B------:R-:W-:Y:S01]  /*5900*/  LOP3.LUT R7, R38, 0xff0000, R5, 0xf8, !PT ;  /* 0x00ff000026077812 */ /* 0x000fe200078ef805 */
[----:B------:R-:W-:-:S02]  /*5910*/  HADD2.F32 R36, -RZ, R36.H1_H1 ;  /* 0x30000024ff247230 */ /* 0x000fc40000004100 */
[-C--:B------:R-:W-:Y:S01]  /*5920*/  FMUL.FTZ R85, R8, R39.reuse ;  /* 0x0000002708557220 */ /* 0x080fe20000410000 */
[--C-:B------:R-:W-:Y:S02]  /*5930*/  HADD2.F32 R37, -RZ, R35.reuse.H0_H0 ;  /* 0x20000023ff257230 */ /* 0x100fe40000004100 */
[----:B------:R-:W-:Y:S01]  /*5940*/  FMUL.FTZ R39, R12, R39 ;  /* 0x000000270c277220 */ /* 0x000fe20000410000 */
[----:B------:R-:W-:Y:S01]  /*5950*/  HADD2.F32 R38, -RZ, R35.H1_H1 ;  /* 0x30000023ff267230 */ /* 0x000fe20000004100 */
[----:B------:R-:W-:Y:S01]  /*5960*/  F2FP.F16.E4M3.UNPACK_B R83, R83 ;  /* 0x00000053ff53723e */ /* 0x000fe200020006ff */
[----:B------:R-:W-:Y:S01]  /*5970*/  HADD2.F32 R33, -RZ, R33.H1_H1 ;  /* 0x30000021ff217230 */ /* 0x000fe20000004100 */
[----:B------:R-:W-:Y:S01]  /*5980*/  F2FP.F16.E4M3.UNPACK_B R32, R32 ;  /* 0x00000020ff20723e */ /* 0x000fe200020006ff */
[----:B------:R-:W-:Y:S01]  /*5990*/  HADD2.F32 R35, -RZ, R34.H1_H1 ;  /* 0x30000022ff237230 */ /* 0x000fe20000004100 */
[----:B------:R-:W-:Y:S01]  /*59a0*/  F2FP.F16.E4M3.UNPACK_B R34, R30 ;  /* 0x0000001eff22723e */ /* 0x000fe200020006ff */
[----:B------:R-:W-:Y:S01]  /*59b0*/  FFMA.FTZ R8, R8, R37, R39 ;  /* 0x0000002508087223 */ /* 0x000fe20000010027 */
[----:B------:R-:W-:Y:S01]  /*59c0*/  LOP3.LUT R5, R77, 0xff0000, R86, 0xf8, !PT ;  /* 0x00ff00004d057812 */ /* 0x000fe200078ef856 */
[-C--:B------:R-:W-:Y:S01]  /*59d0*/  FMUL.FTZ R90, R33, R36.reuse ;  /* 0x00000024215a7220 */ /* 0x080fe20000410000 */
[----:B------:R-:W-:Y:S01]  /*59e0*/  F2FP.F16.E4M3.UNPACK_B R81, R81 ;  /* 0x00000051ff51723e */ /* 0x000fe200020006ff */
[----:B------:R-:W-:Y:S01]  /*59f0*/  FMUL.FTZ R86, R35, R36 ;  /* 0x0000002423567220 */ /* 0x000fe20000410000 */
[----:B------:R-:W-:-:S02]  /*5a00*/  HADD2.F32 R39, -RZ, R83.H0_H0 ;  /* 0x20000053ff277230 */ /* 0x000fc40000004100 */
[----:B------:R-:W-:Y:S01]  /*5a10*/  FFMA.FTZ R12, R12, R37, -R85 ;  /* 0x000000250c0c7223 */ /* 0x000fe20000010855 */
[----:B------:R-:W-:Y:S02]  /*5a20*/  HADD2.F32 R36, -RZ, R32.H0_H0 ;  /* 0x20000020ff247230 */ /* 0x000fe40000004100 */
[-C--:B------:R-:W-:Y:S01]  /*5a30*/  FFMA.FTZ R33, R33, R38.reuse, -R86 ;  /* 0x0000002621217223 */ /* 0x080fe20000010856 */
[----:B------:R-:W-:Y:S02]  /*5a40*/  HADD2.F32 R30, -RZ, R34.H0_H0 ;  /* 0x20000022ff1e7230 */ /* 0x000fe40000004100 */
[----:B------:R-:W-:Y:S01]  /*5a50*/  FFMA.FTZ R35, R35, R38, R90 ;  /* 0x0000002623237223 */ /* 0x000fe2000001005a */
[----:B------:R-:W-:Y:S02]  /*5a60*/  HADD2.F32 R37, -RZ, R81.H0_H0 ;  /* 0x20000051ff257230 */ /* 0x000fe40000004100 */
[----:B------:R-:W-:Y:S01]  /*5a70*/  FMUL.FTZ R77, R36, R39 ;  /* 0x00000027244d7220 */ /* 0x000fe20000410000 */
[----:B------:R-:W-:-:S02]  /*5a80*/  HADD2.F32 R83, -RZ, R83.H1_H1 ;  /* 0x30000053ff537230 */ /* 0x000fc40000004100 */
[C---:B------:R-:W-:Y:S01]  /*5a90*/  FMUL.FTZ R85, R30.reuse, R39 ;  /* 0x000000271e557220 */ /* 0x040fe20000410000 */
[----:B------:R-:W-:Y:S02]  /*5aa0*/  HADD2.F32 R39, -RZ, R32.H1_H1 ;  /* 0x30000020ff277230 */ /* 0x000fe40000004100 */
[-C--:B------:R-:W-:Y:S01]  /*5ab0*/  FFMA.FTZ R30, R30, R37.reuse, -R77 ;  /* 0x000000251e1e7223 */ /* 0x080fe2000001084d */
[----:B------:R-:W-:Y:S02]  /*5ac0*/  HADD2.F32 R34, -RZ, R34.H1_H1 ;  /* 0x30000022ff227230 */ /* 0x000fe40000004100 */
[----:B------:R-:W-:Y:S01]  /*5ad0*/  FFMA.FTZ R32, R36, R37, R85 ;  /* 0x0000002524207223 */ /* 0x000fe20000010055 */
[----:B------:R-:W-:Y:S02]  /*5ae0*/  HADD2.F32 R36, -RZ, R81.H1_H1 ;  /* 0x30000051ff247230 */ /* 0x000fe40000004100 */
[-C--:B------:R-:W-:Y:S01]  /*5af0*/  FMUL.FTZ R37, R39, R83.reuse ;  /* 0x0000005327257220 */ /* 0x080fe20000410000 */
[----:B------:R-:W-:Y:S01]  /*5b00*/  F2FP.F16.E4M3.UNPACK_B R77, R82.H1 ;  /* 0x00000052ff4d723e */ /* 0x000fe200030006ff */
[C---:B------:R-:W-:Y:S01]  /*5b10*/  FMUL.FTZ R90, R34.reuse, R83 ;  /* 0x00000053225a7220 */ /* 0x040fe20000410000 */
[----:B------:R-:W-:Y:S01]  /*5b20*/  F2FP.F16.E4M3.UNPACK_B R38, R14.H1 ;  /* 0x0000000eff26723e */ /* 0x000fe200030006ff */
[----:B------:R-:W-:Y:S01]  /*5b30*/  FFMA.FTZ R37, R34, R36, -R37 ;  /* 0x0000002422257223 */ /* 0x000fe20000010825 */
[----:B------:R-:W-:Y:S01]  /*5b40*/  F2FP.F16.E4M3.UNPACK_B R34, R10.H1 ;  /* 0x0000000aff22723e */ /* 0x000fe200030006ff */
[----:B------:R-:W-:Y:S01]  /*5b50*/  HADD2.F32 R86, -RZ, R77.H0_H0 ;  /* 0x2000004dff567230 */ /* 0x000fe20000004100 */
[----:B------:R-:W-:Y:S01]  /*5b60*/  F2FP.F16.E4M3.UNPACK_B R83, R80.H1 ;  /* 0x00000050ff53723e */ /* 0x000fe200030006ff */
[----:B------:R-:W-:-:S02]  /*5b70*/  HADD2.F32 R81, -RZ, R38.H0_H0 ;  /* 0x20000026ff517230 */ /* 0x000fc40000004100 */
[----:B------:R-:W-:Y:S01]  /*5b80*/  FFMA.FTZ R39, R39, R36, R90 ;  /* 0x0000002427277223 */ /* 0x000fe2000001005a */
[----:B------:R-:W-:Y:S01]  /*5b90*/  HADD2.F32 R36, -RZ, R34.H0_H0 ;  /* 0x20000022ff247230 */ /* 0x000fe20000004100 */
[----:B------:R-:W-:Y:S01]  /*5ba0*/  F2FP.F16.E4M3.UNPACK_B R10, R10 ;  /* 0x0000000aff0a723e */ /* 0x000fe200020006ff */
[----:B------:R-:W-:Y:S02]  /*5bb0*/  HADD2.F32 R85, -RZ, R83.H0_H0 ;  /* 0x20000053ff557230 */ /* 0x000fe40000004100 */
[-C--:B------:R-:W-:Y:S01]  /*5bc0*/  FMUL.FTZ R89, R81, R86.reuse ;  /* 0x0000005651597220 */ /* 0x080fe20000410000 */
[----:B------:R-:W-:Y:S02]  /*5bd0*/  HADD2.F32 R87, -RZ, R77.H1_H1 ;  /* 0x3000004dff577230 */ /* 0x000fe40000004100 */
[----:B------:R-:W-:Y:S01]  /*5be0*/  FMUL.FTZ R86, R36, R86 ;  /* 0x0000005624567220 */ /* 0x000fe20000410000 */
[----:B------:R-:W-:Y:S01]  /*5bf0*/  HADD2.F32 R38, -RZ, R38.H1_H1 ;  /* 0x30000026ff267230 */ /* 0x000fe20000004100 */
[----:B------:R-:W-:Y:S01]  /*5c00*/  F2FP.SATFINITE.E4M3.F32.PACK_AB_MERGE_C R12, R33, R12, RZ ;  /* 0x0000000c210c723e */ /* 0x000fe200048070ff */
[----:B------:R-:W-:-:S02]  /*5c10*/  HADD2.F32 R77, -RZ, R34.H1_H1 ;  /* 0x30000022ff4d7230 */ /* 0x000fc40000004100 */
[----:B------:R-:W-:Y:S01]  /*5c20*/  FFMA.FTZ R34, R36, R85, -R89 ;  /* 0x0000005524227223 */ /* 0x000fe20000010859 */
[----:B------:R-:W-:Y:S02]  /*5c30*/  HADD2.F32 R83, -RZ, R83.H1_H1 ;  /* 0x30000053ff537230 */ /* 0x000fe40000004100 */
[C---:B------:R-:W-:Y:S01]  /*5c40*/  FMUL.FTZ R90, R38.reuse, R87 ;  /* 0x00000057265a7220 */ /* 0x040fe20000410000 */
[----:B------:R-:W-:Y:S01]  /*5c50*/  FFMA.FTZ R36, R81, R85, R86 ;  /* 0x0000005551247223 */ /* 0x000fe20000010056 */
[C---:B------:R-:W-:Y:S01]  /*5c60*/  FMUL.FTZ R87, R77.reuse, R87 ;  /* 0x000000574d577220 */ /* 0x040fe20000410000 */
[----:B------:R-:W-:Y:S01]  /*5c70*/  F2FP.F16.E4M3.UNPACK_B R85, R82 ;  /* 0x00000052ff55723e */ /* 0x000fe200020006ff */
[-C--:B------:R-:W-:Y:S01]  /*5c80*/  FFMA.FTZ R77, R77, R83.reuse, -R90 ;  /* 0x000000534d4d7223 */ /* 0x080fe2000001085a */
[----:B------:R-:W-:Y:S01]  /*5c90*/  F2FP.F16.E4M3.UNPACK_B R82, R14 ;  /* 0x0000000eff52723e */ /* 0x000fe200020006ff */
[----:B------:R-:W-:Y:S01]  /*5ca0*/  FFMA.FTZ R81, R38, R83, R87 ;  /* 0x0000005326517223 */ /* 0x000fe20000010057 */
[----:B------:R-:W-:Y:S01]  /*5cb0*/  F2FP.F16.E4M3.UNPACK_B R83, R80 ;  /* 0x00000050ff53723e */ /* 0x000fe200020006ff */
[--C-:B------:R-:W-:Y:S01]  /*5cc0*/  HADD2.F32 R87, -RZ, R85.reuse.H0_H0 ;  /* 0x20000055ff577230 */ /* 0x100fe20000004100 */
[----:B------:R-:W-:Y:S01]  /*5cd0*/  F2FP.SATFINITE.E4M3.F32.PACK_AB_MERGE_C R35, R35, R8, RZ ;  /* 0x000000082323723e */ /* 0x000fe200048070ff */
[--C-:B------:R-:W-:Y:S01]  /*5ce0*/  HADD2.F32 R80, -RZ, R82.reuse.H0_H0 ;  /* 0x20000052ff507230 */ /* 0x100fe20000004100 */
[----:B------:R-:W-:Y:S01]  /*5cf0*/  F2FP.SATFINITE.E4M3.F32.PACK_AB_MERGE_C R8, R37, R30, R12 ;  /* 0x0000001e2508723e */ /* 0x000fe2000480700c */
[----:B------:R-:W-:Y:S01]  /*5d00*/  HADD2.F32 R89, -RZ, R85.H1_H1 ;  /* 0x30000055ff597230 */ /* 0x000fe20000004100 */
[----:B------:R-:W-:Y:S01]  /*5d10*/  F2FP.SATFINITE.E4M3.F32.PACK_AB_MERGE_C R77, R77, R34, RZ ;  /* 0x000000224d4d723e */ /* 0x000fe200048070ff */
[----:B------:R-:W-:Y:S01]  /*5d20*/  HADD2.F32 R82, -RZ, R82.H1_H1 ;  /* 0x30000052ff527230 */ /* 0x000fe20000004100 */
[----:B------:R-:W-:Y:S01]  /*5d30*/  F2FP.SATFINITE.E4M3.F32.PACK_AB_MERGE_C R12, R39, R32, R35 ;  /* 0x00000020270c723e */ /* 0x000fe20004807023 */
[----:B------:R-:W-:-:S02]  /*5d40*/  HADD2.F32 R14, -RZ, R10.H0_H0 ;  /* 0x2000000aff0e7230 */ /* 0x000fc40000004100 */
[----:B------:R-:W-:Y:S01]  /*5d50*/  FMUL.FTZ R91, R80, R87 ;  /* 0x00000057505b7220 */ /* 0x000fe20000410000 */
[----:B------:R-:W-:Y:S02]  /*5d60*/  HADD2.F32 R38, -RZ, R10.H1_H1 ;  /* 0x3000000aff267230 */ /* 0x000fe40000004100 */
[----:B------:R-:W-:Y:S01]  /*5d70*/  FMUL.FTZ R93, R82, R89 ;  /* 0x00000059525d7220 */ /* 0x000fe20000410000 */
[--C-:B------:R-:W-:Y:S01]  /*5d80*/  HADD2.F32 R85, -RZ, R83.reuse.H0_H0 ;  /* 0x20000053ff557230 */ /* 0x100fe20000004100 */
[----:B------:R-:W-:Y:S01]  /*5d90*/  F2FP.F16.E4M3.UNPACK_B R33, R13 ;  /* 0x0000000dff21723e */ /* 0x000fe200020006ff */
[----:B------:R-:W-:Y:S01]  /*5da0*/  HADD2.F32 R83, -RZ, R83.H1_H1 ;  /* 0x30000053ff537230 */ /* 0x000fe20000004100 */
[----:B------:R-:W-:Y:S01]  /*5db0*/  F2FP.F16.E4M3.UNPACK_B R34, R7 ;  /* 0x00000007ff22723e */ /* 0x000fe200020006ff */
[----:B------:R-:W-:Y:S01]  /*5dc0*/  FMUL.FTZ R87, R14, R87 ;  /* 0x000000570e577220 */ /* 0x000fe20000410000 */
[----:B------:R-:W-:Y:S01]  /*5dd0*/  F2FP.F16.E4M3.UNPACK_B R32, R9 ;  /* 0x00000009ff20723e */ /* 0x000fe200020006ff */
[----:B------:R-:W-:Y:S01]  /*5de0*/  FMUL.FTZ R89, R38, R89 ;  /* 0x0000005926597220 */ /* 0x000fe20000410000 */
[----:B------:R-:W-:Y:S01]  /*5df0*/  FFMA.FTZ R10, R14, R85, -R91 ;  /* 0x000000550e0a7223 */ /* 0x000fe2000001085b */
[----:B------:R-:W-:Y:S01]  /*5e00*/  FFMA.FTZ R93, R38, R83, -R93 ;  /* 0x00000053265d7223 */ /* 0x000fe2000001085d */
[----:B------:R-:W-:Y:S01]  /*5e10*/  FFMA.FTZ R14, R80, R85, R87 ;  /* 0x00000055500e7223 */ /* 0x000fe20000010057 */
[----:B------:R-:W-:Y:S01]  /*5e20*/  FFMA.FTZ R89, R82, R83, R89 ;  /* 0x0000005352597223 */ /* 0x000fe20000010059 */
[----:B------:R-:W-:Y:S01]  /*5e30*/  HADD2.F32 R35, -RZ, R33.H0_H0 ;  /* 0x20000021ff237230 */ /* 0x000fe20000004100 */
[----:B------:R-:W-:Y:S01]  /*5e40*/  F2FP.F16.E4M3.UNPACK_B R37, R6 ;  /* 0x00000006ff25723e */ /* 0x000fe200020006ff */
[----:B------:R-:W-:Y:S01]  /*5e50*/  HADD2.F32 R39, -RZ, R34.H0_H0 ;  /* 0x20000022ff277230 */ /* 0x000fe20000004100 */
[----:B------:R-:W-:Y:S01]  /*5e60*/  F2FP.SATFINITE.E4M3.F32.PACK_AB_MERGE_C R36, R81, R36, RZ ;  /* 0x000000245124723e */ /* 0x000fe200048070ff */
[----:B------:R-:W-:Y:S01]  /*5e70*/  HADD2.F32 R30, -RZ, R32.H0_H0 ;  /* 0x20000020ff1e7230 */ /* 0x000fe20000004100 */
[----:B------:R-:W-:Y:S01]  /*5e80*/  F2FP.SATFINITE.E4M3.F32.PACK_AB_MERGE_C R10, R93, R10, R77 ;  /* 0x0000000a5d0a723e */ /* 0x000fe2000480704d */
[----:B------:R-:W-:Y:S01]  /*5e90*/  HADD2.F32 R38, -RZ, R37.H0_H0 ;  /* 0x20000025ff267230 */ /* 0x000fe20000004100 */
[----:B------:R-:W-:Y:S01]  /*5ea0*/  F2FP.SATFINITE.E4M3.F32.PACK_AB_MERGE_C R14, R89, R14, R36 ;  /* 0x0000000e590e723e */ /* 0x000fe20004807024 */
[-C--:B------:R-:W-:Y:S01]  /*5eb0*/  FMUL.FTZ R77, R35, R39.reuse ;  /* 0x00000027234d7220 */ /* 0x080fe20000410000 */
[----:B------:R-:W-:Y:S01]  /*5ec0*/  FMUL.FTZ R80, R30, R39 ;  /* 0x000000271e507220 */ /* 0x000fe20000410000 */
[----:B------:R-:W-:Y:S01]  /*5ed0*/  HADD2.F32 R36, -RZ, R33.H1_H1 ;  /* 0x30000021ff247230 */ /* 0x000fe20000004100 */
[----:B------:R-:W-:Y:S01]  /*5ee0*/  F2FP.F16.E4M3.UNPACK_B R33, R9.H1 ;  /* 0x00000009ff21723e */ /* 0x000fe200030006ff */
[----:B------:R-:W-:-:S02]  /*5ef0*/  HADD2.F32 R39, -RZ, R34.H1_H1 ;  /* 0x30000022ff277230 */ /* 0x000fc40000004100 */
[-C--:B------:R-:W-:Y:S01]  /*5f00*/  FFMA.FTZ R30, R30, R38.reuse, -R77 ;  /* 0x000000261e1e7223 */ /* 0x080fe2000001084d */
[----:B------:R-:W-:Y:S02]  /*5f10*/  HADD2.F32 R34, -RZ, R32.H1_H1 ;  /* 0x30000020ff227230 */ /* 0x000fe40000004100 */
[----:B------:R-:W-:Y:S01]  /*5f20*/  FFMA.FTZ R32, R35, R38, R80 ;  /* 0x0000002623207223 */ /* 0x000fe20000010050 */
[----:B------:R-:W-:Y:S02]  /*5f30*/  HADD2.F32 R37, -RZ, R37.H1_H1 ;  /* 0x30000025ff257230 */ /* 0x000fe40000004100 */
[----:B------:R-:W-:Y:S01]  /*5f40*/  FMUL.FTZ R77, R36, R39 ;  /* 0x00000027244d7220 */ /* 0x000fe20000410000 */
[----:B------:R-:W-:Y:S01]  /*5f50*/  F2FP.F16.E4M3.UNPACK_B R35, R13.H1 ;  /* 0x0000000dff23723e */ /* 0x000fe200030006ff */
[C---:B------:R-:W-:Y:S01]  /*5f60*/  FMUL.FTZ R39, R34.reuse, R39 ;  /* 0x0000002722277220 */ /* 0x040fe20000410000 */
[----:B------:R-:W-:Y:S01]  /*5f70*/  F2FP.F16.E4M3.UNPACK_B R38, R7.H1 ;  /* 0x00000007ff26723e */ /* 0x000fe200030006ff */
[-C--:B------:R-:W-:Y:S01]  /*5f80*/  FFMA.FTZ R9, R34, R37.reuse, -R77 ;  /* 0x0000002522097223 */ /* 0x080fe2000001084d */
[----:B------:R-:W-:Y:S01]  /*5f90*/  F2FP.F16.E4M3.UNPACK_B R6, R6.H1 ;  /* 0x00000006ff06723e */ /* 0x000fe200030006ff */
[----:B------:R-:W-:Y:S01]  /*5fa0*/  FFMA.FTZ R7, R36, R37, R39 ;  /* 0x0000002524077223 */ /* 0x000fe20000010027 */
[----:B------:R-:W-:Y:S01]  /*5fb0*/  HADD2.F32 R34, -RZ, R35.H0_H0 ;  /* 0x20000023ff227230 */ /* 0x000fe20000004100 */
[-C--:B------:R-:W-:Y:S01]  /*5fc0*/  F2FP.F16.E4M3.UNPACK_B R83, R5.reuse ;  /* 0x00000005ff53723e */ /* 0x080fe200020006ff */
[----:B------:R-:W-:Y:S01]  /*5fd0*/  HADD2.F32 R36, -RZ, R38.H0_H0 ;  /* 0x20000026ff247230 */ /* 0x000fe20000004100 */
[----:B------:R-:W-:Y:S01]  /*5fe0*/  F2FP.F16.E4M3.UNPACK_B R85, R5.H1 ;  /* 0x00000005ff55723e */ /* 0x000fe200030006ff */
[----:B------:R-:W-:Y:S01]  /*5ff0*/  HADD2.F32 R13, -RZ, R33.H0_H0 ;  /* 0x20000021ff0d7230 */ /* 0x000fe20000004100 */
[----:B------:R-:W-:Y:S01]  /*6000*/  F2FP.F16.E4M3.UNPACK_B R81, R4.H1 ;  /* 0x00000004ff51723e */ /* 0x000fe200030006ff */
[----:B------:R-:W-:-:S02]  /*6010*/  HADD2.F32 R37, -RZ, R35.H1_H1 ;  /* 0x30000023ff257230 */ /* 0x000fc40000004100 */
[CC--:B------:R-:W-:Y:S01]  /*6020*/  FMUL.FTZ R82, R34.reuse, R36.reuse ;  /* 0x0000002422527220 */ /* 0x0c0fe20000410000 */
[----:B------:R-:W-:Y:S02]  /*6030*/  HADD2.F32 R35, -RZ, R6.H0_H0 ;  /* 0x20000006ff237230 */ /* 0x000fe40000004100 */
[C---:B------:R-:W-:Y:S01]  /*6040*/  FMUL.FTZ R39, R13.reuse, R36 ;  /* 0x000000240d277220 */ /* 0x040fe20000410000 */
[----:B------:R-:W-:Y:S02]  /*6050*/  HADD2.F32 R33, -RZ, R33.H1_H1 ;  /* 0x30000021ff217230 */ /* 0x000fe40000004100 */
[----:B------:R-:W-:Y:S02]  /*6060*/  HADD2.F32 R80, -RZ, R38.H1_H1 ;  /* 0x30000026ff507230 */ /* 0x000fe40000004100 */
[----:B------:R-:W-:Y:S02]  /*6070*/  HADD2.F32 R38, -RZ, R6.H1_H1 ;  /* 0x30000006ff267230 */ /* 0x000fe40000004100 */
[-C--:B------:R-:W-:Y:S01]  /*6080*/  FFMA.FTZ R6, R13, R35.reuse, -R82 ;  /* 0x000000230d067223 */ /* 0x080fe20000010852 */
[----:B------:R-:W-:Y:S01]  /*6090*/  FFMA.FTZ R13, R34, R35, R39 ;  /* 0x00000023220d7223 */ /* 0x000fe20000010027 */
[-C--:B------:R-:W-:Y:S01]  /*60a0*/  FMUL.FTZ R36, R37, R80.reuse ;  /* 0x0000005025247220 */ /* 0x080fe20000410000 */
[----:B------:R-:W-:Y:S01]  /*60b0*/  FMUL.FTZ R34, R33, R80 ;  /* 0x0000005021227220 */ /* 0x000fe20000410000 */
[----:B------:R-:W-:Y:S01]  /*60c0*/  F2FP.F16.E4M3.UNPACK_B R35, R15 ;  /* 0x0000000fff23723e */ /* 0x000fe200020006ff */
[----:B------:R-:W-:-:S02]  /*60d0*/  HADD2.F32 R90, -RZ, R85.H0_H0 ;  /* 0x20000055ff5a7230 */ /* 0x000fc40000004100 */
[-C--:B------:R-:W-:Y:S01]  /*60e0*/  FFMA.FTZ R33, R33, R38.reuse, -R36 ;  /* 0x0000002621217223 */ /* 0x080fe20000010824 */
[----:B------:R-:W-:Y:S01]  /*60f0*/  FFMA.FTZ R34, R37, R38, R34 ;  /* 0x0000002625227223 */ /* 0x000fe20000010022 */
[----:B------:R-:W-:Y:S01]  /*6100*/  F2FP.F16.E4M3.UNPACK_B R38, R15.H1 ;  /* 0x0000000fff26723e */ /* 0x000fe200030006ff */
[----:B------:R-:W-:Y:S01]  /*6110*/  HADD2.F32 R39, -RZ, R35.H0_H0 ;  /* 0x20000023ff277230 */ /* 0x000fe20000004100 */
[-C--:B------:R-:W-:Y:S01]  /*6120*/  F2FP.F16.E4M3.UNPACK_B R37, R11.reuse.H1 ;  /* 0x0000000bff25723e */ /* 0x080fe200030006ff */
[----:B------:R-:W-:Y:S01]  /*6130*/  HADD2.F32 R86, -RZ, R81.H0_H0 ;  /* 0x20000051ff567230 */ /* 0x000fe20000004100 */
[----:B------:R-:W-:Y:S01]  /*6140*/  F2FP.F16.E4M3.UNPACK_B R36, R11 ;  /* 0x0000000bff24723e */ /* 0x000fe200020006ff */
[----:B------:R-:W-:Y:S01]  /*6150*/  HADD2.F32 R77, -RZ, R38.H0_H0 ;  /* 0x20000026ff4d7230 */ /* 0x000fe20000004100 */
[----:B------:R-:W-:Y:S01]  /*6160*/  F2FP.F16.E4M3.UNPACK_B R80, R4 ;  /* 0x00000004ff50723e */ /* 0x000fe200020006ff */
[----:B------:R-:W-:Y:S01]  /*6170*/  HADD2.F32 R4, -RZ, R83.H0_H0 ;  /* 0x20000053ff047230 */ /* 0x000fe20000004100 */
[----:B------:R-:W-:Y:S01]  /*6180*/  F2FP.SATFINITE.E4M3.F32.PACK_AB_MERGE_C R6, R33, R6, RZ ;  /* 0x000000062106723e */ /* 0x000fe200048070ff */
[----:B------:R-:W-:-:S02]  /*6190*/  HADD2.F32 R15, -RZ, R37.H0_H0 ;  /* 0x20000025ff0f7230 */ /* 0x000fc40000004100 */
[----:B------:R-:W-:Y:S01]  /*61a0*/  FMUL.FTZ R96, R77, R90 ;  /* 0x0000005a4d607220 */ /* 0x000fe20000410000 */
[----:B------:R-:W-:Y:S02]  /*61b0*/  HADD2.F32 R11, -RZ, R36.H0_H0 ;  /* 0x20000024ff0b7230 */ /* 0x000fe40000004100 */
[----:B------:R-:W-:Y:S01]  /*61c0*/  FMUL.FTZ R92, R39, R4 ;  /* 0x00000004275c7220 */ /* 0x000fe20000410000 */
[----:B------:R-:W-:Y:S02]  /*61d0*/  HADD2.F32 R82, -RZ, R80.H0_H0 ;  /* 0x20000050ff527230 */ /* 0x000fe40000004100 */
[----:B------:R-:W-:Y:S01]  /*61e0*/  FMUL.FTZ R90, R15, R90 ;  /* 0x0000005a0f5a7220 */ /* 0x000fe20000410000 */
[----:B------:R-:W-:Y:S02]  /*61f0*/  HADD2.F32 R38, -RZ, R38.H1_H1 ;  /* 0x30000026ff267230 */ /* 0x000fe40000004100 */
[----:B------:R-:W-:Y:S01]  /*6200*/  FMUL.FTZ R94, R11, R4 ;  /* 0x000000040b5e7220 */ /* 0x000fe20000410000 */
[----:B------:R-:W-:-:S02]  /*6210*/  HADD2.F32 R85, -RZ, R85.H1_H1 ;  /* 0x30000055ff557230 */ /* 0x000fc40000004100 */
[----:B------:R-:W-:Y:S01]  /*6220*/  FFMA.FTZ R4, R11, R82, -R92 ;  /* 0x000000520b047223 */ /* 0x000fe2000001085c */
[----:B------:R-:W-:Y:S02]  /*6230*/  HADD2.F32 R37, -RZ, R37.H1_H1 ;  /* 0x30000025ff257230 */ /* 0x000fe40000004100 */
[-C--:B------:R-:W-:Y:S01]  /*6240*/  FFMA.FTZ R11, R15, R86.reuse, -R96 ;  /* 0x000000560f0b7223 */ /* 0x080fe20000010860 */
[----:B------:R-:W-:Y:S01]  /*6250*/  FFMA.FTZ R90, R77, R86, R90 ;  /* 0x000000564d5a7223 */ /* 0x000fe2000001005a */
[----:B------:R-:W-:Y:S02]  /*6260*/  HADD2.F32 R35, -RZ, R35.H1_H1 ;  /* 0x30000023ff237230 */ /* 0x000fe40000004100 */
[-C--:B------:R-:W-:Y:S01]  /*6270*/  FMUL.FTZ R86, R38, R85.reuse ;  /* 0x0000005526567220 */ /* 0x080fe20000410000 */
[----:B------:R-:W-:Y:S02]  /*6280*/  HADD2.F32 R83, -RZ, R83.H1_H1 ;  /* 0x30000053ff537230 */ /* 0x000fe40000004100 */
[----:B------:R-:W-:Y:S01]  /*6290*/  FMUL.FTZ R85, R37, R85 ;  /* 0x0000005525557220 */ /* 0x000fe20000410000 */
[----:B------:R-:W-:-:S02]  /*62a0*/  HADD2.F32 R81, -RZ, R81.H1_H1 ;  /* 0x30000051ff517230 */ /* 0x000fc40000004100 */
[----:B------:R-:W-:Y:S01]  /*62b0*/  FFMA.FTZ R5, R39, R82, R94 ;  /* 0x0000005227057223 */ /* 0x000fe2000001005e */
[----:B------:R-:W-:Y:S02]  /*62c0*/  HADD2.F32 R36, -RZ, R36.H1_H1 ;  /* 0x30000024ff247230 */ /* 0x000fe40000004100 */
[----:B------:R-:W-:Y:S01]  /*62d0*/  FMUL.FTZ R15, R35, R83 ;  /* 0x00000053230f7220 */ /* 0x000fe20000410000 */
[----:B------:R-:W-:Y:S02]  /*62e0*/  HADD2.F32 R80, -RZ, R80.H1_H1 ;  /* 0x30000050ff507230 */ /* 0x000fe40000004100 */
[-C--:B------:R-:W-:Y:S01]  /*62f0*/  FFMA.FTZ R86, R37, R81.reuse, -R86 ;  /* 0x0000005125567223 */ /* 0x080fe20000010856 */
[----:B------:R-:W-:Y:S01]  /*6300*/  FFMA.FTZ R85, R38, R81, R85 ;  /* 0x0000005126557223 */ /* 0x000fe20000010055 */
[----:B------:R-:W-:Y:S01]  /*6310*/  FMUL.FTZ R82, R36, R83 ;  /* 0x0000005324527220 */ /* 0x000fe20000410000 */
[----:B------:R-:W-:Y:S01]  /*6320*/  F2FP.SATFINITE.E4M3.F32.PACK_AB_MERGE_C R13, R34, R13, RZ ;  /* 0x0000000d220d723e */ /* 0x000fe200048070ff */
[-C--:B------:R-:W-:Y:S01]  /*6330*/  FFMA.FTZ R15, R36, R80.reuse, -R15 ;  /* 0x00000050240f7223 */ /* 0x080fe2000001080f */
[----:B------:R-:W-:Y:S01]  /*6340*/  F2FP.SATFINITE.E4M3.F32.PACK_AB_MERGE_C R11, R86, R11, RZ ;  /* 0x0000000b560b723e */ /* 0x000fe200048070ff */
[----:B------:R-:W-:Y:S01]  /*6350*/  FFMA.FTZ R82, R35, R80, R82 ;  /* 0x0000005023527223 */ /* 0x000fe20000010052 */
[----:B------:R-:W-:-:S02]  /*6360*/  F2FP.SATFINITE.E4M3.F32.PACK_AB_MERGE_C R85, R85, R90, RZ ;  /* 0x0000005a5555723e */ /* 0x000fc400048070ff */
[----:B------:R-:W-:Y:S02]  /*6370*/  F2FP.SATFINITE.E4M3.F32.PACK_AB_MERGE_C R11, R15, R4, R11 ;  /* 0x000000040f0b723e */ /* 0x000fe4000480700b */
[----:B------:R-:W-:Y:S02]  /*6380*/  F2FP.SATFINITE.E4M3.F32.PACK_AB_MERGE_C R9, R9, R30, R6 ;  /* 0x0000001e0909723e */ /* 0x000fe40004807006 */
[----:B------:R-:W-:Y:S02]  /*6390*/  F2FP.SATFINITE.E4M3.F32.PACK_AB_MERGE_C R13, R7, R32, R13 ;  /* 0x00000020070d723e */ /* 0x000fe4000480700d */
[----:B------:R-:W-:-:S07]  /*63a0*/  F2FP.SATFINITE.E4M3.F32.PACK_AB_MERGE_C R15, R82, R5, R85 ;  /* 0x00000005520f723e */ /* 0x000fce0004807055 */
.L_x_401:
[----:B------:R-:W-:Y:S05]  /*63b0*/  BSYNC B1 ;  /* 0x0000000000017941 */ /* 0x000fea0003800000 */
.L_x_400:
[----:B0-----:R0:W-:Y:S01]  /*63c0*/  ST.E.128 desc[UR40][R28.64], R8 ;  /* 0x000000081c007985 */ /* 0x0011e2000c101d28 */
[----:B------:R-:W-:-:S13]  /*63d0*/  ISETP.GE.AND P3, PT, R31, R84, PT ;  /* 0x000000541f00720c */ /* 0x000fda0003f66270 */
[----:B------:R-:W-:Y:S05]  /*63e0*/  @P3 BRA `(.L_x_379) ;  /* 0x0000000000e83947 */ /* 0x000fea0003800000 */
[----:B------:R-:W-:-:S04]  /*63f0*/  IADD3 R4, P3, R79, R31, RZ ;  /* 0x0000001f4f047210 */ /* 0x000fc80007f7e0ff */
[----:B------:R-:W-:-:S05]  /*6400*/  LEA.HI.X.SX32 R5, R31, R78, 0x1, P3 ;  /* 0x0000004e1f057211 */ /* 0x000fca00018f0eff */
[----:B--2---:R2:W-:Y:S01]  /*6410*/  ST.E.128 desc[UR40][R4.64], R12 ;  /* 0x0000000c04007985 */ /* 0x0045e2000c101d28 */
[----:B------:R-:W-:Y:S05]  /*6420*/  BRA `(.L_x_379) ;  /* 0x0000000000d87947 */ /* 0x000fea0003800000 */
.L_x_371:
[----:B------:R-:W-:-:S13]  /*6430*/  ISETP.NE.AND P2, PT, R157, 0x3, PT ;  /* 0x000000039d00780c */ /* 0x000fda0003f45270 */
[----:B------:R-:W-:Y:S05]  /*6440*/  @!P2 BRA `(.L_x_402) ;  /* 0x000000000004a947 */ /* 0x000fea0003800000 */
[----:B------:R-:W-:Y:S01]  /*6450*/  BPT.TRAP 0x1 ;  /* 0x000000040000795c */ /* 0x000fe20000300000 */
.L_x_402:
[----:B------:R-:W-:Y:S01]  /*6460*/  IMAD R70, R19, 0x8, R18 ;  /* 0x0000000813467824 */ /* 0x000fe200078e0212 */
[----:B------:R-:W-:Y:S01]  /*6470*/  SHF.L.U32 R76, R154, 0x1f, RZ ;  /* 0x0000001f9a4c7819 */ /* 0x000fe200000006ff */
[----:B------:R-:W-:Y:S01]  /*6480*/  BSSY B1, `(.L_x_403) ;  /* 0x0000004000017945 */ /* 0x000fe20003800000 */
[----:B------:R-:W-:Y:S02]  /*6490*/  SHF.R.S32.HI R73, RZ, 0x1f, R74 ;  /* 0x0000001fff497819 */ /* 0x000fe4000001144a */
[----:B------:R-:W0:Y:S02]  /*64a0*/  SYNCS.PHASECHK.TRANS64.TRYWAIT P3, [R70+URZ+0x19c90], R76 ;  /* 0x019c904c460075a7 */ /* 0x000e24000806017f */
[----:B0-----:R-:W-:Y:S05]  /*64b0*/  @!P3 BRA `(.L_x_404) ;  /* 0x000001480078b947 */ /* 0x001fea0003800000 */
.L_x_639:
[----:B------:R-:W-:Y:S05]  /*64c0*/  BSYNC B1 ;  /* 0x0000000000017941 */ /* 0x000fea0003800000 */
.L_x_403:
[----:B------:R-:W-:Y:S01]  /*64d0*/  ULDC.64 UR4, c[0x0][0x300] ;  /* 0x0000c00000047ab9 */ /* 0x000fe20000000a00 */
[----:B-----5:R-:W-:Y:S01]  /*64e0*/  SHF.R.S32.HI R72, RZ, 0x1f, R75 ;  /* 0x0000001fff487819 */ /* 0x020fe2000001144b */
[----:B------:R-:W-:Y:S01]  /*64f0*/  IMAD R7, R73, UR4, RZ ;  /* 0x0000000449077c24 */ /* 0x000fe2000f8e02ff */
[----:B------:R-:W-:Y:S01]  /*6500*/  ULDC.64 UR6, c[0x0][0x2e8] ;  /* 0x0000ba0000067ab9 */ /* 0x000fe20000000a00 */
[----:B------:R-:W-:-:S04]  /*6510*/  IMAD.WIDE.U32 R4, R74, UR4, RZ ;  /* 0x000000044a047c25 */ /* 0x000fc8000f8e00ff */
[----:B------:R-:W-:Y:S01]  /*6520*/  IMAD R7, R74, UR5, R7 ;  /* 0x000000054a077c24 */ /* 0x000fe2000f8e0207 */
[----:B------:R-:W-:Y:S01]  /*6530*/  ULDC.64 UR4, c[0x0][0x310] ;  /* 0x0000c40000047ab9 */ /* 0x000fe20000000a00 */
[----:B------:R-:W-:Y:S02]  /*6540*/  IMAD R71, R2, -0x80, R41 ;  /* 0xffffff8002477824 */ /* 0x000fe400078e0229 */
[----:B------:R-:W-:Y:S02]  /*6550*/  IMAD R6, R72, UR4, RZ ;  /* 0x0000000448067c24 */ /* 0x000fe4000f8e02ff */
[----:B------:R-:W-:Y:S01]  /*6560*/  IMAD.IADD R5, R5, 0x1, R7 ;  /* 0x0000000105057824 */ /* 0x000fe200078e0207 */
[----:B------:R-:W-:Y:S01]  /*6570*/  VIMNMX R71, R71, 0x80, PT ;  /* 0x0000008047477848 */ /* 0x000fe20003fe0100 */
[C---:B------:R-:W-:Y:S02]  /*6580*/  IMAD R7, R75.reuse, UR5, R6 ;  /* 0x000000054b077c24 */ /* 0x040fe4000f8e0206 */
[----:B------:R-:W-:Y:S01]  /*6590*/  IMAD.WIDE.U32 R4, R75, UR4, R4 ;  /* 0x000000044b047c25 */ /* 0x000fe2000f8e0004 */
[----:B------:R-:W-:-:S03]  /*65a0*/  ULDC.64 UR4, c[0x0][0x308] ;  /* 0x0000c20000047ab9 */ /* 0x000fc60000000a00 */
[----:B------:R-:W-:Y:S02]  /*65b0*/  IMAD.IADD R5, R5, 0x1, R7 ;  /* 0x0000000105057824 */ /* 0x000fe400078e0207 */
[----:B------:R-:W-:Y:S01]  /*65c0*/  IMAD.WIDE.U32 R4, R22, UR4, R4 ;  /* 0x0000000416047c25 */ /* 0x000fe2000f8e0004 */
[----:B------:R-:W-:-:S03]  /*65d0*/  UMOV UR4, 0xffffffff ;  /* 0xffffffff00047882 */ /* 0x000fc60000000000 */
[----:B------:R-:W-:Y:S01]  /*65e0*/  IMAD R13, R22, UR5, R5 ;  /* 0x00000005160d7c24 */ /* 0x000fe2000f8e0205 */
[----:B------:R-:W-:-:S04]  /*65f0*/  IADD3 R4, P3, R4, UR6, RZ ;  /* 0x0000000604047c10 */ /* 0x000fc8000ff7e0ff */
[----:B------:R-:W-:Y:S02]  /*6600*/  IADD3.X R13, R13, UR7, RZ, P3, !PT ;  /* 0x000000070d0d7c10 */ /* 0x000fe40009ffe4ff */
[----:B------:R-:W-:Y:S01]  /*6610*/  ISETP.GT.AND P3, PT, R71, R155, PT ;  /* 0x0000009b4700720c */ /* 0x000fe20003f64270 */
[----:B------:R-:W-:-:S12]  /*6620*/  BRA.DIV UR4, `(.L_x_405) ;  /* 0x0000014a04307947 */ /* 0x000fd8000b800000 */
[----:B------:R1:W2:Y:S04]  /*6630*/  SHFL.IDX PT, R5, R13, RZ, 0x1e1f ;  /* 0x001e1fff0d057589 */ /* 0x0002a800000e0000 */
[----:B------:R1:W3:Y:S02]  /*6640*/  SHFL.IDX PT, R14, R4, RZ, 0x1e1f ;  /* 0x001e1fff040e7589 */ /* 0x0002e400000e0000 */
.L_x_643:
[----:B------:R-:W-:Y:S05]  /*6650*/  @!P3 BRA `(.L_x_379) ;  /* 0x00000000004cb947 */ /* 0x000fea0003800000 */
[----:B------:R-:W4:Y:S01]  /*6660*/  LDL R6, [R1+0xc] ;  /* 0x00000c0001067983 */ /* 0x000f220000100800 */
[----:B------:R-:W-:-:S03]  /*6670*/  ULDC UR4, c[0x0][0x2f4] ;  /* 0x0000bd0000047ab9 */ /* 0x000fc60000000800 */
[----:B-1----:R-:W5:Y:S01]  /*6680*/  LDL R4, [R1] ;  /* 0x0000000001047983 */ /* 0x002f620000100800 */
[----:B------:R-:W-:-:S13]  /*6690*/  ISETP.GE.AND P3, PT, R16, UR4, PT ;  /* 0x0000000410007c0c */ /* 0x000fda000bf66270 */
[----:B---3--:R-:W-:-:S05]  /*66a0*/  @!P3 IADD3 R12, P4, R16, R14, RZ ;  /* 0x0000000e100cb210 */ /* 0x008fca0007f9e0ff */
[----:B--2---:R-:W-:Y:S01]  /*66b0*/  @!P3 IMAD.X R13, R5, 0x1, R17, P4 ;  /* 0x00000001050db824 */ /* 0x004fe200020e0611 */
[----:B------:R-:W-:-:S13]  /*66c0*/  ISETP.GE.AND P4, PT, R23, UR4, PT ;  /* 0x0000000417007c0c */ /* 0x000fda000bf86270 */
[----:B------:R-:W-:-:S05]  /*66d0*/  @!P4 IADD3 R8, P5, R23, R14, RZ ;  /* 0x0000000e1708c210 */ /* 0x000fca0007fbe0ff */
[----:B----4-:R-:W-:Y:S01]  /*66e0*/  @!P4 IMAD.X R9, R5, 0x1, R6, P5 ;  /* 0x000000010509c824 */ /* 0x010fe200028e0606 */
[----:B------:R-:W-:-:S13]  /*66f0*/  ISETP.GE.AND P5, PT, R67, UR4, PT ;  /* 0x0000000443007c0c */ /* 0x000fda000bfa6270 */
[----:B-----5:R-:W-:-:S05]  /*6700*/  @!P5 IMAD.SHL.U32 R4, R4, 0x10, RZ ;  /* 0x000000100404d824 */ /* 0x020fca00078e00ff */
[----:B------:R-:W-:-:S04]  /*6710*/  @!P5 IADD3 R10, P6, R4, R14, RZ ;  /* 0x0000000e040ad210 */ /* 0x000fc80007fde0ff */
[----:B------:R-:W-:Y:S02]  /*6720*/  @!P5 LEA.HI.X.SX32 R11, R4, R5, 0x1, P6 ;  /* 0x00000005040bd211 */ /* 0x000fe400030f0eff */
[----:B------:R-:W1:Y:S04]  /*6730*/  @!P3 LDS.128 R4, [R69+0x13800] ;  /* 0x013800004504b984 */ /* 0x000e680000000c00 */
[----:B-1----:R-:W-:Y:S04]  /*6740*/  @!P3 ST.E.128 desc[UR40][R12.64], R4 ;  /* 0x000000040c00b985 */ /* 0x002fe8000c101d28 */
[----:B------:R-:W1:Y:S04]  /*6750*/  @!P5 LDS.128 R4, [R69+0x14800] ;  /* 0x014800004504d984 */ /* 0x000e680000000c00 */
[----:B-1----:R-:W-:Y:S04]  /*6760*/  @!P5 ST.E.128 desc[UR40][R10.64], R4 ;  /* 0x000000040a00d985 */ /* 0x002fe8000c101d28 */
[----:B------:R-:W1:Y:S04]  /*6770*/  @!P4 LDS.128 R4, [R69+0x15800] ;  /* 0x015800004504c984 */ /* 0x000e680000000c00 */
[----:B-1----:R4:W-:Y:S02]  /*6780*/  @!P4 ST.E.128 desc[UR40][R8.64], R4 ;  /* 0x000000040800c985 */ /* 0x0029e4000c101d28 */
.L_x_379:
[----:B------:R-:W-:Y:S05]  /*6790*/  BSYNC B0 ;  /* 0x0000000000007941 */ /* 0x000fea0003800000 */
.L_x_370:
[----:B012-4-:R-:W0:Y:S01]  /*67a0*/  S2R R4, SR_TID.X ;  /* 0x0000000000047919 */ /* 0x017e220000002100 */
[----:B------:R-:W-:Y:S01]  /*67b0*/  @!PT LDS RZ, [RZ] ;  /* 0x00000000fffff984 */ /* 0x000fe20000000800 */
[----:B------:R-:W-:Y:S01]  /*67c0*/  @!PT LDS RZ, [RZ] ;  /* 0x00000000fffff984 */ /* 0x000fe20000000800 */
[----:B------:R-:W-:Y:S01]  /*67d0*/  @!PT LDS RZ, [RZ] ;  /* 0x00000000fffff984 */ /* 0x000fe20000000800 */
[----:B------:R-:W-:Y:S01]  /*67e0*/  @!PT LDS RZ, [RZ] ;  /* 0x00000000fffff984 */ /* 0x000fe20000000800 */
[----:B------:R1:W-:Y:S06]  /*67f0*/  MEMBAR.ALL.CTA ;  /* 0x0000000000007992 */ /* 0x0003ec0000008000 */
[----:B-1----:R-:W1:Y:S01]  /*6800*/  FENCE.VIEW.ASYNC.S ;  /* 0x00000000000073c6 */ /* 0x002e620000000000 */
[----:B------:R-:W-:Y:S05]  /*6810*/  WARPSYNC.ALL ;  /* 0x0000000000007948 */ /* 0x000fea0003800000 */
[----:B------:R-:W-:Y:S01]  /*6820*/  BSSY B0, `(.L_x_406) ;  /* 0x0000008000007945 */ /* 0x000fe20003800000 */
[----:B-1----:R1:W-:Y:S01]  /*6830*/  BAR.SYNC.DEFER_BLOCKING R56, 0x80 ;  /* 0x000200380000751d */ /* 0x0023e20000010000 */
[----:B0-----:R-:W-:-:S13]  /*6840*/  LOP3.LUT P3, RZ, R4, 0x7f, RZ, 0xc0, !PT ;  /* 0x0000007f04ff7812 */ /* 0x001fda000786c0ff */
[----:B------:R-:W-:-:S05]  /*6850*/  @!P3 VIADD R4, R70, 0x19ca0 ;  /* 0x00019ca04604b836 */ /* 0x000fca0000000000 */
[----:B------:R-:W-:-:S04]  /*6860*/  @!P3 PRMT R4, RZ, 0x654, R4 ;  /* 0x00000654ff04b816 */ /* 0x000fc80000000004 */
[----:B------:R1:W-:Y:S01]  /*6870*/  @!P3 SYNCS.ARRIVE.TRANS64.RED.A1T0 RZ, [R4+URZ], RZ ;  /* 0x000000ff04ffb9a7 */ /* 0x0003e2000810043f */
[----:B------:R-:W-:Y:S05]  /*6880*/  @!P2 BRA `(.L_x_407) ;  /* 0x000000000004a947 */ /* 0x000fea0003800000 */
[----:B------:R-:W-:Y:S01]  /*6890*/  BPT.TRAP 0x1 ;  /* 0x000000040000795c */ /* 0x000fe20000300000 */
.L_x_407:
[----:B------:R-:W-:Y:S05]  /*68a0*/  BSYNC B0 ;  /* 0x0000000000007941 */ /* 0x000fea0003800000 */
.L_x_406:
[----:B------:R-:W0:Y:S01]  /*68b0*/  SYNCS.PHASECHK.TRANS64.TRYWAIT P2, [R70+URZ+0x19cb0], R76 ;  /* 0x019cb04c460075a7 */ /* 0x000e22000804017f */
[----:B------:R-:W-:Y:S04]  /*68c0*/  BSSY B0, `(.L_x_408) ;  /* 0x0000002000007945 */ /* 0x000fe80003800000 */
[----:B0-----:R-:W-:Y:S05]  /*68d0*/  @!P2 BRA `(.L_x_409) ;  /* 0x0000014400c8a947 */ /* 0x001fea0003800000 */
.L_x_644:
[----:B------:R-:W-:Y:S05]  /*68e0*/  BSYNC B0 ;  /* 0x0000000000007941 */ /* 0x000fea0003800000 */
.L_x_408:
[----:B------:R-:W-:Y:S01]  /*68f0*/  ULDC.64 UR4, c[0x0][0x328] ;  /* 0x0000ca0000047ab9 */ /* 0x000fe20000000a00 */
[----:B------:R-:W-:Y:S01]  /*6900*/  ULDC.64 UR6, c[0x0][0x318] ;  /* 0x0000c60000067ab9 */ /* 0x000fe20000000a00 */
[----:B------:R-:W-:Y:S01]  /*6910*/  IMAD R73, R73, UR4, RZ ;  /* 0x0000000449497c24 */ /* 0x000fe2000f8e02ff */
[----:B------:R-:W-:Y:S01]  /*6920*/  BSSY B0, `(.L_x_410) ;  /* 0x0000025000007945 */ /* 0x000fe20003800000 */
[----:B-1----:R-:W-:-:S04]  /*6930*/  IMAD.WIDE.U32 R4, R74, UR4, RZ ;  /* 0x000000044a047c25 */ /* 0x002fc8000f8e00ff */
        /* <DEDUP_REMOVED lines=8> */
[----:B------:R-:W-:-:S04]  /*69c0*/  IMAD.WIDE.U32 R4, R22, UR4, R4 ;  /* 0x0000000416047c25 */ /* 0x000fc8000f8e0004 */
[----:B------:R-:W-:Y:S01]  /*69d0*/  IMAD R5, R22, UR5, R5 ;  /* 0x0000000516057c24 */ /* 0x000fe2000f8e0205 */
[----:B------:R-:W-:-:S04]  /*69e0*/  IADD3 R4, P2, R4, UR6, RZ ;  /* 0x0000000604047c10 */ /* 0x000fc8000ff5e0ff */
[----:B------:R-:W-:Y:S02]  /*69f0*/  IADD3.X R5, R5, UR7, RZ, P2, !PT ;  /* 0x0000000705057c10 */ /* 0x000fe400097fe4ff */
[----:B------:R-:W-:Y:S01]  /*6a00*/  ISETP.GT.AND P2, PT, R71, R155, PT ;  /* 0x0000009b4700720c */ /* 0x000fe20003f44270 */
[----:B------:R-:W1:Y:S04]  /*6a10*/  SHFL.IDX PT, R4, R4, RZ, 0x1e1f ;  /* 0x001e1fff04047589 */ /* 0x000e6800000e0000 */
[----:B------:R-:W2:Y:S08]  /*6a20*/  SHFL.IDX PT, R5, R5, RZ, 0x1e1f ;  /* 0x001e1fff05057589 */ /* 0x000eb000000e0000 */
[----:B------:R-:W-:Y:S05]  /*6a30*/  @!P2 BRA `(.L_x_411) ;  /* 0x00000000004ca947 */ /* 0x000fea0003800000 */
[----:B------:R-:W4:Y:S01]  /*6a40*/  LDL R10, [R1+0xc] ;  /* 0x00000c00010a7983 */ /* 0x000f220000100800 */
[----:B------:R-:W-:-:S03]  /*6a50*/  ULDC UR4, c[0x0][0x2f4] ;  /* 0x0000bd0000047ab9 */ /* 0x000fc60000000800 */
[----:B------:R-:W5:Y:S01]  /*6a60*/  LDL R6, [R1] ;  /* 0x0000000001067983 */ /* 0x000f620000100800 */
[----:B------:R-:W-:-:S13]  /*6a70*/  ISETP.GE.AND P2, PT, R16, UR4, PT ;  /* 0x0000000410007c0c */ /* 0x000fda000bf46270 */
[----:B-1----:R-:W-:-:S05]  /*6a80*/  @!P2 IADD3 R12, P4, R16, R4, RZ ;  /* 0x00000004100ca210 */ /* 0x002fca0007f9e0ff */
        /* <DEDUP_REMOVED lines=14> */
.L_x_411:
[----:B------:R-:W-:Y:S05]  /*6b70*/  BSYNC B0 ;  /* 0x0000000000007941 */ /* 0x000fea0003800000 */
.L_x_410:
[----:B------:R-:W-:Y:S01]  /*6b80*/  @!PT LDS RZ, [RZ] ;  /* 0x00000000fffff984 */ /* 0x000fe20000000800 */
[----:B------:R-:W-:Y:S01]  /*6b90*/  @!PT LDS RZ, [RZ] ;  /* 0x00000000fffff984 */ /* 0x000fe20000000800 */
[----:B------:R-:W-:Y:S01]  /*6ba0*/  @!PT LDS RZ, [RZ] ;  /* 0x00000000fffff984 */ /* 0x000fe20000000800 */
[----:B------:R-:W-:Y:S01]  /*6bb0*/  @!PT LDS RZ, [RZ] ;  /* 0x00000000fffff984 */ /* 0x000fe20000000800 */
[----:B------:R5:W-:Y:S06]  /*6bc0*/  MEMBAR.ALL.CTA ;  /* 0x0000000000007992 */ /* 0x000bec0000008000 */
[----:B-----5:R-:W5:Y:S01]  /*6bd0*/  FENCE.VIEW.ASYNC.S ;  /* 0x00000000000073c6 */ /* 0x020f620000000000 */
[----:B0-----:R-:W-:Y:S01]  /*6be0*/  @!P3 VIADD R70, R70, 0x19cc0 ;  /* 0x00019cc04646b836 */ /* 0x001fe20000000000 */
[----:B-----5:R0:W-:Y:S04]  /*6bf0*/  BAR.SYNC.DEFER_BLOCKING R56, 0x80 ;  /* 0x000200380000751d */ /* 0x0201e80000010000 */
[----:B------:R-:W-:Y:S01]  /*6c00*/  @!P3 PRMT R70, RZ, 0x654, R70 ;  /* 0x00000654ff46b816 */ /* 0x000fe20000000046 */
[----:B------:R-:W-:Y:S01]  /*6c10*/  VIADD R19, R19, 0x1 ;  /* 0x0000000113137836 */ /* 0x000fe20000000000 */
[----:B------:R-:W-:-:S02]  /*6c20*/  PLOP3.LUT P2, PT, PT, PT, PT, 0x8, 0x0 ;  /* 0x000000000000781c */ /* 0x000fc40003f4e170 */
[----:B------:R0:W-:Y:S02]  /*6c30*/  @!P3 SYNCS.ARRIVE.TRANS64.RED.A1T0 RZ, [R70+URZ], RZ ;  /* 0x000000ff46ffb9a7 */ /* 0x0001e4000810043f */
[----:B------:R-:W-:-:S04]  /*6c40*/  ISETP.NE.AND P3, PT, R19, 0x2, PT ;  /* 0x000000021300780c */ /* 0x000fc80003f65270 */
[----:B--2-4-:R-:W-:Y:S02]  /*6c50*/  SEL R5, RZ, 0x1, P3 ;  /* 0x00000001ff057807 */ /* 0x014fe40001800000 */
[----:B------:R-:W-:Y:S02]  /*6c60*/  SEL R19, R19, RZ, P3 ;  /* 0x000000ff13137207 */ /* 0x000fe40001800000 */
[----:B------:R-:W-:Y:S01]  /*6c70*/  LOP3.LUT R154, R154, R5, RZ, 0x3c, !PT ;  /* 0x000000059a9a7212 */ /* 0x000fe200078e3cff */
[----:B0-----:R-:W-:Y:S06]  /*6c80*/  @P1 BRA `(.L_x_412) ;  /* 0xffffffb800101947 */ /* 0x001fec000383ffff */
.L_x_365:
[----:B------:R-:W-:Y:S04]  /*6c90*/  BSSY B0, `(.L_x_413) ;  /* 0x0000004000007945 */ /* 0x000fe80003800000 */
[----:B------:R-:W-:Y:S05]  /*6ca0*/  @P2 BRA `(.L_x_414) ;  /* 0x0000000000082947 */ /* 0x000fea0003800000 */
[----:B------:R-:W2:Y:S02]  /*6cb0*/  FENCE.VIEW.ASYNC.G ;  /* 0x00000000000073c6 */ /* 0x000ea40000000100 */
[----:B--2---:R-:W-:Y:S06]  /*6cc0*/  BAR.ARV 0xc, 0x200 ;  /* 0x0308000000007b1d */ /* 0x004fec0000002000 */
.L_x_414:
[----:B------:R-:W-:Y:S05]  /*6cd0*/  BSYNC B0 ;  /* 0x0000000000007941 */ /* 0x000fea0003800000 */
.L_x_413:
[----:B------:R-:W2:Y:S01]  /*6ce0*/  LDL R0, [R1+0x28] ;  /* 0x0000280001007983 */ /* 0x000ea20000100800 */
[----:B------:R-:W-:Y:S01]  /*6cf0*/  ULDC.64 UR4, c[0x0][0x990] ;  /* 0x0002640000047ab9 */ /* 0x000fe20000000a00 */
[----:B------:R-:W-:Y:S02]  /*6d00*/  ULDC.64 UR6, c[0x0][0x998] ;  /* 0x0002660000067ab9 */ /* 0x000fe40000000a00 */
[----:B01----:R-:W4:Y:S04]  /*6d10*/  LDL R4, [R1+0x50] ;  /* 0x0000500001047983 */ /* 0x003f280000100800 */
[----:B------:R-:W3:Y:S01]  /*6d20*/  LDL R6, [R1+0x34] ;  /* 0x0000340001067983 */ /* 0x000ee20000100800 */
[----:B------:R-:W-:Y:S02]  /*6d30*/  ISETP.NE.U32.AND P0, PT, RZ, UR4, PT ;  /* 0x00000004ff007c0c */ /* 0x000fe4000bf05070 */
[----:B------:R-:W-:-:S02]  /*6d40*/  ISETP.NE.U32.AND P1, PT, RZ, UR6, PT ;  /* 0x00000006ff007c0c */ /* 0x000fc4000bf25070 */
[----:B------:R-:W-:Y:S02]  /*6d50*/  ISETP.NE.AND.EX P0, PT, RZ, UR5, PT, P0 ;  /* 0x00000005ff007c0c */ /* 0x000fe4000bf05300 */
[----:B------:R-:W-:-:S11]  /*6d60*/  ISETP.NE.AND.EX P1, PT, RZ, UR7, PT, P1 ;  /* 0x00000007ff007c0c */ /* 0x000fd6000bf25310 */
[----:B------:R-:W4:Y:S08]  /*6d70*/  @P0 LDC.64 R8, c[0x0][0x9a8] ;  /* 0x00026a00ff080b82 */ /* 0x000f300000000a00 */
[----:B------:R-:W0:Y:S08]  /*6d80*/  @P1 LDC.64 R10, c[0x0][0x9b8] ;  /* 0x00026e00ff0a1b82 */ /* 0x000e300000000a00 */
[----:B------:R-:W1:Y:S08]  /*6d90*/  @P1 LDC.64 R2, c[0x0][0x9c0] ;  /* 0x00027000ff021b82 */ /* 0x000e700000000a00 */
[----:B------:R-:W1:Y:S01]  /*6da0*/  @P0 LDC.64 R12, c[0x0][0x9b0] ;  /* 0x00026c00ff0c0b82 */ /* 0x000e620000000a00 */
[----:B--2---:R-:W-:Y:S01]  /*6db0*/  LOP3.LUT P4, RZ, R0, 0x4, RZ, 0xc0, !PT ;  /* 0x0000000400ff7812 */ /* 0x004fe2000788c0ff */
[----:B----4-:R-:W-:-:S02]  /*6dc0*/  @P0 IMAD R0, R4, R8, RZ ;  /* 0x0000000804000224 */ /* 0x010fc400078e02ff */
[----:B0-----:R-:W-:Y:S02]  /*6dd0*/  @P1 IMAD R4, R4, R10, RZ ;  /* 0x0000000a04041224 */ /* 0x001fe400078e02ff */
[C---:B---3--:R-:W-:Y:S02]  /*6de0*/  @P0 IMAD R9, R6.reuse, R9, R0 ;  /* 0x0000000906090224 */ /* 0x048fe400078e0200 */
[C---:B------:R-:W-:Y:S02]  /*6df0*/  @P1 IMAD R11, R6.reuse, R11, R4 ;  /* 0x0000000b060b1224 */ /* 0x040fe400078e0204 */
[----:B------:R-:W-:-:S04]  /*6e00*/  @P0 IMAD.WIDE.U32 R4, R6, R8, RZ ;  /* 0x0000000806040225 */ /* 0x000fc800078e00ff */
[----:B------:R-:W-:Y:S01]  /*6e10*/  @P1 IMAD.WIDE.U32 R6, R6, R10, RZ ;  /* 0x0000000a06061225 */ /* 0x000fe200078e00ff */
[----:B------:R-:W-:-:S03]  /*6e20*/  @P0 IADD3 R5, R5, R9, RZ ;  /* 0x0000000905050210 */ /* 0x000fc60007ffe0ff */
[----:B------:R-:W-:Y:S02]  /*6e30*/  @P1 IMAD.IADD R7, R7, 0x1, R11 ;  /* 0x0000000107071824 */ /* 0x000fe400078e020b */
[----:B-1----:R-:W-:-:S04]  /*6e40*/  @P0 IMAD.WIDE.U32 R4, R22, R12, R4 ;  /* 0x0000000c16040225 */ /* 0x002fc800078e0004 */
[----:B------:R-:W-:Y:S01]  /*6e50*/  @P1 IMAD.WIDE.U32 R8, R22, R2, R6 ;  /* 0x0000000216081225 */ /* 0x000fe200078e0006 */
[----:B------:R-:W-:Y:S01]  /*6e60*/  @P0 LEA R6, P2, R4, UR4, 0x2 ;  /* 0x0000000404060c11 */ /* 0x000fe2000f8410ff */
[----:B------:R-:W-:Y:S02]  /*6e70*/  ULDC UR4, c[0x0][0x988] ;  /* 0x0002620000047ab9 */ /* 0x000fe40000000800 */
[----:B------:R-:W-:Y:S01]  /*6e80*/  @P1 IMAD R3, R22, R3, R9 ;  /* 0x0000000316031224 */ /* 0x000fe200078e0209 */
[----:B------:R-:W-:Y:S01]  /*6e90*/  @P1 LEA R10, P3, R8, UR6, 0x2 ;  /* 0x00000006080a1c11 */ /* 0x000fe2000f8610ff */
[----:B------:R-:W-:Y:S02]  /*6ea0*/  @P0 IMAD R5, R22, R13, R5 ;  /* 0x0000000d16050224 */ /* 0x000fe400078e0205 */
[----:B------:R-:W-:Y:S01]  /*6eb0*/  IMAD.MOV.U32 R0, RZ, RZ, 0x3f800000 ;  /* 0x3f800000ff007424 */ /* 0x000fe200078e00ff */
[----:B------:R-:W-:Y:S01]  /*6ec0*/  @P1 LEA.HI.X R11, R8, UR7, R3, 0x2, P3 ;  /* 0x00000007080b1c11 */ /* 0x000fe200098f1403 */
[----:B------:R-:W-:Y:S01]  /*6ed0*/  IMAD.MOV.U32 R3, RZ, RZ, 0x3f800000 ;  /* 0x3f800000ff037424 */ /* 0x000fe200078e00ff */
[----:B------:R-:W-:-:S03]  /*6ee0*/  @P0 LEA.HI.X R7, R4, UR5, R5, 0x2, P2 ;  /* 0x0000000504070c11 */ /* 0x000fc600090f1405 */
[----:B------:R-:W2:Y:S04]  /*6ef0*/  @P1 LDG.E R0, desc[UR40][R10.64] ;  /* 0x000000280a001981 */ /* 0x000ea8000c1e1900 */
[----:B------:R-:W2:Y:S01]  /*6f00*/  @P0 LDG.E R3, desc[UR40][R6.64] ;  /* 0x0000002806030981 */ /* 0x000ea2000c1e1900 */
[----:B------:R-:W-:Y:S01]  /*6f10*/  BSSY B0, `(.L_x_415) ;  /* 0x0000023000007945 */ /* 0x000fe20003800000 */
[----:B--2---:R-:W-:Y:S01]  /*6f20*/  FMUL.FTZ R0, R3, R0 ;  /* 0x0000000003007220 */ /* 0x004fe20000410000 */
[----:B------:R-:W-:-:S03]  /*6f30*/  IMAD.MOV.U32 R3, RZ, RZ, RZ ;  /* 0x000000ffff037224 */ /* 0x000fc600078e00ff */
[----:B------:R-:W-:Y:S01]  /*6f40*/  FMUL.FTZ R2, R0, UR4 ;  /* 0x0000000400027c20 */ /* 0x000fe20008410000 */
[----:B------:R-:W-:Y:S06]  /*6f50*/  @!P4 BRA `(.L_x_416) ;  /* 0x000000000078c947 */ /* 0x000fec0003800000 */
[----:B------:R-:W2:Y:S01]  /*6f60*/  LDL R14, [R1+0x40] ;  /* 0x00004000010e7983 */ /* 0x000ea20000100800 */
[----:B------:R-:W-:Y:S01]  /*6f70*/  ULDC UR4, c[0x0][0x9f0] ;  /* 0x00027c0000047ab9 */ /* 0x000fe20000000800 */
[----:B--2---:R-:W-:-:S04]  /*6f80*/  ISETP.NE.AND P0, PT, R14, RZ, PT ;  /* 0x000000ff0e00720c */ /* 0x004fc80003f05270 */
[----:B------:R-:W-:-:S04]  /*6f90*/  SEL R9, R14, UR4, P0 ;  /* 0x000000040e097c07 */ /* 0x000fc80008000000 */
[-C--:B------:R-:W-:Y:S02]  /*6fa0*/  IABS R6, R9.reuse ;  /* 0x0000000900067213 */ /* 0x080fe40000000000 */
[----:B------:R-:W-:Y:S02]  /*6fb0*/  IADD3 R0, R26, -0x1, R9 ;  /* 0xffffffff1a007810 */ /* 0x000fe40007ffe009 */
[----:B------:R-:W0:Y:S01]  /*6fc0*/  I2F.RP R3, R6 ;  /* 0x0000000600037306 */ /* 0x000e220000209400 */
[-C--:B------:R-:W-:Y:S02]  /*6fd0*/  IABS R10, R9.reuse ;  /* 0x00000009000a7213 */ /* 0x080fe40000000000 */
[----:B------:R-:W-:Y:S02]  /*6fe0*/  IABS R8, R0 ;  /* 0x0000000000087213 */ /* 0x000fe40000000000 */
[----:B------:R-:W-:-:S04]  /*6ff0*/  LOP3.LUT R0, R0, R9, RZ, 0x3c, !PT ;  /* 0x0000000900007212 */ /* 0x000fc800078e3cff */
[----:B------:R-:W-:Y:S01]  /*7000*/  ISETP.GE.AND P2, PT, R0, RZ, PT ;  /* 0x000000ff0000720c */ /* 0x000fe20003f46270 */
[----:B0-----:R-:W0:Y:S02]  /*7010*/  MUFU.RCP R3, R3 ;  /* 0x0000000300037308 */ /* 0x001e240000001000 */
[----:B0-----:R-:W-:Y:S02]  /*7020*/  VIADD R4, R3, 0xffffffe ;  /* 0x0ffffffe03047836 */ /* 0x001fe40000000000 */
[----:B------:R-:W-:-:S04]  /*7030*/  IMAD.MOV R3, RZ, RZ, -R10 ;  /* 0x000000ffff037224 */ /* 0x000fc800078e0a0a */
[----:B------:R0:W1:Y:S02]  /*7040*/  F2I.FTZ.U32.TRUNC.NTZ R5, R4 ;  /* 0x0000000400057305 */ /* 0x000064000021f000 */
[----:B0-----:R-:W-:Y:S02]  /*7050*/  IMAD.MOV.U32 R4, RZ, RZ, RZ ;  /* 0x000000ffff047224 */ /* 0x001fe400078e00ff */
[----:B-1----:R-:W-:-:S04]  /*7060*/  IMAD.MOV R7, RZ, RZ, -R5 ;  /* 0x000000ffff077224 */ /* 0x002fc800078e0a05 */
[----:B------:R-:W-:-:S04]  /*7070*/  IMAD R7, R7, R6, RZ ;  /* 0x0000000607077224 */ /* 0x000fc800078e02ff */
[----:B------:R-:W-:-:S06]  /*7080*/  IMAD.HI.U32 R5, R5, R7, R4 ;  /* 0x0000000705057227 */ /* 0x000fcc00078e0004 */
        /* <DEDUP_REMOVED lines=11> */
.L_x_416:
[----:B------:R-:W-:Y:S05]  /*7140*/  BSYNC B0 ;  /* 0x0000000000007941 */ /* 0x000fea0003800000 */
.L_x_415:
[----:B------:R-:W2:Y:S01]  /*7150*/  LDL R0, [R1+0x5c] ;  /* 0x00005c0001007983 */ /* 0x000ea20000100800 */
[----:B------:R-:W-:Y:S02]  /*7160*/  PLOP3.LUT P0, PT, PT, PT, PT, 0x80, 0x0 ;  /* 0x000000000000781c */ /* 0x000fe40003f0f070 */
        /* <DEDUP_REMOVED lines=22> */
[----:B------:R-:W-:Y:S01]  /*72d0*/  IMAD.MOV.U32 R132, RZ, RZ, RZ ;  /* 0x000000ffff847224 */ /* 0x000fe200078e00ff */
[----:B------:R-:W-:Y:S02]  /*72e0*/  CS2R R134, SRZ ;  /* 0x0000000000867805 */ /* 0x000fe4000001ff00 */
[----:B------:R-:W-:Y:S01]  /*72f0*/  CS2R R130, SRZ ;  /* 0x0000000000827805 */ /* 0x000fe2000001ff00 */
[----:B--2---:R-:W-:Y:S02]  /*7300*/  IMAD R4, R0, R3, RZ ;  /* 0x0000000300047224 */ /* 0x004fe400078e02ff */
[----:B------:R-:W-:-:S03]  /*7310*/  IMAD.MOV.U32 R0, RZ, RZ, RZ ;  /* 0x000000ffff007224 */ /* 0x000fc600078e00ff */
[----:B------:R0:W-:Y:S01]  /*7320*/  STL [R1+0x2c], R4 ;  /* 0x00002c0401007387 */ /* 0x0001e20000100800 */
[----:B------:R-:W-:Y:S01]  /*7330*/  VIADDMNMX R90, R4, R3, R26, PT ;  /* 0x00000003045a7246 */ /* 0x000fe2000380011a */
[----:B------:R-:W-:-:S03]  /*7340*/  IMAD.MOV.U32 R3, RZ, RZ, RZ ;  /* 0x000000ffff037224 */ /* 0x000fc600078e00ff */
[----:B------:R-:W-:-:S13]  /*7350*/  ISETP.GT.AND P1, PT, R90, R4, PT ;  /* 0x000000045a00720c */ /* 0x000fda0003f24270 */
[----:B0-----:R-:W-:Y:S05]  /*7360*/  @!P1 BRA `(.L_x_417) ;  /* 0x0000008c00e49947 */ /* 0x001fea0003800000 */
[----:B------:R-:W0:Y:S01]  /*7370*/  S2R R4, SR_TID.X ;  /* 0x0000000000047919 */ /* 0x000e220000002100 */
[----:B------:R-:W-:Y:S01]  /*7380*/  VIADD R26, R18, 0xf000 ;  /* 0x0000f000121a7836 */ /* 0x000fe20000000000 */
[----:B------:R-:W-:Y:S04]  /*7390*/  BSSY B6, `(.L_x_418) ;  /* 0x000001e000067945 */ /* 0x000fe80003800000 */
[----:B------:R-:W-:Y:S01]  /*73a0*/  LOP3.LUT P0, RZ, R26, 0x3ff, RZ, 0xc0, !PT ;  /* 0x000003ff1aff7812 */ /* 0x000fe2000780c0ff */
[----:B0-----:R-:W-:-:S05]  /*73b0*/  VIADD R5, R4, 0xffffff80 ;  /* 0xffffff8004057836 */ /* 0x001fca0000000000 */
[----:B------:R-:W-:-:S04]  /*73c0*/  SHF.R.S32.HI R4, RZ, 0x1f, R5 ;  /* 0x0000001fff047819 */ /* 0x000fc80000011405 */
[----:B------:R-:W-:-:S04]  /*73d0*/  LEA.HI R4, R4, R5, RZ, 0x7 ;  /* 0x0000000504047211 */ /* 0x000fc800078f38ff */
[----:B------:R-:W-:-:S05]  /*73e0*/  SHF.R.S32.HI R4, RZ, 0x7, R4 ;  /* 0x00000007ff047819 */ /* 0x000fca0000011404 */
[----:B------:R-:W0:Y:S02]  /*73f0*/  SHFL.IDX PT, R0, R4, RZ, 0x1f ;  /* 0x00001fff04007589 */ /* 0x000e2400000e0000 */
[----:B0-----:R-:W-:-:S05]  /*7400*/  IMAD.HI R3, R0, 0x55555556, RZ ;  /* 0x5555555600037827 */ /* 0x001fca00078e02ff */
[----:B------:R-:W-:-:S05]  /*7410*/  LEA.HI R3, R3, R3, RZ, 0x1 ;  /* 0x0000000303037211 */ /* 0x000fca00078f08ff */
[----:B------:R-:W-:-:S04]  /*7420*/  IMAD R3, R3, -0x3, R0 ;  /* 0xfffffffd03037824 */ /* 0x000fc800078e0200 */
[----:B------:R-:W-:-:S05]  /*7430*/  IMAD R3, R3, 0x800, R26 ;  /* 0x0000080003037824 */ /* 0x000fca00078e021a */
[----:B------:R-:W-:-:S04]  /*7440*/  SHF.R.U32.HI R3, RZ, 0x4, R3 ;  /* 0x00000004ff037819 */ /* 0x000fc80000011603 */
[----:B------:R-:W-:Y:S01]  /*7450*/  LOP3.LUT R36, R3, 0x3fff, RZ, 0xc0, !PT ;  /* 0x00003fff03247812 */ /* 0x000fe200078ec0ff */
[----:B------:R-:W-:Y:S06]  /*7460*/  @!P0 BRA `(.L_x_419) ;  /* 0x0000000000408947 */ /* 0x000fec0003800000 */
[----:B------:R-:W-:Y:S01]  /*7470*/  MOV R14, 0x0 ;  /* 0x00000000000e7802 */ /* 0x000fe20000000f00 */
[----:B------:R-:W-:Y:S01]  /*7480*/  ULDC.64 UR4, c[0x4][0x98] ;  /* 0x0100260000047ab9 */ /* 0x000fe20000000a00 */
[----:B------:R-:W-:Y:S01]  /*7490*/  ULDC.64 UR6, c[0x4][0xa0] ;  /* 0x0100280000067ab9 */ /* 0x000fe20000000a00 */
[----:B------:R-:W-:Y:S02]  /*74a0*/  IMAD.U32 R4, RZ, RZ, UR4 ;  /* 0x00000004ff047e24 */ /* 0x000fe4000f8e00ff */
[----:B------:R-:W-:Y:S01]  /*74b0*/  IMAD.U32 R5, RZ, RZ, UR5 ;  /* 0x00000005ff057e24 */ /* 0x000fe2000f8e00ff */
[----:B------:R-:W0:Y:S01]  /*74c0*/  LDC.64 R14, c[0x4][R14] ;  /* 0x010000000e0e7b82 */ /* 0x000e220000000a00 */
[----:B------:R-:W-:Y:S01]  /*74d0*/  ULDC.64 UR4, c[0x4][0x30] ;  /* 0x01000c0000047ab9 */ /* 0x000fe20000000a00 */
[----:B------:R-:W-:Y:S01]  /*74e0*/  IMAD.U32 R6, RZ, RZ, UR6 ;  /* 0x00000006ff067e24 */ /* 0x000fe2000f8e00ff */
[----:B------:R-:W-:Y:S01]  /*74f0*/  MOV R11, UR5 ;  /* 0x00000005000b7c02 */ /* 0x000fe20008000f00 */
[----:B------:R-:W-:-:S02]  /*7500*/  IMAD.U32 R7, RZ, RZ, UR7 ;  /* 0x00000007ff077e24 */ /* 0x000fc4000f8e00ff */
[----:B------:R-:W-:Y:S02]  /*7510*/  IMAD.U32 R10, RZ, RZ, UR4 ;  /* 0x00000004ff0a7e24 */ /* 0x000fe4000f8e00ff */
[----:B------:R-:W-:Y:S02]  /*7520*/  IMAD.MOV.U32 R8, RZ, RZ, 0x70 ;  /* 0x00000070ff087424 */ /* 0x000fe400078e00ff */
[----:B------:R-:W-:Y:S02]  /*7530*/  IMAD.MOV.U32 R12, RZ, RZ, 0x1 ;  /* 0x00000001ff0c7424 */ /* 0x000fe400078e00ff */
[----:B------:R-:W-:-:S07]  /*7540*/  IMAD.MOV.U32 R13, RZ, RZ, RZ ;  /* 0x000000ffff0d7224 */ /* 0x000fce00078e00ff */
[----:B------:R-:W-:-:S07]  /*7550*/  LEPC R20, `(.L_x_419) ;  /* 0x000000001014794e */ /* 0x000fce0000000000 */
[----:B0----5:R-:W-:Y:S05]  /*7560*/  CALL.ABS.NOINC R14 ;  /* 0x000000000e007343 */ /* 0x021fea0003c00000 */
.L_x_419:
[----:B------:R-:W-:Y:S05]  /*7570*/  BSYNC B6 ;  /* 0x0000000000067941 */ /* 0x000fea0003800000 */
.L_x_418:
[----:B------:R-:W-:Y:S02]  /*7580*/  ULDC UR4, c[0x0][0x3f4] ;  /* 0x0000fd0000047ab9 */ /* 0x000fe40000000800 */
[----:B------:R-:W-:-:S13]  /*7590*/  ISETP.LT.AND P0, PT, RZ, UR4, PT ;  /* 0x00000004ff007c0c */ /* 0x000fda000bf01270 */
[----:B------:R-:W-:Y:S05]  /*75a0*/  @P0 BRA `(.L_x_420) ;  /* 0x0000000000400947 */ /* 0x000fea0003800000 */
[----:B------:R-:W2:Y:S02]  /*75b0*/  LDL R20, [R1+0x4c] ;  /* 0x00004c0001147983 */ /* 0x000ea40000100800 */
[----:B--2---:R-:W-:-:S04]  /*75c0*/  LEA.HI R0, R20, R20, RZ, 0x1 ;  /* 0x0000001414007211 */ /* 0x004fc800078f08ff */
[----:B------:R-:W-:-:S05]  /*75d0*/  LOP3.LUT R0, R0, 0xfffffffe, RZ, 0xc0, !PT ;  /* 0xfffffffe00007812 */ /* 0x000fca00078ec0ff */
[----:B------:R-:W-:-:S05]  /*75e0*/  IMAD.IADD R0, R20, 0x1, -R0 ;  /* 0x0000000114007824 */ /* 0x000fca00078e0a00 */
[----:B------:R-:W-:-:S04]  /*75f0*/  SHF.L.U32 R3, R0, 0x1f, RZ ;  /* 0x0000001f00037819 */ /* 0x000fc800000006ff */
[----:B------:R0:W1:Y:S03]  /*7600*/  SYNCS.PHASECHK.TRANS64.TRYWAIT P0, [R18+URZ+0x19c00], R3 ;  /* 0x019c0003120075a7 */ /* 0x000066000800017f */
[----:B-1----:R-:W-:Y:S05]  /*7610*/  @!P0 NANOSLEEP.SYNCS 0x989680 ;  /* 0x009896800000895d */ /* 0x002fea0003900000 */
[----:B------:R-:W1:Y:S01]  /*7620*/  @!P0 SYNCS.PHASECHK.TRANS64 P0, [R18+URZ+0x19c00], R3 ;  /* 0x019c0003120085a7 */ /* 0x000e62000800007f */
[----:B------:R-:W-:Y:S04]  /*7630*/  BSSY B0, `(.L_x_421) ;  /* 0x0000006000007945 */ /* 0x000fe80003800000 */
[----:B-1----:R-:W-:Y:S05]  /*7640*/  @P0 BRA `(.L_x_422) ;  /* 0x0000000000100947 */ /* 0x002fea0003800000 */
.L_x_423:
[----:B-1----:R1:W2:Y:S02]  /*7650*/  SYNCS.PHASECHK.TRANS64.TRYWAIT P0, [R18+URZ+0x19c00], R3 ;  /* 0x019c0003120075a7 */ /* 0x0022a4000800017f */
[----:B--2---:R-:W-:Y:S05]  /*7660*/  @!P0 NANOSLEEP.SYNCS 0x989680 ;  /* 0x009896800000895d */ /* 0x004fea0003900000 */
[----:B------:R-:W2:Y:S02]  /*7670*/  @!P0 SYNCS.PHASECHK.TRANS64 P0, [R18+URZ+0x19c00], R3 ;  /* 0x019c0003120085a7 */ /* 0x000ea4000800007f */
[----:B--2---:R-:W-:Y:S05]  /*7680*/  @!P0 BRA `(.L_x_423) ;  /* 0xfffffffc00f08947 */ /* 0x004fea000383ffff */
.L_x_422:
[----:B------:R-:W-:Y:S05]  /*7690*/  BSYNC B0 ;  /* 0x0000000000007941 */ /* 0x000fea0003800000 */
.L_x_421:
[----:B------:R-:W-:Y:S05]  /*76a0*/  BRA `(.L_x_424) ;  /* 0x0000004000907947 */ /* 0x000fea0003800000 */
.L_x_420:
[----:B------:R-:W0:Y:S01]  /*76b0*/  LDC.64 R28, c[0x0][0x3e8] ;  /* 0x0000fa00ff1c7b82 */ /* 0x000e220000000a00 */
[----:B-----5:R-:W-:Y:S01]  /*76c0*/  SHF.R.S32.HI R0, RZ, 0x1f, R27 ;  /* 0x0000001fff007819 */ /* 0x020fe2000001141b */
[----:B------:R-:W-:Y:S01]  /*76d0*/  ULDC.64 UR4, c[0x0][0x3f8] ;  /* 0x0000fe0000047ab9 */ /* 0x000fe20000000a00 */
[----:B------:R-:W-:Y:S01]  /*76e0*/  LOP3.LUT P0, RZ, R26, 0x9f, RZ, 0xc0, !PT ;  /* 0x0000009f1aff7812 */ /* 0x000fe2000780c0ff */
[----:B------:R-:W-:Y:S01]  /*76f0*/  ULDC.64 UR6, c[0x0][0x408] ;  /* 0x0001020000067ab9 */ /* 0x000fe20000000a00 */
[----:B------:R-:W-:Y:S01]  /*7700*/  BSSY B6, `(.L_x_425) ;  /* 0x000001b000067945 */ /* 0x000fe20003800000 */
[C---:B------:R-:W-:Y:S02]  /*7710*/  IMAD R6, R0.reuse, UR4, RZ ;  /* 0x0000000400067c24 */ /* 0x040fe4000f8e02ff */
[----:B------:R-:W1:Y:S01]  /*7720*/  LDC.64 R4, c[0x0][0x400] ;  /* 0x00010000ff047b82 */ /* 0x000e620000000a00 */
[----:B------:R-:W-:Y:S02]  /*7730*/  IMAD R0, R0, UR6, RZ ;  /* 0x0000000600007c24 */ /* 0x000fe4000f8e02ff */
[----:B------:R-:W-:-:S02]  /*7740*/  IMAD R3, R27, UR5, R6 ;  /* 0x000000051b037c24 */ /* 0x000fc4000f8e0206 */
[C---:B------:R-:W-:Y:S02]  /*7750*/  IMAD R31, R27.reuse, UR7, R0 ;  /* 0x000000071b1f7c24 */ /* 0x040fe4000f8e0200 */
[----:B0-----:R-:W-:-:S04]  /*7760*/  IMAD.WIDE.U32 R28, R27, UR4, R28 ;  /* 0x000000041b1c7c25 */ /* 0x001fc8000f8e001c */
[----:B------:R-:W-:Y:S02]  /*7770*/  IMAD.IADD R30, R3, 0x1, R29 ;  /* 0x00000001031e7824 */ /* 0x000fe400078e021d */
[----:B-1----:R-:W-:-:S04]  /*7780*/  IMAD.WIDE.U32 R26, R27, UR6, R4 ;  /* 0x000000061b1a7c25 */ /* 0x002fc8000f8e0004 */
[----:B------:R-:W-:Y:S01]  /*7790*/  IMAD.IADD R31, R31, 0x1, R27 ;  /* 0x000000011f1f7824 */ /* 0x000fe200078e021b */
        /* <DEDUP_REMOVED lines=17> */
.L_x_426:
[----:B------:R-:W-:Y:S05]  /*78b0*/  BSYNC B6 ;  /* 0x0000000000067941 */ /* 0x000fea0003800000 */
.L_x_425:
[----:B------:R-:W2:Y:S01]  /*78c0*/  LDL R20, [R1+0x30] ;  /* 0x0000300001147983 */ /* 0x000ea20000100800 */
[----:B------:R-:W-:Y:S01]  /*78d0*/  ULDC.U8 UR4, c[0x0][0x410] ;  /* 0x0001040000047ab9 */ /* 0x000fe20000000000 */
[----:B------:R-:W-:Y:S01]  /*78e0*/  BSSY B0, `(.L_x_427) ;  /* 0x00003f8000007945 */ /* 0x000fe20003800000 */
[----:B------:R-:W-:Y:S01]  /*78f0*/  ISETP.NE.AND P0, PT, RZ, UR4, PT ;  /* 0x00000004ff007c0c */ /* 0x000fe2000bf05270 */
[----:B------:R-:W-:Y:S02]  /*7900*/  IMAD R4, R25, 0xc0, R155 ;  /* 0x000000c019047824 */ /* 0x000fe400078e029b */
[----:B--2---:R-:W-:-:S10]  /*7910*/  IMAD.IADD R21, R18, 0x1, R20 ;  /* 0x0000000112157824 */ /* 0x004fd400078e0214 */
[----:B------:R-:W-:Y:S05]  /*7920*/  @!P0 BRA `(.L_x_428) ;  /* 0x0000001800d08947 */ /* 0x000fea0003800000 */
[----:B------:R-:W-:-:S03]  /*7930*/  UMOV UR4, 0xffffffff ;  /* 0xffffffff00047882 */ /* 0x000fc60000000000 */
[----:B------:R-:W-:Y:S05]  /*7940*/  BRA.DIV UR4, `(.L_x_429) ;  /* 0x0000013604c07947 */ /* 0x000fea000b800000 */
[----:B------:R0:W1:Y:S04]  /*7950*/  SHFL.IDX PT, R29, R28, RZ, 0x1e1f ;  /* 0x001e1fff1c1d7589 */ /* 0x00006800000e0000 */
[----:B------:R0:W2:Y:S04]  /*7960*/  SHFL.IDX PT, R27, R26, RZ, 0x1e1f ;  /* 0x001e1fff1a1b7589 */ /* 0x0000a800000e0000 */
[----:B------:R0:W3:Y:S04]  /*7970*/  SHFL.IDX PT, R0, R30, RZ, 0x1e1f ;  /* 0x001e1fff1e007589 */ /* 0x0000e800000e0000 */
[----:B------:R0:W4:Y:S02]  /*7980*/  SHFL.IDX PT, R3, R31, RZ, 0x1e1f ;  /* 0x001e1fff1f037589 */ /* 0x00012400000e0000 */
.L_x_650:
[----:B------:R-:W5:Y:S01]  /*7990*/  LDL R6, [R1+0x4c] ;  /* 0x00004c0001067983 */ /* 0x000f620000100800 */
[----:B------:R-:W-:Y:S01]  /*79a0*/  ULDC UR4, c[0x0][0x448] ;  /* 0x0001120000047ab9 */ /* 0x000fe20000000800 */
[----:B------:R-:W-:Y:S01]  /*79b0*/  BSSY B1, `(.L_x_430) ;  /* 0x000002f000017945 */ /* 0x000fe20003800000 */
[----:B------:R-:W-:Y:S01]  /*79c0*/  IMAD R24, R24, UR4, RZ ;  /* 0x0000000418187c24 */ /* 0x000fe2000f8e02ff */
[----:B------:R-:W-:Y:S02]  /*79d0*/  CS2R R32, SRZ ;  /* 0x0000000000207805 */ /* 0x000fe4000001ff00 */
[----:B------:R-:W-:Y:S02]  /*79e0*/  CS2R R12, SRZ ;  /* 0x00000000000c7805 */ /* 0x000fe4000001ff00 */
[----:B------:R-:W-:Y:S02]  /*79f0*/  CS2R R8, SRZ ;  /* 0x0000000000087805 */ /* 0x000fe4000001ff00 */
[----:B0-----:R-:W-:-:S02]  /*7a00*/  CS2R R30, SRZ ;  /* 0x00000000001e7805 */ /* 0x001fc4000001ff00 */
[----:B------:R-:W-:Y:S02]  /*7a10*/  ISETP.GE.AND P0, PT, R4, R24, PT ;  /* 0x000000180400720c */ /* 0x000fe40003f06270 */
[----:B------:R-:W-:Y:S02]  /*7a20*/  CS2R R14, SRZ ;  /* 0x00000000000e7805 */ /* 0x000fe4000001ff00 */
[----:B------:R-:W-:Y:S02]  /*7a30*/  CS2R R10, SRZ ;  /* 0x00000000000a7805 */ /* 0x000fe4000001ff00 */
[----:B-----5:R-:W-:-:S04]  /*7a40*/  LEA.HI R5, R6, R6, RZ, 0x1 ;  /* 0x0000000606057211 */ /* 0x020fc800078f08ff */
[----:B------:R-:W-:-:S05]  /*7a50*/  LOP3.LUT R5, R5, 0xfffffffe, RZ, 0xc0, !PT ;  /* 0xfffffffe05057812 */ /* 0x000fca00078ec0ff */
[----:B------:R-:W-:-:S05]  /*7a60*/  IMAD.IADD R5, R6, 0x1, -R5 ;  /* 0x0000000106057824 */ /* 0x000fca00078e0a05 */
[----:B------:R-:W-:Y:S01]  /*7a70*/  SHF.L.U32 R37, R5, 0x1f, RZ ;  /* 0x0000001f05257819 */ /* 0x000fe200000006ff */
[----:B------:R-:W-:Y:S06]  /*7a80*/  @P0 BRA `(.L_x_431) ;  /* 0x0000000000840947 */ /* 0x000fec0003800000 */
[----:B------:R-:W2:Y:S01]  /*7a90*/  LDL R28, [R1+0x18] ;  /* 0x00001800011c7983 */ /* 0x000ea20000100800 */
[----:B------:R-:W-:-:S03]  /*7aa0*/  ULDC UR4, c[0x0][0x3f4] ;  /* 0x0000fd0000047ab9 */ /* 0x000fc60000000800 */
[----:B------:R-:W3:Y:S01]  /*7ab0*/  LDL R20, [R1+0x1c] ;  /* 0x00001c0001147983 */ /* 0x000ee20000100800 */
[----:B------:R-:W-:Y:S02]  /*7ac0*/  ISETP.GE.AND P1, PT, R152, UR4, PT ;  /* 0x0000000498007c0c */ /* 0x000fe4000bf26270 */
[----:B------:R-:W-:Y:S02]  /*7ad0*/  CS2R R14, SRZ ;  /* 0x00000000000e7805 */ /* 0x000fe4000001ff00 */
[----:B------:R-:W-:Y:S02]  /*7ae0*/  CS2R R12, SRZ ;  /* 0x00000000000c7805 */ /* 0x000fe4000001ff00 */
[----:B------:R-:W-:Y:S02]  /*7af0*/  CS2R R30, SRZ ;  /* 0x00000000001e7805 */ /* 0x000fe4000001ff00 */
[----:B------:R-:W-:Y:S02]  /*7b00*/  CS2R R32, SRZ ;  /* 0x0000000000207805 */ /* 0x000fe4000001ff00 */
[----:B------:R-:W-:-:S03]  /*7b10*/  CS2R R10, SRZ ;  /* 0x00000000000a7805 */ /* 0x000fc6000001ff00 */
[----:B-1----:R-:W-:Y:S02]  /*7b20*/  @!P1 IADD3 R26, P3, R152, R29, RZ ;  /* 0x0000001d981a9210 */ /* 0x002fe40007f7e0ff */
[----:B------:R-:W-:Y:S02]  /*7b30*/  @!P1 SHF.R.S32.HI R5, RZ, 0x1f, R152 ;  /* 0x0000001fff059819 */ /* 0x000fe40000011498 */
[----:B--2---:R-:W-:Y:S02]  /*7b40*/  ISETP.GE.AND P2, PT, R28, UR4, PT ;  /* 0x000000041c007c0c */ /* 0x004fe4000bf46270 */
[----:B------:R-:W-:Y:S02]  /*7b50*/  SHF.R.S32.HI R7, RZ, 0x1f, R28 ;  /* 0x0000001fff077819 */ /* 0x000fe4000001141c */
[----:B---3--:R-:W-:Y:S02]  /*7b60*/  ISETP.GE.AND P0, PT, R20, UR4, PT ;  /* 0x0000000414007c0c */ /* 0x008fe4000bf06270 */
[----:B------:R-:W-:-:S07]  /*7b70*/  SHF.R.S32.HI R8, RZ, 0x1f, R20 ;  /* 0x0000001fff087819 */ /* 0x000fce0000011414 */
[C---:B------:R-:W-:Y:S02]  /*7b80*/  @!P2 IADD3 R38, P5, R28.reuse, R27, RZ ;  /* 0x0000001b1c26a210 */ /* 0x040fe40007fbe0ff */
[-C--:B------:R-:W-:Y:S02]  /*7b90*/  @!P2 IADD3 R34, P6, R28, R29.reuse, RZ ;  /* 0x0000001d1c22a210 */ /* 0x080fe40007fde0ff */
[C---:B------:R-:W-:Y:S01]  /*7ba0*/  @!P0 IADD3 R6, P4, R20.reuse, R29, RZ ;  /* 0x0000001d14068210 */ /* 0x040fe20007f9e0ff */
[C-C-:B----4-:R-:W-:Y:S01]  /*7bb0*/  @!P2 IMAD.X R39, R3.reuse, 0x1, R7.reuse, P5 ;  /* 0x000000010327a824 */ /* 0x150fe200028e0607 */
[-C--:B------:R-:W-:Y:S01]  /*7bc0*/  @!P0 IADD3 R28, P5, R20, R27.reuse, RZ ;  /* 0x0000001b141c8210 */ /* 0x080fe20007fbe0ff */
[----:B------:R-:W-:Y:S01]  /*7bd0*/  @!P2 IMAD.X R35, R0, 0x1, R7, P6 ;  /* 0x000000010023a824 */ /* 0x000fe200030e0607 */
[----:B------:R-:W-:Y:S01]  /*7be0*/  @!P1 IADD3 R4, P6, R152, R27, RZ ;  /* 0x0000001b98049210 */ /* 0x000fe20007fde0ff */
[C-C-:B------:R-:W-:Y:S01]  /*7bf0*/  @!P0 IMAD.X R7, R0.reuse, 0x1, R8.reuse, P4 ;  /* 0x0000000100078824 */ /* 0x140fe200020e0608 */
[----:B------:R0:W5:Y:S01]  /*7c00*/  @!P2 LD.E.64 R12, desc[UR40][R38.64] ;  /* 0x00000028260ca980 */ /* 0x000162000c101b00 */
[C---:B------:R-:W-:Y:S01]  /*7c10*/  @!P0 IMAD.X R29, R3.reuse, 0x1, R8, P5 ;  /* 0x00000001031d8824 */ /* 0x040fe200028e0608 */
[----:B------:R-:W-:Y:S01]  /*7c20*/  CS2R R8, SRZ ;  /* 0x0000000000087805 */ /* 0x000fe2000001ff00 */
[--C-:B------:R-:W-:Y:S01]  /*7c30*/  @!P1 IMAD.X R27, R0, 0x1, R5.reuse, P3 ;  /* 0x00000001001b9824 */ /* 0x100fe200018e0605 */
[----:B------:R0:W5:Y:S01]  /*7c40*/  @!P2 LD.E.64 R14, desc[UR40][R34.64] ;  /* 0x00000028220ea980 */ /* 0x000162000c101b00 */
[----:B------:R-:W-:-:S03]  /*7c50*/  @!P1 IMAD.X R5, R3, 0x1, R5, P6 ;  /* 0x0000000103059824 */ /* 0x000fc600030e0605 */
[----:B------:R0:W5:Y:S04]  /*7c60*/  @!P1 LD.E.64 R30, desc[UR40][R26.64] ;  /* 0x000000281a1e9980 */ /* 0x000168000c101b00 */
[----:B------:R0:W5:Y:S04]  /*7c70*/  @!P1 LD.E.64 R32, desc[UR40][R4.64] ;  /* 0x0000002804209980 */ /* 0x000168000c101b00 */
[----:B------:R0:W5:Y:S04]  /*7c80*/  @!P0 LD.E.64 R10, desc[UR40][R6.64] ;  /* 0x00000028060a8980 */ /* 0x000168000c101b00 */
[----:B------:R0:W5:Y:S02]  /*7c90*/  @!P0 LD.E.64 R8, desc[UR40][R28.64] ;  /* 0x000000281c088980 */ /* 0x000164000c101b00 */
.L_x_431:
[----:B------:R-:W-:Y:S05]  /*7ca0*/  BSYNC B1 ;  /* 0x0000000000017941 */ /* 0x000fea0003800000 */
.L_x_430:
[----:B------:R-:W1:Y:S01]  /*7cb0*/  SYNCS.PHASECHK.TRANS64.TRYWAIT P0, [R18+URZ+0x19c00], R37 ;  /* 0x019c0025120075a7 */ /* 0x000e62000800017f */
[----:B---3--:R-:W-:Y:S01]  /*7cc0*/  IMAD R0, R25, -0xc0, R24 ;  /* 0xffffff4019007824 */ /* 0x008fe200078e0218 */
[----:B------:R-:W-:Y:S04]  /*7cd0*/  BSSY B1, `(.L_x_432) ;  /* 0x0000004000017945 */ /* 0x000fe80003800000 */
[----:B------:R-:W-:-:S04]  /*7ce0*/  VIMNMX R0, R0, 0xc0, PT ;  /* 0x000000c000007848 */ /* 0x000fc80003fe0100 */
[----:B------:R-:W-:Y:S01]  /*7cf0*/  ISETP.GE.AND P1, PT, R155, R0, PT ;  /* 0x000000009b00720c */ /* 0x000fe20003f26270 */
[----:B-1----:R-:W-:-:S12]  /*7d00*/  @!P0 BRA `(.L_x_433) ;  /* 0x0000013400448947 */ /* 0x002fd80003800000 */
.L_x_651:
[----:B------:R-:W-:Y:S05]  /*7d10*/  BSYNC B1 ;  /* 0x0000000000017941 */ /* 0x000fea0003800000 */
.L_x_432:
[----:B------:R-:W-:Y:S05]  /*7d20*/  @P1 BRA `(.L_x_434) ;  /* 0x0000003800cc1947 */ /* 0x000fea0003800000 */
[----:B0-----:R-:W3:Y:S01]  /*7d30*/  LDL R4, [R1+0x18] ;  /* 0x0000180001047983 */ /* 0x001ee20000100800 */
[----:B----4-:R-:W0:Y:S03]  /*7d40*/  LDC R3, c[0x0][0x3f4] ;  /* 0x0000fd00ff037b82 */ /* 0x010e260000000800 */
[----:B------:R-:W4:Y:S01]  /*7d50*/  LDL R0, [R1+0x1c] ;  /* 0x00001c0001007983 */ /* 0x000f220000100800 */
[----:B------:R-:W-:Y:S01]  /*7d60*/  BSSY B1, `(.L_x_435) ;  /* 0x000007b000017945 */ /* 0x000fe20003800000 */
[-C--:B0-----:R-:W-:Y:S02]  /*7d70*/  ISETP.GE.AND P0, PT, R152, R3.reuse, PT ;  /* 0x000000039800720c */ /* 0x081fe40003f06270 */
[-C--:B---3--:R-:W-:Y:S02]  /*7d80*/  ISETP.GE.AND P1, PT, R4, R3.reuse, PT ;  /* 0x000000030400720c */ /* 0x088fe40003f26270 */
[----:B----4-:R-:W-:-:S09]  /*7d90*/  ISETP.GE.AND P2, PT, R0, R3, PT ;  /* 0x000000030000720c */ /* 0x010fd20003f46270 */
[----:B------:R-:W-:Y:S05]  /*7da0*/  @P0 BRA `(.L_x_436) ;  /* 0x0000000400d80947 */ /* 0x000fea0003800000 */
[----:B------:R-:W0:Y:S01]  /*7db0*/  LDS.128 R4, [R21+0xf000] ;  /* 0x00f0000015047984 */ /* 0x000e220000000c00 */
[----:B-----5:R-:W-:Y:S02]  /*7dc0*/  SHF.R.U32.HI R25, RZ, 0x8, R31 ;  /* 0x00000008ff197819 */ /* 0x020fe4000001161f */
[----:B------:R-:W-:Y:S02]  /*7dd0*/  SHF.R.U32.HI R3, RZ, 0x8, R30 ;  /* 0x00000008ff037819 */ /* 0x000fe4000001161e */
[----:B------:R-:W-:Y:S02]  /*7de0*/  LOP3.LUT R20, R31, 0xff, RZ, 0xc0, !PT ;  /* 0x000000ff1f147812 */ /* 0x000fe400078ec0ff */
[----:B------:R-:W-:Y:S02]  /*7df0*/  LOP3.LUT R25, R25, 0xff, RZ, 0xc0, !PT ;  /* 0x000000ff19197812 */ /* 0x000fe400078ec0ff */
[----:B------:R-:W-:Y:S02]  /*7e00*/  SHF.R.U32.HI R29, RZ, 0x8, R33 ;  /* 0x00000008ff1d7819 */ /* 0x000fe40000011621 */
[----:B------:R-:W-:-:S02]  /*7e10*/  LOP3.LUT R0, R30, 0xff, RZ, 0xc0, !PT ;  /* 0x000000ff1e007812 */ /* 0x000fc400078ec0ff */
[----:B------:R-:W-:Y:S02]  /*7e20*/  LOP3.LUT R3, R3, 0xff, RZ, 0xc0, !PT ;  /* 0x000000ff03037812 */ /* 0x000fe400078ec0ff */
[----:B------:R-:W-:Y:S02]  /*7e30*/  PRMT R20, R25, 0x7604, R20 ;  /* 0x0000760419147816 */ /* 0x000fe40000000014 */
[----:B------:R-:W-:Y:S02]  /*7e40*/  LOP3.LUT R26, R33, 0xff, RZ, 0xc0, !PT ;  /* 0x000000ff211a7812 */ /* 0x000fe400078ec0ff */
[----:B------:R-:W-:Y:S02]  /*7e50*/  LOP3.LUT R29, R29, 0xff, RZ, 0xc0, !PT ;  /* 0x000000ff1d1d7812 */ /* 0x000fe400078ec0ff */
[----:B------:R-:W-:Y:S02]  /*7e60*/  SHF.R.U32.HI R28, RZ, 0x10, R33 ;  /* 0x00000010ff1c7819 */ /* 0x000fe40000011621 */
[----:B------:R-:W-:-:S02]  /*7e70*/  SHF.R.U32.HI R25, RZ, 0x10, R31 ;  /* 0x00000010ff197819 */ /* 0x000fc4000001161f */
[----:B------:R-:W-:Y:S02]  /*7e80*/  SHF.R.U32.HI R24, RZ, 0x8, R32 ;  /* 0x00000008ff187819 */ /* 0x000fe40000011620 */
[----:B------:R-:W-:Y:S01]  /*7e90*/  PRMT R3, R3, 0x7604, R0 ;  /* 0x0000760403037816 */ /* 0x000fe20000000000 */
[----:B------:R-:W-:Y:S01]  /*7ea0*/  IMAD.U32 R25, R25, 0x10000, RZ ;  /* 0x0001000019197824 */ /* 0x000fe200078e00ff */
[----:B------:R-:W-:Y:S01]  /*7eb0*/  PRMT R26, R29, 0x7604, R26 ;  /* 0x000076041d1a7816 */ /* 0x000fe2000000001a */
[----:B------:R-:W-:Y:S01]  /*7ec0*/  IMAD.U32 R29, R28, 0x10000, RZ ;  /* 0x000100001c1d7824 */ /* 0x000fe200078e00ff */
[----:B------:R-:W-:Y:S02]  /*7ed0*/  LOP3.LUT R0, R32, 0xff, RZ, 0xc0, !PT ;  /* 0x000000ff20007812 */ /* 0x000fe400078ec0ff */
[----:B--2---:R-:W-:Y:S02]  /*7ee0*/  LOP3.LUT R27, R24, 0xff, RZ, 0xc0, !PT ;  /* 0x000000ff181b7812 */ /* 0x004fe400078ec0ff */
[----:B------:R-:W-:-:S02]  /*7ef0*/  LOP3.LUT R3, R3, 0xff0000, R30, 0xf8, !PT ;  /* 0x00ff000003037812 */ /* 0x000fc400078ef81e */
[----:B------:R-:W-:Y:S02]  /*7f00*/  PRMT R27, R27, 0x7604, R0 ;  /* 0x000076041b1b7816 */ /* 0x000fe40000000000 */
[----:B------:R-:W-:Y:S02]  /*7f10*/  LOP3.LUT R35, R26, 0xff0000, R29, 0xf8, !PT ;  /* 0x00ff00001a237812 */ /* 0x000fe400078ef81d */
[----:B------:R-:W-:Y:S02]  /*7f20*/  LOP3.LUT R25, R20, 0xff0000, R25, 0xf8, !PT ;  /* 0x00ff000014197812 */ /* 0x000fe400078ef819 */
[----:B------:R-:W-:Y:S02]  /*7f30*/  LOP3.LUT R29, R27, 0xff0000, R32, 0xf8, !PT ;  /* 0x00ff00001b1d7812 */ /* 0x000fe400078ef820 */
[----:B------:R-:W-:Y:S02]  /*7f40*/  LOP3.LUT R27, R3, 0xff000000, R30, 0xf8, !PT ;  /* 0xff000000031b7812 */ /* 0x000fe400078ef81e */
[----:B------:R-:W-:-:S02]  /*7f50*/  LOP3.LUT R35, R35, 0xff000000, R33, 0xf8, !PT ;  /* 0xff00000023237812 */ /* 0x000fc400078ef821 */
[----:B------:R-:W-:Y:S02]  /*7f60*/  LOP3.LUT R30, R25, 0xff000000, R31, 0xf8, !PT ;  /* 0xff000000191e7812 */ /* 0x000fe400078ef81f */
[----:B0-----:R-:W-:Y:S02]  /*7f70*/  F2FP.F16.E4M3.UNPACK_B R0, R6.H1 ;  /* 0x00000006ff00723e */ /* 0x001fe400030006ff */
[----:B------:R-:W-:Y:S02]  /*7f80*/  F2FP.F16.E4M3.UNPACK_B R31, R35 ;  /* 0x00000023ff1f723e */ /* 0x000fe400020006ff */
[----:B------:R-:W-:Y:S01]  /*7f90*/  F2FP.F16.E4M3.UNPACK_B R28, R30 ;  /* 0x0000001eff1c723e */ /* 0x000fe200020006ff */
[----:B------:R-:W-:Y:S01]  /*7fa0*/  HADD2.F32 R24, -RZ, R0.H1_H1 ;  /* 0x30000000ff187230 */ /* 0x000fe20000004100 */
[----:B------:R-:W-:Y:S01]  /*7fb0*/  LOP3.LUT R32, R29, 0xff000000, R32, 0xf8, !PT ;  /* 0xff0000001d207812 */ /* 0x000fe200078ef820 */
[----:B------:R-:W-:Y:S01]  /*7fc0*/  HADD2.F32 R33, -RZ, R31.H1_H1 ;  /* 0x3000001fff217230 */ /* 0x000fe20000004100 */
[----:B------:R-:W-:Y:S01]  /*7fd0*/  F2FP.F16.E4M3.UNPACK_B R3, R6 ;  /* 0x00000006ff03723e */ /* 0x000fe200020006ff */
[----:B------:R-:W-:Y:S01]  /*7fe0*/  HADD2.F32 R29, -RZ, R28.H1_H1 ;  /* 0x3000001cff1d7230 */ /* 0x000fe20000004100 */
[-C--:B------:R-:W-:Y:S01]  /*7ff0*/  F2FP.F16.E4M3.UNPACK_B R25, R7.reuse ;  /* 0x00000007ff19723e */ /* 0x080fe200020006ff */
[----:B------:R-:W-:Y:S01]  /*8000*/  HADD2.F32 R20, -RZ, R0.H0_H0 ;  /* 0x20000000ff147230 */ /* 0x000fe20000004100 */
[----:B------:R-:W-:Y:S01]  /*8010*/  F2FP.F16.E4M3.UNPACK_B R26, R7.H1 ;  /* 0x00000007ff1a723e */ /* 0x000fe200030006ff */
[C---:B-1----:R-:W-:Y:S01]  /*8020*/  FMUL.FTZ R37, R24.reuse, R33 ;  /* 0x0000002118257220 */ /* 0x042fe20000410000 */
[----:B------:R-:W-:Y:S01]  /*8030*/  FMUL.FTZ R24, R24, R29 ;  /* 0x0000001d18187220 */ /* 0x000fe20000410000 */
[-C--:B------:R-:W-:Y:S01]  /*8040*/  F2FP.F16.E4M3.UNPACK_B R6, R5.reuse ;  /* 0x00000005ff06723e */ /* 0x080fe200020006ff */
[----:B------:R-:W-:Y:S01]  /*8050*/  HADD2.F32 R28, -RZ, R28.H0_H0 ;  /* 0x2000001cff1c7230 */ /* 0x000fe20000004100 */
[----:B------:R-:W-:Y:S01]  /*8060*/  F2FP.F16.E4M3.UNPACK_B R7, R5.H1 ;  /* 0x00000005ff07723e */ /* 0x000fe200030006ff */
[----:B------:R-:W-:-:S02]  /*8070*/  HADD2.F32 R5, -RZ, R3.H1_H1 ;  /* 0x30000003ff057230 */ /* 0x000fc40000004100 */
[C---:B------:R-:W-:Y:S01]  /*8080*/  FFMA.FTZ R37, R20.reuse, R29, -R37 ;  /* 0x0000001d14257223 */ /* 0x040fe20000010825 */
[----:B------:R-:W-:Y:S01]  /*8090*/  FFMA.FTZ R38, R20, R33, R24 ;  /* 0x0000002114267223 */ /* 0x000fe20000010018 */
[----:B------:R-:W-:Y:S01]  /*80a0*/  HADD2.F32 R20, -RZ, R31.H0_H0 ;  /* 0x2000001fff147230 */ /* 0x000fe20000004100 */
[----:B------:R-:W-:Y:S01]  /*80b0*/  F2FP.F16.E4M3.UNPACK_B R30, R30.H1 ;  /* 0x0000001eff1e723e */ /* 0x000fe200030006ff */
[----:B------:R-:W-:Y:S02]  /*80c0*/  HADD2.F32 R3, -RZ, R3.H0_H0 ;  /* 0x20000003ff037230 */ /* 0x000fe40000004100 */
[C---:B------:R-:W-:Y:S01]  /*80d0*/  FMUL.FTZ R29, R5.reuse, R28 ;  /* 0x0000001c051d7220 */ /* 0x040fe20000410000 */
[----:B------:R-:W-:Y:S01]  /*80e0*/  F2FP.F16.E4M3.UNPACK_B R35, R35.H1 ;  /* 0x00000023ff23723e */ /* 0x000fe200030006ff */
[-C--:B------:R-:W-:Y:S01]  /*80f0*/  FMUL.FTZ R34, R5, R20.reuse ;  /* 0x0000001405227220 */ /* 0x080fe20000410000 */
[----:B------:R-:W-:Y:S02]  /*8100*/  HADD2.F32 R5, -RZ, R25.H1_H1 ;  /* 0x30000019ff057230 */ /* 0x000fe40000004100 */
[----:B------:R-:W-:Y:S01]  /*8110*/  FFMA.FTZ R33, R3, R20, R29 ;  /* 0x0000001403217223 */ /* 0x000fe2000001001d */
[----:B------:R-:W-:-:S02]  /*8120*/  HADD2.F32 R20, -RZ, R30.H0_H0 ;  /* 0x2000001eff147230 */ /* 0x000fc40000004100 */
[----:B------:R-:W-:Y:S01]  /*8130*/  FFMA.FTZ R34, R3, R28, -R34 ;  /* 0x0000001c03227223 */ /* 0x000fe20000010822 */
[----:B------:R-:W-:Y:S01]  /*8140*/  HADD2.F32 R24, -RZ, R35.H0_H0 ;  /* 0x20000023ff187230 */ /* 0x000fe20000004100 */
[----:B------:R-:W-:Y:S01]  /*8150*/  F2FP.F16.E4M3.UNPACK_B R0, R4 ;  /* 0x00000004ff00723e */ /* 0x000fe200020006ff */
[----:B------:R-:W-:Y:S02]  /*8160*/  HADD2.F32 R25, -RZ, R25.H0_H0 ;  /* 0x20000019ff197230 */ /* 0x000fe40000004100 */
[C---:B------:R-:W-:Y:S01]  /*8170*/  FMUL.FTZ R40, R5.reuse, R20 ;  /* 0x0000001405287220 */ /* 0x040fe20000410000 */
[----:B------:R-:W-:Y:S02]  /*8180*/  HADD2.F32 R35, -RZ, R35.H1_H1 ;  /* 0x30000023ff237230 */ /* 0x000fe40000004100 */
[-C--:B------:R-:W-:Y:S01]  /*8190*/  FMUL.FTZ R28, R5, R24.reuse ;  /* 0x00000018051c7220 */ /* 0x080fe20000410000 */
[----:B------:R-:W-:Y:S02]  /*81a0*/  HADD2.F32 R3, -RZ, R26.H1_H1 ;  /* 0x3000001aff037230 */ /* 0x000fe40000004100 */
[----:B------:R-:W-:Y:S01]  /*81b0*/  FFMA.FTZ R40, R25, R24, R40 ;  /* 0x0000001819287223 */ /* 0x000fe20000010028 */
[----:B------:R-:W-:-:S02]  /*81c0*/  HADD2.F32 R30, -RZ, R30.H1_H1 ;  /* 0x3000001eff1e7230 */ /* 0x000fc40000004100 */
[----:B------:R-:W-:Y:S01]  /*81d0*/  FFMA.FTZ R39, R25, R20, -R28 ;  /* 0x0000001419277223 */ /* 0x000fe2000001081c */
[----:B------:R-:W-:Y:S01]  /*81e0*/  HADD2.F32 R26, -RZ, R26.H0_H0 ;  /* 0x2000001aff1a7230 */ /* 0x000fe20000004100 */
[----:B------:R-:W-:Y:S01]  /*81f0*/  F2FP.F16.E4M3.UNPACK_B R24, R32 ;  /* 0x00000020ff18723e */ /* 0x000fe200020006ff */
[C---:B------:R-:W-:Y:S01]  /*8200*/  FMUL.FTZ R5, R3.reuse, R35 ;  /* 0x0000002303057220 */ /* 0x040fe20000410000 */
[----:B------:R-:W-:Y:S01]  /*8210*/  F2FP.F16.E4M3.UNPACK_B R4, R4.H1 ;  /* 0x00000004ff04723e */ /* 0x000fe200030006ff */
[-C--:B------:R-:W-:Y:S01]  /*8220*/  FMUL.FTZ R3, R3, R30.reuse ;  /* 0x0000001e03037220 */ /* 0x080fe20000410000 */
[----:B------:R-:W-:Y:S01]  /*8230*/  F2FP.F16.E4M3.UNPACK_B R20, R27 ;  /* 0x0000001bff14723e */ /* 0x000fe200020006ff */
[C---:B------:R-:W-:Y:S01]  /*8240*/  FFMA.FTZ R30, R26.reuse, R30, -R5 ;  /* 0x0000001e1a1e7223 */ /* 0x040fe20000010805 */
[--C-:B------:R-:W-:Y:S02]  /*8250*/  HADD2.F32 R28, -RZ, R24.reuse.H1_H1 ;  /* 0x30000018ff1c7230 */ /* 0x100fe40000004100 */
[----:B------:R-:W-:Y:S01]  /*8260*/  FFMA.FTZ R35, R26, R35, R3 ;  /* 0x000000231a237223 */ /* 0x000fe20000010003 */
[----:B------:R-:W-:Y:S01]  /*8270*/  HADD2.F32 R25, -RZ, R24.H0_H0 ;  /* 0x20000018ff197230 */ /* 0x000fe20000004100 */
[----:B------:R-:W-:Y:S01]  /*8280*/  F2FP.F16.E4M3.UNPACK_B R27, R27.H1 ;  /* 0x0000001bff1b723e */ /* 0x000fe200030006ff */
[----:B------:R-:W-:Y:S01]  /*8290*/  HADD2.F32 R5, -RZ, R4.H1_H1 ;  /* 0x30000004ff057230 */ /* 0x000fe20000004100 */
[----:B------:R-:W-:Y:S01]  /*82a0*/  F2FP.F16.E4M3.UNPACK_B R32, R32.H1 ;  /* 0x00000020ff20723e */ /* 0x000fe200030006ff */
[----:B------:R-:W-:-:S02]  /*82b0*/  HADD2.F32 R24, -RZ, R20.H1_H1 ;  /* 0x30000014ff187230 */ /* 0x000fc40000004100 */
[----:B------:R-:W-:Y:S02]  /*82c0*/  HADD2.F32 R3, -RZ, R0.H1_H1 ;  /* 0x30000000ff037230 */ /* 0x000fe40000004100 */
[C---:B------:R-:W-:Y:S01]  /*82d0*/  FMUL.FTZ R29, R5.reuse, R28 ;  /* 0x0000001c051d7220 */ /* 0x040fe20000410000 */
[----:B------:R-:W-:Y:S02]  /*82e0*/  HADD2.F32 R4, -RZ, R4.H0_H0 ;  /* 0x20000004ff047230 */ /* 0x000fe40000004100 */
[-C--:B------:R-:W-:Y:S01]  /*82f0*/  FMUL.FTZ R31, R5, R24.reuse ;  /* 0x00000018051f7220 */ /* 0x080fe20000410000 */
[----:B------:R-:W-:Y:S02]  /*8300*/  HADD2.F32 R20, -RZ, R20.H0_H0 ;  /* 0x20000014ff147230 */ /* 0x000fe40000004100 */
[C---:B------:R-:W-:Y:S01]  /*8310*/  FMUL.FTZ R5, R3.reuse, R25 ;  /* 0x0000001903057220 */ /* 0x040fe20000410000 */
[----:B------:R-:W-:Y:S02]  /*8320*/  HADD2.F32 R0, -RZ, R0.H0_H0 ;  /* 0x20000000ff007230 */ /* 0x000fe40000004100 */
[C---:B------:R-:W-:Y:S01]  /*8330*/  FFMA.FTZ R29, R4.reuse, R24, -R29 ;  /* 0x00000018041d7223 */ /* 0x040fe2000001081d */
[----:B------:R-:W-:Y:S01]  /*8340*/  FFMA.FTZ R28, R4, R28, R31 ;  /* 0x0000001c041c7223 */ /* 0x000fe2000001001f */
[----:B------:R-:W-:Y:S01]  /*8350*/  FMUL.FTZ R26, R3, R20 ;  /* 0x00000014031a7220 */ /* 0x000fe20000410000 */
[----:B------:R-:W-:-:S02]  /*8360*/  HADD2.F32 R4, -RZ, R27.H1_H1 ;  /* 0x3000001bff047230 */ /* 0x000fc40000004100 */
[C---:B------:R-:W-:Y:S01]  /*8370*/  FFMA.FTZ R24, R0.reuse, R20, -R5 ;  /* 0x0000001400187223 */ /* 0x040fe20000010805 */
[----:B------:R-:W-:Y:S02]  /*8380*/  HADD2.F32 R3, -RZ, R7.H1_H1 ;  /* 0x30000007ff037230 */ /* 0x000fe40000004100 */
[----:B------:R-:W-:Y:S01]  /*8390*/  FFMA.FTZ R25, R0, R25, R26 ;  /* 0x0000001900197223 */ /* 0x000fe2000001001a */
[--C-:B------:R-:W-:Y:S02]  /*83a0*/  HADD2.F32 R20, -RZ, R32.reuse.H1_H1 ;  /* 0x30000020ff147230 */ /* 0x100fe40000004100 */
[----:B------:R-:W-:Y:S02]  /*83b0*/  HADD2.F32 R5, -RZ, R32.H0_H0 ;  /* 0x20000020ff057230 */ /* 0x000fe40000004100 */
[C---:B------:R-:W-:Y:S01]  /*83c0*/  FMUL.FTZ R31, R3.reuse, R4 ;  /* 0x00000004031f7220 */ /* 0x040fe20000410000 */
[----:B------:R-:W-:Y:S02]  /*83d0*/  HADD2.F32 R0, -RZ, R6.H1_H1 ;  /* 0x30000006ff007230 */ /* 0x000fe40000004100 */
[----:B------:R-:W-:Y:S01]  /*83e0*/  FMUL.FTZ R26, R3, R20 ;  /* 0x00000014031a7220 */ /* 0x000fe20000410000 */
[----:B------:R-:W-:-:S02]  /*83f0*/  HADD2.F32 R27, -RZ, R27.H0_H0 ;  /* 0x2000001bff1b7230 */ /* 0x000fc40000004100 */
[----:B------:R-:W-:Y:S02]  /*8400*/  HADD2.F32 R7, -RZ, R7.H0_H0 ;  /* 0x20000007ff077230 */ /* 0x000fe40000004100 */
[C---:B------:R-:W-:Y:S01]  /*8410*/  FMUL.FTZ R3, R0.reuse, R5 ;  /* 0x0000000500037220 */ /* 0x040fe20000410000 */
[----:B------:R-:W-:Y:S02]  /*8420*/  HADD2.F32 R6, -RZ, R6.H0_H0 ;  /* 0x20000006ff067230 */ /* 0x000fe40000004100 */
[-C--:B------:R-:W-:Y:S01]  /*8430*/  FMUL.FTZ R0, R0, R27.reuse ;  /* 0x0000001b00007220 */ /* 0x080fe20000410000 */
[C---:B------:R-:W-:Y:S01]  /*8440*/  FFMA.FTZ R26, R7.reuse, R4, -R26 ;  /* 0x00000004071a7223 */ /* 0x040fe2000001081a */
[----:B------:R-:W-:Y:S01]  /*8450*/  FFMA.FTZ R31, R7, R20, R31 ;  /* 0x00000014071f7223 */ /* 0x000fe2000001001f */
[C---:B------:R-:W-:Y:S01]  /*8460*/  FFMA.FTZ R3, R6.reuse, R27, -R3 ;  /* 0x0000001b06037223 */ /* 0x040fe20000010803 */
[----:B------:R-:W-:Y:S01]  /*8470*/  FFMA.FTZ R0, R6, R5, R0 ;  /* 0x0000000506007223 */ /* 0x000fe20000010000 */
[----:B------:R-:W-:-:S02]  /*8480*/  F2FP.SATFINITE.E4M3.F32.PACK_AB_MERGE_C R6, R38, R37, RZ ;  /* 0x000000252606723e */ /* 0x000fc400048070ff */
[----:B------:R-:W-:Y:S02]  /*8490*/  F2FP.SATFINITE.E4M3.F32.PACK_AB_MERGE_C R7, R35, R30, RZ ;  /* 0x0000001e2307723e */ /* 0x000fe400048070ff */
[----:B------:R-:W-:Y:S02]  /*84a0*/  F2FP.SATFINITE.E4M3.F32.PACK_AB_MERGE_C R4, R28, R29, RZ ;  /* 0x0000001d1c04723e */ /* 0x000fe400048070ff */
[----:B------:R-:W-:Y:S02]  /*84b0*/  F2FP.SATFINITE.E4M3.F32.PACK_AB_MERGE_C R5, R31, R26, RZ ;  /* 0x0000001a1f05723e */ /* 0x000fe400048070ff */
[----:B------:R-:W-:Y:S02]  /*84c0*/  F2FP.SATFINITE.E4M3.F32.PACK_AB_MERGE_C R6, R33, R34, R6 ;  /* 0x000000222106723e */ /* 0x000fe40004807006 */
[----:B------:R-:W-:Y:S02]  /*84d0*/  F2FP.SATFINITE.E4M3.F32.PACK_AB_MERGE_C R7, R40, R39, R7 ;  /* 0x000000272807723e */ /* 0x000fe40004807007 */
[----:B------:R-:W-:-:S02]  /*84e0*/  F2FP.SATFINITE.E4M3.F32.PACK_AB_MERGE_C R4, R25, R24, R4 ;  /* 0x000000181904723e */ /* 0x000fc40004807004 */
[----:B------:R-:W-:-:S05]  /*84f0*/  F2FP.SATFINITE.E4M3.F32.PACK_AB_MERGE_C R5, R0, R3, R5 ;  /* 0x000000030005723e */ /* 0x000fca0004807005 */
[----:B------:R0:W-:Y:S02]  /*8500*/  STS.128 [R21+0xf000], R4 ;  /* 0x00f0000415007388 */ /* 0x0001e40000000c00 */
.L_x_436:
[----:B------:R-:W-:Y:S05]  /*8510*/  BSYNC B1 ;  /* 0x0000000000017941 */ /* 0x000fea0003800000 */
.L_x_435:
[----:B------:R-:W-:Y:S04]  /*8520*/  BSSY B1, `(.L_x_437) ;  /* 0x000007c000017945 */ /* 0x000fe80003800000 */
[----:B------:R-:W-:Y:S05]  /*8530*/  @P1 BRA `(.L_x_438) ;  /* 0x0000000400e81947 */ /* 0x000fea0003800000 */
[----:B0-----:R-:W0:Y:S01]  /*8540*/  LDS.128 R4, [R21+0x10800] ;  /* 0x0108000015047984 */ /* 0x001e220000000c00 */
[----:B-----5:R-:W-:Y:S02]  /*8550*/  SHF.R.U32.HI R26, RZ, 0x8, R13 ;  /* 0x00000008ff1a7819 */ /* 0x020fe4000001160d */
[----:B------:R-:W-:Y:S02]  /*8560*/  SHF.R.U32.HI R20, RZ, 0x8, R15 ;  /* 0x00000008ff147819 */ /* 0x000fe4000001160f */
[----:B------:R-:W-:Y:S02]  /*8570*/  LOP3.LUT R29, R13, 0xff, RZ, 0xc0, !PT ;  /* 0x000000ff0d1d7812 */ /* 0x000fe400078ec0ff */
[----:B------:R-:W-:Y:S02]  /*8580*/  LOP3.LUT R26, R26, 0xff, RZ, 0xc0, !PT ;  /* 0x000000ff1a1a7812 */ /* 0x000fe400078ec0ff */
[----:B------:R-:W-:Y:S02]  /*8590*/  LOP3.LUT R25, R15, 0xff, RZ, 0xc0, !PT ;  /* 0x000000ff0f197812 */ /* 0x000fe400078ec0ff */
[----:B------:R-:W-:-:S02]  /*85a0*/  LOP3.LUT R20, R20, 0xff, RZ, 0xc0, !PT ;  /* 0x000000ff14147812 */ /* 0x000fc400078ec0ff */
[----:B------:R-:W-:Y:S02]  /*85b0*/  SHF.R.U32.HI R0, RZ, 0x8, R14 ;  /* 0x00000008ff007819 */ /* 0x000fe4000001160e */
[----:B------:R-:W-:Y:S02]  /*85c0*/  SHF.R.U32.HI R24, RZ, 0x8, R12 ;  /* 0x00000008ff187819 */ /* 0x000fe4000001160c */
[----:B------:R-:W-:Y:S02]  /*85d0*/  PRMT R29, R26, 0x7604, R29 ;  /* 0x000076041a1d7816 */ /* 0x000fe4000000001d */
[----:B------:R-:W-:Y:S02]  /*85e0*/  PRMT R25, R20, 0x7604, R25 ;  /* 0x0000760414197816 */ /* 0x000fe40000000019 */
[----:B------:R-:W-:Y:S02]  /*85f0*/  SHF.R.U32.HI R26, RZ, 0x10, R13 ;  /* 0x00000010ff1a7819 */ /* 0x000fe4000001160d */
[----:B------:R-:W-:-:S02]  /*8600*/  SHF.R.U32.HI R20, RZ, 0x10, R15 ;  /* 0x00000010ff147819 */ /* 0x000fc4000001160f */
[----:B------:R-:W-:Y:S02]  /*8610*/  LOP3.LUT R3, R14, 0xff, RZ, 0xc0, !PT ;  /* 0x000000ff0e037812 */ /* 0x000fe400078ec0ff */
[----:B------:R-:W-:Y:S02]  /*8620*/  LOP3.LUT R0, R0, 0xff, RZ, 0xc0, !PT ;  /* 0x000000ff00007812 */ /* 0x000fe400078ec0ff */
[----:B--2---:R-:W-:Y:S02]  /*8630*/  LOP3.LUT R27, R12, 0xff, RZ, 0xc0, !PT ;  /* 0x000000ff0c1b7812 */ /* 0x004fe400078ec0ff */
[----:B------:R-:W-:Y:S02]  /*8640*/  LOP3.LUT R24, R24, 0xff, RZ, 0xc0, !PT ;  /* 0x000000ff18187812 */ /* 0x000fe400078ec0ff */
[----:B------:R-:W-:Y:S02]  /*8650*/  LOP3.LUT R26, R26, 0xff, RZ, 0xc0, !PT ;  /* 0x000000ff1a1a7812 */ /* 0x000fe400078ec0ff */
[----:B------:R-:W-:-:S02]  /*8660*/  LOP3.LUT R20, R20, 0xff, RZ, 0xc0, !PT ;  /* 0x000000ff14147812 */ /* 0x000fc400078ec0ff */
[----:B------:R-:W-:Y:S02]  /*8670*/  PRMT R3, R0, 0x7604, R3 ;  /* 0x0000760400037816 */ /* 0x000fe40000000003 */
[----:B------:R-:W-:Y:S02]  /*8680*/  PRMT R27, R24, 0x7604, R27 ;  /* 0x00007604181b7816 */ /* 0x000fe4000000001b */
[----:B------:R-:W-:Y:S02]  /*8690*/  SHF.R.U32.HI R0, RZ, 0x10, R14 ;  /* 0x00000010ff007819 */ /* 0x000fe4000001160e */
[----:B------:R-:W-:Y:S02]  /*86a0*/  SHF.R.U32.HI R24, RZ, 0x10, R12 ;  /* 0x00000010ff187819 */ /* 0x000fe4000001160c */
[----:B------:R-:W-:Y:S02]  /*86b0*/  PRMT R29, R26, 0x7054, R29 ;  /* 0x000070541a1d7816 */ /* 0x000fe4000000001d */
[----:B------:R-:W-:-:S02]  /*86c0*/  PRMT R25, R20, 0x7054, R25 ;  /* 0x0000705414197816 */ /* 0x000fc40000000019 */
[----:B------:R-:W-:Y:S02]  /*86d0*/  LOP3.LUT R0, R0, 0xff, RZ, 0xc0, !PT ;  /* 0x000000ff00007812 */ /* 0x000fe400078ec0ff */
[----:B------:R-:W-:Y:S02]  /*86e0*/  LOP3.LUT R24, R24, 0xff, RZ, 0xc0, !PT ;  /* 0x000000ff18187812 */ /* 0x000fe400078ec0ff */
[----:B------:R-:W-:Y:S02]  /*86f0*/  LOP3.LUT R29, R29, 0xff000000, R13, 0xf8, !PT ;  /* 0xff0000001d1d7812 */ /* 0x000fe400078ef80d */
[----:B------:R-:W-:Y:S02]  /*8700*/  LOP3.LUT R25, R25, 0xff000000, R15, 0xf8, !PT ;  /* 0xff00000019197812 */ /* 0x000fe400078ef80f */
[----:B------:R-:W-:Y:S02]  /*8710*/  PRMT R3, R0, 0x7054, R3 ;  /* 0x0000705400037816 */ /* 0x000fe40000000003 */
[----:B------:R-:W-:-:S02]  /*8720*/  PRMT R27, R24, 0x7054, R27 ;  /* 0x00007054181b7816 */ /* 0x000fc4000000001b */
[-C--:B0-----:R-:W-:Y:S02]  /*8730*/  F2FP.F16.E4M3.UNPACK_B R0, R6.reuse.H1 ;  /* 0x00000006ff00723e */ /* 0x081fe400030006ff */
[----:B------:R-:W-:Y:S02]  /*8740*/  F2FP.F16.E4M3.UNPACK_B R28, R29 ;  /* 0x0000001dff1c723e */ /* 0x000fe400020006ff */
[----:B------:R-:W-:Y:S01]  /*8750*/  F2FP.F16.E4M3.UNPACK_B R24, R25 ;  /* 0x00000019ff18723e */ /* 0x000fe200020006ff */
[----:B------:R-:W-:Y:S01]  /*8760*/  HADD2.F32 R13, -RZ, R0.H1_H1 ;  /* 0x30000000ff0d7230 */ /* 0x000fe20000004100 */
[----:B------:R-:W-:Y:S01]  /*8770*/  LOP3.LUT R20, R3, 0xff000000, R14, 0xf8, !PT ;  /* 0xff00000003147812 */ /* 0x000fe200078ef80e */
[----:B------:R-:W-:Y:S01]  /*8780*/  HADD2.F32 R30, -RZ, R28.H1_H1 ;  /* 0x3000001cff1e7230 */ /* 0x000fe20000004100 */
[----:B------:R-:W-:Y:S01]  /*8790*/  F2FP.F16.E4M3.UNPACK_B R3, R6 ;  /* 0x00000006ff03723e */ /* 0x000fe200020006ff */
[----:B------:R-:W-:Y:S01]  /*87a0*/  HADD2.F32 R26, -RZ, R24.H1_H1 ;  /* 0x30000018ff1a7230 */ /* 0x000fe20000004100 */
[----:B------:R-:W-:Y:S01]  /*87b0*/  LOP3.LUT R27, R27, 0xff000000, R12, 0xf8, !PT ;  /* 0xff0000001b1b7812 */ /* 0x000fe200078ef80c */
[----:B------:R-:W-:Y:S01]  /*87c0*/  HADD2.F32 R12, -RZ, R0.H0_H0 ;  /* 0x20000000ff0c7230 */ /* 0x000fe20000004100 */
[-C--:B------:R-:W-:Y:S01]  /*87d0*/  F2FP.F16.E4M3.UNPACK_B R14, R7.reuse ;  /* 0x00000007ff0e723e */ /* 0x080fe200020006ff */
[C---:B------:R-:W-:Y:S01]  /*87e0*/  FMUL.FTZ R31, R13.reuse, R30 ;  /* 0x0000001e0d1f7220 */ /* 0x040fe20000410000 */
[----:B------:R-:W-:Y:S01]  /*87f0*/  F2FP.F16.E4M3.UNPACK_B R15, R7.H1 ;  /* 0x00000007ff0f723e */ /* 0x000fe200030006ff */
[----:B------:R-:W-:Y:S01]  /*8800*/  FMUL.FTZ R13, R13, R26 ;  /* 0x0000001a0d0d7220 */ /* 0x000fe20000410000 */
[-C--:B------:R-:W-:Y:S01]  /*8810*/  F2FP.F16.E4M3.UNPACK_B R6, R5.reuse ;  /* 0x00000005ff06723e */ /* 0x080fe200020006ff */
[----:B------:R-:W-:Y:S01]  /*8820*/  HADD2.F32 R28, -RZ, R28.H0_H0 ;  /* 0x2000001cff1c7230 */ /* 0x000fe20000004100 */
[----:B------:R-:W-:Y:S01]  /*8830*/  F2FP.F16.E4M3.UNPACK_B R7, R5.H1 ;  /* 0x00000005ff07723e */ /* 0x000fe200030006ff */
[----:B------:R-:W-:Y:S01]  /*8840*/  HADD2.F32 R5, -RZ, R3.H1_H1 ;  /* 0x30000003ff057230 */ /* 0x000fe20000004100 */
[----:B------:R-:W-:Y:S01]  /*8850*/  F2FP.F16.E4M3.UNPACK_B R29, R29.H1 ;  /* 0x0000001dff1d723e */ /* 0x000fe200030006ff */
[----:B------:R-:W-:-:S02]  /*8860*/  HADD2.F32 R24, -RZ, R24.H0_H0 ;  /* 0x20000018ff187230 */ /* 0x000fc40000004100 */
[C---:B------:R-:W-:Y:S01]  /*8870*/  FFMA.FTZ R32, R12.reuse, R26, -R31 ;  /* 0x0000001a0c207223 */ /* 0x040fe2000001081f */
[----:B------:R-:W-:Y:S01]  /*8880*/  FFMA.FTZ R33, R12, R30, R13 ;  /* 0x0000001e0c217223 */ /* 0x000fe2000001000d */
[----:B------:R-:W-:Y:S01]  /*8890*/  HADD2.F32 R3, -RZ, R3.H0_H0 ;  /* 0x20000003ff037230 */ /* 0x000fe20000004100 */
[----:B------:R-:W-:Y:S01]  /*88a0*/  F2FP.F16.E4M3.UNPACK_B R25, R25.H1 ;  /* 0x00000019ff19723e */ /* 0x000fe200030006ff */
[C---:B------:R-:W-:Y:S01]  /*88b0*/  FMUL.FTZ R12, R5.reuse, R28 ;  /* 0x0000001c050c7220 */ /* 0x040fe20000410000 */
[----:B------:R-:W-:Y:S01]  /*88c0*/  FMUL.FTZ R31, R5, R24 ;  /* 0x00000018051f7220 */ /* 0x000fe20000410000 */
[----:B------:R-:W-:Y:S01]  /*88d0*/  HADD2.F32 R5, -RZ, R14.H1_H1 ;  /* 0x3000000eff057230 */ /* 0x000fe20000004100 */
[----:B------:R-:W-:Y:S01]  /*88e0*/  F2FP.F16.E4M3.UNPACK_B R0, R4 ;  /* 0x00000004ff00723e */ /* 0x000fe200020006ff */
[----:B------:R-:W-:Y:S02]  /*88f0*/  HADD2.F32 R13, -RZ, R29.H0_H0 ;  /* 0x2000001dff0d7230 */ /* 0x000fe40000004100 */
[----:B------:R-:W-:Y:S01]  /*8900*/  FFMA.FTZ R30, R3, R24, -R12 ;  /* 0x00000018031e7223 */ /* 0x000fe2000001080c */
[----:B------:R-:W-:-:S02]  /*8910*/  HADD2.F32 R12, -RZ, R25.H0_H0 ;  /* 0x20000019ff0c7230 */ /* 0x000fc40000004100 */
[----:B------:R-:W-:Y:S01]  /*8920*/  FFMA.FTZ R31, R3, R28, R31 ;  /* 0x0000001c031f7223 */ /* 0x000fe2000001001f */
[----:B------:R-:W-:Y:S02]  /*8930*/  HADD2.F32 R14, -RZ, R14.H0_H0 ;  /* 0x2000000eff0e7230 */ /* 0x000fe40000004100 */
[C---:B------:R-:W-:Y:S01]  /*8940*/  FMUL.FTZ R35, R5.reuse, R13 ;  /* 0x0000000d05237220 */ /* 0x040fe20000410000 */
[----:B------:R-:W-:Y:S02]  /*8950*/  HADD2.F32 R26, -RZ, R29.H1_H1 ;  /* 0x3000001dff1a7230 */ /* 0x000fe40000004100 */
[-C--:B------:R-:W-:Y:S01]  /*8960*/  FMUL.FTZ R5, R5, R12.reuse ;  /* 0x0000000c05057220 */ /* 0x080fe20000410000 */
[----:B------:R-:W-:Y:S02]  /*8970*/  HADD2.F32 R3, -RZ, R15.H1_H1 ;  /* 0x3000000fff037230 */ /* 0x000fe40000004100 */
[----:B------:R-:W-:Y:S01]  /*8980*/  FFMA.FTZ R35, R14, R12, -R35 ;  /* 0x0000000c0e237223 */ /* 0x000fe20000010823 */
[----:B------:R-:W-:-:S02]  /*8990*/  HADD2.F32 R12, -RZ, R25.H1_H1 ;  /* 0x30000019ff0c7230 */ /* 0x000fc40000004100 */
[----:B------:R-:W-:Y:S01]  /*89a0*/  FFMA.FTZ R28, R14, R13, R5 ;  /* 0x0000000d0e1c7223 */ /* 0x000fe20000010005 */
[----:B------:R-:W-:Y:S02]  /*89b0*/  HADD2.F32 R15, -RZ, R15.H0_H0 ;  /* 0x2000000fff0f7230 */ /* 0x000fe40000004100 */
[C---:B------:R-:W-:Y:S01]  /*89c0*/  FMUL.FTZ R24, R3.reuse, R26 ;  /* 0x0000001a03187220 */ /* 0x040fe20000410000 */
[-C--:B------:R-:W-:Y:S01]  /*89d0*/  F2FP.F16.E4M3.UNPACK_B R13, R27.reuse ;  /* 0x0000001bff0d723e */ /* 0x080fe200020006ff */
[----:B------:R-:W-:Y:S01]  /*89e0*/  FMUL.FTZ R14, R3, R12 ;  /* 0x0000000c030e7220 */ /* 0x000fe20000410000 */
[----:B------:R-:W-:Y:S01]  /*89f0*/  F2FP.F16.E4M3.UNPACK_B R4, R4.H1 ;  /* 0x00000004ff04723e */ /* 0x000fe200030006ff */
[C---:B------:R-:W-:Y:S01]  /*8a00*/  FFMA.FTZ R29, R15.reuse, R12, -R24 ;  /* 0x0000000c0f1d7223 */ /* 0x040fe20000010818 */
[----:B------:R-:W-:Y:S01]  /*8a10*/  F2FP.F16.E4M3.UNPACK_B R12, R20 ;  /* 0x00000014ff0c723e */ /* 0x000fe200020006ff */
[----:B------:R-:W-:Y:S01]  /*8a20*/  FFMA.FTZ R26, R15, R26, R14 ;  /* 0x0000001a0f1a7223 */ /* 0x000fe2000001000e */
[--C-:B------:R-:W-:Y:S01]  /*8a30*/  HADD2.F32 R24, -RZ, R13.reuse.H1_H1 ;  /* 0x3000000dff187230 */ /* 0x100fe20000004100 */
[----:B------:R-:W-:Y:S01]  /*8a40*/  F2FP.F16.E4M3.UNPACK_B R20, R20.H1 ;  /* 0x00000014ff14723e */ /* 0x000fe200030006ff */
[----:B------:R-:W-:Y:S01]  /*8a50*/  HADD2.F32 R14, -RZ, R13.H0_H0 ;  /* 0x2000000dff0e7230 */ /* 0x000fe20000004100 */
[----:B------:R-:W-:Y:S01]  /*8a60*/  F2FP.F16.E4M3.UNPACK_B R27, R27.H1 ;  /* 0x0000001bff1b723e */ /* 0x000fe200030006ff */
[----:B------:R-:W-:-:S02]  /*8a70*/  HADD2.F32 R5, -RZ, R4.H1_H1 ;  /* 0x30000004ff057230 */ /* 0x000fc40000004100 */
[----:B------:R-:W-:Y:S02]  /*8a80*/  HADD2.F32 R13, -RZ, R12.H1_H1 ;  /* 0x3000000cff0d7230 */ /* 0x000fe40000004100 */
[----:B------:R-:W-:Y:S02]  /*8a90*/  HADD2.F32 R3, -RZ, R0.H1_H1 ;  /* 0x30000000ff037230 */ /* 0x000fe40000004100 */
[C---:B------:R-:W-:Y:S01]  /*8aa0*/  FMUL.FTZ R15, R5.reuse, R24 ;  /* 0x00000018050f7220 */ /* 0x040fe20000410000 */
[----:B------:R-:W-:Y:S02]  /*8ab0*/  HADD2.F32 R12, -RZ, R12.H0_H0 ;  /* 0x2000000cff0c7230 */ /* 0x000fe40000004100 */
[----:B------:R-:W-:Y:S01]  /*8ac0*/  FMUL.FTZ R25, R5, R13 ;  /* 0x0000000d05197220 */ /* 0x000fe20000410000 */
[----:B------:R-:W-:Y:S02]  /*8ad0*/  HADD2.F32 R4, -RZ, R4.H0_H0 ;  /* 0x20000004ff047230 */ /* 0x000fe40000004100 */
[----:B------:R-:W-:Y:S01]  /*8ae0*/  FMUL.FTZ R5, R3, R14 ;  /* 0x0000000e03057220 */ /* 0x000fe20000410000 */
[----:B------:R-:W-:-:S02]  /*8af0*/  HADD2.F32 R0, -RZ, R0.H0_H0 ;  /* 0x20000000ff007230 */ /* 0x000fc40000004100 */
[----:B------:R-:W-:Y:S01]  /*8b00*/  FMUL.FTZ R3, R3, R12 ;  /* 0x0000000c03037220 */ /* 0x000fe20000410000 */
[C---:B------:R-:W-:Y:S01]  /*8b10*/  FFMA.FTZ R15, R4.reuse, R13, -R15 ;  /* 0x0000000d040f7223 */ /* 0x040fe2000001080f */
[----:B------:R-:W-:Y:S01]  /*8b20*/  FFMA.FTZ R24, R4, R24, R25 ;  /* 0x0000001804187223 */ /* 0x000fe20000010019 */
[C---:B------:R-:W-:Y:S01]  /*8b30*/  FFMA.FTZ R13, R0.reuse, R12, -R5 ;  /* 0x0000000c000d7223 */ /* 0x040fe20000010805 */
[----:B------:R-:W-:Y:S01]  /*8b40*/  FFMA.FTZ R14, R0, R14, R3 ;  /* 0x0000000e000e7223 */ /* 0x000fe20000010003 */
[----:B------:R-:W-:Y:S02]  /*8b50*/  HADD2.F32 R4, -RZ, R20.H1_H1 ;  /* 0x30000014ff047230 */ /* 0x000fe40000004100 */
[----:B------:R-:W-:Y:S02]  /*8b60*/  HADD2.F32 R3, -RZ, R7.H1_H1 ;  /* 0x30000007ff037230 */ /* 0x000fe40000004100 */
[--C-:B------:R-:W-:Y:S02]  /*8b70*/  HADD2.F32 R12, -RZ, R27.reuse.H1_H1 ;  /* 0x3000001bff0c7230 */ /* 0x100fe40000004100 */
[----:B------:R-:W-:-:S02]  /*8b80*/  HADD2.F32 R27, -RZ, R27.H0_H0 ;  /* 0x2000001bff1b7230 */ /* 0x000fc40000004100 */
[C---:B------:R-:W-:Y:S01]  /*8b90*/  FMUL.FTZ R25, R3.reuse, R4 ;  /* 0x0000000403197220 */ /* 0x040fe20000410000 */
[----:B------:R-:W-:Y:S02]  /*8ba0*/  HADD2.F32 R0, -RZ, R6.H1_H1 ;  /* 0x30000006ff007230 */ /* 0x000fe40000004100 */
[----:B------:R-:W-:Y:S02]  /*8bb0*/  HADD2.F32 R5, -RZ, R20.H0_H0 ;  /* 0x20000014ff057230 */ /* 0x000fe40000004100 */
[----:B------:R-:W-:Y:S01]  /*8bc0*/  FMUL.FTZ R20, R3, R12 ;  /* 0x0000000c03147220 */ /* 0x000fe20000410000 */
        /* <DEDUP_REMOVED lines=17> */
.L_x_438:
[----:B------:R-:W-:Y:S05]  /*8ce0*/  BSYNC B1 ;  /* 0x0000000000017941 */ /* 0x000fea0003800000 */
.L_x_437:
[----:B------:R-:W-:Y:S05]  /*8cf0*/  @P2 BRA `(.L_x_434) ;  /* 0x0000002800d82947 */ /* 0x000fea0003800000 */
[----:B0--3--:R-:W0:Y:S01]  /*8d00*/  LDS.128 R4, [R21+0x12000] ;  /* 0x0120000015047984 */ /* 0x009e220000000c00 */
[----:B-----5:R-:W-:Y:S02]  /*8d10*/  SHF.R.U32.HI R13, RZ, 0x8, R11 ;  /* 0x00000008ff0d7819 */ /* 0x020fe4000001160b */
[----:B------:R-:W-:Y:S02]  /*8d20*/  SHF.R.U32.HI R25, RZ, 0x8, R9 ;  /* 0x00000008ff197819 */ /* 0x000fe40000011609 */
[----:B------:R-:W-:Y:S02]  /*8d30*/  LOP3.LUT R12, R11, 0xff, RZ, 0xc0, !PT ;  /* 0x000000ff0b0c7812 */ /* 0x000fe400078ec0ff */
[----:B------:R-:W-:Y:S02]  /*8d40*/  LOP3.LUT R13, R13, 0xff, RZ, 0xc0, !PT ;  /* 0x000000ff0d0d7812 */ /* 0x000fe400078ec0ff */
[----:B------:R-:W-:Y:S02]  /*8d50*/  LOP3.LUT R14, R9, 0xff, RZ, 0xc0, !PT ;  /* 0x000000ff090e7812 */ /* 0x000fe400078ec0ff */
[----:B------:R-:W-:-:S02]  /*8d60*/  LOP3.LUT R25, R25, 0xff, RZ, 0xc0, !PT ;  /* 0x000000ff19197812 */ /* 0x000fc400078ec0ff */
[----:B------:R-:W-:Y:S02]  /*8d70*/  SHF.R.U32.HI R20, RZ, 0x10, R9 ;  /* 0x00000010ff147819 */ /* 0x000fe40000011609 */
[----:B------:R-:W-:Y:S02]  /*8d80*/  PRMT R12, R13, 0x7604, R12 ;  /* 0x000076040d0c7816 */ /* 0x000fe4000000000c */
[----:B------:R-:W-:Y:S02]  /*8d90*/  SHF.R.U32.HI R3, RZ, 0x8, R10 ;  /* 0x00000008ff037819 */ /* 0x000fe4000001160a */
[----:B------:R-:W-:Y:S02]  /*8da0*/  SHF.R.U32.HI R13, RZ, 0x8, R8 ;  /* 0x00000008ff0d7819 */ /* 0x000fe40000011608 */
[----:B------:R-:W-:Y:S02]  /*8db0*/  SHF.R.U32.HI R24, RZ, 0x10, R11 ;  /* 0x00000010ff187819 */ /* 0x000fe4000001160b */
[----:B------:R-:W-:Y:S01]  /*8dc0*/  PRMT R14, R25, 0x7604, R14 ;  /* 0x00007604190e7816 */ /* 0x000fe2000000000e */
[----:B------:R-:W-:Y:S01]  /*8dd0*/  IMAD.U32 R25, R20, 0x10000, RZ ;  /* 0x0001000014197824 */ /* 0x000fe200078e00ff */
[----:B------:R-:W-:-:S02]  /*8de0*/  LOP3.LUT R0, R10, 0xff, RZ, 0xc0, !PT ;  /* 0x000000ff0a007812 */ /* 0x000fc400078ec0ff */
[----:B------:R-:W-:Y:S02]  /*8df0*/  LOP3.LUT R3, R3, 0xff, RZ, 0xc0, !PT ;  /* 0x000000ff03037812 */ /* 0x000fe400078ec0ff */
[----:B------:R-:W-:Y:S02]  /*8e00*/  LOP3.LUT R15, R13, 0xff, RZ, 0xc0, !PT ;  /* 0x000000ff0d0f7812 */ /* 0x000fe400078ec0ff */
[----:B------:R-:W-:Y:S02]  /*8e10*/  SHF.L.U32 R13, R24, 0x10, RZ ;  /* 0x00000010180d7819 */ /* 0x000fe400000006ff */
[----:B------:R-:W-:Y:S02]  /*8e20*/  PRMT R3, R3, 0x7604, R0 ;  /* 0x0000760403037816 */ /* 0x000fe40000000000 */
[----:B------:R-:W-:Y:S02]  /*8e30*/  LOP3.LUT R25, R14, 0xff0000, R25, 0xf8, !PT ;  /* 0x00ff00000e197812 */ /* 0x000fe400078ef819 */
[----:B------:R-:W-:-:S02]  /*8e40*/  LOP3.LUT R0, R8, 0xff, RZ, 0xc0, !PT ;  /* 0x000000ff08007812 */ /* 0x000fc400078ec0ff */
[----:B------:R-:W-:Y:S02]  /*8e50*/  LOP3.LUT R13, R12, 0xff0000, R13, 0xf8, !PT ;  /* 0x00ff00000c0d7812 */ /* 0x000fe400078ef80d */
[----:B------:R-:W-:Y:S02]  /*8e60*/  LOP3.LUT R25, R25, 0xff000000, R9, 0xf8, !PT ;  /* 0xff00000019197812 */ /* 0x000fe400078ef809 */
[----:B------:R-:W-:Y:S02]  /*8e70*/  PRMT R15, R15, 0x7604, R0 ;  /* 0x000076040f0f7816 */ /* 0x000fe40000000000 */
[----:B------:R-:W-:Y:S02]  /*8e80*/  LOP3.LUT R13, R13, 0xff000000, R11, 0xf8, !PT ;  /* 0xff0000000d0d7812 */ /* 0x000fe400078ef80b */
[----:B0-----:R-:W-:Y:S02]  /*8e90*/  F2FP.F16.E4M3.UNPACK_B R0, R6.H1 ;  /* 0x00000006ff00723e */ /* 0x001fe400030006ff */
[----:B------:R-:W-:-:S02]  /*8ea0*/  F2FP.F16.E4M3.UNPACK_B R24, R25 ;  /* 0x00000019ff18723e */ /* 0x000fc400020006ff */
[----:B------:R-:W-:Y:S01]  /*8eb0*/  LOP3.LUT R3, R3, 0xff0000, R10, 0xf8, !PT ;  /* 0x00ff000003037812 */ /* 0x000fe200078ef80a */
[----:B------:R-:W-:Y:S01]  /*8ec0*/  HADD2.F32 R9, -RZ, R0.H1_H1 ;  /* 0x30000000ff097230 */ /* 0x000fe20000004100 */
[----:B------:R-:W-:Y:S01]  /*8ed0*/  LOP3.LUT R15, R15, 0xff0000, R8, 0xf8, !PT ;  /* 0x00ff00000f0f7812 */ /* 0x000fe200078ef808 */
[--C-:B------:R-:W-:Y:S01]  /*8ee0*/  HADD2.F32 R26, -RZ, R24.reuse.H1_H1 ;  /* 0x30000018ff1a7230 */ /* 0x100fe20000004100 */
[----:B------:R-:W-:Y:S01]  /*8ef0*/  F2FP.F16.E4M3.UNPACK_B R14, R13 ;  /* 0x0000000dff0e723e */ /* 0x000fe200020006ff */
[----:B------:R-:W-:Y:S01]  /*8f00*/  HADD2.F32 R24, -RZ, R24.H0_H0 ;  /* 0x20000018ff187230 */ /* 0x000fe20000004100 */
[----:B------:R-:W-:Y:S02]  /*8f10*/  LOP3.LUT R12, R3, 0xff000000, R10, 0xf8, !PT ;  /* 0xff000000030c7812 */ /* 0x000fe400078ef80a */
[----:B------:R-:W-:Y:S01]  /*8f20*/  LOP3.LUT R20, R15, 0xff000000, R8, 0xf8, !PT ;  /* 0xff0000000f147812 */ /* 0x000fe200078ef808 */
[----:B------:R-:W-:Y:S01]  /*8f30*/  HADD2.F32 R15, -RZ, R14.H1_H1 ;  /* 0x3000000eff0f7230 */ /* 0x000fe20000004100 */
[----:B------:R-:W-:Y:S01]  /*8f40*/  F2FP.F16.E4M3.UNPACK_B R3, R6 ;  /* 0x00000006ff03723e */ /* 0x000fe200020006ff */
[----:B------:R-:W-:Y:S01]  /*8f50*/  HADD2.F32 R8, -RZ, R0.H0_H0 ;  /* 0x20000000ff087230 */ /* 0x000fe20000004100 */
[-C--:B------:R-:W-:Y:S01]  /*8f60*/  F2FP.F16.E4M3.UNPACK_B R10, R7.reuse ;  /* 0x00000007ff0a723e */ /* 0x080fe200020006ff */
[CC--:B--2---:R-:W-:Y:S01]  /*8f70*/  FMUL.FTZ R27, R9.reuse, R26.reuse ;  /* 0x0000001a091b7220 */ /* 0x0c4fe20000410000 */
[----:B------:R-:W-:Y:S01]  /*8f80*/  F2FP.F16.E4M3.UNPACK_B R11, R7.H1 ;  /* 0x00000007ff0b723e */ /* 0x000fe200030006ff */
[----:B------:R-:W-:Y:S01]  /*8f90*/  FMUL.FTZ R9, R9, R15 ;  /* 0x0000000f09097220 */ /* 0x000fe20000410000 */
[-C--:B------:R-:W-:Y:S01]  /*8fa0*/  F2FP.F16.E4M3.UNPACK_B R6, R5.reuse ;  /* 0x00000005ff06723e */ /* 0x080fe200020006ff */
[----:B------:R-:W-:Y:S01]  /*8fb0*/  HADD2.F32 R14, -RZ, R14.H0_H0 ;  /* 0x2000000eff0e7230 */ /* 0x000fe20000004100 */
[----:B------:R-:W-:Y:S01]  /*8fc0*/  F2FP.F16.E4M3.UNPACK_B R7, R5.H1 ;  /* 0x00000005ff07723e */ /* 0x000fe200030006ff */
[--C-:B------:R-:W-:Y:S01]  /*8fd0*/  HADD2.F32 R5, -RZ, R3.reuse.H1_H1 ;  /* 0x30000003ff057230 */ /* 0x100fe20000004100 */
[----:B------:R-:W-:Y:S01]  /*8fe0*/  F2FP.F16.E4M3.UNPACK_B R25, R25.H1 ;  /* 0x00000019ff19723e */ /* 0x000fe200030006ff */
        /* <DEDUP_REMOVED lines=8> */
[----:B------:R-:W-:-:S02]  /*9070*/  HADD2.F32 R9, -RZ, R25.H0_H0 ;  /* 0x20000019ff097230 */ /* 0x000fc40000004100 */
[C---:B------:R-:W-:Y:S01]  /*9080*/  FFMA.FTZ R26, R3.reuse, R14, -R8 ;  /* 0x0000000e031a7223 */ /* 0x040fe20000010808 */
[----:B------:R-:W-:Y:S01]  /*9090*/  FFMA.FTZ R27, R3, R24, R15 ;  /* 0x00000018031b7223 */ /* 0x000fe2000001000f */
[----:B------:R-:W-:Y:S01]  /*90a0*/  HADD2.F32 R8, -RZ, R13.H0_H0 ;  /* 0x2000000dff087230 */ /* 0x000fe20000004100 */
[----:B------:R-:W-:Y:S01]  /*90b0*/  F2FP.F16.E4M3.UNPACK_B R4, R4.H1 ;  /* 0x00000004ff04723e */ /* 0x000fe200030006ff */
[----:B------:R-:W-:Y:S02]  /*90c0*/  HADD2.F32 R10, -RZ, R10.H0_H0 ;  /* 0x2000000aff0a7230 */ /* 0x000fe40000004100 */
[C---:B------:R-:W-:Y:S01]  /*90d0*/  FMUL.FTZ R15, R5.reuse, R9 ;  /* 0x00000009050f7220 */ /* 0x040fe20000410000 */
[----:B------:R-:W-:Y:S02]  /*90e0*/  HADD2.F32 R14, -RZ, R25.H1_H1 ;  /* 0x30000019ff0e7230 */ /* 0x000fe40000004100 */
[----:B------:R-:W-:Y:S01]  /*90f0*/  FMUL.FTZ R5, R5, R8 ;  /* 0x0000000805057220 */ /* 0x000fe20000410000 */
[----:B------:R-:W-:-:S02]  /*9100*/  HADD2.F32 R3, -RZ, R11.H1_H1 ;  /* 0x3000000bff037230 */ /* 0x000fc40000004100 */
[C---:B------:R-:W-:Y:S01]  /*9110*/  FFMA.FTZ R24, R10.reuse, R8, -R15 ;  /* 0x000000080a187223 */ /* 0x040fe2000001080f */
[----:B------:R-:W-:Y:S02]  /*9120*/  HADD2.F32 R8, -RZ, R13.H1_H1 ;  /* 0x3000000dff087230 */ /* 0x000fe40000004100 */
[----:B------:R-:W-:Y:S01]  /*9130*/  FFMA.FTZ R25, R10, R9, R5 ;  /* 0x000000090a197223 */ /* 0x000fe20000010005 */
[----:B------:R-:W-:Y:S02]  /*9140*/  HADD2.F32 R11, -RZ, R11.H0_H0 ;  /* 0x2000000bff0b7230 */ /* 0x000fe40000004100 */
[C---:B------:R-:W-:Y:S01]  /*9150*/  FMUL.FTZ R30, R3.reuse, R14 ;  /* 0x0000000e031e7220 */ /* 0x040fe20000410000 */
[----:B------:R-:W-:Y:S01]  /*9160*/  F2FP.F16.E4M3.UNPACK_B R9, R20 ;  /* 0x00000014ff09723e */ /* 0x000fe200020006ff */
[-C--:B------:R-:W-:Y:S01]  /*9170*/  FMUL.FTZ R10, R3, R8.reuse ;  /* 0x00000008030a7220 */ /* 0x080fe20000410000 */
[----:B------:R-:W-:Y:S02]  /*9180*/  HADD2.F32 R5, -RZ, R4.H1_H1 ;  /* 0x30000004ff057230 */ /* 0x000fe40000004100 */
        /* <DEDUP_REMOVED lines=8> */
[C---:B------:R-:W-:Y:S01]  /*9210*/  FMUL.FTZ R11, R5.reuse, R13 ;  /* 0x0000000d050b7220 */ /* 0x040fe20000410000 */
[----:B------:R-:W-:Y:S02]  /*9220*/  HADD2.F32 R3, -RZ, R0.H1_H1 ;  /* 0x30000000ff037230 */ /* 0x000fe40000004100 */
[----:B------:R-:W-:Y:S02]  /*9230*/  HADD2.F32 R8, -RZ, R8.H0_H0 ;  /* 0x20000008ff087230 */ /* 0x000fe40000004100 */
[-C--:B------:R-:W-:Y:S01]  /*9240*/  FMUL.FTZ R15, R5, R9.reuse ;  /* 0x00000009050f7220 */ /* 0x080fe20000410000 */
        /* <DEDUP_REMOVED lines=8> */
[----:B------:R-:W-:-:S02]  /*92d0*/  HADD2.F32 R4, -RZ, R12.H1_H1 ;  /* 0x3000000cff047230 */ /* 0x000fc40000004100 */
[--C-:B------:R-:W-:Y:S02]  /*92e0*/  HADD2.F32 R3, -RZ, R7.reuse.H1_H1 ;  /* 0x30000007ff037230 */ /* 0x100fe40000004100 */
[--C-:B------:R-:W-:Y:S02]  /*92f0*/  HADD2.F32 R8, -RZ, R20.reuse.H1_H1 ;  /* 0x30000014ff087230 */ /* 0x100fe40000004100 */
[----:B------:R-:W-:Y:S02]  /*9300*/  HADD2.F32 R9, -RZ, R20.H0_H0 ;  /* 0x20000014ff097230 */ /* 0x000fe40000004100 */
[C---:B------:R-:W-:Y:S01]  /*9310*/  FMUL.FTZ R13, R3.reuse, R4 ;  /* 0x00000004030d7220 */ /* 0x040fe20000410000 */
[----:B------:R-:W-:Y:S02]  /*9320*/  HADD2.F32 R0, -RZ, R6.H1_H1 ;  /* 0x30000006ff007230 */ /* 0x000fe40000004100 */
[----:B------:R-:W-:Y:S02]  /*9330*/  HADD2.F32 R5, -RZ, R12.H0_H0 ;  /* 0x2000000cff057230 */ /* 0x000fe40000004100 */
[----:B------:R-:W-:Y:S01]  /*9340*/  FMUL.FTZ R12, R3, R8 ;  /* 0x00000008030c7220 */ /* 0x000fe20000410000 */
[----:B------:R-:W-:-:S02]  /*9350*/  HADD2.F32 R7, -RZ, R7.H0_H0 ;  /* 0x20000007ff077230 */ /* 0x000fc40000004100 */
[C---:B------:R-:W-:Y:S01]  /*9360*/  FMUL.FTZ R3, R0.reuse, R9 ;  /* 0x0000000900037220 */ /* 0x040fe20000410000 */
[----:B------:R-:W-:Y:S02]  /*9370*/  HADD2.F32 R6, -RZ, R6.H0_H0 ;  /* 0x20000006ff067230 */ /* 0x000fe40000004100 */
[-C--:B------:R-:W-:Y:S01]  /*9380*/  FMUL.FTZ R0, R0, R5.reuse ;  /* 0x0000000500007220 */ /* 0x080fe20000410000 */
[C---:B------:R-:W-:Y:S01]  /*9390*/  FFMA.FTZ R12, R7.reuse, R4, -R12 ;  /* 0x00000004070c7223 */ /* 0x040fe2000001080c */
[----:B------:R-:W-:Y:S01]  /*93a0*/  FFMA.FTZ R13, R7, R8, R13 ;  /* 0x00000008070d7223 */ /* 0x000fe2000001000d */
[C---:B------:R-:W-:Y:S01]  /*93b0*/  FFMA.FTZ R5, R6.reuse, R5, -R3 ;  /* 0x0000000506057223 */ /* 0x040fe20000010803 */
[----:B------:R-:W-:Y:S01]  /*93c0*/  FFMA.FTZ R0, R6, R9, R0 ;  /* 0x0000000906007223 */ /* 0x000fe20000010000 */
[----:B------:R-:W-:Y:S02]  /*93d0*/  F2FP.SATFINITE.E4M3.F32.PACK_AB_MERGE_C R6, R29, R28, RZ ;  /* 0x0000001c1d06723e */ /* 0x000fe400048070ff */
[----:B------:R-:W-:-:S02]  /*93e0*/  F2FP.SATFINITE.E4M3.F32.PACK_AB_MERGE_C R7, R31, R30, RZ ;  /* 0x0000001e1f07723e */ /* 0x000fc400048070ff */
[----:B------:R-:W-:Y:S02]  /*93f0*/  F2FP.SATFINITE.E4M3.F32.PACK_AB_MERGE_C R4, R15, R14, RZ ;  /* 0x0000000e0f04723e */ /* 0x000fe400048070ff */
[----:B------:R-:W-:Y:S02]  /*9400*/  F2FP.SATFINITE.E4M3.F32.PACK_AB_MERGE_C R12, R13, R12, RZ ;  /* 0x0000000c0d0c723e */ /* 0x000fe400048070ff */
[----:B------:R-:W-:Y:S02]  /*9410*/  F2FP.SATFINITE.E4M3.F32.PACK_AB_MERGE_C R6, R27, R26, R6 ;  /* 0x0000001a1b06723e */ /* 0x000fe40004807006 */
[----:B------:R-:W-:Y:S02]  /*9420*/  F2FP.SATFINITE.E4M3.F32.PACK_AB_MERGE_C R7, R25, R24, R7 ;  /* 0x000000181907723e */ /* 0x000fe40004807007 */
[----:B------:R-:W-:Y:S02]  /*9430*/  F2FP.SATFINITE.E4M3.F32.PACK_AB_MERGE_C R4, R10, R11, R4 ;  /* 0x0000000b0a04723e */ /* 0x000fe40004807004 */
[----:B------:R-:W-:-:S05]  /*9440*/  F2FP.SATFINITE.E4M3.F32.PACK_AB_MERGE_C R5, R0, R5, R12 ;  /* 0x000000050005723e */ /* 0x000fca000480700c */
[----:B------:R0:W-:Y:S01]  /*9450*/  STS.128 [R21+0x12000], R4 ;  /* 0x0120000415007388 */ /* 0x0001e20000000c00 */
[----:B------:R-:W-:Y:S05]  /*9460*/  BRA `(.L_x_434) ;  /* 0x0000002000fc7947 */ /* 0x000fea0003800000 */
.L_x_428:
[----:B------:R-:W-:-:S03]  /*9470*/  UMOV UR4, 0xffffffff ;  /* 0xffffffff00047882 */ /* 0x000fc60000000000 */
[----:B------:R-:W-:Y:S05]  /*9480*/  BRA.DIV UR4, `(.L_x_439) ;  /* 0x0000011e04787947 */ /* 0x000fea000b800000 */
[----:B------:R0:W1:Y:S04]  /*9490*/  SHFL.IDX PT, R3, R28, RZ, 0x1e1f ;  /* 0x001e1fff1c037589 */ /* 0x00006800000e0000 */
[----:B------:R0:W2:Y:S04]  /*94a0*/  SHFL.IDX PT, R27, R26, RZ, 0x1e1f ;  /* 0x001e1fff1a1b7589 */ /* 0x0000a800000e0000 */
[----:B------:R0:W3:Y:S04]  /*94b0*/  SHFL.IDX PT, R0, R30, RZ, 0x1e1f ;  /* 0x001e1fff1e007589 */ /* 0x0000e800000e0000 */
[----:B------:R0:W4:Y:S02]  /*94c0*/  SHFL.IDX PT, R20, R31, RZ, 0x1e1f ;  /* 0x001e1fff1f147589 */ /* 0x00012400000e0000 */
.L_x_657:
        /* <DEDUP_REMOVED lines=12> */
[----:B------:R-:W-:Y:S02]  /*9590*/  LOP3.LUT R8, R5, 0xfffffffe, RZ, 0xc0, !PT ;  /* 0xfffffffe05087812 */ /* 0x000fe400078ec0ff */
[----:B------:R-:W-:-:S03]  /*95a0*/  CS2R R4, SRZ ;  /* 0x0000000000047805 */ /* 0x000fc6000001ff00 */
[----:B------:R-:W-:Y:S01]  /*95b0*/  IMAD.IADD R37, R9, 0x1, -R8 ;  /* 0x0000000109257824 */ /* 0x000fe200078e0a08 */
[----:B------:R-:W-:-:S04]  /*95c0*/  CS2R R8, SRZ ;  /* 0x0000000000087805 */ /* 0x000fc8000001ff00 */
[----:B------:R-:W-:Y:S01]  /*95d0*/  SHF.L.U32 R37, R37, 0x1f, RZ ;  /* 0x0000001f25257819 */ /* 0x000fe200000006ff */
[----:B------:R-:W-:Y:S06]  /*95e0*/  @P0 BRA `(.L_x_441) ;  /* 0x0000000000700947 */ /* 0x000fec0003800000 */
[----:B------:R-:W2:Y:S01]  /*95f0*/  LDL R26, [R1] ;  /* 0x00000000011a7983 */ /* 0x000ea20000100800 */
[C---:B------:R-:W-:Y:S01]  /*9600*/  VIADD R4, R16.reuse, 0x20 ;  /* 0x0000002010047836 */ /* 0x040fe20000000000 */
[----:B------:R-:W-:Y:S01]  /*9610*/  ULDC UR4, c[0x0][0x3f4] ;  /* 0x0000fd0000047ab9 */ /* 0x000fe20000000800 */
[----:B------:R-:W-:Y:S02]  /*9620*/  CS2R R28, SRZ ;  /* 0x00000000001c7805 */ /* 0x000fe4000001ff00 */
[----:B------:R-:W-:Y:S02]  /*9630*/  ISETP.GE.AND P4, PT, R16, UR4, PT ;  /* 0x0000000410007c0c */ /* 0x000fe4000bf86270 */
[----:B------:R-:W-:Y:S02]  /*9640*/  CS2R R30, SRZ ;  /* 0x00000000001e7805 */ /* 0x000fe4000001ff00 */
[----:B------:R-:W-:Y:S02]  /*9650*/  ISETP.GE.AND P5, PT, R4, UR4, PT ;  /* 0x0000000404007c0c */ /* 0x000fe4000bfa6270 */
[----:B------:R-:W-:-:S02]  /*9660*/  CS2R R12, SRZ ;  /* 0x00000000000c7805 */ /* 0x000fc4000001ff00 */
[----:B------:R-:W-:Y:S02]  /*9670*/  CS2R R14, SRZ ;  /* 0x00000000000e7805 */ /* 0x000fe4000001ff00 */
[----:B------:R-:W-:Y:S02]  /*9680*/  CS2R R8, SRZ ;  /* 0x0000000000087805 */ /* 0x000fe4000001ff00 */
[----:B------:R-:W-:Y:S02]  /*9690*/  CS2R R10, SRZ ;  /* 0x00000000000a7805 */ /* 0x000fe4000001ff00 */
[----:B------:R-:W-:Y:S02]  /*96a0*/  CS2R R6, SRZ ;  /* 0x0000000000067805 */ /* 0x000fe4000001ff00 */
[----:B------:R-:W-:Y:S02]  /*96b0*/  @!P4 SHF.R.S32.HI R5, RZ, 0x1f, R16 ;  /* 0x0000001fff05c819 */ /* 0x000fe40000011410 */
[----:B-1----:R-:W-:-:S05]  /*96c0*/  @!P4 IADD3 R38, P0, R16, R3, RZ ;  /* 0x000000031026c210 */ /* 0x002fca0007f1e0ff */
[----:B---3--:R-:W-:-:S05]  /*96d0*/  @!P4 IMAD.X R39, R0, 0x1, R5, P0 ;  /* 0x000000010027c824 */ /* 0x008fca00000e0605 */
[----:B------:R0:W5:Y:S01]  /*96e0*/  @!P4 LD.E.128 R28, desc[UR40][R38.64] ;  /* 0x00000028261cc980 */ /* 0x000162000c101d00 */
[----:B--2---:R-:W-:Y:S01]  /*96f0*/  @!P5 IMAD.SHL.U32 R4, R26, 0x10, RZ ;  /* 0x000000101a04d824 */ /* 0x004fe200078e00ff */
[----:B------:R-:W-:-:S04]  /*9700*/  @!P4 IADD3 R26, P1, R16, R27, RZ ;  /* 0x0000001b101ac210 */ /* 0x000fc80007f3e0ff */
[C---:B------:R-:W-:Y:S02]  /*9710*/  @!P5 IADD3 R32, P2, R4.reuse, R3, RZ ;  /* 0x000000030420d210 */ /* 0x040fe40007f5e0ff */
[----:B------:R-:W-:Y:S01]  /*9720*/  @!P5 IADD3 R34, P3, R4, R27, RZ ;  /* 0x0000001b0422d210 */ /* 0x000fe20007f7e0ff */
[----:B----4-:R-:W-:Y:S01]  /*9730*/  @!P4 IMAD.X R27, R20, 0x1, R5, P1 ;  /* 0x00000001141bc824 */ /* 0x010fe200008e0605 */
[----:B------:R-:W-:Y:S02]  /*9740*/  @!P5 SHF.R.S32.HI R3, RZ, 0x1f, R4 ;  /* 0x0000001fff03d819 */ /* 0x000fe40000011404 */
[----:B------:R-:W-:Y:S02]  /*9750*/  CS2R R4, SRZ ;  /* 0x0000000000047805 */ /* 0x000fe4000001ff00 */
[----:B------:R0:W5:Y:S01]  /*9760*/  @!P4 LD.E.128 R12, desc[UR40][R26.64] ;  /* 0x000000281a0cc980 */ /* 0x000162000c101d00 */
[--C-:B------:R-:W-:Y:S02]  /*9770*/  @!P5 IMAD.X R33, R0, 0x1, R3.reuse, P2 ;  /* 0x000000010021d824 */ /* 0x100fe400010e0603 */
[----:B------:R-:W-:-:S03]  /*9780*/  @!P5 IMAD.X R35, R20, 0x1, R3, P3 ;  /* 0x000000011423d824 */ /* 0x000fc600018e0603 */
[----:B------:R0:W5:Y:S04]  /*9790*/  @!P5 LD.E.128 R8, desc[UR40][R32.64] ;  /* 0x000000282008d980 */ /* 0x000168000c101d00 */
[----:B------:R0:W5:Y:S02]  /*97a0*/  @!P5 LD.E.128 R4, desc[UR40][R34.64] ;  /* 0x000000282204d980 */ /* 0x000164000c101d00 */
.L_x_441:
[----:B------:R-:W-:Y:S05]  /*97b0*/  BSYNC B1 ;  /* 0x0000000000017941 */ /* 0x000fea0003800000 */
.L_x_440:
[----:B------:R-:W1:Y:S01]  /*97c0*/  SYNCS.PHASECHK.TRANS64.TRYWAIT P0, [R18+URZ+0x19c00], R37 ;  /* 0x019c0025120075a7 */ /* 0x000e62000800017f */
[----:B---3--:R-:W-:Y:S01]  /*97d0*/  IMAD R0, R25, -0xc0, R24 ;  /* 0xffffff4019007824 */ /* 0x008fe200078e0218 */
[----:B------:R-:W-:Y:S04]  /*97e0*/  BSSY B1, `(.L_x_442) ;  /* 0x0000004000017945 */ /* 0x000fe80003800000 */
[----:B------:R-:W-:-:S04]  /*97f0*/  VIMNMX R0, R0, 0xc0, PT ;  /* 0x000000c000007848 */ /* 0x000fc80003fe0100 */
[----:B------:R-:W-:Y:S01]  /*9800*/  ISETP.GE.AND P1, PT, R155, R0, PT ;  /* 0x000000009b00720c */ /* 0x000fe20003f26270 */
[----:B-1----:R-:W-:-:S12]  /*9810*/  @!P0 BRA `(.L_x_443) ;  /* 0x0000011c00088947 */ /* 0x002fd80003800000 */
.L_x_658:
[----:B------:R-:W-:Y:S05]  /*9820*/  BSYNC B1 ;  /* 0x0000000000017941 */ /* 0x000fea0003800000 */
.L_x_442:
[----:B------:R-:W-:Y:S05]  /*9830*/  @P1 BRA `(.L_x_434) ;  /* 0x0000002000081947 */ /* 0x000fea0003800000 */
[----:B------:R3:W5:Y:S01]  /*9840*/  LDL R63, [R1+0x8] ;  /* 0x00000800013f7983 */ /* 0x0007620000100800 */
[----:B------:R-:W0:Y:S03]  /*9850*/  LDC R3, c[0x0][0x3f4] ;  /* 0x0000fd00ff037b82 */ /* 0x000e260000000800 */
[----:B------:R3:W5:Y:S04]  /*9860*/  LDL R62, [R1+0x20] ;  /* 0x00002000013e7983 */ /* 0x0007680000100800 */
[----:B------:R3:W5:Y:S01]  /*9870*/  LDL R60, [R1+0x98] ;  /* 0x00009800013c7983 */ /* 0x0007620000100800 */
[C---:B------:R-:W-:Y:S01]  /*9880*/  VIADD R0, R16.reuse, 0x20 ;  /* 0x0000002010007836 */ /* 0x040fe20000000000 */
[----:B------:R-:W-:Y:S01]  /*9890*/  BSSY B1, `(.L_x_444) ;  /* 0x00000fd000017945 */ /* 0x000fe20003800000 */
[----:B0-----:R-:W-:-:S03]  /*98a0*/  ISETP.GE.AND P0, PT, R16, R3, PT ;  /* 0x000000031000720c */ /* 0x001fc60003f06270 */
[----:B------:R-:W-:-:S10]  /*98b0*/  ISETP.GE.AND P1, PT, R0, R3, PT ;  /* 0x000000030000720c */ /* 0x000fd40003f26270 */
[----:B---3--:R-:W-:Y:S05]  /*98c0*/  @P0 BRA `(.L_x_445) ;  /* 0x0000000c00e40947 */ /* 0x008fea0003800000 */
[----:B------:R-:W0:Y:S01]  /*98d0*/  S2R R25, SR_TID.X ;  /* 0x0000000000197919 */ /* 0x000e220000002100 */
[----:B----45:R-:W-:Y:S02]  /*98e0*/  SHF.R.U32.HI R20, RZ, 0x8, R28 ;  /* 0x00000008ff147819 */ /* 0x030fe4000001161c */
[----:B------:R-:W-:Y:S02]  /*98f0*/  LOP3.LUT R0, R28, 0xff, RZ, 0xc0, !PT ;  /* 0x000000ff1c007812 */ /* 0x000fe400078ec0ff */
[----:B------:R-:W-:Y:S02]  /*9900*/  SHF.R.U32.HI R26, RZ, 0x8, R30 ;  /* 0x00000008ff1a7819 */ /* 0x000fe4000001161e */
[----:B--2---:R-:W-:Y:S02]  /*9910*/  SHF.R.U32.HI R27, RZ, 0x8, R29 ;  /* 0x00000008ff1b7819 */ /* 0x004fe4000001161d */
[----:B------:R-:W-:Y:S02]  /*9920*/  LOP3.LUT R24, R29, 0xff, RZ, 0xc0, !PT ;  /* 0x000000ff1d187812 */ /* 0x000fe400078ec0ff */
[----:B------:R-:W-:-:S02]  /*9930*/  LOP3.LUT R27, R27, 0xff, RZ, 0xc0, !PT ;  /* 0x000000ff1b1b7812 */ /* 0x000fc400078ec0ff */
[----:B------:R-:W-:Y:S02]  /*9940*/  SHF.R.U32.HI R45, RZ, 0x8, R15 ;  /* 0x00000008ff2d7819 */ /* 0x000fe4000001160f */
[----:B------:R-:W-:Y:S02]  /*9950*/  PRMT R38, R27, 0x7604, R24 ;  /* 0x000076041b267816 */ /* 0x000fe40000000018 */
[----:B------:R-:W-:Y:S02]  /*9960*/  LOP3.LUT R24, R31, 0xff, RZ, 0xc0, !PT ;  /* 0x000000ff1f187812 */ /* 0x000fe400078ec0ff */
[----:B------:R-:W-:Y:S02]  /*9970*/  SHF.R.U32.HI R40, RZ, 0x8, R13 ;  /* 0x00000008ff287819 */ /* 0x000fe4000001160d */
[----:B------:R-:W-:Y:S02]  /*9980*/  SHF.R.U32.HI R43, RZ, 0x8, R14 ;  /* 0x00000008ff2b7819 */ /* 0x000fe4000001160e */
[----:B------:R-:W-:-:S02]  /*9990*/  LOP3.LUT R44, R15, 0xff, RZ, 0xc0, !PT ;  /* 0x000000ff0f2c7812 */ /* 0x000fc400078ec0ff */
[----:B------:R-:W-:Y:S02]  /*99a0*/  LOP3.LUT R45, R45, 0xff, RZ, 0xc0, !PT ;  /* 0x000000ff2d2d7812 */ /* 0x000fe400078ec0ff */
[----:B------:R-:W-:Y:S02]  /*99b0*/  LOP3.LUT R39, R13, 0xff, RZ, 0xc0, !PT ;  /* 0x000000ff0d277812 */ /* 0x000fe400078ec0ff */
[----:B------:R-:W-:Y:S02]  /*99c0*/  LOP3.LUT R40, R40, 0xff, RZ, 0xc0, !PT ;  /* 0x000000ff28287812 */ /* 0x000fe400078ec0ff */
[----:B------:R-:W-:Y:S01]  /*99d0*/  LOP3.LUT R42, R14, 0xff, RZ, 0xc0, !PT ;  /* 0x000000ff0e2a7812 */ /* 0x000fe200078ec0ff */
[----:B0-----:R-:W-:Y:S01]  /*99e0*/  VIADD R33, R25, 0xffffff80 ;  /* 0xffffff8019217836 */ /* 0x001fe20000000000 */
[----:B------:R-:W-:Y:S02]  /*99f0*/  LOP3.LUT R25, R20, 0xff, RZ, 0xc0, !PT ;  /* 0x000000ff14197812 */ /* 0x000fe400078ec0ff */
[----:B------:R-:W-:-:S02]  /*9a00*/  LOP3.LUT R20, R30, 0xff, RZ, 0xc0, !PT ;  /* 0x000000ff1e147812 */ /* 0x000fc400078ec0ff */
[----:B------:R-:W-:Y:S02]  /*9a10*/  LEA.HI R32, R33, R33, RZ, 0x1 ;  /* 0x0000002121207211 */ /* 0x000fe400078f08ff */
[----:B-1----:R-:W-:Y:S02]  /*9a20*/  PRMT R37, R25, 0x7604, R0 ;  /* 0x0000760419257816 */ /* 0x002fe40000000000 */
[----:B------:R-:W-:Y:S02]  /*9a30*/  LOP3.LUT R32, R32, 0xfffffffe, RZ, 0xc0, !PT ;  /* 0xfffffffe20207812 */ /* 0x000fe400078ec0ff */
[----:B------:R-:W-:Y:S02]  /*9a40*/  SHF.R.U32.HI R25, RZ, 0x8, R31 ;  /* 0x00000008ff197819 */ /* 0x000fe4000001161f */
[----:B------:R-:W-:Y:S01]  /*9a50*/  LOP3.LUT R43, R43, 0xff, RZ, 0xc0, !PT ;  /* 0x000000ff2b2b7812 */ /* 0x000fe200078ec0ff */
[----:B------:R-:W-:Y:S01]  /*9a60*/  IMAD.IADD R32, R33, 0x1, -R32 ;  /* 0x0000000121207824 */ /* 0x000fe200078e0a20 */
[----:B------:R-:W-:-:S02]  /*9a70*/  LOP3.LUT R33, R26, 0xff, RZ, 0xc0, !PT ;  /* 0x000000ff1a217812 */ /* 0x000fc400078ec0ff */
[----:B------:R-:W-:Y:S02]  /*9a80*/  SHF.R.U32.HI R26, RZ, 0x8, R12 ;  /* 0x00000008ff1a7819 */ /* 0x000fe4000001160c */
[----:B------:R-:W-:Y:S02]  /*9a90*/  LEA.HI R0, R3, R32, RZ, 0x1c ;  /* 0x0000002003007211 */ /* 0x000fe400078fe0ff */
[----:B------:R-:W-:Y:S02]  /*9aa0*/  PRMT R41, R33, 0x7604, R20 ;  /* 0x0000760421297816 */ /* 0x000fe40000000014 */
[C---:B------:R-:W-:Y:S01]  /*9ab0*/  LEA.HI R20, R0.reuse, R0, RZ, 0x1 ;  /* 0x0000000000147211 */ /* 0x040fe200078f08ff */
[----:B------:R-:W-:Y:S01]  /*9ac0*/  IMAD.SHL.U32 R0, R0, 0x10, RZ ;  /* 0x0000001000007824 */ /* 0x000fe200078e00ff */
[----:B------:R-:W-:Y:S02]  /*9ad0*/  LOP3.LUT R25, R25, 0xff, RZ, 0xc0, !PT ;  /* 0x000000ff19197812 */ /* 0x000fe400078ec0ff */
[----:B------:R-:W-:-:S02]  /*9ae0*/  SHF.R.S32.HI R20, RZ, 0x1, R20 ;  /* 0x00000001ff147819 */ /* 0x000fc40000011414 */
[----:B------:R-:W-:Y:S02]  /*9af0*/  LOP3.LUT R0, R63, 0x10, R0, 0xf8, !PT ;  /* 0x000000103f007812 */ /* 0x000fe400078ef800 */
[----:B------:R-:W-:Y:S01]  /*9b00*/  LOP3.LUT R32, R12, 0xff, RZ, 0xc0, !PT ;  /* 0x000000ff0c207812 */ /* 0x000fe200078ec0ff */
[----:B------:R-:W-:Y:S01]  /*9b10*/  IMAD R33, R20, 0x1800, R62 ;  /* 0x0000180014217824 */ /* 0x000fe200078e023e */
[----:B------:R-:W-:Y:S02]  /*9b20*/  LOP3.LUT R0, R0, R60, RZ, 0x3c, !PT ;  /* 0x0000003c00007212 */ /* 0x000fe400078e3cff */
[----:B------:R-:W-:Y:S02]  /*9b30*/  LOP3.LUT R35, R26, 0xff, RZ, 0xc0, !PT ;  /* 0x000000ff1a237812 */ /* 0x000fe400078ec0ff */
[----:B------:R-:W-:Y:S02]  /*9b40*/  IADD3 R0, R18, R33, R0 ;  /* 0x0000002112007210 */ /* 0x000fe40007ffe000 */
[----:B------:R-:W-:-:S02]  /*9b50*/  PRMT R20, R25, 0x7604, R24 ;  /* 0x0000760419147816 */ /* 0x000fc40000000018 */
[----:B------:R-:W0:Y:S01]  /*9b60*/  LDS.128 R24, [R21+0xf000] ;  /* 0x00f0000015187984 */ /* 0x000e220000000c00 */
[----:B------:R-:W-:Y:S02]  /*9b70*/  PRMT R47, R35, 0x7604, R32 ;  /* 0x00007604232f7816 */ /* 0x000fe40000000020 */
[----:B------:R-:W-:Y:S01]  /*9b80*/  PRMT R44, R45, 0x7604, R44 ;  /* 0x000076042d2c7816 */ /* 0x000fe2000000002c */
[----:B------:R-:W1:Y:S01]  /*9b90*/  LDS.128 R32, [R0+0xf000] ;  /* 0x00f0000000207984 */ /* 0x000e620000000c00 */
[----:B------:R-:W-:Y:S02]  /*9ba0*/  PRMT R40, R40, 0x7604, R39 ;  /* 0x0000760428287816 */ /* 0x000fe40000000027 */
[----:B------:R-:W-:Y:S02]  /*9bb0*/  SHF.R.U32.HI R45, RZ, 0x10, R13 ;  /* 0x00000010ff2d7819 */ /* 0x000fe4000001160d */
[----:B------:R-:W-:Y:S02]  /*9bc0*/  SHF.R.U32.HI R39, RZ, 0x10, R29 ;  /* 0x00000010ff277819 */ /* 0x000fe4000001161d */
[----:B------:R-:W-:Y:S01]  /*9bd0*/  PRMT R51, R43, 0x7604, R42 ;  /* 0x000076042b337816 */ /* 0x000fe2000000002a */
[----:B------:R-:W-:Y:S01]  /*9be0*/  IMAD.U32 R45, R45, 0x10000, RZ ;  /* 0x000100002d2d7824 */ /* 0x000fe200078e00ff */
[----:B------:R-:W-:Y:S01]  /*9bf0*/  SHF.R.U32.HI R43, RZ, 0x10, R31 ;  /* 0x00000010ff2b7819 */ /* 0x000fe2000001161f */
[----:B------:R-:W-:Y:S01]  /*9c00*/  IMAD.U32 R39, R39, 0x10000, RZ ;  /* 0x0001000027277824 */ /* 0x000fe200078e00ff */
[----:B------:R-:W-:-:S02]  /*9c10*/  LOP3.LUT R37, R37, 0xff0000, R28, 0xf8, !PT ;  /* 0x00ff000025257812 */ /* 0x000fc400078ef81c */
[----:B------:R-:W-:Y:S01]  /*9c20*/  LOP3.LUT R49, R40, 0xff0000, R45, 0xf8, !PT ;  /* 0x00ff000028317812 */ /* 0x000fe200078ef82d */
[----:B------:R-:W-:Y:S01]  /*9c30*/  IMAD.U32 R43, R43, 0x10000, RZ ;  /* 0x000100002b2b7824 */ /* 0x000fe200078e00ff */
[----:B------:R-:W-:Y:S02]  /*9c40*/  LOP3.LUT R39, R38, 0xff0000, R39, 0xf8, !PT ;  /* 0x00ff000026277812 */ /* 0x000fe400078ef827 */
[----:B------:R-:W-:Y:S02]  /*9c50*/  LOP3.LUT R41, R41, 0xff0000, R30, 0xf8, !PT ;  /* 0x00ff000029297812 */ /* 0x000fe400078ef81e */
[----:B------:R-:W-:Y:S02]  /*9c60*/  LOP3.LUT R43, R20, 0xff0000, R43, 0xf8, !PT ;  /* 0x00ff0000142b7812 */ /* 0x000fe400078ef82b */
[----:B------:R-:W-:Y:S02]  /*9c70*/  LOP3.LUT R49, R49, 0xff000000, R13, 0xf8, !PT ;  /* 0xff00000031317812 */ /* 0x000fe400078ef80d */
[----:B------:R-:W-:-:S02]  /*9c80*/  LOP3.LUT R45, R39, 0xff000000, R29, 0xf8, !PT ;  /* 0xff000000272d7812 */ /* 0x000fc400078ef81d */
[----:B------:R-:W-:Y:S02]  /*9c90*/  LOP3.LUT R28, R37, 0xff000000, R28, 0xf8, !PT ;  /* 0xff000000251c7812 */ /* 0x000fe400078ef81c */
[----:B------:R-:W-:Y:S02]  /*9ca0*/  LOP3.LUT R42, R43, 0xff000000, R31, 0xf8, !PT ;  /* 0xff0000002b2a7812 */ /* 0x000fe400078ef81f */
[----:B------:R-:W-:Y:S02]  /*9cb0*/  SHF.R.U32.HI R53, RZ, 0x10, R15 ;  /* 0x00000010ff357819 */ /* 0x000fe4000001160f */
[----:B------:R-:W-:Y:S02]  /*9cc0*/  LOP3.LUT R37, R47, 0xff0000, R12, 0xf8, !PT ;  /* 0x00ff00002f257812 */ /* 0x000fe400078ef80c */
[----:B------:R-:W-:Y:S01]  /*9cd0*/  LOP3.LUT R20, R41, 0xff000000, R30, 0xf8, !PT ;  /* 0xff00000029147812 */ /* 0x000fe200078ef81e */
[----:B------:R-:W-:Y:S01]  /*9ce0*/  IMAD.U32 R53, R53, 0x10000, RZ ;  /* 0x0001000035357824 */ /* 0x000fe200078e00ff */
[----:B------:R-:W-:-:S02]  /*9cf0*/  LOP3.LUT R51, R51, 0xff0000, R14, 0xf8, !PT ;  /* 0x00ff000033337812 */ /* 0x000fc400078ef80e */
[-C--:B0-----:R-:W-:Y:S02]  /*9d00*/  F2FP.F16.E4M3.UNPACK_B R43, R27.reuse ;  /* 0x0000001bff2b723e */ /* 0x081fe400020006ff */
[----:B------:R-:W-:Y:S02]  /*9d10*/  F2FP.F16.E4M3.UNPACK_B R46, R27.H1 ;  /* 0x0000001bff2e723e */ /* 0x000fe400030006ff */
[-C--:B------:R-:W-:Y:S02]  /*9d20*/  F2FP.F16.E4M3.UNPACK_B R27, R24.reuse ;  /* 0x00000018ff1b723e */ /* 0x080fe400020006ff */
[----:B------:R-:W-:Y:S02]  /*9d30*/  F2FP.F16.E4M3.UNPACK_B R39, R24.H1 ;  /* 0x00000018ff27723e */ /* 0x000fe400030006ff */
[----:B------:R-:W-:Y:S02]  /*9d40*/  F2FP.F16.E4M3.UNPACK_B R48, R49 ;  /* 0x00000031ff30723e */ /* 0x000fe400020006ff */
[----:B-1----:R-:W-:-:S02]  /*9d50*/  F2FP.F16.E4M3.UNPACK_B R30, R33 ;  /* 0x00000021ff1e723e */ /* 0x002fc400020006ff */
[----:B------:R-:W-:Y:S01]  /*9d60*/  F2FP.F16.E4M3.UNPACK_B R24, R45 ;  /* 0x0000002dff18723e */ /* 0x000fe200020006ff */
[----:B------:R-:W-:Y:S01]  /*9d70*/  HADD2.F32 R50, -RZ, R48.H0_H0 ;  /* 0x20000030ff327230 */ /* 0x000fe20000004100 */
[----:B------:R-:W-:Y:S02]  /*9d80*/  LOP3.LUT R37, R37, 0xff000000, R12, 0xf8, !PT ;  /* 0xff00000025257812 */ /* 0x000fe400078ef80c */
[----:B------:R-:W-:Y:S01]  /*9d90*/  LOP3.LUT R12, R51, 0xff000000, R14, 0xf8, !PT ;  /* 0xff000000330c7812 */ /* 0x000fe200078ef80e */
[----:B------:R-:W-:Y:S01]  /*9da0*/  HADD2.F32 R14, -RZ, R30.H0_H0 ;  /* 0x2000001eff0e7230 */ /* 0x000fe20000004100 */
[-C--:B------:R-:W-:Y:S01]  /*9db0*/  F2FP.F16.E4M3.UNPACK_B R29, R25.reuse ;  /* 0x00000019ff1d723e */ /* 0x080fe200020006ff */
[----:B------:R-:W-:Y:S01]  /*9dc0*/  HADD2.F32 R31, -RZ, R24.H0_H0 ;  /* 0x20000018ff1f7230 */ /* 0x000fe20000004100 */
[----:B------:R-:W-:Y:S01]  /*9dd0*/  F2FP.F16.E4M3.UNPACK_B R38, R25.H1 ;  /* 0x00000019ff26723e */ /* 0x000fe200030006ff */
[----:B------:R-:W-:Y:S01]  /*9de0*/  HADD2.F32 R51, -RZ, R48.H1_H1 ;  /* 0x30000030ff337230 */ /* 0x000fe20000004100 */
[----:B------:R-:W-:Y:S01]  /*9df0*/  F2FP.F16.E4M3.UNPACK_B R40, R33.H1 ;  /* 0x00000021ff28723e */ /* 0x000fe200030006ff */
[----:B------:R-:W-:Y:S01]  /*9e00*/  HADD2.F32 R25, -RZ, R29.H0_H0 ;  /* 0x2000001dff197230 */ /* 0x000fe20000004100 */
[----:B------:R-:W-:Y:S01]  /*9e10*/  LOP3.LUT R53, R44, 0xff0000, R53, 0xf8, !PT ;  /* 0x00ff00002c357812 */ /* 0x000fe200078ef835 */
[----:B------:R-:W-:Y:S01]  /*9e20*/  HADD2.F32 R30, -RZ, R30.H1_H1 ;  /* 0x3000001eff1e7230 */ /* 0x000fe20000004100 */
[----:B------:R-:W-:-:S02]  /*9e30*/  F2FP.F16.E4M3.UNPACK_B R33, R32 ;  /* 0x00000020ff21723e */ /* 0x000fc400020006ff */
[----:B------:R-:W-:Y:S01]  /*9e40*/  F2FP.F16.E4M3.UNPACK_B R41, R32.H1 ;  /* 0x00000020ff29723e */ /* 0x000fe200030006ff */
[-C--:B------:R-:W-:Y:S01]  /*9e50*/  FMUL.FTZ R32, R14, R50.reuse ;  /* 0x000000320e207220 */ /* 0x080fe20000410000 */
[----:B------:R-:W-:Y:S01]  /*9e60*/  F2FP.F16.E4M3.UNPACK_B R44, R35 ;  /* 0x00000023ff2c723e */ /* 0x000fe200020006ff */
[----:B------:R-:W-:Y:S01]  /*9e70*/  FMUL.FTZ R55, R30, R51 ;  /* 0x000000331e377220 */ /* 0x000fe20000410000 */
[----:B------:R-:W-:Y:S01]  /*9e80*/  F2FP.F16.E4M3.UNPACK_B R47, R35.H1 ;  /* 0x00000023ff2f723e */ /* 0x000fe200030006ff */
[----:B------:R-:W-:Y:S01]  /*9e90*/  FMUL.FTZ R35, R14, R31 ;  /* 0x0000001f0e237220 */ /* 0x000fe20000410000 */
[----:B------:R-:W-:Y:S01]  /*9ea0*/  F2FP.F16.E4M3.UNPACK_B R49, R49.H1 ;  /* 0x00000031ff31723e */ /* 0x000fe200030006ff */
[C---:B------:R-:W-:Y:S01]  /*9eb0*/  FFMA.FTZ R14, R25.reuse, R31, -R32 ;  /* 0x0000001f190e7223 */ /* 0x040fe20000010820 */
[----:B------:R-:W-:Y:S01]  /*9ec0*/  F2FP.F16.E4M3.UNPACK_B R45, R45.H1 ;  /* 0x0000002dff2d723e */ /* 0x000fe200030006ff */
[----:B------:R-:W-:Y:S01]  /*9ed0*/  FFMA.FTZ R25, R25, R50, R35 ;  /* 0x0000003219197223 */ /* 0x000fe20000010023 */
[----:B------:R-:W-:Y:S01]  /*9ee0*/  HADD2.F32 R35, -RZ, R24.H1_H1 ;  /* 0x30000018ff237230 */ /* 0x000fe20000004100 */
[----:B------:R-:W-:Y:S01]  /*9ef0*/  LOP3.LUT R53, R53, 0xff000000, R15, 0xf8, !PT ;  /* 0xff00000035357812 */ /* 0x000fe200078ef80f */
[----:B------:R-:W-:Y:S01]  /*9f00*/  HADD2.F32 R24, -RZ, R29.H1_H1 ;  /* 0x3000001dff187230 */ /* 0x000fe20000004100 */
[----:B------:R-:W-:Y:S01]  /*9f10*/  F2FP.F16.E4M3.UNPACK_B R15, R34 ;  /* 0x00000022ff0f723e */ /* 0x000fe200020006ff */
[----:B------:R-:W-:-:S02]  /*9f20*/  HADD2.F32 R48, -RZ, R49.H0_H0 ;  /* 0x20000031ff307230 */ /* 0x000fc40000004100 */
[-C--:B------:R-:W-:Y:S01]  /*9f30*/  FMUL.FTZ R30, R30, R35.reuse ;  /* 0x000000231e1e7220 */ /* 0x080fe20000410000 */
[----:B------:R-:W-:Y:S01]  /*9f40*/  HADD2.F32 R29, -RZ, R40.H0_H0 ;  /* 0x20000028ff1d7230 */ /* 0x000fe20000004100 */
[----:B------:R-:W-:Y:S01]  /*9f50*/  F2FP.F16.E4M3.UNPACK_B R34, R34.H1 ;  /* 0x00000022ff22723e */ /* 0x000fe200030006ff */
[----:B------:R-:W-:Y:S01]  /*9f60*/  HADD2.F32 R32, -RZ, R45.H0_H0 ;  /* 0x2000002dff207230 */ /* 0x000fe20000004100 */
[----:B------:R-:W-:Y:S01]  /*9f70*/  F2FP.F16.E4M3.UNPACK_B R13, R26 ;  /* 0x0000001aff0d723e */ /* 0x000fe200020006ff */
[----:B------:R-:W-:Y:S02]  /*9f80*/  HADD2.F32 R31, -RZ, R38.H0_H0 ;  /* 0x20000026ff1f7230 */ /* 0x000fe40000004100 */
[C---:B------:R-:W-:Y:S01]  /*9f90*/  FMUL.FTZ R50, R29.reuse, R48 ;  /* 0x000000301d327220 */ /* 0x040fe20000410000 */
[----:B------:R-:W-:Y:S02]  /*9fa0*/  HADD2.F32 R40, -RZ, R40.H1_H1 ;  /* 0x30000028ff287230 */ /* 0x000fe40000004100 */
[-C--:B------:R-:W-:Y:S01]  /*9fb0*/  FMUL.FTZ R57, R29, R32.reuse ;  /* 0x000000201d397220 */ /* 0x080fe20000410000 */
[C---:B------:R-:W-:Y:S01]  /*9fc0*/  FFMA.FTZ R29, R24.reuse, R35, -R55 ;  /* 0x00000023181d7223 */ /* 0x040fe20000010837 */
[----:B------:R-:W-:Y:S01]  /*9fd0*/  FFMA.FTZ R24, R24, R51, R30 ;  /* 0x0000003318187223 */ /* 0x000fe2000001001e */
[C---:B------:R-:W-:Y:S01]  /*9fe0*/  FFMA.FTZ R30, R31.reuse, R32, -R50 ;  /* 0x000000201f1e7223 */ /* 0x040fe20000010832 */
[----:B------:R-:W-:Y:S01]  /*9ff0*/  F2FP.F16.E4M3.UNPACK_B R50, R53 ;  /* 0x00000035ff32723e */ /* 0x000fe200020006ff */
[----:B------:R-:W-:Y:S01]  /*a000*/  FFMA.FTZ R31, R31, R48, R57 ;  /* 0x000000301f1f7223 */ /* 0x000fe20000010039 */
[----:B------:R-:W-:Y:S01]  /*a010*/  F2FP.F16.E4M3.UNPACK_B R48, R42 ;  /* 0x0000002aff30723e */ /* 0x000fe200020006ff */
[----:B------:R-:W-:Y:S01]  /*a020*/  HADD2.F32 R51, -RZ, R49.H1_H1 ;  /* 0x30000031ff337230 */ /* 0x000fe20000004100 */
[----:B------:R-:W-:Y:S01]  /*a030*/  F2FP.F16.E4M3.UNPACK_B R26, R26.H1 ;  /* 0x0000001aff1a723e */ /* 0x000fe200030006ff */
[----:B------:R-:W-:-:S02]  /*a040*/  HADD2.F32 R45, -RZ, R45.H1_H1 ;  /* 0x3000002dff2d7230 */ /* 0x000fc40000004100 */
[----:B------:R-:W-:Y:S02]  /*a050*/  HADD2.F32 R52, -RZ, R50.H0_H0 ;  /* 0x20000032ff347230 */ /* 0x000fe40000004100 */
[C---:B------:R-:W-:Y:S01]  /*a060*/  FMUL.FTZ R55, R40.reuse, R51 ;  /* 0x0000003328377220 */ /* 0x040fe20000410000 */
[----:B------:R-:W-:Y:S02]  /*a070*/  HADD2.F32 R35, -RZ, R44.H0_H0 ;  /* 0x2000002cff237230 */ /* 0x000fe40000004100 */
[----:B------:R-:W-:Y:S01]  /*a080*/  FMUL.FTZ R40, R40, R45 ;  /* 0x0000002d28287220 */ /* 0x000fe20000410000 */
[----:B------:R-:W-:Y:S02]  /*a090*/  HADD2.F32 R49, -RZ, R48.H0_H0 ;  /* 0x20000030ff317230 */ /* 0x000fe40000004100 */
[----:B------:R-:W-:Y:S02]  /*a0a0*/  HADD2.F32 R38, -RZ, R38.H1_H1 ;  /* 0x30000026ff267230 */ /* 0x000fe40000004100 */
[----:B------:R-:W-:Y:S01]  /*a0b0*/  FMUL.FTZ R57, R35, R52 ;  /* 0x0000003423397220 */ /* 0x000fe20000410000 */
[----:B------:R-:W-:-:S02]  /*a0c0*/  HADD2.F32 R32, -RZ, R43.H0_H0 ;  /* 0x2000002bff207230 */ /* 0x000fc40000004100 */
[----:B------:R-:W-:Y:S01]  /*a0d0*/  FMUL.FTZ R59, R35, R49 ;  /* 0x00000031233b7220 */ /* 0x000fe20000410000 */
[----:B------:R-:W-:Y:S02]  /*a0e0*/  HADD2.F32 R43, -RZ, R43.H1_H1 ;  /* 0x3000002bff2b7230 */ /* 0x000fe40000004100 */
[C---:B------:R-:W-:Y:S01]  /*a0f0*/  FFMA.FTZ R35, R38.reuse, R45, -R55 ;  /* 0x0000002d26237223 */ /* 0x040fe20000010837 */
[----:B------:R-:W-:Y:S01]  /*a100*/  FFMA.FTZ R40, R38, R51, R40 ;  /* 0x0000003326287223 */ /* 0x000fe20000010028 */
[C---:B------:R-:W-:Y:S01]  /*a110*/  FFMA.FTZ R38, R32.reuse, R49, -R57 ;  /* 0x0000003120267223 */ /* 0x040fe20000010839 */
[----:B------:R-:W-:Y:S01]  /*a120*/  HADD2.F32 R49, -RZ, R48.H1_H1 ;  /* 0x30000030ff317230 */ /* 0x000fe20000004100 */
[----:B------:R-:W-:Y:S01]  /*a130*/  F2FP.F16.E4M3.UNPACK_B R51, R53.H1 ;  /* 0x00000035ff33723e */ /* 0x000fe200030006ff */
[----:B------:R-:W-:Y:S01]  /*a140*/  FFMA.FTZ R32, R32, R52, R59 ;  /* 0x0000003420207223 */ /* 0x000fe2000001003b */
[----:B------:R-:W-:Y:S01]  /*a150*/  F2FP.F16.E4M3.UNPACK_B R48, R42.H1 ;  /* 0x0000002aff30723e */ /* 0x000fe200030006ff */
[----:B------:R-:W-:Y:S01]  /*a160*/  HADD2.F32 R52, -RZ, R50.H1_H1 ;  /* 0x30000032ff347230 */ /* 0x000fe20000004100 */
[----:B------:R-:W-:Y:S01]  /*a170*/  F2FP.SATFINITE.E4M3.F32.PACK_AB_MERGE_C R31, R40, R31, RZ ;  /* 0x0000001f281f723e */ /* 0x000fe200048070ff */
[----:B------:R-:W-:-:S02]  /*a180*/  HADD2.F32 R53, -RZ, R51.H0_H0 ;  /* 0x20000033ff357230 */ /* 0x000fc40000004100 */
[----:B------:R-:W-:Y:S01]  /*a190*/  HADD2.F32 R45, -RZ, R47.H0_H0 ;  /* 0x2000002fff2d7230 */ /* 0x000fe20000004100 */
[----:B------:R-:W-:Y:S01]  /*a1a0*/  F2FP.SATFINITE.E4M3.F32.PACK_AB_MERGE_C R25, R24, R25, R31 ;  /* 0x000000191819723e */ /* 0x000fe2000480701f */
[----:B------:R-:W-:Y:S02]  /*a1b0*/  HADD2.F32 R50, -RZ, R48.H0_H0 ;  /* 0x20000030ff327230 */ /* 0x000fe40000004100 */
[----:B------:R-:W-:Y:S02]  /*a1c0*/  HADD2.F32 R42, -RZ, R44.H1_H1 ;  /* 0x3000002cff2a7230 */ /* 0x000fe40000004100 */
[C---:B------:R-:W-:Y:S01]  /*a1d0*/  FMUL.FTZ R57, R45.reuse, R53 ;  /* 0x000000352d397220 */ /* 0x040fe20000410000 */
[--C-:B------:R-:W-:Y:S02]  /*a1e0*/  HADD2.F32 R44, -RZ, R46.reuse.H0_H0 ;  /* 0x2000002eff2c7230 */ /* 0x100fe40000004100 */
[----:B------:R-:W-:Y:S01]  /*a1f0*/  FMUL.FTZ R56, R45, R50 ;  /* 0x000000322d387220 */ /* 0x000fe20000410000 */
[----:B------:R-:W-:-:S02]  /*a200*/  HADD2.F32 R46, -RZ, R46.H1_H1 ;  /* 0x3000002eff2e7230 */ /* 0x000fc40000004100 */
[C---:B------:R-:W-:Y:S01]  /*a210*/  FMUL.FTZ R54, R42.reuse, R52 ;  /* 0x000000342a367220 */ /* 0x040fe20000410000 */
[----:B------:R-:W-:Y:S01]  /*a220*/  FMUL.FTZ R55, R42, R49 ;  /* 0x000000312a377220 */ /* 0x000fe20000410000 */
[C---:B------:R-:W-:Y:S01]  /*a230*/  FFMA.FTZ R42, R44.reuse, R50, -R57 ;  /* 0x000000322c2a7223 */ /* 0x040fe20000010839 */
[----:B------:R-:W-:Y:S01]  /*a240*/  FFMA.FTZ R44, R44, R53, R56 ;  /* 0x000000352c2c7223 */ /* 0x000fe20000010038 */
[C---:B------:R-:W-:Y:S01]  /*a250*/  FFMA.FTZ R45, R43.reuse, R49, -R54 ;  /* 0x000000312b2d7223 */ /* 0x040fe20000010836 */
[----:B------:R-:W-:Y:S01]  /*a260*/  F2FP.F16.E4M3.UNPACK_B R53, R37.H1 ;  /* 0x00000025ff35723e */ /* 0x000fe200030006ff */
[----:B------:R-:W-:Y:S01]  /*a270*/  FFMA.FTZ R43, R43, R52, R55 ;  /* 0x000000342b2b7223 */ /* 0x000fe20000010037 */
[----:B------:R-:W-:Y:S01]  /*a280*/  F2FP.F16.E4M3.UNPACK_B R50, R28.H1 ;  /* 0x0000001cff32723e */ /* 0x000fe200030006ff */
[----:B------:R-:W-:Y:S02]  /*a290*/  HADD2.F32 R55, -RZ, R51.H1_H1 ;  /* 0x30000033ff377230 */ /* 0x000fe40000004100 */
[----:B------:R-:W-:-:S02]  /*a2a0*/  HADD2.F32 R49, -RZ, R47.H1_H1 ;  /* 0x3000002fff317230 */ /* 0x000fc40000004100 */
[----:B------:R-:W-:Y:S02]  /*a2b0*/  HADD2.F32 R54, -RZ, R53.H0_H0 ;  /* 0x20000035ff367230 */ /* 0x000fe40000004100 */
        /* <DEDUP_REMOVED lines=8> */
[-C--:B------:R-:W-:Y:S01]  /*a340*/  FMUL.FTZ R56, R49, R52.reuse ;  /* 0x0000003431387220 */ /* 0x080fe20000410000 */
[C---:B------:R-:W-:Y:S01]  /*a350*/  FFMA.FTZ R47, R46.reuse, R52, -R61 ;  /* 0x000000342e2f7223 */ /* 0x040fe2000001083d */
[----:B------:R-:W-:Y:S01]  /*a360*/  HADD2.F32 R52, -RZ, R53.H1_H1 ;  /* 0x30000035ff347230 */ /* 0x000fe20000004100 */
[----:B------:R-:W-:Y:S01]  /*a370*/  F2FP.F16.E4M3.UNPACK_B R53, R37 ;  /* 0x00000025ff35723e */ /* 0x000fe200020006ff */
[----:B------:R-:W-:Y:S02]  /*a380*/  HADD2.F32 R50, -RZ, R50.H1_H1 ;  /* 0x30000032ff327230 */ /* 0x000fe40000004100 */
[----:B------:R-:W-:Y:S01]  /*a390*/  FFMA.FTZ R49, R46, R55, R56 ;  /* 0x000000372e317223 */ /* 0x000fe20000010038 */
[----:B------:R-:W-:-:S02]  /*a3a0*/  HADD2.F32 R39, -RZ, R39.H1_H1 ;  /* 0x30000027ff277230 */ /* 0x000fc40000004100 */
[C---:B------:R-:W-:Y:S01]  /*a3b0*/  FFMA.FTZ R46, R48.reuse, R51, -R57 ;  /* 0x00000033302e7223 */ /* 0x040fe20000010839 */
[C---:B------:R-:W-:Y:S01]  /*a3c0*/  FMUL.FTZ R56, R41.reuse, R52 ;  /* 0x0000003429387220 */ /* 0x040fe20000410000 */
[----:B------:R-:W-:Y:S01]  /*a3d0*/  F2FP.F16.E4M3.UNPACK_B R51, R28 ;  /* 0x0000001cff33723e */ /* 0x000fe200020006ff */
[----:B------:R-:W-:Y:S01]  /*a3e0*/  FMUL.FTZ R41, R41, R50 ;  /* 0x0000003229297220 */ /* 0x000fe20000410000 */
[----:B------:R-:W-:Y:S01]  /*a3f0*/  FFMA.FTZ R48, R48, R54, R59 ;  /* 0x0000003630307223 */ /* 0x000fe2000001003b */
[C---:B------:R-:W-:Y:S01]  /*a400*/  FFMA.FTZ R37, R39.reuse, R50, -R56 ;  /* 0x0000003227257223 */ /* 0x040fe20000010838 */
[----:B------:R-:W-:Y:S02]  /*a410*/  HADD2.F32 R54, -RZ, R53.H0_H0 ;  /* 0x20000035ff367230 */ /* 0x000fe40000004100 */
[----:B------:R-:W-:Y:S01]  /*a420*/  FFMA.FTZ R39, R39, R52, R41 ;  /* 0x0000003427277223 */ /* 0x000fe20000010029 */
[----:B------:R-:W-:Y:S01]  /*a430*/  HADD2.F32 R28, -RZ, R33.H0_H0 ;  /* 0x20000021ff1c7230 */ /* 0x000fe20000004100 */
[-C--:B------:R-:W-:Y:S01]  /*a440*/  F2FP.F16.E4M3.UNPACK_B R55, R12.reuse.H1 ;  /* 0x0000000cff37723e */ /* 0x080fe200030006ff */
[----:B------:R-:W-:Y:S01]  /*a450*/  HADD2.F32 R52, -RZ, R51.H0_H0 ;  /* 0x20000033ff347230 */ /* 0x000fe20000004100 */
[----:B------:R-:W-:Y:S01]  /*a460*/  F2FP.F16.E4M3.UNPACK_B R12, R12 ;  /* 0x0000000cff0c723e */ /* 0x000fe200020006ff */
[----:B------:R-:W-:-:S02]  /*a470*/  HADD2.F32 R41, -RZ, R27.H0_H0 ;  /* 0x2000001bff297230 */ /* 0x000fc40000004100 */
[C---:B------:R-:W-:Y:S01]  /*a480*/  FMUL.FTZ R56, R28.reuse, R54 ;  /* 0x000000361c387220 */ /* 0x040fe20000410000 */
[----:B------:R-:W-:Y:S02]  /*a490*/  HADD2.F32 R53, -RZ, R53.H1_H1 ;  /* 0x30000035ff357230 */ /* 0x000fe40000004100 */
[-C--:B------:R-:W-:Y:S01]  /*a4a0*/  FMUL.FTZ R58, R28, R52.reuse ;  /* 0x000000341c3a7220 */ /* 0x080fe20000410000 */
[----:B------:R-:W-:Y:S02]  /*a4b0*/  HADD2.F32 R50, -RZ, R33.H1_H1 ;  /* 0x30000021ff327230 */ /* 0x000fe40000004100 */
[C---:B------:R-:W-:Y:S01]  /*a4c0*/  FFMA.FTZ R28, R41.reuse, R52, -R56 ;  /* 0x00000034291c7223 */ /* 0x040fe20000010838 */
[----:B------:R-:W-:Y:S02]  /*a4d0*/  HADD2.F32 R51, -RZ, R51.H1_H1 ;  /* 0x30000033ff337230 */ /* 0x000fe40000004100 */
[----:B------:R-:W-:Y:S01]  /*a4e0*/  FFMA.FTZ R33, R41, R54, R58 ;  /* 0x0000003629217223 */ /* 0x000fe2000001003a */
[----:B------:R-:W-:-:S02]  /*a4f0*/  HADD2.F32 R27, -RZ, R27.H1_H1 ;  /* 0x3000001bff1b7230 */ /* 0x000fc40000004100 */
[C---:B------:R-:W-:Y:S01]  /*a500*/  FMUL.FTZ R56, R50.reuse, R53 ;  /* 0x0000003532387220 */ /* 0x040fe20000410000 */
[-C--:B------:R-:W-:Y:S01]  /*a510*/  F2FP.F16.E4M3.UNPACK_B R52, R20.reuse.H1 ;  /* 0x00000014ff34723e */ /* 0x080fe200030006ff */
[-C--:B------:R-:W-:Y:S01]  /*a520*/  FMUL.FTZ R58, R50, R51.reuse ;  /* 0x00000033323a7220 */ /* 0x080fe20000410000 */
[----:B------:R-:W-:Y:S02]  /*a530*/  HADD2.F32 R54, -RZ, R55.H0_H0 ;  /* 0x20000037ff367230 */ /* 0x000fe40000004100 */
[C---:B------:R-:W-:Y:S01]  /*a540*/  FFMA.FTZ R41, R27.reuse, R51, -R56 ;  /* 0x000000331b297223 */ /* 0x040fe20000010838 */
[----:B------:R-:W-:Y:S02]  /*a550*/  HADD2.F32 R50, -RZ, R34.H0_H0 ;  /* 0x20000022ff327230 */ /* 0x000fe40000004100 */
[----:B------:R-:W-:Y:S01]  /*a560*/  FFMA.FTZ R58, R27, R53, R58 ;  /* 0x000000351b3a7223 */ /* 0x000fe2000001003a */
[--C-:B------:R-:W-:Y:S01]  /*a570*/  HADD2.F32 R51, -RZ, R52.reuse.H0_H0 ;  /* 0x20000034ff337230 */ /* 0x100fe20000004100 */
[----:B------:R-:W-:Y:S01]  /*a580*/  F2FP.F16.E4M3.UNPACK_B R20, R20 ;  /* 0x00000014ff14723e */ /* 0x000fe200020006ff */
[----:B------:R-:W-:-:S02]  /*a590*/  HADD2.F32 R53, -RZ, R52.H1_H1 ;  /* 0x30000034ff357230 */ /* 0x000fc40000004100 */
[C---:B------:R-:W-:Y:S01]  /*a5a0*/  FMUL.FTZ R52, R50.reuse, R54 ;  /* 0x0000003632347220 */ /* 0x040fe20000410000 */
[----:B------:R-:W-:Y:S02]  /*a5b0*/  HADD2.F32 R27, -RZ, R26.H0_H0 ;  /* 0x2000001aff1b7230 */ /* 0x000fe40000004100 */
[-C--:B------:R-:W-:Y:S01]  /*a5c0*/  FMUL.FTZ R50, R50, R51.reuse ;  /* 0x0000003332327220 */ /* 0x080fe20000410000 */
[----:B------:R-:W-:Y:S01]  /*a5d0*/  HADD2.F32 R55, -RZ, R55.H1_H1 ;  /* 0x30000037ff377230 */ /* 0x000fe20000004100 */
[----:B------:R-:W-:Y:S01]  /*a5e0*/  F2FP.SATFINITE.E4M3.F32.PACK_AB_MERGE_C R39, R39, R48, RZ ;  /* 0x000000302727723e */ /* 0x000fe200048070ff */
[----:B------:R-:W-:Y:S02]  /*a5f0*/  HADD2.F32 R34, -RZ, R34.H1_H1 ;  /* 0x30000022ff227230 */ /* 0x000fe40000004100 */
[C---:B------:R-:W-:Y:S01]  /*a600*/  FFMA.FTZ R52, R27.reuse, R51, -R52 ;  /* 0x000000331b347223 */ /* 0x040fe20000010834 */
[----:B------:R-:W-:Y:S02]  /*a610*/  HADD2.F32 R26, -RZ, R26.H1_H1 ;  /* 0x3000001aff1a7230 */ /* 0x000fe40000004100 */
[----:B------:R-:W-:Y:S01]  /*a620*/  FFMA.FTZ R54, R27, R54, R50 ;  /* 0x000000361b367223 */ /* 0x000fe20000010032 */
[----:B------:R-:W-:-:S02]  /*a630*/  HADD2.F32 R27, -RZ, R20.H0_H0 ;  /* 0x20000014ff1b7230 */ /* 0x000fc40000004100 */
[C---:B------:R-:W-:Y:S01]  /*a640*/  FMUL.FTZ R51, R34.reuse, R55 ;  /* 0x0000003722337220 */ /* 0x040fe20000410000 */
[----:B------:R-:W-:Y:S01]  /*a650*/  FMUL.FTZ R34, R34, R53 ;  /* 0x0000003522227220 */ /* 0x000fe20000410000 */
[----:B------:R-:W-:Y:S02]  /*a660*/  F2FP.SATFINITE.E4M3.F32.PACK_AB_MERGE_C R24, R58, R33, R39 ;  /* 0x000000213a18723e */ /* 0x000fe40004807027 */
[C---:B------:R-:W-:Y:S01]  /*a670*/  FFMA.FTZ R57, R26.reuse, R53, -R51 ;  /* 0x000000351a397223 */ /* 0x040fe20000010833 */
[----:B------:R-:W-:Y:S01]  /*a680*/  FFMA.FTZ R55, R26, R55, R34 ;  /* 0x000000371a377223 */ /* 0x000fe20000010022 */
[----:B------:R-:W-:Y:S02]  /*a690*/  HADD2.F32 R26, -RZ, R20.H1_H1 ;  /* 0x30000014ff1a7230 */ /* 0x000fe40000004100 */
[----:B------:R-:W-:Y:S01]  /*a6a0*/  HADD2.F32 R51, -RZ, R12.H0_H0 ;  /* 0x2000000cff337230 */ /* 0x000fe20000004100 */
[----:B------:R-:W-:Y:S01]  /*a6b0*/  F2FP.SATFINITE.E4M3.F32.PACK_AB_MERGE_C R52, R57, R52, RZ ;  /* 0x000000343934723e */ /* 0x000fe200048070ff */
[----:B------:R-:W-:-:S02]  /*a6c0*/  HADD2.F32 R20, -RZ, R15.H0_H0 ;  /* 0x2000000fff147230 */ /* 0x000fc40000004100 */
[----:B------:R-:W-:Y:S02]  /*a6d0*/  HADD2.F32 R34, -RZ, R12.H1_H1 ;  /* 0x3000000cff227230 */ /* 0x000fe40000004100 */
[----:B------:R-:W-:Y:S02]  /*a6e0*/  HADD2.F32 R15, -RZ, R15.H1_H1 ;  /* 0x3000000fff0f7230 */ /* 0x000fe40000004100 */
[C---:B------:R-:W-:Y:S01]  /*a6f0*/  FMUL.FTZ R53, R20.reuse, R51 ;  /* 0x0000003314357220 */ /* 0x040fe20000410000 */
[--C-:B------:R-:W-:Y:S02]  /*a700*/  HADD2.F32 R12, -RZ, R13.reuse.H0_H0 ;  /* 0x2000000dff0c7230 */ /* 0x100fe40000004100 */
[----:B------:R-:W-:Y:S01]  /*a710*/  FMUL.FTZ R20, R20, R27 ;  /* 0x0000001b14147220 */ /* 0x000fe20000410000 */
[----:B------:R-:W-:Y:S02]  /*a720*/  HADD2.F32 R13, -RZ, R13.H1_H1 ;  /* 0x3000000dff0d7230 */ /* 0x000fe40000004100 */
[C---:B------:R-:W-:Y:S01]  /*a730*/  FMUL.FTZ R50, R15.reuse, R34 ;  /* 0x000000220f327220 */ /* 0x040fe20000410000 */
[-C--:B------:R-:W-:Y:S01]  /*a740*/  FMUL.FTZ R15, R15, R26.reuse ;  /* 0x0000001a0f0f7220 */ /* 0x080fe20000410000 */
[C---:B------:R-:W-:Y:S01]  /*a750*/  FFMA.FTZ R20, R12.reuse, R51, R20 ;  /* 0x000000330c147223 */ /* 0x040fe20000010014 */
[----:B------:R-:W-:Y:S01]  /*a760*/  FFMA.FTZ R53, R12, R27, -R53 ;  /* 0x0000001b0c357223 */ /* 0x000fe20000010835 */
[C---:B------:R-:W-:Y:S01]  /*a770*/  FFMA.FTZ R50, R13.reuse, R26, -R50 ;  /* 0x0000001a0d327223 */ /* 0x040fe20000010832 */
[----:B------:R-:W-:Y:S01]  /*a780*/  FFMA.FTZ R51, R13, R34, R15 ;  /* 0x000000220d337223 */ /* 0x000fe2000001000f */
[----:B------:R-:W-:-:S02]  /*a790*/  F2FP.SATFINITE.E4M3.F32.PACK_AB_MERGE_C R13, R35, R30, RZ ;  /* 0x0000001e230d723e */ /* 0x000fc400048070ff */
[----:B------:R-:W-:Y:S02]  /*a7a0*/  F2FP.SATFINITE.E4M3.F32.PACK_AB_MERGE_C R15, R47, R42, RZ ;  /* 0x0000002a2f0f723e */ /* 0x000fe400048070ff */
[----:B------:R-:W-:Y:S02]  /*a7b0*/  F2FP.SATFINITE.E4M3.F32.PACK_AB_MERGE_C R12, R37, R46, RZ ;  /* 0x0000002e250c723e */ /* 0x000fe400048070ff */
[----:B------:R-:W-:Y:S02]  /*a7c0*/  F2FP.SATFINITE.E4M3.F32.PACK_AB_MERGE_C R27, R49, R44, RZ ;  /* 0x0000002c311b723e */ /* 0x000fe400048070ff */
[----:B------:R-:W-:Y:S02]  /*a7d0*/  F2FP.SATFINITE.E4M3.F32.PACK_AB_MERGE_C R26, R55, R54, RZ ;  /* 0x00000036371a723e */ /* 0x000fe400048070ff */
[----:B------:R-:W-:Y:S02]  /*a7e0*/  F2FP.SATFINITE.E4M3.F32.PACK_AB_MERGE_C R13, R29, R14, R13 ;  /* 0x0000000e1d0d723e */ /* 0x000fe4000480700d */
[----:B------:R-:W-:-:S02]  /*a7f0*/  F2FP.SATFINITE.E4M3.F32.PACK_AB_MERGE_C R15, R45, R38, R15 ;  /* 0x000000262d0f723e */ /* 0x000fc4000480700f */
[----:B------:R-:W-:Y:S02]  /*a800*/  F2FP.SATFINITE.E4M3.F32.PACK_AB_MERGE_C R12, R41, R28, R12 ;  /* 0x0000001c290c723e */ /* 0x000fe4000480700c */
[----:B------:R-:W-:Y:S02]  /*a810*/  F2FP.SATFINITE.E4M3.F32.PACK_AB_MERGE_C R14, R50, R53, R52 ;  /* 0x00000035320e723e */ /* 0x000fe40004807034 */
[----:B------:R-:W-:Y:S02]  /*a820*/  F2FP.SATFINITE.E4M3.F32.PACK_AB_MERGE_C R27, R43, R32, R27 ;  /* 0x000000202b1b723e */ /* 0x000fe4000480701b */
[----:B------:R-:W-:Y:S01]  /*a830*/  F2FP.SATFINITE.E4M3.F32.PACK_AB_MERGE_C R26, R51, R20, R26 ;  /* 0x00000014331a723e */ /* 0x000fe2000480701a */
[----:B------:R0:W-:Y:S04]  /*a840*/  STS.128 [R21+0xf000], R12 ;  /* 0x00f0000c15007388 */ /* 0x0001e80000000c00 */
[----:B------:R0:W-:Y:S02]  /*a850*/  STS.128 [R0+0xf000], R24 ;  /* 0x00f0001800007388 */ /* 0x0001e40000000c00 */
.L_x_445:
[----:B------:R-:W-:Y:S05]  /*a860*/  BSYNC B1 ;  /* 0x0000000000017941 */ /* 0x000fea0003800000 */
.L_x_444:
[----:B------:R-:W-:Y:S05]  /*a870*/  @P1 BRA `(.L_x_434) ;  /* 0x0000000c00f81947 */ /* 0x000fea0003800000 */
[----:B0-2---:R-:W2:Y:S04]  /*a880*/  LDL R27, [R1] ;  /* 0x00000000011b7983 */ /* 0x005ea80000100800 */
[----:B------:R-:W3:Y:S01]  /*a890*/  LDL R49, [R1+0x94] ;  /* 0x0000940001317983 */ /* 0x000ee20000100800 */
[----:B-----5:R-:W-:Y:S02]  /*a8a0*/  SHF.R.U32.HI R0, RZ, 0x8, R8 ;  /* 0x00000008ff007819 */ /* 0x020fe40000011608 */
[----:B------:R-:W-:Y:S02]  /*a8b0*/  LOP3.LUT R13, R8, 0xff, RZ, 0xc0, !PT ;  /* 0x000000ff080d7812 */ /* 0x000fe400078ec0ff */
[----:B------:R-:W-:Y:S02]  /*a8c0*/  LOP3.LUT R0, R0, 0xff, RZ, 0xc0, !PT ;  /* 0x000000ff00007812 */ /* 0x000fe400078ec0ff */
[----:B------:R-:W-:-:S02]  /*a8d0*/  SHF.R.U32.HI R26, RZ, 0x8, R9 ;  /* 0x00000008ff1a7819 */ /* 0x000fc40000011609 */
[----:B----4-:R-:W-:Y:S02]  /*a8e0*/  PRMT R20, R0, 0x7604, R13 ;  /* 0x0000760400147816 */ /* 0x010fe4000000000d */
[----:B------:R-:W-:Y:S02]  /*a8f0*/  LOP3.LUT R15, R9, 0xff, RZ, 0xc0, !PT ;  /* 0x000000ff090f7812 */ /* 0x000fe400078ec0ff */
[----:B------:R-:W-:Y:S02]  /*a900*/  SHF.R.U32.HI R14, RZ, 0x8, R11 ;  /* 0x00000008ff0e7819 */ /* 0x000fe4000001160b */
[----:B------:R-:W-:Y:S02]  /*a910*/  LOP3.LUT R0, R26, 0xff, RZ, 0xc0, !PT ;  /* 0x000000ff1a007812 */ /* 0x000fe400078ec0ff */
[----:B------:R-:W-:Y:S02]  /*a920*/  LOP3.LUT R21, R11, 0xff, RZ, 0xc0, !PT ;  /* 0x000000ff0b157812 */ /* 0x000fe400078ec0ff */
[----:B------:R-:W-:-:S02]  /*a930*/  LOP3.LUT R14, R14, 0xff, RZ, 0xc0, !PT ;  /* 0x000000ff0e0e7812 */ /* 0x000fc400078ec0ff */
[----:B------:R-:W-:Y:S02]  /*a940*/  PRMT R28, R0, 0x7604, R15 ;  /* 0x00007604001c7816 */ /* 0x000fe4000000000f */
[----:B------:R-:W-:Y:S02]  /*a950*/  SHF.R.U32.HI R24, RZ, 0x8, R4 ;  /* 0x00000008ff187819 */ /* 0x000fe40000011604 */
[----:B------:R-:W-:Y:S02]  /*a960*/  PRMT R32, R14, 0x7604, R21 ;  /* 0x000076040e207816 */ /* 0x000fe40000000015 */
[----:B------:R-:W-:Y:S02]  /*a970*/  LOP3.LUT R25, R4, 0xff, RZ, 0xc0, !PT ;  /* 0x000000ff04197812 */ /* 0x000fe400078ec0ff */
[----:B------:R-:W-:Y:S02]  /*a980*/  LOP3.LUT R24, R24, 0xff, RZ, 0xc0, !PT ;  /* 0x000000ff18187812 */ /* 0x000fe400078ec0ff */
[----:B------:R-:W-:-:S02]  /*a990*/  SHF.R.U32.HI R21, RZ, 0x8, R6 ;  /* 0x00000008ff157819 */ /* 0x000fc40000011606 */
[----:B------:R-:W-:Y:S02]  /*a9a0*/  SHF.R.U32.HI R12, RZ, 0x8, R10 ;  /* 0x00000008ff0c7819 */ /* 0x000fe4000001160a */
[----:B------:R-:W-:Y:S02]  /*a9b0*/  PRMT R33, R24, 0x7604, R25 ;  /* 0x0000760418217816 */ /* 0x000fe40000000019 */
[----:B------:R-:W-:Y:S02]  /*a9c0*/  LOP3.LUT R26, R21, 0xff, RZ, 0xc0, !PT ;  /* 0x000000ff151a7812 */ /* 0x000fe400078ec0ff */
[----:B------:R-:W-:Y:S02]  /*a9d0*/  SHF.R.U32.HI R24, RZ, 0x8, R5 ;  /* 0x00000008ff187819 */ /* 0x000fe40000011605 */
[----:B------:R-:W-:Y:S02]  /*a9e0*/  LOP3.LUT R13, R10, 0xff, RZ, 0xc0, !PT ;  /* 0x000000ff0a0d7812 */ /* 0x000fe400078ec0ff */
[----:B------:R-:W-:-:S02]  /*a9f0*/  LOP3.LUT R12, R12, 0xff, RZ, 0xc0, !PT ;  /* 0x000000ff0c0c7812 */ /* 0x000fc400078ec0ff */
[----:B------:R-:W-:Y:S02]  /*aa00*/  LOP3.LUT R25, R5, 0xff, RZ, 0xc0, !PT ;  /* 0x000000ff05197812 */ /* 0x000fe400078ec0ff */
[----:B------:R-:W-:Y:S02]  /*aa10*/  LOP3.LUT R24, R24, 0xff, RZ, 0xc0, !PT ;  /* 0x000000ff18187812 */ /* 0x000fe400078ec0ff */
[----:B------:R-:W-:Y:S02]  /*aa20*/  PRMT R30, R12, 0x7604, R13 ;  /* 0x000076040c1e7816 */ /* 0x000fe4000000000d */
[----:B------:R-:W-:Y:S02]  /*aa30*/  PRMT R35, R24, 0x7604, R25 ;  /* 0x0000760418237816 */ /* 0x000fe40000000019 */
[----:B------:R-:W-:Y:S02]  /*aa40*/  SHF.R.U32.HI R29, RZ, 0x8, R7 ;  /* 0x00000008ff1d7819 */ /* 0x000fe40000011607 */
[----:B------:R-:W-:-:S02]  /*aa50*/  LOP3.LUT R34, R7, 0xff, RZ, 0xc0, !PT ;  /* 0x000000ff07227812 */ /* 0x000fc400078ec0ff */
[----:B------:R-:W-:-:S04]  /*aa60*/  SHF.R.U32.HI R31, RZ, 0x10, R11 ;  /* 0x00000010ff1f7819 */ /* 0x000fc8000001160b */
[----:B------:R-:W-:-:S04]  /*aa70*/  LOP3.LUT R31, R31, 0xff, RZ, 0xc0, !PT ;  /* 0x000000ff1f1f7812 */ /* 0x000fc800078ec0ff */
[----:B------:R-:W-:Y:S02]  /*aa80*/  PRMT R31, R31, 0x7054, R32 ;  /* 0x000070541f1f7816 */ /* 0x000fe40000000020 */
[----:B------:R-:W-:Y:S02]  /*aa90*/  SHF.R.U32.HI R32, RZ, 0x10, R7 ;  /* 0x00000010ff207819 */ /* 0x000fe40000011607 */
[----:B------:R-:W-:Y:S02]  /*aaa0*/  LOP3.LUT R38, R31, 0xff000000, R11, 0xf8, !PT ;  /* 0xff0000001f267812 */ /* 0x000fe400078ef80b */
[----:B------:R-:W-:Y:S02]  /*aab0*/  LOP3.LUT R32, R32, 0xff, RZ, 0xc0, !PT ;  /* 0x000000ff20207812 */ /* 0x000fe400078ec0ff */
[----:B--2---:R-:W-:Y:S02]  /*aac0*/  LEA.HI R3, R3, R27, RZ, 0x1c ;  /* 0x0000001b03037211 */ /* 0x004fe400078fe0ff */
[----:B------:R-:W-:-:S02]  /*aad0*/  LOP3.LUT R27, R6, 0xff, RZ, 0xc0, !PT ;  /* 0x000000ff061b7812 */ /* 0x000fc400078ec0ff */
[C---:B------:R-:W-:Y:S01]  /*aae0*/  LEA.HI R0, R3.reuse, R3, RZ, 0x1 ;  /* 0x0000000303007211 */ /* 0x040fe200078f08ff */
[----:B------:R-:W-:Y:S01]  /*aaf0*/  IMAD.SHL.U32 R3, R3, 0x10, RZ ;  /* 0x0000001003037824 */ /* 0x000fe200078e00ff */
[----:B---3--:R-:W0:Y:S01]  /*ab00*/  LDS.128 R12, [R49+0xf000] ;  /* 0x00f00000310c7984 */ /* 0x008e220000000c00 */
[----:B-1----:R-:W-:Y:S02]  /*ab10*/  PRMT R37, R26, 0x7604, R27 ;  /* 0x000076041a257816 */ /* 0x002fe4000000001b */
[----:B------:R-:W-:Y:S02]  /*ab20*/  SHF.R.S32.HI R0, RZ, 0x1, R0 ;  /* 0x00000001ff007819 */ /* 0x000fe40000011400 */
[----:B------:R-:W-:-:S03]  /*ab30*/  LOP3.LUT R3, R63, 0x10, R3, 0xf8, !PT ;  /* 0x000000103f037812 */ /* 0x000fc600078ef803 */
[----:B------:R-:W-:Y:S01]  /*ab40*/  IMAD R21, R0, 0x1800, R62 ;  /* 0x0000180000157824 */ /* 0x000fe200078e023e */
[----:B------:R-:W-:Y:S02]  /*ab50*/  LOP3.LUT R0, R3, R60, RZ, 0x3c, !PT ;  /* 0x0000003c03007212 */ /* 0x000fe400078e3cff */
[----:B------:R-:W-:Y:S02]  /*ab60*/  LOP3.LUT R3, R29, 0xff, RZ, 0xc0, !PT ;  /* 0x000000ff1d037812 */ /* 0x000fe400078ec0ff */
[----:B------:R-:W-:Y:S02]  /*ab70*/  IADD3 R0, R18, R21, R0 ;  /* 0x0000001512007210 */ /* 0x000fe40007ffe000 */
[----:B------:R-:W-:Y:S02]  /*ab80*/  SHF.R.U32.HI R21, RZ, 0x10, R9 ;  /* 0x00000010ff157819 */ /* 0x000fe40000011609 */
[----:B------:R-:W-:Y:S01]  /*ab90*/  PRMT R39, R3, 0x7604, R34 ;  /* 0x0000760403277816 */ /* 0x000fe20000000022 */
[----:B------:R-:W1:Y:S01]  /*aba0*/  LDS.128 R24, [R0+0xf000] ;  /* 0x00f0000000187984 */ /* 0x000e620000000c00 */
[----:B------:R-:W-:-:S02]  /*abb0*/  LOP3.LUT R21, R21, 0xff, RZ, 0xc0, !PT ;  /* 0x000000ff15157812 */ /* 0x000fc400078ec0ff */
[----:B------:R-:W-:Y:S02]  /*abc0*/  SHF.R.U32.HI R29, RZ, 0x10, R10 ;  /* 0x00000010ff1d7819 */ /* 0x000fe4000001160a */
[----:B------:R-:W-:Y:S02]  /*abd0*/  SHF.R.U32.HI R3, RZ, 0x10, R8 ;  /* 0x00000010ff037819 */ /* 0x000fe40000011608 */
[----:B------:R-:W-:Y:S02]  /*abe0*/  PRMT R21, R21, 0x7054, R28 ;  /* 0x0000705415157816 */ /* 0x000fe4000000001c */
[----:B------:R-:W-:Y:S02]  /*abf0*/  SHF.R.U32.HI R28, RZ, 0x10, R5 ;  /* 0x00000010ff1c7819 */ /* 0x000fe40000011605 */
[----:B------:R-:W-:Y:S02]  /*ac00*/  LOP3.LUT R29, R29, 0xff, RZ, 0xc0, !PT ;  /* 0x000000ff1d1d7812 */ /* 0x000fe400078ec0ff */
[----:B------:R-:W-:-:S02]  /*ac10*/  LOP3.LUT R3, R3, 0xff, RZ, 0xc0, !PT ;  /* 0x000000ff03037812 */ /* 0x000fc400078ec0ff */
[----:B------:R-:W-:Y:S02]  /*ac20*/  LOP3.LUT R28, R28, 0xff, RZ, 0xc0, !PT ;  /* 0x000000ff1c1c7812 */ /* 0x000fe400078ec0ff */
[----:B------:R-:W-:Y:S02]  /*ac30*/  PRMT R29, R29, 0x7054, R30 ;  /* 0x000070541d1d7816 */ /* 0x000fe4000000001e */
[----:B------:R-:W-:Y:S02]  /*ac40*/  PRMT R3, R3, 0x7054, R20 ;  /* 0x0000705403037816 */ /* 0x000fe40000000014 */
[----:B------:R-:W-:Y:S02]  /*ac50*/  SHF.R.U32.HI R30, RZ, 0x10, R6 ;  /* 0x00000010ff1e7819 */ /* 0x000fe40000011606 */
[----:B------:R-:W-:Y:S02]  /*ac60*/  SHF.R.U32.HI R20, RZ, 0x10, R4 ;  /* 0x00000010ff147819 */ /* 0x000fe40000011604 */
[----:B------:R-:W-:-:S02]  /*ac70*/  PRMT R35, R28, 0x7054, R35 ;  /* 0x000070541c237816 */ /* 0x000fc40000000023 */
[----:B------:R-:W-:Y:S02]  /*ac80*/  LOP3.LUT R30, R30, 0xff, RZ, 0xc0, !PT ;  /* 0x000000ff1e1e7812 */ /* 0x000fe400078ec0ff */
[----:B------:R-:W-:Y:S02]  /*ac90*/  LOP3.LUT R20, R20, 0xff, RZ, 0xc0, !PT ;  /* 0x000000ff14147812 */ /* 0x000fe400078ec0ff */
[----:B------:R-:W-:Y:S02]  /*aca0*/  PRMT R39, R32, 0x7054, R39 ;  /* 0x0000705420277816 */ /* 0x000fe40000000027 */
[----:B------:R-:W-:Y:S02]  /*acb0*/  LOP3.LUT R34, R35, 0xff000000, R5, 0xf8, !PT ;  /* 0xff00000023227812 */ /* 0x000fe400078ef805 */
[----:B------:R-:W-:Y:S02]  /*acc0*/  LOP3.LUT R21, R21, 0xff000000, R9, 0xf8, !PT ;  /* 0xff00000015157812 */ /* 0x000fe400078ef809 */
[----:B------:R-:W-:-:S02]  /*acd0*/  PRMT R37, R30, 0x7054, R37 ;  /* 0x000070541e257816 */ /* 0x000fc40000000025 */
[----:B------:R-:W-:Y:S02]  /*ace0*/  LOP3.LUT R8, R3, 0xff000000, R8, 0xf8, !PT ;  /* 0xff00000003087812 */ /* 0x000fe400078ef808 */
[----:B------:R-:W-:Y:S02]  /*acf0*/  PRMT R33, R20, 0x7054, R33 ;  /* 0x0000705414217816 */ /* 0x000fe40000000021 */
[----:B------:R-:W-:Y:S02]  /*ad00*/  LOP3.LUT R3, R29, 0xff000000, R10, 0xf8, !PT ;  /* 0xff0000001d037812 */ /* 0x000fe400078ef80a */
[----:B------:R-:W-:Y:S02]  /*ad10*/  LOP3.LUT R41, R39, 0xff000000, R7, 0xf8, !PT ;  /* 0xff00000027297812 */ /* 0x000fe400078ef807 */
[-C--:B0-----:R-:W-:Y:S02]  /*ad20*/  F2FP.F16.E4M3.UNPACK_B R11, R13.reuse ;  /* 0x0000000dff0b723e */ /* 0x081fe400020006ff */
[----:B------:R-:W-:-:S02]  /*ad30*/  F2FP.F16.E4M3.UNPACK_B R30, R13.H1 ;  /* 0x0000000dff1e723e */ /* 0x000fc400030006ff */
[-C--:B------:R-:W-:Y:S01]  /*ad40*/  F2FP.F16.E4M3.UNPACK_B R10, R12.reuse ;  /* 0x0000000cff0a723e */ /* 0x080fe200020006ff */
[----:B------:R-:W-:Y:S01]  /*ad50*/  HADD2.F32 R9, -RZ, R11.H0_H0 ;  /* 0x2000000bff097230 */ /* 0x000fe20000004100 */
[----:B------:R-:W-:Y:S02]  /*ad60*/  F2FP.F16.E4M3.UNPACK_B R28, R12.H1 ;  /* 0x0000000cff1c723e */ /* 0x000fe400030006ff */
[----:B------:R-:W-:Y:S02]  /*ad70*/  F2FP.F16.E4M3.UNPACK_B R39, R34 ;  /* 0x00000022ff27723e */ /* 0x000fe400020006ff */
[----:B-1----:R-:W-:Y:S02]  /*ad80*/  F2FP.F16.E4M3.UNPACK_B R13, R25 ;  /* 0x00000019ff0d723e */ /* 0x002fe400020006ff */
[----:B------:R-:W-:Y:S01]  /*ad90*/  F2FP.F16.E4M3.UNPACK_B R12, R21 ;  /* 0x00000015ff0c723e */ /* 0x000fe200020006ff */
[--C-:B------:R-:W-:Y:S01]  /*ada0*/  HADD2.F32 R40, -RZ, R39.reuse.H0_H0 ;  /* 0x20000027ff287230 */ /* 0x100fe20000004100 */
[----:B------:R-:W-:Y:S01]  /*adb0*/  LOP3.LUT R20, R33, 0xff000000, R4, 0xf8, !PT ;  /* 0xff00000021147812 */ /* 0x000fe200078ef804 */
[----:B------:R-:W-:Y:S01]  /*adc0*/  HADD2.F32 R39, -RZ, R39.H1_H1 ;  /* 0x30000027ff277230 */ /* 0x000fe20000004100 */
[----:B------:R-:W-:Y:S01]  /*add0*/  LOP3.LUT R4, R37, 0xff000000, R6, 0xf8, !PT ;  /* 0xff00000025047812 */ /* 0x000fe200078ef806 */
[--C-:B------:R-:W-:Y:S01]  /*ade0*/  HADD2.F32 R6, -RZ, R13.reuse.H0_H0 ;  /* 0x2000000dff067230 */ /* 0x100fe20000004100 */
[-C--:B------:R-:W-:Y:S01]  /*adf0*/  F2FP.F16.E4M3.UNPACK_B R31, R15.reuse ;  /* 0x0000000fff1f723e */ /* 0x080fe200020006ff */
[----:B------:R-:W-:Y:S01]  /*ae00*/  HADD2.F32 R33, -RZ, R12.H0_H0 ;  /* 0x2000000cff217230 */ /* 0x000fe20000004100 */
[----:B------:R-:W-:Y:S01]  /*ae10*/  F2FP.F16.E4M3.UNPACK_B R35, R15.H1 ;  /* 0x0000000fff23723e */ /* 0x000fe200030006ff */
[----:B------:R-:W-:Y:S01]  /*ae20*/  HADD2.F32 R13, -RZ, R13.H1_H1 ;  /* 0x3000000dff0d7230 */ /* 0x000fe20000004100 */
[----:B------:R-:W-:-:S02]  /*ae30*/  F2FP.F16.E4M3.UNPACK_B R15, R24 ;  /* 0x00000018ff0f723e */ /* 0x000fc400020006ff */
[----:B------:R-:W-:Y:S01]  /*ae40*/  F2FP.F16.E4M3.UNPACK_B R29, R24.H1 ;  /* 0x00000018ff1d723e */ /* 0x000fe200030006ff */
[CC--:B------:R-:W-:Y:S01]  /*ae50*/  FMUL.FTZ R24, R6.reuse, R40.reuse ;  /* 0x0000002806187220 */ /* 0x0c0fe20000410000 */
[-C--:B------:R-:W-:Y:S02]  /*ae60*/  F2FP.F16.E4M3.UNPACK_B R32, R27.reuse ;  /* 0x0000001bff20723e */ /* 0x080fe400020006ff */
[----:B------:R-:W-:Y:S01]  /*ae70*/  F2FP.F16.E4M3.UNPACK_B R37, R27.H1 ;  /* 0x0000001bff25723e */ /* 0x000fe200030006ff */
[-C--:B------:R-:W-:Y:S01]  /*ae80*/  FMUL.FTZ R27, R6, R33.reuse ;  /* 0x00000021061b7220 */ /* 0x080fe20000410000 */
[----:B------:R-:W-:Y:S01]  /*ae90*/  FFMA.FTZ R6, R9, R33, -R24 ;  /* 0x0000002109067223 */ /* 0x000fe20000010818 */
[----:B------:R-:W-:Y:S01]  /*aea0*/  F2FP.F16.E4M3.UNPACK_B R25, R25.H1 ;  /* 0x00000019ff19723e */ /* 0x000fe200030006ff */
[----:B------:R-:W-:Y:S01]  /*aeb0*/  FMUL.FTZ R33, R13, R39 ;  /* 0x000000270d217220 */ /* 0x000fe20000410000 */
[----:B------:R-:W-:Y:S01]  /*aec0*/  FFMA.FTZ R9, R9, R40, R27 ;  /* 0x0000002809097223 */ /* 0x000fe2000001001b */
[----:B------:R-:W-:Y:S01]  /*aed0*/  F2FP.F16.E4M3.UNPACK_B R40, R34.H1 ;  /* 0x00000022ff28723e */ /* 0x000fe200030006ff */
[----:B------:R-:W-:Y:S01]  /*aee0*/  HADD2.F32 R27, -RZ, R12.H1_H1 ;  /* 0x3000000cff1b7230 */ /* 0x000fe20000004100 */
[----:B------:R-:W-:Y:S01]  /*aef0*/  F2FP.F16.E4M3.UNPACK_B R24, R21.H1 ;  /* 0x00000015ff18723e */ /* 0x000fe200030006ff */
[----:B------:R-:W-:Y:S01]  /*af00*/  HADD2.F32 R12, -RZ, R11.H1_H1 ;  /* 0x3000000bff0c7230 */ /* 0x000fe20000004100 */
[----:B------:R-:W-:Y:S01]  /*af10*/  F2FP.F16.E4M3.UNPACK_B R7, R26 ;  /* 0x0000001aff07723e */ /* 0x000fe200020006ff */
[----:B------:R-:W-:-:S02]  /*af20*/  HADD2.F32 R42, -RZ, R40.H0_H0 ;  /* 0x20000028ff2a7230 */ /* 0x000fc40000004100 */
[-C--:B------:R-:W-:Y:S01]  /*af30*/  FMUL.FTZ R44, R13, R27.reuse ;  /* 0x0000001b0d2c7220 */ /* 0x080fe20000410000 */
[--C-:B------:R-:W-:Y:S01]  /*af40*/  HADD2.F32 R11, -RZ, R25.reuse.H0_H0 ;  /* 0x20000019ff0b7230 */ /* 0x100fe20000004100 */
[----:B------:R-:W-:Y:S01]  /*af50*/  F2FP.F16.E4M3.UNPACK_B R26, R26.H1 ;  /* 0x0000001aff1a723e */ /* 0x000fe200030006ff */
[----:B------:R-:W-:Y:S01]  /*af60*/  HADD2.F32 R34, -RZ, R24.H0_H0 ;  /* 0x20000018ff227230 */ /* 0x000fe20000004100 */
[----:B------:R-:W-:Y:S01]  /*af70*/  F2FP.F16.E4M3.UNPACK_B R5, R14 ;  /* 0x0000000eff05723e */ /* 0x000fe200020006ff */
[--C-:B------:R-:W-:Y:S02]  /*af80*/  HADD2.F32 R21, -RZ, R30.reuse.H0_H0 ;  /* 0x2000001eff157230 */ /* 0x100fe40000004100 */
[C---:B------:R-:W-:Y:S01]  /*af90*/  FMUL.FTZ R46, R11.reuse, R42 ;  /* 0x0000002a0b2e7220 */ /* 0x040fe20000410000 */
[----:B------:R-:W-:Y:S02]  /*afa0*/  HADD2.F32 R30, -RZ, R30.H1_H1 ;  /* 0x3000001eff1e7230 */ /* 0x000fe40000004100 */
[-C--:B------:R-:W-:Y:S01]  /*afb0*/  FMUL.FTZ R43, R11, R34.reuse ;  /* 0x000000220b2b7220 */ /* 0x080fe20000410000 */
[C---:B------:R-:W-:Y:S01]  /*afc0*/  FFMA.FTZ R11, R12.reuse, R27, -R33 ;  /* 0x0000001b0c0b7223 */ /* 0x040fe20000010821 */
[C---:B------:R-:W-:Y:S01]  /*afd0*/  FFMA.FTZ R13, R21.reuse, R34, -R46 ;  /* 0x00000022150d7223 */ /* 0x040fe2000001082e */
[----:B------:R-:W-:Y:S01]  /*afe0*/  FFMA.FTZ R12, R12, R39, R44 ;  /* 0x000000270c0c7223 */ /* 0x000fe2000001002c */
[----:B------:R-:W-:Y:S01]  /*aff0*/  FFMA.FTZ R21, R21, R42, R43 ;  /* 0x0000002a15157223 */ /* 0x000fe2000001002b */
[-C--:B------:R-:W-:Y:S01]  /*b000*/  F2FP.F16.E4M3.UNPACK_B R42, R41.reuse ;  /* 0x00000029ff2a723e */ /* 0x080fe200020006ff */
[----:B------:R-:W-:Y:S01]  /*b010*/  HADD2.F32 R33, -RZ, R24.H1_H1 ;  /* 0x30000018ff217230 */ /* 0x000fe20000004100 */
[-C--:B------:R-:W-:Y:S01]  /*b020*/  F2FP.F16.E4M3.UNPACK_B R34, R38.reuse ;  /* 0x00000026ff22723e */ /* 0x080fe200020006ff */
[----:B------:R-:W-:Y:S01]  /*b030*/  HADD2.F32 R39, -RZ, R40.H1_H1 ;  /* 0x30000028ff277230 */ /* 0x000fe20000004100 */
[----:B------:R-:W-:Y:S01]  /*b040*/  F2FP.F16.E4M3.UNPACK_B R41, R41.H1 ;  /* 0x00000029ff29723e */ /* 0x000fe200030006ff */
[----:B------:R-:W-:Y:S01]  /*b050*/  HADD2.F32 R24, -RZ, R25.H1_H1 ;  /* 0x30000019ff187230 */ /* 0x000fe20000004100 */
[----:B------:R-:W-:Y:S01]  /*b060*/  F2FP.F16.E4M3.UNPACK_B R38, R38.H1 ;  /* 0x00000026ff26723e */ /* 0x000fe200030006ff */
[----:B------:R-:W-:Y:S01]  /*b070*/  HADD2.F32 R44, -RZ, R42.H0_H0 ;  /* 0x2000002aff2c7230 */ /* 0x000fe20000004100 */
[----:B------:R-:W-:Y:S01]  /*b080*/  F2FP.F16.E4M3.UNPACK_B R14, R14.H1 ;  /* 0x0000000eff0e723e */ /* 0x000fe200030006ff */
[----:B------:R-:W-:-:S02]  /*b090*/  HADD2.F32 R27, -RZ, R32.H0_H0 ;  /* 0x20000020ff1b7230 */ /* 0x000fc40000004100 */
[C---:B------:R-:W-:Y:S01]  /*b0a0*/  FMUL.FTZ R43, R24.reuse, R39 ;  /* 0x00000027182b7220 */ /* 0x040fe20000410000 */
[--C-:B------:R-:W-:Y:S02]  /*b0b0*/  HADD2.F32 R40, -RZ, R34.reuse.H0_H0 ;  /* 0x20000022ff287230 */ /* 0x100fe40000004100 */
[-C--:B------:R-:W-:Y:S01]  /*b0c0*/  FMUL.FTZ R46, R24, R33.reuse ;  /* 0x00000021182e7220 */ /* 0x080fe20000410000 */
[----:B------:R-:W-:Y:S02]  /*b0d0*/  HADD2.F32 R25, -RZ, R31.H0_H0 ;  /* 0x2000001fff197230 */ /* 0x000fe40000004100 */
[C---:B------:R-:W-:Y:S01]  /*b0e0*/  FMUL.FTZ R48, R27.reuse, R44 ;  /* 0x0000002c1b307220 */ /* 0x040fe20000410000 */
[C---:B------:R-:W-:Y:S01]  /*b0f0*/  FFMA.FTZ R24, R30.reuse, R33, -R43 ;  /* 0x000000211e187223 */ /* 0x040fe2000001082b */
[----:B------:R-:W-:Y:S01]  /*b100*/  FFMA.FTZ R30, R30, R39, R46 ;  /* 0x000000271e1e7223 */ /* 0x000fe2000001002e */
[----:B------:R-:W-:Y:S01]  /*b110*/  FMUL.FTZ R45, R27, R40 ;  /* 0x000000281b2d7220 */ /* 0x000fe20000410000 */
[----:B------:R-:W-:-:S02]  /*b120*/  HADD2.F32 R39, -RZ, R34.H1_H1 ;  /* 0x30000022ff277230 */ /* 0x000fc40000004100 */
[C---:B------:R-:W-:Y:S01]  /*b130*/  FFMA.FTZ R27, R25.reuse, R40, -R48 ;  /* 0x00000028191b7223 */ /* 0x040fe20000010830 */
[----:B------:R-:W-:Y:S02]  /*b140*/  HADD2.F32 R42, -RZ, R42.H1_H1 ;  /* 0x3000002aff2a7230 */ /* 0x000fe40000004100 */
[----:B------:R-:W-:Y:S01]  /*b150*/  FFMA.FTZ R25, R25, R44, R45 ;  /* 0x0000002c19197223 */ /* 0x000fe2000001002d */
[----:B------:R-:W-:Y:S01]  /*b160*/  HADD2.F32 R32, -RZ, R32.H1_H1 ;  /* 0x30000020ff207230 */ /* 0x000fe20000004100 */
[----:B------:R-:W-:Y:S01]  /*b170*/  F2FP.SATFINITE.E4M3.F32.PACK_AB_MERGE_C R21, R30, R21, RZ ;  /* 0x000000151e15723e */ /* 0x000fe200048070ff */
[----:B------:R-:W-:Y:S02]  /*b180*/  HADD2.F32 R43, -RZ, R41.H0_H0 ;  /* 0x20000029ff2b7230 */ /* 0x000fe40000004100 */
[----:B------:R-:W-:Y:S02]  /*b190*/  HADD2.F32 R34, -RZ, R37.H0_H0 ;  /* 0x20000025ff227230 */ /* 0x000fe40000004100 */
[----:B------:R-:W-:Y:S01]  /*b1a0*/  FMUL.FTZ R44, R32, R42 ;  /* 0x0000002a202c7220 */ /* 0x000fe20000410000 */
[----:B------:R-:W-:-:S02]  /*b1b0*/  HADD2.F32 R40, -RZ, R38.H0_H0 ;  /* 0x20000026ff287230 */ /* 0x000fc40000004100 */
[----:B------:R-:W-:Y:S01]  /*b1c0*/  FMUL.FTZ R45, R32, R39 ;  /* 0x00000027202d7220 */ /* 0x000fe20000410000 */
[----:B------:R-:W-:Y:S02]  /*b1d0*/  HADD2.F32 R31, -RZ, R31.H1_H1 ;  /* 0x3000001fff1f7230 */ /* 0x000fe40000004100 */
[C---:B------:R-:W-:Y:S01]  /*b1e0*/  FMUL.FTZ R46, R34.reuse, R43 ;  /* 0x0000002b222e7220 */ /* 0x040fe20000410000 */
[--C-:B------:R-:W-:Y:S02]  /*b1f0*/  HADD2.F32 R33, -RZ, R35.reuse.H0_H0 ;  /* 0x20000023ff217230 */ /* 0x100fe40000004100 */
[----:B------:R-:W-:Y:S01]  /*b200*/  FMUL.FTZ R48, R34, R40 ;  /* 0x0000002822307220 */ /* 0x000fe20000410000 */
[----:B------:R-:W-:Y:S02]  /*b210*/  HADD2.F32 R35, -RZ, R35.H1_H1 ;  /* 0x30000023ff237230 */ /* 0x000fe40000004100 */
[C---:B------:R-:W-:Y:S01]  /*b220*/  FFMA.FTZ R34, R31.reuse, R39, -R44 ;  /* 0x000000271f227223 */ /* 0x040fe2000001082c */
[----:B------:R-:W-:Y:S01]  /*b230*/  FFMA.FTZ R32, R31, R42, R45 ;  /* 0x0000002a1f207223 */ /* 0x000fe2000001002d */
[C---:B------:R-:W-:Y:S01]  /*b240*/  FFMA.FTZ R31, R33.reuse, R40, -R46 ;  /* 0x00000028211f7223 */ /* 0x040fe2000001082e */
[----:B------:R-:W-:Y:S01]  /*b250*/  FFMA.FTZ R33, R33, R43, R48 ;  /* 0x0000002b21217223 */ /* 0x000fe20000010030 */
[----:B------:R-:W-:Y:S01]  /*b260*/  F2FP.F16.E4M3.UNPACK_B R43, R20.H1 ;  /* 0x00000014ff2b723e */ /* 0x000fe200030006ff */
[----:B------:R-:W-:Y:S01]  /*b270*/  HADD2.F32 R46, -RZ, R41.H1_H1 ;  /* 0x30000029ff2e7230 */ /* 0x000fe20000004100 */
[----:B------:R-:W-:Y:S01]  /*b280*/  F2FP.F16.E4M3.UNPACK_B R41, R8.H1 ;  /* 0x00000008ff29723e */ /* 0x000fe200030006ff */
[----:B------:R-:W-:Y:S01]  /*b290*/  HADD2.F32 R39, -RZ, R37.H1_H1 ;  /* 0x30000025ff277230 */ /* 0x000fe20000004100 */
[----:B------:R-:W-:Y:S01]  /*b2a0*/  F2FP.SATFINITE.E4M3.F32.PACK_AB_MERGE_C R9, R12, R9, R21 ;  /* 0x000000090c09723e */ /* 0x000fe20004807015 */
[----:B------:R-:W-:-:S02]  /*b2b0*/  HADD2.F32 R40, -RZ, R38.H1_H1 ;  /* 0x30000026ff287230 */ /* 0x000fc40000004100 */
[----:B------:R-:W-:Y:S02]  /*b2c0*/  HADD2.F32 R44, -RZ, R43.H0_H0 ;  /* 0x2000002bff2c7230 */ /* 0x000fe40000004100 */
[C---:B------:R-:W-:Y:S01]  /*b2d0*/  FMUL.FTZ R50, R39.reuse, R46 ;  /* 0x0000002e27327220 */ /* 0x040fe20000410000 */
[----:B------:R-:W-:Y:S02]  /*b2e0*/  HADD2.F32 R38, -RZ, R29.H0_H0 ;  /* 0x2000001dff267230 */ /* 0x000fe40000004100 */
[----:B------:R-:W-:Y:S01]  /*b2f0*/  FMUL.FTZ R45, R39, R40 ;  /* 0x00000028272d7220 */ /* 0x000fe20000410000 */
[----:B------:R-:W-:Y:S02]  /*b300*/  HADD2.F32 R42, -RZ, R41.H0_H0 ;  /* 0x20000029ff2a7230 */ /* 0x000fe40000004100 */
[----:B------:R-:W-:Y:S02]  /*b310*/  HADD2.F32 R37, -RZ, R28.H0_H0 ;  /* 0x2000001cff257230 */ /* 0x000fe40000004100 */
[----:B------:R-:W-:Y:S01]  /*b320*/  FMUL.FTZ R48, R38, R44 ;  /* 0x0000002c26307220 */ /* 0x000fe20000410000 */
[----:B------:R-:W-:-:S02]  /*b330*/  HADD2.F32 R29, -RZ, R29.H1_H1 ;  /* 0x3000001dff1d7230 */ /* 0x000fc40000004100 */
[----:B------:R-:W-:Y:S01]  /*b340*/  FMUL.FTZ R39, R38, R42 ;  /* 0x0000002a26277220 */ /* 0x000fe20000410000 */
[C---:B------:R-:W-:Y:S01]  /*b350*/  FFMA.FTZ R38, R35.reuse, R40, -R50 ;  /* 0x0000002823267223 */ /* 0x040fe20000010832 */
[----:B------:R-:W-:Y:S01]  /*b360*/  FFMA.FTZ R40, R35, R46, R45 ;  /* 0x0000002e23287223 */ /* 0x000fe2000001002d */
[C---:B------:R-:W-:Y:S01]  /*b370*/  FFMA.FTZ R35, R37.reuse, R42, -R48 ;  /* 0x0000002a25237223 */ /* 0x040fe20000010830 */
[----:B------:R-:W-:Y:S01]  /*b380*/  FFMA.FTZ R37, R37, R44, R39 ;  /* 0x0000002c25257223 */ /* 0x000fe20000010027 */
[----:B------:R-:W-:Y:S01]  /*b390*/  HADD2.F32 R44, -RZ, R43.H1_H1 ;  /* 0x3000002bff2c7230 */ /* 0x000fe20000004100 */
[----:B------:R-:W-:Y:S01]  /*b3a0*/  F2FP.F16.E4M3.UNPACK_B R42, R20 ;  /* 0x00000014ff2a723e */ /* 0x000fe200020006ff */
[----:B------:R-:W-:Y:S01]  /*b3b0*/  HADD2.F32 R41, -RZ, R41.H1_H1 ;  /* 0x30000029ff297230 */ /* 0x000fe20000004100 */
[----:B------:R-:W-:Y:S01]  /*b3c0*/  F2FP.F16.E4M3.UNPACK_B R39, R8 ;  /* 0x00000008ff27723e */ /* 0x000fe200020006ff */
[----:B------:R-:W-:Y:S02]  /*b3d0*/  HADD2.F32 R28, -RZ, R28.H1_H1 ;  /* 0x3000001cff1c7230 */ /* 0x000fe40000004100 */
[----:B------:R-:W-:Y:S01]  /*b3e0*/  FMUL.FTZ R45, R29, R44 ;  /* 0x0000002c1d2d7220 */ /* 0x000fe20000410000 */
[----:B------:R-:W-:-:S02]  /*b3f0*/  HADD2.F32 R43, -RZ, R42.H0_H0 ;  /* 0x2000002aff2b7230 */ /* 0x000fc40000004100 */
[-C--:B------:R-:W-:Y:S01]  /*b400*/  FMUL.FTZ R29, R29, R41.reuse ;  /* 0x000000291d1d7220 */ /* 0x080fe20000410000 */
[----:B------:R-:W-:Y:S02]  /*b410*/  HADD2.F32 R20, -RZ, R15.H0_H0 ;  /* 0x2000000fff147230 */ /* 0x000fe40000004100 */
[C---:B------:R-:W-:Y:S01]  /*b420*/  FFMA.FTZ R46, R28.reuse, R41, -R45 ;  /* 0x000000291c2e7223 */ /* 0x040fe2000001082d */
[----:B------:R-:W-:Y:S02]  /*b430*/  HADD2.F32 R8, -RZ, R10.H0_H0 ;  /* 0x2000000aff087230 */ /* 0x000fe40000004100 */
[----:B------:R-:W-:Y:S01]  /*b440*/  FFMA.FTZ R48, R28, R44, R29 ;  /* 0x0000002c1c307223 */ /* 0x000fe2000001001d */
[----:B------:R-:W-:Y:S02]  /*b450*/  HADD2.F32 R29, -RZ, R39.H0_H0 ;  /* 0x20000027ff1d7230 */ /* 0x000fe40000004100 */
[----:B------:R-:W-:Y:S01]  /*b460*/  FMUL.FTZ R41, R20, R43 ;  /* 0x0000002b14297220 */ /* 0x000fe20000410000 */
[----:B------:R-:W-:Y:S01]  /*b470*/  HADD2.F32 R42, -RZ, R42.H1_H1 ;  /* 0x3000002aff2a7230 */ /* 0x000fe20000004100 */
[----:B------:R-:W-:Y:S01]  /*b480*/  F2FP.SATFINITE.E4M3.F32.PACK_AB_MERGE_C R33, R40, R33, RZ ;  /* 0x000000212821723e */ /* 0x000fe200048070ff */
[----:B------:R-:W-:-:S02]  /*b490*/  HADD2.F32 R15, -RZ, R15.H1_H1 ;  /* 0x3000000fff0f7230 */ /* 0x000fc40000004100 */
[-C--:B------:R-:W-:Y:S01]  /*b4a0*/  FMUL.FTZ R45, R20, R29.reuse ;  /* 0x0000001d142d7220 */ /* 0x080fe20000410000 */
[----:B------:R-:W-:Y:S02]  /*b4b0*/  HADD2.F32 R39, -RZ, R39.H1_H1 ;  /* 0x30000027ff277230 */ /* 0x000fe40000004100 */
[C---:B------:R-:W-:Y:S01]  /*b4c0*/  FFMA.FTZ R41, R8.reuse, R29, -R41 ;  /* 0x0000001d08297223 */ /* 0x040fe20000010829 */
[----:B------:R-:W-:Y:S01]  /*b4d0*/  HADD2.F32 R10, -RZ, R10.H1_H1 ;  /* 0x3000000aff0a7230 */ /* 0x000fe20000004100 */
[----:B------:R-:W-:Y:S01]  /*b4e0*/  F2FP.F16.E4M3.UNPACK_B R20, R4.H1 ;  /* 0x00000004ff14723e */ /* 0x000fe200030006ff */
[----:B------:R-:W-:Y:S01]  /*b4f0*/  FFMA.FTZ R45, R8, R43, R45 ;  /* 0x0000002b082d7223 */ /* 0x000fe2000001002d */
[C---:B------:R-:W-:Y:S01]  /*b500*/  FMUL.FTZ R29, R15.reuse, R42 ;  /* 0x0000002a0f1d7220 */ /* 0x040fe20000410000 */
[----:B------:R-:W-:Y:S01]  /*b510*/  F2FP.F16.E4M3.UNPACK_B R8, R3.H1 ;  /* 0x00000003ff08723e */ /* 0x000fe200030006ff */
[----:B------:R-:W-:Y:S01]  /*b520*/  FMUL.FTZ R43, R15, R39 ;  /* 0x000000270f2b7220 */ /* 0x000fe20000410000 */
[----:B------:R-:W-:-:S02]  /*b530*/  HADD2.F32 R28, -RZ, R20.H0_H0 ;  /* 0x20000014ff1c7230 */ /* 0x000fc40000004100 */
[C---:B------:R-:W-:Y:S01]  /*b540*/  FFMA.FTZ R44, R10.reuse, R39, -R29 ;  /* 0x000000270a2c7223 */ /* 0x040fe2000001081d */
[----:B------:R-:W-:Y:S02]  /*b550*/  HADD2.F32 R15, -RZ, R26.H0_H0 ;  /* 0x2000001aff0f7230 */ /* 0x000fe40000004100 */
[----:B------:R-:W-:Y:S01]  /*b560*/  FFMA.FTZ R42, R10, R42, R43 ;  /* 0x0000002a0a2a7223 */ /* 0x000fe2000001002b */
[--C-:B------:R-:W-:Y:S01]  /*b570*/  HADD2.F32 R10, -RZ, R8.reuse.H0_H0 ;  /* 0x20000008ff0a7230 */ /* 0x100fe20000004100 */
[----:B------:R-:W-:Y:S01]  /*b580*/  F2FP.F16.E4M3.UNPACK_B R3, R3 ;  /* 0x00000003ff03723e */ /* 0x000fe200020006ff */
[----:B------:R-:W-:Y:S02]  /*b590*/  HADD2.F32 R29, -RZ, R8.H1_H1 ;  /* 0x30000008ff1d7230 */ /* 0x000fe40000004100 */
[C---:B------:R-:W-:Y:S01]  /*b5a0*/  FMUL.FTZ R43, R15.reuse, R28 ;  /* 0x0000001c0f2b7220 */ /* 0x040fe20000410000 */
[----:B------:R-:W-:Y:S02]  /*b5b0*/  HADD2.F32 R8, -RZ, R14.H0_H0 ;  /* 0x2000000eff087230 */ /* 0x000fe40000004100 */
[----:B------:R-:W-:Y:S01]  /*b5c0*/  FMUL.FTZ R15, R15, R10 ;  /* 0x0000000a0f0f7220 */ /* 0x000fe20000410000 */
[----:B------:R-:W-:-:S02]  /*b5d0*/  HADD2.F32 R39, -RZ, R20.H1_H1 ;  /* 0x30000014ff277230 */ /* 0x000fc40000004100 */
[----:B------:R-:W-:Y:S02]  /*b5e0*/  HADD2.F32 R26, -RZ, R26.H1_H1 ;  /* 0x3000001aff1a7230 */ /* 0x000fe40000004100 */
[C---:B------:R-:W-:Y:S01]  /*b5f0*/  FFMA.FTZ R28, R8.reuse, R28, R15 ;  /* 0x0000001c081c7223 */ /* 0x040fe2000001000f */
[----:B------:R-:W-:Y:S01]  /*b600*/  HADD2.F32 R14, -RZ, R14.H1_H1 ;  /* 0x3000000eff0e7230 */ /* 0x000fe20000004100 */
[----:B------:R-:W-:Y:S01]  /*b610*/  F2FP.F16.E4M3.UNPACK_B R15, R4 ;  /* 0x00000004ff0f723e */ /* 0x000fe200020006ff */
[----:B------:R-:W-:Y:S01]  /*b620*/  FFMA.FTZ R43, R8, R10, -R43 ;  /* 0x0000000a082b7223 */ /* 0x000fe2000001082b */
[C---:B------:R-:W-:Y:S01]  /*b630*/  FMUL.FTZ R47, R26.reuse, R39 ;  /* 0x000000271a2f7220 */ /* 0x040fe20000410000 */
[-C--:B------:R-:W-:Y:S01]  /*b640*/  FMUL.FTZ R26, R26, R29.reuse ;  /* 0x0000001d1a1a7220 */ /* 0x080fe20000410000 */
[----:B------:R-:W-:Y:S02]  /*b650*/  HADD2.F32 R8, -RZ, R3.H0_H0 ;  /* 0x20000003ff087230 */ /* 0x000fe40000004100 */
[C---:B------:R-:W-:Y:S01]  /*b660*/  FFMA.FTZ R50, R14.reuse, R29, -R47 ;  /* 0x0000001d0e327223 */ /* 0x040fe2000001082f */
[----:B------:R-:W-:Y:S01]  /*b670*/  FFMA.FTZ R39, R14, R39, R26 ;  /* 0x000000270e277223 */ /* 0x000fe2000001001a */
[----:B------:R-:W-:-:S02]  /*b680*/  HADD2.F32 R14, -RZ, R15.H0_H0 ;  /* 0x2000000fff0e7230 */ /* 0x000fc40000004100 */
[----:B------:R-:W-:Y:S01]  /*b690*/  HADD2.F32 R4, -RZ, R7.H0_H0 ;  /* 0x20000007ff047230 */ /* 0x000fe20000004100 */
[----:B------:R-:W-:Y:S01]  /*b6a0*/  F2FP.SATFINITE.E4M3.F32.PACK_AB_MERGE_C R43, R50, R43, RZ ;  /* 0x0000002b322b723e */ /* 0x000fe200048070ff */
[----:B------:R-:W-:Y:S01]  /*b6b0*/  HADD2.F32 R20, -RZ, R15.H1_H1 ;  /* 0x3000000fff147230 */ /* 0x000fe20000004100 */
[----:B------:R-:W-:Y:S01]  /*b6c0*/  F2FP.SATFINITE.E4M3.F32.PACK_AB_MERGE_C R28, R39, R28, RZ ;  /* 0x0000001c271c723e */ /* 0x000fe200048070ff */
[----:B------:R-:W-:Y:S02]  /*b6d0*/  HADD2.F32 R7, -RZ, R7.H1_H1 ;  /* 0x30000007ff077230 */ /* 0x000fe40000004100 */
[C---:B------:R-:W-:Y:S01]  /*b6e0*/  FMUL.FTZ R26, R4.reuse, R14 ;  /* 0x0000000e041a7220 */ /* 0x040fe20000410000 */
[----:B------:R-:W-:Y:S02]  /*b6f0*/  HADD2.F32 R10, -RZ, R3.H1_H1 ;  /* 0x30000003ff0a7230 */ /* 0x000fe40000004100 */
[----:B------:R-:W-:Y:S01]  /*b700*/  FMUL.FTZ R15, R4, R8 ;  /* 0x00000008040f7220 */ /* 0x000fe20000410000 */
[----:B------:R-:W-:-:S02]  /*b710*/  HADD2.F32 R3, -RZ, R5.H0_H0 ;  /* 0x20000005ff037230 */ /* 0x000fc40000004100 */
[C---:B------:R-:W-:Y:S01]  /*b720*/  FMUL.FTZ R4, R7.reuse, R20 ;  /* 0x0000001407047220 */ /* 0x040fe20000410000 */
[----:B------:R-:W-:Y:S02]  /*b730*/  HADD2.F32 R5, -RZ, R5.H1_H1 ;  /* 0x30000005ff057230 */ /* 0x000fe40000004100 */
[----:B------:R-:W-:Y:S01]  /*b740*/  FMUL.FTZ R7, R7, R10 ;  /* 0x0000000a07077220 */ /* 0x000fe20000410000 */
        /* <DEDUP_REMOVED lines=11> */
[----:B------:R-:W-:-:S02]  /*b800*/  F2FP.SATFINITE.E4M3.F32.PACK_AB_MERGE_C R6, R3, R26, R43 ;  /* 0x0000001a0306723e */ /* 0x000fc4000480702b */
[----:B------:R-:W-:Y:S02]  /*b810*/  F2FP.SATFINITE.E4M3.F32.PACK_AB_MERGE_C R11, R32, R25, R33 ;  /* 0x00000019200b723e */ /* 0x000fe40004807021 */
[----:B------:R-:W-:Y:S01]  /*b820*/  F2FP.SATFINITE.E4M3.F32.PACK_AB_MERGE_C R8, R42, R45, R8 ;  /* 0x0000002d2a08723e */ /* 0x000fe20004807008 */
[----:B------:R3:W-:Y:S01]  /*b830*/  STS.128 [R49+0xf000], R4 ;  /* 0x00f0000431007388 */ /* 0x0007e20000000c00 */
[----:B------:R-:W-:-:S05]  /*b840*/  F2FP.SATFINITE.E4M3.F32.PACK_AB_MERGE_C R10, R10, R15, R28 ;  /* 0x0000000f0a0a723e */ /* 0x000fca000480701c */
[----:B------:R3:W-:Y:S02]  /*b850*/  STS.128 [R0+0xf000], R8 ;  /* 0x00f0000800007388 */ /* 0x0007e40000000c00 */
.L_x_434:
[----:B------:R-:W-:Y:S05]  /*b860*/  BSYNC B0 ;  /* 0x0000000000007941 */ /* 0x000fea0003800000 */
.L_x_427:
[----:B------:R-:W-:Y:S01]  /*b870*/  @!PT LDS RZ, [RZ] ;  /* 0x00000000fffff984 */ /* 0x000fe20000000800 */
[----:B------:R-:W-:Y:S01]  /*b880*/  @!PT LDS RZ, [RZ] ;  /* 0x00000000fffff984 */ /* 0x000fe20000000800 */
[----:B------:R-:W-:Y:S01]  /*b890*/  @!PT LDS RZ, [RZ] ;  /* 0x00000000fffff984 */ /* 0x000fe20000000800 */
[----:B------:R-:W-:Y:S01]  /*b8a0*/  @!PT LDS RZ, [RZ] ;  /* 0x00000000fffff984 */ /* 0x000fe20000000800 */
[----:B------:R1:W-:Y:S06]  /*b8b0*/  MEMBAR.ALL.CTA ;  /* 0x0000000000007992 */ /* 0x0003ec0000008000 */
[----:B-1----:R-:W1:Y:S01]  /*b8c0*/  FENCE.VIEW.ASYNC.S ;  /* 0x00000000000073c6 */ /* 0x002e620000000000 */
[----:B------:R-:W-:Y:S05]  /*b8d0*/  WARPSYNC.ALL ;  /* 0x0000000000007948 */ /* 0x000fea0003800000 */
[----:B-1----:R-:W-:Y:S06]  /*b8e0*/  BAR.SYNC.DEFER_BLOCKING 0xd, 0x180 ;  /* 0x0346000000007b1d */ /* 0x002fec0000010000 */
.L_x_424:
[----:B------:R-:W-:-:S13]  /*b8f0*/  ISETP.NE.AND P0, PT, R157, 0x3, PT ;  /* 0x000000039d00780c */ /* 0x000fda0003f05270 */
[----:B------:R-:W-:Y:S05]  /*b900*/  @!P0 BRA `(.L_x_446) ;  /* 0x0000000000048947 */ /* 0x000fea0003800000 */
[----:B------:R-:W-:Y:S01]  /*b910*/  BPT.TRAP 0x1 ;  /* 0x000000040000795c */ /* 0x000fe20000300000 */
.L_x_446:
[----:B0--3--:R-:W3:Y:S01]  /*b920*/  LDL R0, [R1+0x4] ;  /* 0x0000040001007983 */ /* 0x009ee20000100800 */
[----:B-1--4-:R-:W-:Y:S01]  /*b930*/  IMAD R3, R156, 0x8, R18 ;  /* 0x000000089c037824 */ /* 0x012fe200078e0212 */
[----:B---3-5:R-:W-:-:S04]  /*b940*/  SHF.L.U32 R4, R0, 0x1f, RZ ;  /* 0x0000001f00047819 */ /* 0x028fc800000006ff */
[----:B------:R0:W1:Y:S01]  /*b950*/  SYNCS.PHASECHK.TRANS64.TRYWAIT P1, [R3+URZ+0x19c30], R4 ;  /* 0x019c3004030075a7 */ /* 0x000062000802017f */
[----:B------:R-:W-:Y:S05]  /*b960*/  @!P0 BRA `(.L_x_447) ;  /* 0x0000000000048947 */ /* 0x000fea0003800000 */
[----:B------:R-:W-:Y:S01]  /*b970*/  BPT.TRAP 0x1 ;  /* 0x000000040000795c */ /* 0x000fe20000300000 */
.L_x_447:
[----:B------:R-:W-:Y:S01]  /*b980*/  VIADD R0, R18, 0x13800 ;  /* 0x0001380012007836 */ /* 0x000fe20000000000 */
[----:B------:R-:W-:Y:S01]  /*b990*/  LOP3.LUT R14, R36, 0x10000, RZ, 0xfc, !PT ;  /* 0x00010000240e7812 */ /* 0x000fe200078efcff */
[----:B------:R-:W-:-:S03]  /*b9a0*/  IMAD.MOV.U32 R15, RZ, RZ, -0x3ffffff0 ;  /* 0xc0000010ff0f7424 */ /* 0x000fc600078e00ff */
[----:B------:R-:W-:-:S04]  /*b9b0*/  SHF.R.U32.HI R0, RZ, 0x4, R0 ;  /* 0x00000004ff007819 */ /* 0x000fc80000011600 */
[----:B------:R-:W-:-:S04]  /*b9c0*/  LOP3.LUT R0, R0, 0x3fff, RZ, 0xc0, !PT ;  /* 0x00003fff00007812 */ /* 0x000fc800078ec0ff */
[----:B------:R-:W-:Y:S01]  /*b9d0*/  LOP3.LUT R13, R0, 0x10000, RZ, 0xfc, !PT ;  /* 0x00010000000d7812 */ /* 0x000fe200078efcff */
[----:B-1----:R-:W-:Y:S06]  /*b9e0*/  @P1 BRA `(.L_x_448) ;  /* 0x0000000000081947 */ /* 0x002fec0003800000 */
[----:B------:R-:W1:Y:S02]  /*b9f0*/  SYNCS.PHASECHK.TRANS64.TRYWAIT P1, [R3+URZ+0x19c30], R4 ;  /* 0x019c3004030075a7 */ /* 0x000e64000802017f */
[----:B-1----:R-:W-:Y:S05]  /*ba00*/  @!P1 BRA `(.L_x_449) ;  /* 0x000000f800a09947 */ /* 0x002fea0003800000 */
.L_x_448:
[----:B01----:R-:W-:Y:S01]  /*ba10*/  IMAD R4, R156, 0x300, R13 ;  /* 0x000003009c047824 */ /* 0x003fe200078e020d */
[----:B------:R-:W-:Y:S05]  /*ba20*/  WARPSYNC.ALL ;  /* 0x0000000000007948 */ /* 0x000fea0003800000 */
[----:B------:R-:W-:Y:S01]  /*ba30*/  IMAD.MOV.U32 R5, RZ, RZ, -0x3ffffff0 ;  /* 0xc0000010ff057424 */ /* 0x000fe200078e00ff */
[C---:B------:R-:W-:Y:S01]  /*ba40*/  R2UR UR4, R14.reuse ;  /* 0x000000000e0472ca */ /* 0x040fe200000e0000 */
[----:B--2---:R-:W-:Y:S01]  /*ba50*/  WARPGROUP.ARRIVE ;  /* 0x00000000000079c5 */ /* 0x004fe20000000000 */
[----:B------:R-:W-:Y:S01]  /*ba60*/  R2UR UR5, R15 ;  /* 0x000000000f0572ca */ /* 0x000fe200000e0000 */
[----:B------:R-:W-:Y:S01]  /*ba70*/  VIADD R8, R14, 0x180 ;  /* 0x000001800e087836 */ /* 0x000fe20000000000 */
[C---:B------:R-:W-:Y:S01]  /*ba80*/  R2UR UR6, R4.reuse ;  /* 0x00000000040672ca */ /* 0x040fe200000e0000 */
[----:B------:R-:W-:Y:S01]  /*ba90*/  VIADD R6, R4, 0x100 ;  /* 0x0000010004067836 */ /* 0x000fe20000000000 */
[----:B------:R-:W-:Y:S01]  /*baa0*/  R2UR UR7, R5 ;  /* 0x00000000050772ca */ /* 0x000fe200000e0000 */
[----:B------:R-:W-:Y:S01]  /*bab0*/  IMAD.MOV.U32 R9, RZ, RZ, -0x3ffffff0 ;  /* 0xc0000010ff097424 */ /* 0x000fe200078e00ff */
[----:B------:R-:W-:Y:S01]  /*bac0*/  IADD3 R20, R14, 0x300, RZ ;  /* 0x000003000e147810 */ /* 0x000fe20007ffe0ff */
[----:B------:R-:W-:-:S02]  /*bad0*/  IMAD.MOV.U32 R7, RZ, RZ, -0x3ffffff0 ;  /* 0xc0000010ff077424 */ /* 0x000fc400078e00ff */
[----:B------:R-:W-:Y:S01]  /*bae0*/  VIADD R4, R4, 0x200 ;  /* 0x0000020004047836 */ /* 0x000fe20000000000 */
[----:B------:R0:W-:Y:S01]  /*baf0*/  STL.64 [R1+0x10], R8 ;  /* 0x0000100801007387 */ /* 0x0001e20000100a00 */
[----:B------:R-:W-:Y:S02]  /*bb00*/  IMAD.MOV.U32 R21, RZ, RZ, -0x3ffffff0 ;  /* 0xc0000010ff157424 */ /* 0x000fe400078e00ff */
[----:B------:R-:W-:Y:S02]  /*bb10*/  IMAD.MOV.U32 R5, RZ, RZ, -0x3ffffff0 ;  /* 0xc0000010ff057424 */ /* 0x000fe400078e00ff */
[----:B------:R-:W-:Y:S02]  /*bb20*/  IMAD.MOV.U32 R89, RZ, RZ, RZ ;  /* 0x000000ffff597224 */ /* 0x000fe400078e00ff */
[----:B------:R-:W-:Y:S01]  /*bb30*/  QGMMA.64x128x32.F32.E4M3.E4M3 R24, gdesc[UR4], RZ, !UPT, gsb0 ;  /* 0x01e00000041879f3 */ /* 0x000fe2000c0008ff */
[----:B------:R-:W-:Y:S02]  /*bb40*/  R2UR UR4, R8 ;  /* 0x00000000080472ca */ /* 0x000fe400000e0000 */
[----:B------:R-:W-:-:S02]  /*bb50*/  R2UR UR5, R9 ;  /* 0x00000000090572ca */ /* 0x000fc400000e0000 */
[----:B------:R-:W-:Y:S02]  /*bb60*/  R2UR UR6, R6 ;  /* 0x00000000060672ca */ /* 0x000fe400000e0000 */
[----:B------:R-:W-:Y:S01]  /*bb70*/  R2UR UR7, R7 ;  /* 0x00000000070772ca */ /* 0x000fe200000e0000 */
[----:B------:R-:W-:Y:S02]  /*bb80*/  WARPGROUP.DEPBAR.LE gsb0, 0x0 ;  /* 0x00008000000079c5 */ /* 0x000fe40000010000 */
[----:B------:R-:W-:-:S10]  /*bb90*/  WARPGROUP.ARRIVE ;  /* 0x00000000000079c5 */ /* 0x000fd40000000000 */
[----:B------:R-:W-:Y:S01]  /*bba0*/  QGMMA.64x128x32.F32.E4M3.E4M3 R24, gdesc[UR4], R24, gsb0 ;  /* 0x01e00000041879f3 */ /* 0x000fe20008000818 */
[----:B------:R-:W-:Y:S02]  /*bbb0*/  R2UR UR4, R20 ;  /* 0x00000000140472ca */ /* 0x000fe400000e0000 */
[----:B------:R-:W-:Y:S02]  /*bbc0*/  R2UR UR5, R21 ;  /* 0x00000000150572ca */ /* 0x000fe400000e0000 */
[----:B------:R-:W-:Y:S02]  /*bbd0*/  R2UR UR6, R4 ;  /* 0x00000000040672ca */ /* 0x000fe400000e0000 */
[----:B------:R-:W-:Y:S01]  /*bbe0*/  R2UR UR7, R5 ;  /* 0x00000000050772ca */ /* 0x000fe200000e0000 */
[----:B------:R-:W-:Y:S02]  /*bbf0*/  WARPGROUP.DEPBAR.LE gsb0, 0x0 ;  /* 0x00008000000079c5 */ /* 0x000fe40000010000 */
[----:B------:R-:W-:-:S10]  /*bc00*/  WARPGROUP.ARRIVE ;  /* 0x00000000000079c5 */ /* 0x000fd40000000000 */
[----:B------:R-:W-:Y:S03]  /*bc10*/  QGMMA.64x128x32.F32.E4M3.E4M3 R24, gdesc[UR4], R24, gsb0 ;  /* 0x01e00000041879f3 */ /* 0x000fe60008000818 */
[----:B------:R-:W-:Y:S02]  /*bc20*/  WARPGROUP.DEPBAR.LE gsb0, 0x0 ;  /* 0x00008000000079c5 */ /* 0x000fe40000010000 */
[----:B0-----:R-:W-:Y:S05]  /*bc30*/  @!P0 BRA `(.L_x_450) ;  /* 0x0000000000048947 */ /* 0x001fea0003800000 */
[----:B------:R-:W-:Y:S01]  /*bc40*/  BPT.TRAP 0x1 ;  /* 0x000000040000795c */ /* 0x000fe20000300000 */
.L_x_450:
[----:B------:R-:W2:Y:S01]  /*bc50*/  LDL R0, [R1+0x3c] ;  /* 0x00003c0001007983 */ /* 0x000ea20000100800 */
[----:B------:R-:W-:-:S03]  /*bc60*/  P2R R6, PR, RZ, 0x1 ;  /* 0x00000001ff067803 */ /* 0x000fc60000000000 */
[----:B------:R-:W3:Y:S01]  /*bc70*/  LDL R92, [R1+0x24] ;  /* 0x00002400015c7983 */ /* 0x000ee20000100800 */
        /* <DEDUP_REMOVED lines=10> */
[C---:B------:R-:W-:Y:S02]  /*bd20*/  ISETP.GT.AND P6, PT, R4.reuse, 0x10, PT ;  /* 0x000000100400780c */ /* 0x040fe40003fc4270 */
        /* <DEDUP_REMOVED lines=22> */
[C---:B------:R-:W-:Y:S02]  /*be90*/  ISETP.GT.AND P6, PT, R4.reuse, 0x28, PT ;  /* 0x000000280400780c */ /* 0x040fe40003fc4270 */
        /* <DEDUP_REMOVED lines=50> */
[----:B------:R-:W-:Y:S02]  /*c1c0*/  ISETP.GT.AND P0, PT, R4, 0x59, PT ;  /* 0x000000590400780c */ /* 0x000fe40003f04270 */
[----:B------:R-:W-:-:S02]  /*c1d0*/  FSEL R125, R68, -INF , P6 ;  /* 0xff800000447d7808 */ /* 0x000fc40003000000 */
[----:B------:R-:W-:Y:S02]  /*c1e0*/  FMNMX.FTZ R0, R65, R0, !PT ;  /* 0x0000000041007209 */ /* 0x000fe40007810000 */
[----:B------:R-:W-:Y:S02]  /*c1f0*/  FSEL R59, R59, -INF , P5 ;  /* 0xff8000003b3b7808 */ /* 0x000fe40002800000 */
        /* <DEDUP_REMOVED lines=13> */
[----:B------:R-:W-:Y:S01]  /*c2d0*/  FMNMX.FTZ R0, R73, R0, !PT ;  /* 0x0000000049007209 */ /* 0x000fe20007810000 */
[----:B------:R-:W2:Y:S01]  /*c2e0*/  LDL R76, [R1+0x2c] ;  /* 0x00002c00014c7983 */ /* 0x000ea20000100800 */
        /* <DEDUP_REMOVED lines=15> */
[----:B------:R-:W-:-:S04]  /*c3e0*/  FSEL R85, R85, -INF , P6 ;  /* 0xff80000055557808 */ /* 0x000fc80003000000 */
[----:B------:R-:W-:-:S05]  /*c3f0*/  FMNMX.FTZ R12, R85, R0, !PT ;  /* 0x00000000550c7209 */ /* 0x000fca0007810000 */
[----:B------:R-:W0:Y:S01]  /*c400*/  SHFL.BFLY PT, R137, R12, 0x2, 0x1f ;  /* 0x0c401f000c897f89 */ /* 0x000e2200000e0000 */
[----:B------:R-:W-:Y:S02]  /*c410*/  P2R R10, PR, RZ, 0x2 ;  /* 0x00000002ff0a7803 */ /* 0x000fe40000000000 */
[----:B------:R-:W-:-:S04]  /*c420*/  ISETP.GT.AND P1, PT, R4, 0x59, PT ;  /* 0x000000590400780c */ /* 0x000fc80003f24270 */
[----:B------:R-:W-:Y:S02]  /*c430*/  FSEL R71, R71, -INF , P1 ;  /* 0xff80000047477808 */ /* 0x000fe40000800000 */
[----:B------:R-:W-:Y:S02]  /*c440*/  ISETP.NE.AND P1, PT, R10, RZ, PT ;  /* 0x000000ff0a00720c */ /* 0x000fe40003f25270 */
[----:B------:R-:W-:Y:S02]  /*c450*/  FMNMX.FTZ R10, R9, R27, !PT ;  /* 0x0000001b090a7209 */ /* 0x000fe40007810000 */
[----:B0-----:R-:W-:-:S05]  /*c460*/  FMNMX.FTZ R26, R12, R137, !PT ;  /* 0x000000890c1a7209 */ /* 0x001fca0007810000 */
[----:B------:R-:W0:Y:S01]  /*c470*/  SHFL.BFLY PT, R137, R26, 0x1, 0x1f ;  /* 0x0c201f001a897f89 */ /* 0x000e2200000e0000 */
[----:B------:R-:W-:-:S04]  /*c480*/  FMNMX.FTZ R10, R93, R10, !PT ;  /* 0x0000000a5d0a7209 */ /* 0x000fc80007810000 */
[----:B------:R-:W-:-:S04]  /*c490*/  FMNMX.FTZ R12, R31, R10, !PT ;  /* 0x0000000a1f0c7209 */ /* 0x000fc80007810000 */
[----:B------:R-:W-:Y:S02]  /*c4a0*/  FMNMX.FTZ R12, R97, R12, !PT ;  /* 0x0000000c610c7209 */ /* 0x000fe40007810000 */
[----:B------:R-:W-:Y:S02]  /*c4b0*/  P2R R24, PR, RZ, 0x4 ;  /* 0x00000004ff187803 */ /* 0x000fe40000000000 */
[----:B------:R-:W-:Y:S02]  /*c4c0*/  FMNMX.FTZ R12, R35, R12, !PT ;  /* 0x0000000c230c7209 */ /* 0x000fe40007810000 */
[----:B------:R-:W-:Y:S02]  /*c4d0*/  ISETP.GT.AND P2, PT, R4, 0x58, PT ;  /* 0x000000580400780c */ /* 0x000fe40003f44270 */
[----:B------:R-:W-:Y:S02]  /*c4e0*/  FMNMX.FTZ R12, R101, R12, !PT ;  /* 0x0000000c650c7209 */ /* 0x000fe40007810000 */
[----:B0-----:R-:W-:-:S02]  /*c4f0*/  FMNMX.FTZ R0, R26, R137, !PT ;  /* 0x000000891a007209 */ /* 0x001fc40007810000 */
[----:B------:R-:W-:Y:S02]  /*c500*/  FSEL R137, R70, -INF , P2 ;  /* 0xff80000046897808 */ /* 0x000fe40001000000 */
[----:B------:R-:W-:Y:S02]  /*c510*/  ISETP.NE.AND P2, PT, R24, RZ, PT ;  /* 0x000000ff1800720c */ /* 0x000fe40003f45270 */
[----:B------:R-:W-:-:S04]  /*c520*/  FMNMX.FTZ R24, R39, R12, !PT ;  /* 0x0000000c27187209 */ /* 0x000fc80007810000 */
[----:B------:R-:W-:-:S04]  /*c530*/  FMNMX.FTZ R24, R105, R24, !PT ;  /* 0x0000001869187209 */ /* 0x000fc80007810000 */
[----:B------:R-:W-:-:S04]  /*c540*/  FMNMX.FTZ R24, R43, R24, !PT ;  /* 0x000000182b187209 */ /* 0x000fc80007810000 */
[----:B------:R-:W-:-:S04]  /*c550*/  FMNMX.FTZ R24, R109, R24, !PT ;  /* 0x000000186d187209 */ /* 0x000fc80007810000 */
[----:B------:R-:W-:-:S04]  /*c560*/  FMNMX.FTZ R26, R47, R24, !PT ;  /* 0x000000182f1a7209 */ /* 0x000fc80007810000 */
[----:B------:R-:W-:Y:S01]  /*c570*/  FMNMX.FTZ R26, R113, R26, !PT ;  /* 0x0000001a711a7209 */ /* 0x000fe20007810000 */
[----:B------:R-:W-:-:S01]  /*c580*/  FFMA.FTZ R30, R2, R0, -8 ;  /* 0xc1000000021e7423 */ /* 0x000fc20000010000 */
[----:B------:R-:W-:Y:S02]  /*c590*/  P2R R28, PR, RZ, 0x8 ;  /* 0x00000008ff1c7803 */ /* 0x000fe40000000000 */
[----:B------:R-:W-:Y:S02]  /*c5a0*/  FMNMX.FTZ R26, R51, R26, !PT ;  /* 0x0000001a331a7209 */ /* 0x000fe40007810000 */
[----:B------:R-:W-:Y:S02]  /*c5b0*/  FSETP.NEU.FTZ.AND P3, PT, R0, -INF , PT ;  /* 0xff8000000000780b */ /* 0x000fe40003f7d000 */
[----:B------:R-:W-:Y:S02]  /*c5c0*/  P2R R8, PR, RZ, 0x1 ;  /* 0x00000001ff087803 */ /* 0x000fe40000000000 */
[----:B------:R-:W-:-:S02]  /*c5d0*/  FMNMX.FTZ R26, R115, R26, !PT ;  /* 0x0000001a731a7209 */ /* 0x000fc40007810000 */
[----:B------:R-:W-:Y:S02]  /*c5e0*/  ISETP.GT.AND P0, PT, R4, 0x60, PT ;  /* 0x000000600400780c */ /* 0x000fe40003f04270 */
[----:B------:R-:W-:Y:S02]  /*c5f0*/  FSEL R4, R30, RZ, P3 ;  /* 0x000000ff1e047208 */ /* 0x000fe40001800000 */
[----:B------:R-:W-:Y:S02]  /*c600*/  ISETP.NE.AND P3, PT, R28, RZ, PT ;  /* 0x000000ff1c00720c */ /* 0x000fe40003f65270 */
        /* <DEDUP_REMOVED lines=8> */
[----:B------:R-:W-:Y:S02]  /*c690*/  FSEL R139, R74, -INF , P0 ;  /* 0xff8000004a8b7808 */ /* 0x000fe40000000000 */
[----:B------:R-:W-:Y:S02]  /*c6a0*/  ISETP.NE.AND P0, PT, R8, RZ, PT ;  /* 0x000000ff0800720c */ /* 0x000fe40003f05270 */
[----:B------:R-:W-:Y:S01]  /*c6b0*/  FMNMX.FTZ R32, R71, R30, !PT ;  /* 0x0000001e47207209 */ /* 0x000fe20007810000 */
[C-C-:B------:R-:W-:Y:S01]  /*c6c0*/  FFMA.FTZ R8, R2.reuse, R29, -R4.reuse ;  /* 0x0000001d02087223 */ /* 0x140fe20000010804 */
[----:B------:R-:W-:Y:S02]  /*c6d0*/  FSEL R75, R75, -INF , P0 ;  /* 0xff8000004b4b7808 */ /* 0x000fe40000000000 */
[----:B------:R-:W-:Y:S01]  /*c6e0*/  FMNMX.FTZ R32, R139, R32, !PT ;  /* 0x000000208b207209 */ /* 0x000fe20007810000 */
[----:B------:R-:W-:-:S01]  /*c6f0*/  FFMA.FTZ R29, R2, R37, -R4 ;  /* 0x00000025021d7223 */ /* 0x000fc20000010804 */
[----:B------:R-:W-:Y:S01]  /*c700*/  FFMA.FTZ R37, R2, R45, -R4 ;  /* 0x0000002d02257223 */ /* 0x000fe20000010804 */
[----:B------:R-:W-:-:S02]  /*c710*/  FSEL R45, R78, -INF , P1 ;  /* 0xff8000004e2d7808 */ /* 0x000fc40000800000 */
[----:B------:R-:W-:Y:S02]  /*c720*/  FMNMX.FTZ R32, R75, R32, !PT ;  /* 0x000000204b207209 */ /* 0x000fe40007810000 */
[----:B------:R-:W-:Y:S01]  /*c730*/  ISETP.NE.AND P0, PT, R6, RZ, PT ;  /* 0x000000ff0600720c */ /* 0x000fe20003f05270 */
[C-C-:B------:R-:W-:Y:S01]  /*c740*/  FFMA.FTZ R6, R2.reuse, R5, -R4.reuse ;  /* 0x0000000502067223 */ /* 0x140fe20000010804 */
[----:B------:R-:W-:-:S01]  /*c750*/  FFMA.FTZ R5, R2, R11, -R4 ;  /* 0x0000000b02057223 */ /* 0x000fc20000010804 */
[C-C-:B------:R-:W-:Y:S01]  /*c760*/  FFMA.FTZ R11, R2.reuse, R33, -R4.reuse ;  /* 0x00000021020b7223 */ /* 0x140fe20000010804 */
[----:B------:R-:W-:Y:S01]  /*c770*/  FSEL R79, R79, -INF , P2 ;  /* 0xff8000004f4f7808 */ /* 0x000fe20001000000 */
[C-C-:B------:R-:W-:Y:S01]  /*c780*/  FFMA.FTZ R33, R2.reuse, R41, -R4.reuse ;  /* 0x0000002902217223 */ /* 0x140fe20000010804 */
[----:B------:R-:W-:Y:S01]  /*c790*/  FMNMX.FTZ R32, R45, R32, !PT ;  /* 0x000000202d207209 */ /* 0x000fe20007810000 */
[C-C-:B------:R-:W-:Y:S01]  /*c7a0*/  FFMA.FTZ R41, R2.reuse, R49, -R4.reuse ;  /* 0x0000003102297223 */ /* 0x140fe20000010804 */
[----:B------:R-:W-:-:S01]  /*c7b0*/  FFMA.FTZ R49, R2, R53, -R4 ;  /* 0x0000003502317223 */ /* 0x000fc20000010804 */
[----:B------:R-:W-:-:S02]  /*c7c0*/  FSEL R53, R82, -INF , P3 ;  /* 0xff80000052357808 */ /* 0x000fc40001800000 */
[----:B------:R-:W-:Y:S01]  /*c7d0*/  FMNMX.FTZ R34, R79, R32, !PT ;  /* 0x000000204f227209 */ /* 0x000fe20007810000 */
[----:B------:R-:W-:Y:S01]  /*c7e0*/  FFMA.FTZ R91, R2, R91, -R4 ;  /* 0x0000005b025b7223 */ /* 0x000fe20000010804 */
[----:B------:R-:W-:Y:S02]  /*c7f0*/  FSEL R83, R83, -INF , P4 ;  /* 0xff80000053537808 */ /* 0x000fe40002000000 */
[----:B------:R-:W-:Y:S01]  /*c800*/  FMNMX.FTZ R34, R53, R34, !PT ;  /* 0x0000002235227209 */ /* 0x000fe20007810000 */
[----:B------:R0:W-:Y:S03]  /*c810*/  MUFU.EX2 R12, R91 ;  /* 0x0000005b000c7308 */ /* 0x0001e60000000800 */
[----:B------:R-:W-:Y:S02]  /*c820*/  FMNMX.FTZ R34, R83, R34, !PT ;  /* 0x0000002253227209 */ /* 0x000fe40007810000 */
[----:B------:R-:W-:-:S02]  /*c830*/  FSEL R87, R87, -INF , P6 ;  /* 0xff80000057577808 */ /* 0x000fc40003000000 */
[----:B0-----:R-:W-:Y:S01]  /*c840*/  FSEL R91, R86, -INF , P5 ;  /* 0xff800000565b7808 */ /* 0x001fe20002800000 */
[----:B------:R0:W-:Y:S03]  /*c850*/  MUFU.EX2 R10, R5 ;  /* 0x00000005000a7308 */ /* 0x0001e60000000800 */
[----:B------:R-:W-:-:S04]  /*c860*/  FMNMX.FTZ R34, R91, R34, !PT ;  /* 0x000000225b227209 */ /* 0x000fc80007810000 */
[----:B0-----:R-:W-:-:S05]  /*c870*/  FMNMX.FTZ R5, R87, R34, !PT ;  /* 0x0000002257057209 */ /* 0x001fca0007810000 */
[----:B------:R-:W0:Y:S02]  /*c880*/  SHFL.BFLY PT, R40, R5, 0x2, 0x1f ;  /* 0x0c401f0005287f89 */ /* 0x000e2400000e0000 */
[----:B0-----:R-:W-:-:S05]  /*c890*/  FMNMX.FTZ R46, R5, R40, !PT ;  /* 0x00000028052e7209 */ /* 0x001fca0007810000 */
[----:B------:R-:W0:Y:S01]  /*c8a0*/  SHFL.BFLY PT, R5, R46, 0x1, 0x1f ;  /* 0x0c201f002e057f89 */ /* 0x000e2200000e0000 */
[----:B------:R-:W-:-:S01]  /*c8b0*/  FFMA.FTZ R95, R2, R95, -R4 ;  /* 0x0000005f025f7223 */ /* 0x000fc20000010804 */
[C-C-:B------:R-:W-:Y:S01]  /*c8c0*/  FFMA.FTZ R40, R2.reuse, R73, -R4.reuse ;  /* 0x0000004902287223 */ /* 0x140fe20000010804 */
[----:B------:R-:W-:-:S02]  /*c8d0*/  FFMA.FTZ R73, R2, R77, -R4 ;  /* 0x0000004d02497223 */ /* 0x000fc40000010804 */
[----:B------:R1:W-:Y:S01]  /*c8e0*/  MUFU.EX2 R24, R95 ;  /* 0x0000005f00187308 */ /* 0x0003e20000000800 */
[----:B------:R-:W-:-:S01]  /*c8f0*/  FFMA.FTZ R25, R2, R25, -R4 ;  /* 0x0000001902197223 */ /* 0x000fc20000010804 */
[C-C-:B------:R-:W-:Y:S01]  /*c900*/  FFMA.FTZ R7, R2.reuse, R7, -R4.reuse ;  /* 0x0000000702077223 */ /* 0x140fe20000010804 */
[----:B------:R-:W-:-:S01]  /*c910*/  FFMA.FTZ R99, R2, R99, -R4 ;  /* 0x0000006302637223 */ /* 0x000fc20000010804 */
[C-C-:B------:R-:W-:Y:S01]  /*c920*/  FFMA.FTZ R103, R2.reuse, R103, -R4.reuse ;  /* 0x0000006702677223 */ /* 0x140fe20000010804 */
[----:B------:R-:W-:-:S01]  /*c930*/  FFMA.FTZ R107, R2, R107, -R4 ;  /* 0x0000006b026b7223 */ /* 0x000fc20000010804 */
[----:B0-----:R-:W-:-:S04]  /*c940*/  FMNMX.FTZ R5, R46, R5, !PT ;  /* 0x000000052e057209 */ /* 0x001fc80007810000 */
[----:B------:R-:W-:Y:S01]  /*c950*/  FSETP.NEU.FTZ.AND P1, PT, R5, -INF , PT ;  /* 0xff8000000500780b */ /* 0x000fe20003f3d000 */
[----:B------:R-:W-:-:S01]  /*c960*/  FFMA.FTZ R50, R2, R5, -8 ;  /* 0xc100000002327423 */ /* 0x000fc20000010005 */
[C-C-:B-1----:R-:W-:Y:S01]  /*c970*/  FFMA.FTZ R95, R2.reuse, R61, -R4.reuse ;  /* 0x0000003d025f7223 */ /* 0x142fe20000010804 */
[----:B------:R-:W-:-:S03]  /*c980*/  FFMA.FTZ R61, R2, R65, -R4 ;  /* 0x00000041023d7223 */ /* 0x000fc60000010804 */
[----:B------:R-:W-:Y:S01]  /*c990*/  FSEL R50, R50, RZ, P1 ;  /* 0x000000ff32327208 */ /* 0x000fe20000800000 */
[----:B------:R-:W-:-:S01]  /*c9a0*/  FFMA.FTZ R46, R2, R81, -R4 ;  /* 0x00000051022e7223 */ /* 0x000fc20000010804 */
[C-C-:B------:R-:W-:Y:S01]  /*c9b0*/  FFMA.FTZ R111, R2.reuse, R111, -R4.reuse ;  /* 0x0000006f026f7223 */ /* 0x140fe20000010804 */
        /* <DEDUP_REMOVED lines=9> */
[C---:B------:R-:W-:Y:S01]  /*ca50*/  FFMA.FTZ R81, R2.reuse, R85, -R4 ;  /* 0x0000005502517223 */ /* 0x040fe20000010804 */
[----:B------:R-:W-:-:S01]  /*ca60*/  FFMA.FTZ R4, R2, R9, -R50 ;  /* 0x0000000902047223 */ /* 0x000fc20000010832 */
[C-C-:B------:R-:W-:Y:S01]  /*ca70*/  FFMA.FTZ R9, R2.reuse, R27, -R50.reuse ;  /* 0x0000001b02097223 */ /* 0x140fe20000010832 */
[----:B------:R-:W-:-:S01]  /*ca80*/  FFMA.FTZ R54, R2, R93, -R50 ;  /* 0x0000005d02367223 */ /* 0x000fc20000010832 */
[----:B------:R-:W-:Y:S01]  /*ca90*/  MUFU.EX2 R6, R6 ;  /* 0x0000000600067308 */ /* 0x000fe20000000800 */
[----:B------:R-:W-:-:S07]  /*caa0*/  FFMA.FTZ R85, R2, R31, -R50 ;  /* 0x0000001f02557223 */ /* 0x000fce0000010832 */
[----:B------:R-:W0:Y:S01]  /*cab0*/  MUFU.EX2 R25, R25 ;  /* 0x0000001900197308 */ /* 0x000e220000000800 */
[----:B------:R-:W-:-:S07]  /*cac0*/  FFMA.FTZ R27, R2, R97, -R50 ;  /* 0x00000061021b7223 */ /* 0x000fce0000010832 */
[----:B------:R-:W-:Y:S08]  /*cad0*/  MUFU.EX2 R4, R4 ;  /* 0x0000000400047308 */ /* 0x000ff00000000800 */
[----:B------:R-:W1:Y:S01]  /*cae0*/  MUFU.EX2 R9, R9 ;  /* 0x0000000900097308 */ /* 0x000e620000000800 */
[----:B------:R-:W-:-:S07]  /*caf0*/  FFMA.FTZ R48, R2, R35, -R50 ;  /* 0x0000002302307223 */ /* 0x000fce0000010832 */
[----:B------:R-:W4:Y:S08]  /*cb00*/  MUFU.EX2 R7, R7 ;  /* 0x0000000700077308 */ /* 0x000f300000000800 */
[----:B------:R-:W5:Y:S01]  /*cb10*/  MUFU.EX2 R54, R54 ;  /* 0x0000003600367308 */ /* 0x000f620000000800 */
[----:B------:R-:W-:-:S07]  /*cb20*/  FFMA.FTZ R58, R2, R101, -R50 ;  /* 0x00000065023a7223 */ /* 0x000fce0000010832 */
[----:B------:R-:W3:Y:S08]  /*cb30*/  MUFU.EX2 R8, R8 ;  /* 0x0000000800087308 */ /* 0x000ef00000000800 */
[----:B------:R-:W2:Y:S01]  /*cb40*/  MUFU.EX2 R85, R85 ;  /* 0x0000005500557308 */ /* 0x000ea20000000800 */
[----:B------:R-:W-:-:S01]  /*cb50*/  FFMA.FTZ R66, R2, R55, -R50 ;  /* 0x0000003702427223 */ /* 0x000fc20000010832 */
[----:B0-----:R-:W-:Y:S01]  /*cb60*/  FADD.FTZ R62, R6, R25 ;  /* 0x00000019063e7221 */ /* 0x001fe20000010000 */
[----:B-1----:R-:W-:-:S05]  /*cb70*/  FADD.FTZ R55, R4, R9 ;  /* 0x0000000904377221 */ /* 0x002fca0000010000 */
[----:B------:R-:W0:Y:S01]  /*cb80*/  MUFU.EX2 R27, R27 ;  /* 0x0000001b001b7308 */ /* 0x000e220000000800 */
[----:B------:R-:W-:-:S01]  /*cb90*/  FFMA.FTZ R93, R2, R39, -R50 ;  /* 0x00000027025d7223 */ /* 0x000fc20000010832 */
[----:B------:R-:W-:Y:S01]  /*cba0*/  FFMA.FTZ R60, R2, R59, -R50 ;  /* 0x0000003b023c7223 */ /* 0x000fe20000010832 */
[----:B----4-:R-:W-:-:S05]  /*cbb0*/  FADD.FTZ R59, R7, R62 ;  /* 0x0000003e073b7221 */ /* 0x010fca0000010000 */
[----:B------:R-:W1:Y:S01]  /*cbc0*/  MUFU.EX2 R11, R11 ;  /* 0x0000000b000b7308 */ /* 0x000e620000000800 */
[----:B-----5:R-:W-:-:S01]  /*cbd0*/  FADD.FTZ R62, R54, R55 ;  /* 0x00000037363e7221 */ /* 0x020fc20000010000 */
[----:B------:R-:W-:-:S06]  /*cbe0*/  FFMA.FTZ R31, R2, R105, -R50 ;  /* 0x00000069021f7223 */ /* 0x000fcc0000010832 */
[----:B------:R-:W4:Y:S01]  /*cbf0*/  MUFU.EX2 R48, R48 ;  /* 0x0000003000307308 */ /* 0x000f220000000800 */
[----:B---3--:R-:W-:-:S01]  /*cc00*/  FADD.FTZ R59, R8, R59 ;  /* 0x0000003b083b7221 */ /* 0x008fc20000010000 */
[----:B--2---:R-:W-:-:S06]  /*cc10*/  FADD.FTZ R62, R85, R62 ;  /* 0x0000003e553e7221 */ /* 0x004fcc0000010000 */
[----:B------:R-:W2:Y:S01]  /*cc20*/  MUFU.EX2 R58, R58 ;  /* 0x0000003a003a7308 */ /* 0x000ea20000000800 */
[----:B------:R-:W-:-:S01]  /*cc30*/  FFMA.FTZ R52, R2, R43, -R50 ;  /* 0x0000002b02347223 */ /* 0x000fc20000010832 */
[----:B------:R-:W-:-:S06]  /*cc40*/  FADD.FTZ R70, R10, R59 ;  /* 0x0000003b0a467221 */ /* 0x000fcc0000010000 */
[----:B------:R-:W3:Y:S01]  /*cc50*/  MUFU.EX2 R29, R29 ;  /* 0x0000001d001d7308 */ /* 0x000ee20000000800 */
[----:B0-----:R-:W-:-:S01]  /*cc60*/  FADD.FTZ R59, R27, R62 ;  /* 0x0000003e1b3b7221 */ /* 0x001fc20000010000 */
[----:B------:R-:W-:-:S06]  /*cc70*/  FFMA.FTZ R43, R2, R109, -R50 ;  /* 0x0000006d022b7223 */ /* 0x000fcc0000010832 */
[----:B------:R-:W0:Y:S01]  /*cc80*/  MUFU.EX2 R93, R93 ;  /* 0x0000005d005d7308 */ /* 0x000e220000000800 */
[----:B------:R-:W-:-:S01]  /*cc90*/  FFMA.FTZ R68, R2, R63, -R50 ;  /* 0x0000003f02447223 */ /* 0x000fc20000010832 */
[----:B-1----:R-:W-:Y:S01]  /*cca0*/  FADD.FTZ R63, R11, R70 ;  /* 0x000000460b3f7221 */ /* 0x002fe20000010000 */
[----:B----4-:R-:W-:-:S05]  /*ccb0*/  FADD.FTZ R59, R48, R59 ;  /* 0x0000003b303b7221 */ /* 0x010fca0000010000 */
[----:B------:R-:W1:Y:S01]  /*ccc0*/  MUFU.EX2 R31, R31 ;  /* 0x0000001f001f7308 */ /* 0x000e620000000800 */
[----:B------:R-:W-:-:S01]  /*ccd0*/  FFMA.FTZ R64, R2, R47, -R50 ;  /* 0x0000002f02407223 */ /* 0x000fc20000010832 */
[----:B------:R-:W-:-:S06]  /*cce0*/  FADD.FTZ R72, R12, R63 ;  /* 0x0000003f0c487221 */ /* 0x000fcc0000010000 */
[----:B------:R-:W4:Y:S01]  /*ccf0*/  MUFU.EX2 R33, R33 ;  /* 0x0000002100217308 */ /* 0x000f220000000800 */
[----:B--2---:R-:W-:-:S01]  /*cd00*/  FADD.FTZ R74, R58, R59 ;  /* 0x0000003b3a4a7221 */ /* 0x004fc20000010000 */
[----:B------:R-:W-:-:S06]  /*cd10*/  FFMA.FTZ R35, R2, R113, -R50 ;  /* 0x0000007102237223 */ /* 0x000fcc0000010832 */
[----:B------:R-:W2:Y:S01]  /*cd20*/  MUFU.EX2 R52, R52 ;  /* 0x0000003400347308 */ /* 0x000ea20000000800 */
[----:B---3--:R-:W-:-:S01]  /*cd30*/  FADD.FTZ R59, R29, R72 ;  /* 0x000000481d3b7221 */ /* 0x008fc20000010000 */
[----:B0-----:R-:W-:-:S06]  /*cd40*/  FADD.FTZ R74, R93, R74 ;  /* 0x0000004a5d4a7221 */ /* 0x001fcc0000010000 */
[----:B------:R-:W0:Y:S01]  /*cd50*/  MUFU.EX2 R26, R99 ;  /* 0x00000063001a7308 */ /* 0x000e220000000800 */
[----:B------:R-:W-:-:S07]  /*cd60*/  FFMA.FTZ R56, R2, R51, -R50 ;  /* 0x0000003302387223 */ /* 0x000fce0000010832 */
[----:B------:R-:W3:Y:S01]  /*cd70*/  MUFU.EX2 R43, R43 ;  /* 0x0000002b002b7308 */ /* 0x000ee20000000800 */
[----:B------:R-:W-:-:S01]  /*cd80*/  FADD.FTZ R72, R24, R59 ;  /* 0x0000003b18487221 */ /* 0x000fc20000010000 */
[----:B-1----:R-:W-:-:S06]  /*cd90*/  FADD.FTZ R63, R31, R74 ;  /* 0x0000004a1f3f7221 */ /* 0x002fcc0000010000 */
[----:B------:R-:W1:Y:S01]  /*cda0*/  MUFU.EX2 R37, R37 ;  /* 0x0000002500257308 */ /* 0x000e620000000800 */
[----:B------:R-:W-:-:S07]  /*cdb0*/  FFMA.FTZ R47, R2, R115, -R50 ;  /* 0x00000073022f7223 */ /* 0x000fce0000010832 */
[----:B------:R-:W5:Y:S01]  /*cdc0*/  MUFU.EX2 R64, R64 ;  /* 0x0000004000407308 */ /* 0x000f620000000800 */
[----:B------:R-:W-:-:S01]  /*cdd0*/  FFMA.FTZ R59, R2, R45, -R50 ;  /* 0x0000002d023b7223 */ /* 0x000fc20000010832 */
[----:B----4-:R-:W-:-:S06]  /*cde0*/  FADD.FTZ R45, R33, R72 ;  /* 0x00000048212d7221 */ /* 0x010fcc0000010000 */
[----:B------:R-:W4:Y:S01]  /*cdf0*/  MUFU.EX2 R28, R103 ;  /* 0x00000067001c7308 */ /* 0x000f220000000800 */
[----:B--2---:R-:W-:-:S07]  /*ce00*/  FADD.FTZ R72, R52, R63 ;  /* 0x0000003f34487221 */ /* 0x004fce0000010000 */
[----:B------:R-:W2:Y:S01]  /*ce10*/  MUFU.EX2 R35, R35 ;  /* 0x0000002300237308 */ /* 0x000ea20000000800 */
[----:B0-----:R-:W-:-:S01]  /*ce20*/  FADD.FTZ R74, R26, R45 ;  /* 0x0000002d1a4a7221 */ /* 0x001fc20000010000 */
[----:B---3--:R-:W-:-:S06]  /*ce30*/  FADD.FTZ R45, R43, R72 ;  /* 0x000000482b2d7221 */ /* 0x008fcc0000010000 */
[----:B------:R-:W0:Y:S01]  /*ce40*/  MUFU.EX2 R41, R41 ;  /* 0x0000002900297308 */ /* 0x000e220000000800 */
[----:B------:R-:W-:-:S07]  /*ce50*/  FFMA.FTZ R39, R2, R121, -R50 ;  /* 0x0000007902277223 */ /* 0x000fce0000010832 */
[----:B------:R-:W3:Y:S01]  /*ce60*/  MUFU.EX2 R56, R56 ;  /* 0x0000003800387308 */ /* 0x000ee20000000800 */
[----:B-1----:R-:W-:-:S01]  /*ce70*/  FADD.FTZ R63, R37, R74 ;  /* 0x0000004a253f7221 */ /* 0x002fc20000010000 */
[----:B-----5:R-:W-:-:S06]  /*ce80*/  FADD.FTZ R72, R64, R45 ;  /* 0x0000002d40487221 */ /* 0x020fcc0000010000 */
[----:B------:R-:W1:Y:S08]  /*ce90*/  MUFU.EX2 R30, R107 ;  /* 0x0000006b001e7308 */ /* 0x000e700000000800 */
[----:B------:R-:W5:Y:S01]  /*cea0*/  MUFU.EX2 R47, R47 ;  /* 0x0000002f002f7308 */ /* 0x000f620000000800 */
[----:B----4-:R-:W-:-:S07]  /*ceb0*/  FADD.FTZ R74, R28, R63 ;  /* 0x0000003f1c4a7221 */ /* 0x010fce0000010000 */
[----:B------:R-:W4:Y:S01]  /*cec0*/  MUFU.EX2 R49, R49 ;  /* 0x0000003100317308 */ /* 0x000f220000000800 */
[----:B--2---:R-:W-:-:S01]  /*ced0*/  FADD.FTZ R63, R35, R72 ;  /* 0x00000048233f7221 */ /* 0x004fc20000010000 */
[----:B------:R-:W-:-:S06]  /*cee0*/  FFMA.FTZ R51, R2, R123, -R50 ;  /* 0x0000007b02337223 */ /* 0x000fcc0000010832 */
[----:B------:R-:W2:Y:S01]  /*cef0*/  MUFU.EX2 R66, R66 ;  /* 0x0000004200427308 */ /* 0x000ea20000000800 */
[----:B------:R-:W-:Y:S01]  /*cf00*/  F2FP.SATFINITE.E4M3.F32.PACK_AB_MERGE_C R148, R8, R7, RZ ;  /* 0x000000070894723e */ /* 0x000fe200048070ff */
[----:B0-----:R-:W-:Y:S01]  /*cf10*/  FADD.FTZ R7, R41, R74 ;  /* 0x0000004a29077221 */ /* 0x001fe20000010000 */
[----:B------:R-:W-:-:S05]  /*cf20*/  F2FP.SATFINITE.E4M3.F32.PACK_AB_MERGE_C R150, R29, R12, RZ ;  /* 0x0000000c1d96723e */ /* 0x000fca00048070ff */
[----:B------:R-:W0:Y:S01]  /*cf30*/  MUFU.EX2 R32, R111 ;  /* 0x0000006f00207308 */ /* 0x000e220000000800 */
[----:B---3--:R-:W-:-:S07]  /*cf40*/  FADD.FTZ R12, R56, R63 ;  /* 0x0000003f380c7221 */ /* 0x008fce0000010000 */
[----:B------:R-:W3:Y:S01]  /*cf50*/  MUFU.EX2 R39, R39 ;  /* 0x0000002700277308 */ /* 0x000ee20000000800 */
[----:B------:R-:W-:Y:S02]  /*cf60*/  VIADD R55, R3, 0x19c40 ;  /* 0x00019c4003377836 */ /* 0x000fe40000000000 */
[----:B-1----:R-:W-:-:S05]  /*cf70*/  FADD.FTZ R72, R30, R7 ;  /* 0x000000071e487221 */ /* 0x002fca0000010000 */
[----:B------:R-:W1:Y:S01]  /*cf80*/  MUFU.EX2 R57, R57 ;  /* 0x0000003900397308 */ /* 0x000e620000000800 */
[----:B-----5:R-:W-:-:S07]  /*cf90*/  FADD.FTZ R7, R47, R12 ;  /* 0x0000000c2f077221 */ /* 0x020fce0000010000 */
[----:B------:R-:W5:Y:S01]  /*cfa0*/  MUFU.EX2 R60, R60 ;  /* 0x0000003c003c7308 */ /* 0x000f620000000800 */
[C---:B----4-:R-:W-:Y:S01]  /*cfb0*/  F2FP.SATFINITE.E4M3.F32.PACK_AB_MERGE_C R138, R49.reuse, R30, RZ ;  /* 0x0000001e318a723e */ /* 0x050fe200048070ff */
[----:B------:R-:W-:Y:S01]  /*cfc0*/  FFMA.FTZ R127, R2, R127, -R50 ;  /* 0x0000007f027f7223 */ /* 0x000fe20000010832 */
[----:B------:R-:W-:-:S05]  /*cfd0*/  FADD.FTZ R49, R49, R72 ;  /* 0x0000004831317221 */ /* 0x000fca0000010000 */
[----:B------:R-:W4:Y:S01]  /*cfe0*/  MUFU.EX2 R36, R36 ;  /* 0x0000002400247308 */ /* 0x000f220000000800 */
[----:B------:R-:W-:Y:S01]  /*cff0*/  PRMT R55, R92, 0x654, R55 ;  /* 0x000006545c377816 */ /* 0x000fe20000000037 */
[----:B--2---:R-:W-:Y:S01]  /*d000*/  FADD.FTZ R12, R66, R7 ;  /* 0x00000007420c7221 */ /* 0x004fe20000010000 */
[----:B------:R-:W-:-:S05]  /*d010*/  FFMA.FTZ R62, R2, R67, -R50 ;  /* 0x00000043023e7223 */ /* 0x000fca0000010832 */
[----:B------:R-:W-:Y:S01]  /*d020*/  MUFU.EX2 R95, R95 ;  /* 0x0000005f005f7308 */ /* 0x000fe20000000800 */
[----:B------:R-:W-:-:S07]  /*d030*/  F2FP.SATFINITE.E4M3.F32.PACK_AB_MERGE_C R136, R37, R26, RZ ;  /* 0x0000001a2588723e */ /* 0x000fce00048070ff */
[----:B------:R-:W2:Y:S01]  /*d040*/  MUFU.EX2 R51, R51 ;  /* 0x0000003300337308 */ /* 0x000ea20000000800 */
[----:B0-----:R-:W-:-:S01]  /*d050*/  FADD.FTZ R26, R32, R49 ;  /* 0x00000031201a7221 */ /* 0x001fc20000010000 */
[----:B------:R0:W-:Y:S06]  /*d060*/  SYNCS.ARRIVE.TRANS64.RED.A1T0 RZ, [R55+URZ], RZ ;  /* 0x000000ff37ff79a7 */ /* 0x0001ec000810043f */
[----:B------:R-:W2:Y:S01]  /*d070*/  MUFU.EX2 R68, R68 ;  /* 0x0000004400447308 */ /* 0x000ea20000000800 */
[----:B---3--:R-:W-:-:S01]  /*d080*/  FADD.FTZ R7, R39, R12 ;  /* 0x0000000c27077221 */ /* 0x008fc20000010000 */
[----:B0-----:R-:W-:Y:S01]  /*d090*/  FFMA.FTZ R55, R2, R137, -R50 ;  /* 0x0000008902377223 */ /* 0x001fe20000010832 */
[----:B-1----:R-:W-:-:S05]  /*d0a0*/  FADD.FTZ R29, R57, R26 ;  /* 0x0000001a391d7221 */ /* 0x002fca0000010000 */
[----:B------:R-:W0:Y:S01]  /*d0b0*/  MUFU.EX2 R34, R34 ;  /* 0x0000002200227308 */ /* 0x000e220000000800 */
[----:B------:R-:W-:-:S01]  /*d0c0*/  FFMA.FTZ R70, R2, R71, -R50 ;  /* 0x0000004702467223 */ /* 0x000fc20000010832 */
[----:B-----5:R-:W-:-:S06]  /*d0d0*/  FADD.FTZ R26, R60, R7 ;  /* 0x000000073c1a7221 */ /* 0x020fcc0000010000 */
[----:B------:R-:W1:Y:S01]  /*d0e0*/  MUFU.EX2 R3, R127 ;  /* 0x0000007f00037308 */ /* 0x000e620000000800 */
[----:B----4-:R-:W-:-:S01]  /*d0f0*/  FADD.FTZ R30, R36, R29 ;  /* 0x0000001d241e7221 */ /* 0x010fc20000010000 */
[----:B--2---:R-:W-:-:S06]  /*d100*/  FADD.FTZ R7, R51, R26 ;  /* 0x0000001a33077221 */ /* 0x004fcc0000010000 */
[----:B------:R-:W2:Y:S01]  /*d110*/  MUFU.EX2 R61, R61 ;  /* 0x0000003d003d7308 */ /* 0x000ea20000000800 */
[----:B------:R-:W-:-:S07]  /*d120*/  F2FP.SATFINITE.E4M3.F32.PACK_AB_MERGE_C R140, R95, R36, RZ ;  /* 0x000000245f8c723e */ /* 0x000fce00048070ff */
[----:B------:R-:W3:Y:S01]  /*d130*/  MUFU.EX2 R62, R62 ;  /* 0x0000003e003e7308 */ /* 0x000ee20000000800 */
[----:B------:R-:W-:-:S01]  /*d140*/  FFMA.FTZ R139, R2, R139, -R50 ;  /* 0x0000008b028b7223 */ /* 0x000fc20000010832 */
[----:B------:R-:W-:Y:S01]  /*d150*/  FADD.FTZ R95, R95, R30 ;  /* 0x0000001e5f5f7221 */ /* 0x000fe20000010000 */
[----:B------:R-:W-:-:S05]  /*d160*/  F2FP.SATFINITE.E4M3.F32.PACK_AB_MERGE_C R141, R68, R51, RZ ;  /* 0x00000033448d723e */ /* 0x000fca00048070ff */
[----:B------:R-:W4:Y:S01]  /*d170*/  MUFU.EX2 R38, R38 ;  /* 0x0000002600267308 */ /* 0x000f220000000800 */
[----:B------:R-:W-:-:S07]  /*d180*/  FADD.FTZ R68, R68, R7 ;  /* 0x0000000744447221 */ /* 0x000fce0000010000 */
[----:B------:R-:W5:Y:S01]  /*d190*/  MUFU.EX2 R55, R55 ;  /* 0x0000003700377308 */ /* 0x000f620000000800 */
[----:B------:R-:W-:Y:S01]  /*d1a0*/  F2FP.SATFINITE.E4M3.F32.PACK_AB_MERGE_C R148, R25, R6, R148 ;  /* 0x000000061994723e */ /* 0x000fe20004807094 */
[----:B------:R-:W-:Y:S01]  /*d1b0*/  FFMA.FTZ R75, R2, R75, -R50 ;  /* 0x0000004b024b7223 */ /* 0x000fe20000010832 */
[----:B0-----:R-:W-:-:S05]  /*d1c0*/  FADD.FTZ R6, R34, R95 ;  /* 0x0000005f22067221 */ /* 0x001fca0000010000 */
[----:B------:R-:W0:Y:S01]  /*d1d0*/  MUFU.EX2 R69, R69 ;  /* 0x0000004500457308 */ /* 0x000e220000000800 */
[----:B-1----:R-:W-:-:S07]  /*d1e0*/  FADD.FTZ R7, R3, R68 ;  /* 0x0000004403077221 */ /* 0x002fce0000010000 */
[----:B------:R-:W1:Y:S01]  /*d1f0*/  MUFU.EX2 R70, R70 ;  /* 0x0000004600467308 */ /* 0x000e620000000800 */
[----:B------:R-:W-:Y:S01]  /*d200*/  F2FP.SATFINITE.E4M3.F32.PACK_AB_MERGE_C R150, R11, R10, R150 ;  /* 0x0000000a0b96723e */ /* 0x000fe20004807096 */
[----:B--2---:R-:W-:-:S06]  /*d210*/  FADD.FTZ R11, R61, R6 ;  /* 0x000000063d0b7221 */ /* 0x004fcc0000010000 */
[----:B------:R-:W2:Y:S01]  /*d220*/  MUFU.EX2 R65, R65 ;  /* 0x0000004100417308 */ /* 0x000ea20000000800 */
[----:B---3--:R-:W-:-:S07]  /*d230*/  FADD.FTZ R10, R62, R7 ;  /* 0x000000073e0a7221 */ /* 0x008fce0000010000 */
[----:B------:R-:W3:Y:S01]  /*d240*/  MUFU.EX2 R45, R139 ;  /* 0x0000008b002d7308 */ /* 0x000ee20000000800 */
[----:B------:R-:W-:-:S01]  /*d250*/  FFMA.FTZ R79, R2, R79, -R50 ;  /* 0x0000004f024f7223 */ /* 0x000fc20000010832 */
[----:B------:R-:W-:Y:S01]  /*d260*/  F2FP.SATFINITE.E4M3.F32.PACK_AB_MERGE_C R136, R33, R24, R136 ;  /* 0x000000182188723e */ /* 0x000fe20004807088 */
[----:B----4-:R-:W-:-:S05]  /*d270*/  FADD.FTZ R24, R38, R11 ;  /* 0x0000000b26187221 */ /* 0x010fca0000010000 */
[----:B------:R-:W4:Y:S01]  /*d280*/  MUFU.EX2 R40, R40 ;  /* 0x0000002800287308 */ /* 0x000f220000000800 */
[----:B-----5:R-:W-:-:S01]  /*d290*/  FADD.FTZ R7, R55, R10 ;  /* 0x0000000a37077221 */ /* 0x020fc20000010000 */
[----:B------:R-:W-:-:S06]  /*d2a0*/  FFMA.FTZ R53, R2, R53, -R50 ;  /* 0x0000003502357223 */ /* 0x000fcc0000010832 */
[----:B------:R-:W5:Y:S01]  /*d2b0*/  MUFU.EX2 R8, R75 ;  /* 0x0000004b00087308 */ /* 0x000f620000000800 */
[----:B0-----:R-:W-:-:S01]  /*d2c0*/  FADD.FTZ R24, R69, R24 ;  /* 0x0000001845187221 */ /* 0x001fc20000010000 */
[----:B-1----:R-:W-:-:S06]  /*d2d0*/  F2FP.SATFINITE.E4M3.F32.PACK_AB_MERGE_C R143, R70, R55, RZ ;  /* 0x00000037468f723e */ /* 0x002fcc00048070ff */
[----:B------:R-:W-:Y:S01]  /*d2e0*/  MUFU.EX2 R42, R42 ;  /* 0x0000002a002a7308 */ /* 0x000fe20000000800 */
[----:B------:R-:W-:-:S07]  /*d2f0*/  FADD.FTZ R70, R70, R7 ;  /* 0x0000000746467221 */ /* 0x000fce0000010000 */
[----:B------:R-:W0:Y:S08]  /*d300*/  MUFU.EX2 R73, R73 ;  /* 0x0000004900497308 */ /* 0x000e300000000800 */
[----:B------:R-:W1:Y:S01]  /*d310*/  MUFU.EX2 R59, R59 ;  /* 0x0000003b003b7308 */ /* 0x000e620000000800 */
[----:B------:R-:W-:-:S01]  /*d320*/  FFMA.FTZ R83, R2, R83, -R50 ;  /* 0x0000005302537223 */ /* 0x000fc20000010832 */
[----:B------:R-:W-:Y:S01]  /*d330*/  FFMA.FTZ R91, R2, R91, -R50 ;  /* 0x0000005b025b7223 */ /* 0x000fe20000010832 */
[----:B------:R-:W-:-:S05]  /*d340*/  F2FP.SATFINITE.E4M3.F32.PACK_AB_MERGE_C R149, R85, R54, RZ ;  /* 0x000000365595723e */ /* 0x000fca00048070ff */
[----:B------:R-:W1:Y:S01]  /*d350*/  MUFU.EX2 R12, R79 ;  /* 0x0000004f000c7308 */ /* 0x000e620000000800 */
[----:B--2---:R-:W-:-:S01]  /*d360*/  FADD.FTZ R7, R65, R24 ;  /* 0x0000001841077221 */ /* 0x004fc20000010000 */
[----:B------:R-:W-:Y:S01]  /*d370*/  FFMA.FTZ R50, R2, R87, -R50 ;  /* 0x0000005702327223 */ /* 0x000fe20000010832 */
[----:B---3--:R-:W-:-:S05]  /*d380*/  FADD.FTZ R11, R45, R70 ;  /* 0x000000462d0b7221 */ /* 0x008fca0000010000 */
[----:B------:R-:W-:Y:S01]  /*d390*/  MUFU.EX2 R46, R46 ;  /* 0x0000002e002e7308 */ /* 0x000fe20000000800 */
[----:B----4-:R-:W-:-:S01]  /*d3a0*/  FADD.FTZ R7, R40, R7 ;  /* 0x0000000728077221 */ /* 0x010fc20000010000 */
[----:B------:R-:W-:-:S06]  /*d3b0*/  F2FP.SATFINITE.E4M3.F32.PACK_AB_MERGE_C R149, R9, R4, R149 ;  /* 0x000000040995723e */ /* 0x000fcc0004807095 */
[----:B------:R-:W2:Y:S01]  /*d3c0*/  MUFU.EX2 R81, R81 ;  /* 0x0000005100517308 */ /* 0x000ea20000000800 */
[----:B-----5:R-:W-:-:S07]  /*d3d0*/  FADD.FTZ R4, R8, R11 ;  /* 0x0000000b08047221 */ /* 0x020fce0000010000 */
[----:B------:R-:W3:Y:S01]  /*d3e0*/  MUFU.EX2 R44, R44 ;  /* 0x0000002c002c7308 */ /* 0x000ee20000000800 */
[----:B0-----:R-:W-:-:S07]  /*d3f0*/  F2FP.SATFINITE.E4M3.F32.PACK_AB_MERGE_C R144, R73, R42, RZ ;  /* 0x0000002a4990723e */ /* 0x001fce00048070ff */
[----:B------:R-:W0:Y:S01]  /*d400*/  MUFU.EX2 R53, R53 ;  /* 0x0000003500357308 */ /* 0x000e220000000800 */
[----:B------:R-:W-:-:S07]  /*d410*/  FADD.FTZ R42, R42, R7 ;  /* 0x000000072a2a7221 */ /* 0x000fce0000010000 */
[----:B------:R-:W4:Y:S01]  /*d420*/  MUFU.EX2 R77, R77 ;  /* 0x0000004d004d7308 */ /* 0x000f220000000800 */
[----:B-1----:R-:W-:-:S01]  /*d430*/  FADD.FTZ R7, R59, R4 ;  /* 0x000000043b077221 */ /* 0x002fc20000010000 */
[----:B------:R-:W-:-:S06]  /*d440*/  VIADD R10, R90, 0xfffffffe ;  /* 0xfffffffe5a0a7836 */ /* 0x000fcc0000000000 */
[----:B------:R-:W1:Y:S01]  /*d450*/  MUFU.EX2 R6, R83 ;  /* 0x0000005300067308 */ /* 0x000e620000000800 */
[----:B------:R-:W-:-:S01]  /*d460*/  FADD.FTZ R73, R73, R42 ;  /* 0x0000002a49497221 */ /* 0x000fc20000010000 */
[----:B------:R-:W-:-:S06]  /*d470*/  F2FP.SATFINITE.E4M3.F32.PACK_AB_MERGE_C R145, R12, R59, RZ ;  /* 0x0000003b0c91723e */ /* 0x000fcc00048070ff */
[----:B------:R-:W-:Y:S01]  /*d480*/  MUFU.EX2 R91, R91 ;  /* 0x0000005b005b7308 */ /* 0x000fe20000000800 */
[----:B------:R-:W-:-:S07]  /*d490*/  FADD.FTZ R12, R12, R7 ;  /* 0x000000070c0c7221 */ /* 0x000fce0000010000 */
[----:B------:R-:W5:Y:S01]  /*d4a0*/  MUFU.EX2 R50, R50 ;  /* 0x0000003200327308 */ /* 0x000f620000000800 */
[----:B--2---:R-:W-:Y:S01]  /*d4b0*/  F2FP.SATFINITE.E4M3.F32.PACK_AB_MERGE_C R146, R81, R46, RZ ;  /* 0x0000002e5192723e */ /* 0x004fe200048070ff */
[----:B---3--:R-:W-:Y:S01]  /*d4c0*/  FADD.FTZ R4, R44, R73 ;  /* 0x000000492c047221 */ /* 0x008fe20000010000 */
[----:B------:R-:W-:Y:S01]  /*d4d0*/  ISETP.GE.AND P1, PT, R10, R76, PT ;  /* 0x0000004c0a00720c */ /* 0x000fe20003f26270 */
[----:B0-----:R-:W-:Y:S01]  /*d4e0*/  FADD.FTZ R7, R53, R12 ;  /* 0x0000000c35077221 */ /* 0x001fe20000010000 */
[C---:B----4-:R-:W-:Y:S01]  /*d4f0*/  F2FP.SATFINITE.E4M3.F32.PACK_AB_MERGE_C R146, R77.reuse, R44, R146 ;  /* 0x0000002c4d92723e */ /* 0x050fe20004807092 */
[----:B------:R-:W-:Y:S02]  /*d500*/  FADD.FTZ R77, R77, R4 ;  /* 0x000000044d4d7221 */ /* 0x000fe40000010000 */
[----:B-1----:R-:W-:-:S01]  /*d510*/  FADD.FTZ R4, R6, R7 ;  /* 0x0000000706047221 */ /* 0x002fc20000010000 */
[----:B------:R-:W-:Y:S01]  /*d520*/  F2FP.SATFINITE.E4M3.F32.PACK_AB_MERGE_C R151, R93, R58, RZ ;  /* 0x0000003a5d97723e */ /* 0x000fe200048070ff */
[----:B------:R-:W-:-:S01]  /*d530*/  FADD.FTZ R46, R46, R77 ;  /* 0x0000004d2e2e7221 */ /* 0x000fc20000010000 */
[----:B------:R-:W-:Y:S01]  /*d540*/  F2FP.SATFINITE.E4M3.F32.PACK_AB_MERGE_C R137, R64, R43, RZ ;  /* 0x0000002b4089723e */ /* 0x000fe200048070ff */
[----:B------:R-:W-:Y:S01]  /*d550*/  BSSY B0, `(.L_x_451) ;  /* 0x000023c000007945 */ /* 0x000fe20003800000 */
[----:B------:R-:W-:-:S02]  /*d560*/  F2FP.SATFINITE.E4M3.F32.PACK_AB_MERGE_C R139, R66, R47, RZ ;  /* 0x0000002f428b723e */ /* 0x000fc400048070ff */
[----:B------:R-:W-:Y:S02]  /*d570*/  F2FP.SATFINITE.E4M3.F32.PACK_AB_MERGE_C R142, R69, R38, RZ ;  /* 0x00000026458e723e */ /* 0x000fe400048070ff */
[----:B-----5:R-:W-:Y:S01]  /*d580*/  F2FP.SATFINITE.E4M3.F32.PACK_AB_MERGE_C R147, R50, R91, RZ ;  /* 0x0000005b3293723e */ /* 0x020fe200048070ff */
[----:B------:R-:W-:Y:S01]  /*d590*/  FADD.FTZ R91, R91, R4 ;  /* 0x000000045b5b7221 */ /* 0x000fe20000010000 */
[----:B------:R-:W-:Y:S02]  /*d5a0*/  F2FP.SATFINITE.E4M3.F32.PACK_AB_MERGE_C R143, R62, R3, R143 ;  /* 0x000000033e8f723e */ /* 0x000fe4000480708f */
[----:B------:R-:W-:Y:S01]  /*d5b0*/  F2FP.SATFINITE.E4M3.F32.PACK_AB_MERGE_C R147, R6, R53, R147 ;  /* 0x000000350693723e */ /* 0x000fe20004807093 */
[----:B------:R-:W-:-:S01]  /*d5c0*/  FADD.FTZ R6, R50, R91 ;  /* 0x0000005b32067221 */ /* 0x000fc20000010000 */
[----:B------:R-:W-:Y:S01]  /*d5d0*/  F2FP.SATFINITE.E4M3.F32.PACK_AB_MERGE_C R138, R41, R28, R138 ;  /* 0x0000001c298a723e */ /* 0x000fe2000480708a */
[----:B------:R-:W-:-:S01]  /*d5e0*/  FADD.FTZ R3, R81, R46 ;  /* 0x0000002e51037221 */ /* 0x000fc20000010000 */
[----:B------:R-:W-:Y:S01]  /*d5f0*/  F2FP.SATFINITE.E4M3.F32.PACK_AB_MERGE_C R140, R57, R32, R140 ;  /* 0x00000020398c723e */ /* 0x000fe2000480708c */
[--C-:B------:R-:W-:Y:S01]  /*d600*/  IMAD.MOV.U32 R88, RZ, RZ, R89.reuse ;  /* 0x000000ffff587224 */ /* 0x100fe200078e0059 */
[----:B------:R-:W-:Y:S01]  /*d610*/  F2FP.SATFINITE.E4M3.F32.PACK_AB_MERGE_C R142, R61, R34, R142 ;  /* 0x000000223d8e723e */ /* 0x000fe2000480708e */
[--C-:B------:R-:W-:Y:S01]  /*d620*/  IMAD.MOV.U32 R91, RZ, RZ, R89.reuse ;  /* 0x000000ffff5b7224 */ /* 0x100fe200078e0059 */
[----:B------:R-:W-:Y:S01]  /*d630*/  F2FP.SATFINITE.E4M3.F32.PACK_AB_MERGE_C R144, R40, R65, R144 ;  /* 0x000000412890723e */ /* 0x000fe20004807090 */
[----:B------:R-:W-:Y:S01]  /*d640*/  IMAD.MOV.U32 R90, RZ, RZ, R89 ;  /* 0x000000ffff5a7224 */ /* 0x000fe200078e0059 */
        /* <DEDUP_REMOVED lines=9> */
[--C-:B------:R-:W-:Y:S01]  /*d6e0*/  IMAD.MOV.U32 R97, RZ, RZ, R89.reuse ;  /* 0x000000ffff617224 */ /* 0x100fe200078e0059 */
[-C--:B------:R-:W-:Y:S01]  /*d6f0*/  MOV R109, R89.reuse ;  /* 0x00000059006d7202 */ /* 0x080fe20000000f00 */
[--C-:B------:R-:W-:Y:S01]  /*d700*/  IMAD.MOV.U32 R96, RZ, RZ, R89.reuse ;  /* 0x000000ffff607224 */ /* 0x100fe200078e0059 */
[----:B------:R-:W-:Y:S01]  /*d710*/  MOV R135, R89 ;  /* 0x0000005900877202 */ /* 0x000fe20000000f00 */
        /* <DEDUP_REMOVED lines=35> */
[----:B------:R-:W-:Y:S01]  /*d950*/  IMAD.MOV.U32 R134, RZ, RZ, R89 ;  /* 0x000000ffff867224 */ /* 0x000fe200078e0059 */
[----:B------:R-:W-:Y:S06]  /*d960*/  @!P1 BRA `(.L_x_452) ;  /* 0x0000001c00e89947 */ /* 0x000fec0003800000 */
[----:B------:R0:W5:Y:S01]  /*d970*/  LDL.LU R7, [R1+0x4] ;  /* 0x0000040001077983 */ /* 0x0001620000300800 */
[----:B------:R-:W-:Y:S01]  /*d980*/  IMAD.MOV.U32 R11, RZ, RZ, R5 ;  /* 0x000000ffff0b7224 */ /* 0x000fe200078e0005 */
[----:B------:R-:W-:Y:S01]  /*d990*/  CS2R R134, SRZ ;  /* 0x0000000000867805 */ /* 0x000fe2000001ff00 */
[----:B------:R-:W-:Y:S01]  /*d9a0*/  IMAD.MOV.U32 R12, RZ, RZ, R0 ;  /* 0x000000ffff0c7224 */ /* 0x000fe200078e0000 */
[----:B------:R-:W-:Y:S01]  /*d9b0*/  CS2R R132, SRZ ;  /* 0x0000000000847805 */ /* 0x000fe2000001ff00 */
[----:B------:R-:W-:Y:S01]  /*d9c0*/  IMAD.MOV.U32 R4, RZ, RZ, R156 ;  /* 0x000000ffff047224 */ /* 0x000fe200078e009c */
        /* <DEDUP_REMOVED lines=21> */
[----:B0-----:R-:W-:-:S07]  /*db20*/  CS2R R88, SRZ ;  /* 0x0000000000587805 */ /* 0x001fce000001ff00 */
.L_x_465:
[----:B------:R-:W-:-:S04]  /*db30*/  ISETP.NE.AND P1, PT, R4, 0x1, PT ;  /* 0x000000010400780c */ /* 0x000fc80003f25270 */
[----:B------:R-:W-:-:S04]  /*db40*/  SEL R0, RZ, 0x1, P1 ;  /* 0x00000001ff007807 */ /* 0x000fc80000800000 */
[----:B-----5:R-:W-:-:S05]  /*db50*/  LOP3.LUT R5, R7, R0, RZ, 0x3c, !PT ;  /* 0x0000000007057212 */ /* 0x020fca00078e3cff */
[----:B------:R0:W-:Y:S01]  /*db60*/  STL [R1+0x4], R5 ;  /* 0x0000040501007387 */ /* 0x0001e20000100800 */
[----:B------:R-:W-:Y:S05]  /*db70*/  @!P0 BRA `(.L_x_453) ;  /* 0x0000000000048947 */ /* 0x000fea0003800000 */
[----:B------:R-:W-:Y:S01]  /*db80*/  BPT.TRAP 0x1 ;  /* 0x000000040000795c */ /* 0x000fe20000300000 */
.L_x_453:
[----:B------:R-:W-:Y:S01]  /*db90*/  VIADD R156, R4, 0x1 ;  /* 0x00000001049c7836 */ /* 0x000fe20000000000 */
[----:B0-----:R-:W-:-:S04]  /*dba0*/  SHF.L.U32 R5, R5, 0x1f, RZ ;  /* 0x0000001f05057819 */ /* 0x001fc800000006ff */
[----:B------:R-:W-:-:S04]  /*dbb0*/  ISETP.NE.AND P1, PT, R156, 0x2, PT ;  /* 0x000000029c00780c */ /* 0x000fc80003f25270 */
[----:B------:R-:W-:-:S05]  /*dbc0*/  SEL R156, R156, RZ, P1 ;  /* 0x000000ff9c9c7207 */ /* 0x000fca0000800000 */
[----:B------:R-:W-:-:S04]  /*dbd0*/  IMAD R0, R156, 0x8, R18 ;  /* 0x000000089c007824 */ /* 0x000fc800078e0212 */
[----:B------:R0:W1:Y:S01]  /*dbe0*/  SYNCS.PHASECHK.TRANS64.TRYWAIT P1, [R0+URZ+0x19c30], R5 ;  /* 0x019c3005000075a7 */ /* 0x000062000802017f */
[----:B------:R-:W-:Y:S05]  /*dbf0*/  @!P0 BRA `(.L_x_454) ;  /* 0x0000000000048947 */ /* 0x000fea0003800000 */
[----:B------:R-:W-:Y:S01]  /*dc00*/  BPT.TRAP 0x1 ;  /* 0x000000040000795c */ /* 0x000fe20000300000 */
.L_x_454:
[----:B------:R-:W-:Y:S01]  /*dc10*/  BSSY B1, `(.L_x_455) ;  /* 0x0000006000017945 */ /* 0x000fe20003800000 */
[----:B------:R-:W-:Y:S02]  /*dc20*/  IMAD R24, R156, 0x300, R13 ;  /* 0x000003009c187824 */ /* 0x000fe400078e020d */
[----:B------:R-:W-:Y:S01]  /*dc30*/  IMAD.MOV.U32 R25, RZ, RZ, -0x3ffffff0 ;  /* 0xc0000010ff197424 */ /* 0x000fe200078e00ff */
[----:B-1----:R-:W-:Y:S06]  /*dc40*/  @P1 BRA `(.L_x_456) ;  /* 0x0000000000081947 */ /* 0x002fec0003800000 */
[----:B------:R-:W1:Y:S02]  /*dc50*/  SYNCS.PHASECHK.TRANS64.TRYWAIT P1, [R0+URZ+0x19c30], R5 ;  /* 0x019c3005000075a7 */ /* 0x000e64000802017f */
[----:B-1----:R-:W-:Y:S05]  /*dc60*/  @!P1 BRA `(.L_x_457) ;  /* 0x000000d8001c9947 */ /* 0x002fea0003800000 */
.L_x_456:
[----:B------:R-:W-:Y:S05]  /*dc70*/  BSYNC B1 ;  /* 0x0000000000017941 */ /* 0x000fea0003800000 */
.L_x_455:
[C---:B------:R-:W-:Y:S01]  /*dc80*/  VIADD R8, R24.reuse, 0x100 ;  /* 0x0000010018087836 */ /* 0x040fe20000000000 */
[C---:B------:R-:W-:Y:S01]  /*dc90*/  R2UR UR6, R24.reuse ;  /* 0x00000000180672ca */ /* 0x040fe200000e0000 */
[----:B------:R-:W-:Y:S01]  /*dca0*/  IMAD.MOV.U32 R9, RZ, RZ, -0x3ffffff0 ;  /* 0xc0000010ff097424 */ /* 0x000fe200078e00ff */
[----:B------:R-:W-:Y:S01]  /*dcb0*/  R2UR UR7, R25 ;  /* 0x00000000190772ca */ /* 0x000fe200000e0000 */
[----:B------:R-:W-:Y:S01]  /*dcc0*/  VIADD R24, R24, 0x200 ;  /* 0x0000020018187836 */ /* 0x000fe20000000000 */
[----:B------:R-:W-:Y:S02]  /*dcd0*/  R2UR UR10, R8 ;  /* 0x00000000080a72ca */ /* 0x000fe400000e0000 */
[----:B------:R-:W-:Y:S02]  /*dce0*/  R2UR UR11, R9 ;  /* 0x00000000090b72ca */ /* 0x000fe400000e0000 */
[----:B------:R-:W2:Y:S01]  /*dcf0*/  LDL.64 R8, [R1+0x10] ;  /* 0x0000100001087983 */ /* 0x000ea20000100a00 */
[----:B------:R-:W-:Y:S01]  /*dd00*/  R2UR UR4, R14 ;  /* 0x000000000e0472ca */ /* 0x000fe200000e0000 */
[----:B------:R-:W-:Y:S01]  /*dd10*/  IMAD.MOV.U32 R25, RZ, RZ, -0x3ffffff0 ;  /* 0xc0000010ff197424 */ /* 0x000fe200078e00ff */
[----:B------:R-:W-:-:S02]  /*dd20*/  R2UR UR5, R15 ;  /* 0x000000000f0572ca */ /* 0x000fc400000e0000 */
[----:B------:R-:W-:Y:S02]  /*dd30*/  R2UR UR14, R24 ;  /* 0x00000000180e72ca */ /* 0x000fe400000e0000 */
[----:B------:R-:W-:Y:S02]  /*dd40*/  R2UR UR15, R25 ;  /* 0x00000000190f72ca */ /* 0x000fe400000e0000 */
[----:B------:R-:W-:-:S07]  /*dd50*/  WARPGROUP.ARRIVE ;  /* 0x00000000000079c5 */ /* 0x000fce0000000000 */
[----:B------:R-:W-:Y:S01]  /*dd60*/  QGMMA.64x128x32.F32.E4M3.E4M3 R24, gdesc[UR4], RZ, !UPT, gsb0 ;  /* 0x01e00000041879f3 */ /* 0x000fe2000c0008ff */
[----:B------:R-:W-:Y:S02]  /*dd70*/  R2UR UR12, R20 ;  /* 0x00000000140c72ca */ /* 0x000fe400000e0000 */
[----:B------:R-:W-:Y:S01]  /*dd80*/  R2UR UR13, R21 ;  /* 0x00000000150d72ca */ /* 0x000fe200000e0000 */
[----:B------:R-:W-:Y:S02]  /*dd90*/  WARPGROUP.DEPBAR.LE gsb0, 0x0 ;  /* 0x00008000000079c5 */ /* 0x000fe40000010000 */
[----:B------:R-:W-:Y:S01]  /*dda0*/  WARPGROUP.ARRIVE ;  /* 0x00000000000079c5 */ /* 0x000fe20000000000 */
[----:B--2---:R-:W-:Y:S02]  /*ddb0*/  R2UR UR8, R8 ;  /* 0x00000000080872ca */ /* 0x004fe400000e0000 */
[----:B------:R-:W-:-:S13]  /*ddc0*/  R2UR UR9, R9 ;  /* 0x00000000090972ca */ /* 0x000fda00000e0000 */
[----:B------:R-:W-:Y:S03]  /*ddd0*/  QGMMA.64x128x32.F32.E4M3.E4M3 R24, gdesc[UR8], R24, gsb0 ;  /* 0x01e00000081879f3 */ /* 0x000fe60008000818 */
[----:B------:R-:W-:Y:S02]  /*dde0*/  WARPGROUP.DEPBAR.LE gsb0, 0x0 ;  /* 0x00008000000079c5 */ /* 0x000fe40000010000 */
[----:B------:R-:W-:-:S07]  /*ddf0*/  WARPGROUP.ARRIVE ;  /* 0x00000000000079c5 */ /* 0x000fce0000000000 */
[----:B------:R-:W-:Y:S03]  /*de00*/  QGMMA.64x128x32.F32.E4M3.E4M3 R24, gdesc[UR12], R24, gsb0 ;  /* 0x01e000000c1879f3 */ /* 0x000fe60008000818 */
[----:B------:R-:W-:Y:S02]  /*de10*/  WARPGROUP.DEPBAR.LE gsb0, 0x0 ;  /* 0x00008000000079c5 */ /* 0x000fe40000010000 */
[----:B------:R-:W-:Y:S05]  /*de20*/  @!P0 BRA `(.L_x_458) ;  /* 0x0000000000048947 */ /* 0x000fea0003800000 */
[----:B------:R-:W-:Y:S01]  /*de30*/  BPT.TRAP 0x1 ;  /* 0x000000040000795c */ /* 0x000fe20000300000 */
.L_x_458:
[----:B01----:R-:W-:Y:S01]  /*de40*/  SHF.L.U32 R5, R7, 0x1f, RZ ;  /* 0x0000001f07057819 */ /* 0x003fe200000006ff */
[----:B------:R-:W-:-:S04]  /*de50*/  IMAD R7, R4, 0x8, R18 ;  /* 0x0000000804077824 */ /* 0x000fc800078e0212 */
[----:B------:R0:W1:Y:S01]  /*de60*/  SYNCS.PHASECHK.TRANS64.TRYWAIT P1, [R7+URZ+0x19c50], R5 ;  /* 0x019c5005070075a7 */ /* 0x000062000802017f */
[----:B------:R-:W-:Y:S05]  /*de70*/  @!P0 BRA `(.L_x_459) ;  /* 0x0000000000048947 */ /* 0x000fea0003800000 */
[----:B------:R-:W-:Y:S01]  /*de80*/  BPT.TRAP 0x1 ;  /* 0x000000040000795c */ /* 0x000fe20000300000 */
.L_x_459:
[----:B------:R-:W-:Y:S04]  /*de90*/  BSSY B1, `(.L_x_460) ;  /* 0x0000004000017945 */ /* 0x000fe80003800000 */
[----:B-1----:R-:W-:Y:S05]  /*dea0*/  @P1 BRA `(.L_x_461) ;  /* 0x0000000000081947 */ /* 0x002fea0003800000 */
[----:B------:R-:W1:Y:S02]  /*deb0*/  SYNCS.PHASECHK.TRANS64.TRYWAIT P1, [R7+URZ+0x19c50], R5 ;  /* 0x019c5005070075a7 */ /* 0x000e64000802017f */
[----:B-1----:R-:W-:Y:S05]  /*dec0*/  @!P1 BRA `(.L_x_462) ;  /* 0x000000d400989947 */ /* 0x002fea0003800000 */
.L_x_461:
[----:B------:R-:W-:Y:S05]  /*ded0*/  BSYNC B1 ;  /* 0x0000000000017941 */ /* 0x000fea0003800000 */
.L_x_460:
[----:B01----:R-:W-:Y:S01]  /*dee0*/  VIADD R5, R18, 0x3000 ;  /* 0x0000300012057836 */ /* 0x003fe20000000000 */
[----:B------:R-:W-:Y:S01]  /*def0*/  WARPGROUP.ARRIVE ;  /* 0x00000000000079c5 */ /* 0x000fe20000000000 */
[----:B------:R-:W-:-:S03]  /*df00*/  IMAD.MOV.U32 R9, RZ, RZ, 0x40000040 ;  /* 0x40000040ff097424 */ /* 0x000fc600078e00ff */
[----:B------:R-:W-:-:S04]  /*df10*/  SHF.R.U32.HI R5, RZ, 0x4, R5 ;  /* 0x00000004ff057819 */ /* 0x000fc80000011605 */
[----:B------:R-:W-:-:S04]  /*df20*/  LOP3.LUT R5, R5, 0x3fff, RZ, 0xc0, !PT ;  /* 0x00003fff05057812 */ /* 0x000fc800078ec0ff */
[----:B------:R-:W-:-:S05]  /*df30*/  LOP3.LUT R5, R5, 0x10000, RZ, 0xfc, !PT ;  /* 0x0001000005057812 */ /* 0x000fca00078efcff */
[----:B------:R-:W-:Y:S02]  /*df40*/  IMAD R4, R4, 0x300, R5 ;  /* 0x0000030004047824 */ /* 0x000fe400078e0205 */
[----:B------:R-:W-:Y:S02]  /*df50*/  IMAD.MOV.U32 R5, RZ, RZ, 0x40000040 ;  /* 0x40000040ff057424 */ /* 0x000fe400078e00ff */
[C---:B------:R-:W-:Y:S01]  /*df60*/  VIADD R8, R4.reuse, 0x2 ;  /* 0x0000000204087836 */ /* 0x040fe20000000000 */
[----:B------:R-:W-:Y:S02]  /*df70*/  R2UR UR6, R4 ;  /* 0x00000000040672ca */ /* 0x000fe400000e0000 */
[----:B------:R-:W-:Y:S01]  /*df80*/  R2UR UR7, R5 ;  /* 0x00000000050772ca */ /* 0x000fe200000e0000 */
[----:B------:R-:W-:-:S12]  /*df90*/  IMAD.MOV.U32 R5, RZ, RZ, 0x40000040 ;  /* 0x40000040ff057424 */ /* 0x000fd800078e00ff */
[----:B------:R-:W-:Y:S01]  /*dfa0*/  QGMMA.64x96x32.F32.E4M3.E4M3 R88, R148, gdesc[UR4], R88, gsb0 ;  /* 0x0160000494587df3 */ /* 0x000fe20008000858 */
[----:B------:R-:W-:Y:S01]  /*dfb0*/  R2UR UR6, R8 ;  /* 0x00000000080672ca */ /* 0x000fe200000e0000 */
[C---:B------:R-:W-:Y:S01]  /*dfc0*/  VIADD R8, R4.reuse, 0x4 ;  /* 0x0000000404087836 */ /* 0x040fe20000000000 */
[----:B------:R-:W-:Y:S01]  /*dfd0*/  R2UR UR7, R9 ;  /* 0x00000000090772ca */ /* 0x000fe200000e0000 */
[----:B------:R-:W-:Y:S02]  /*dfe0*/  IMAD.MOV.U32 R9, RZ, RZ, 0x40000040 ;  /* 0x40000040ff097424 */ /* 0x000fe400078e00ff */
[----:B------:R-:W-:Y:S01]  /*dff0*/  VIADD R4, R4, 0x6 ;  /* 0x0000000604047836 */ /* 0x000fe20000000000 */
[----:B------:R-:W-:Y:S02]  /*e000*/  WARPGROUP.DEPBAR.LE gsb0, 0x0 ;  /* 0x00008000000079c5 */ /* 0x000fe40000010000 */
[----:B------:R-:W-:-:S07]  /*e010*/  WARPGROUP.ARRIVE ;  /* 0x00000000000079c5 */ /* 0x000fce0000000000 */
[----:B------:R-:W-:Y:S01]  /*e020*/  QGMMA.64x96x32.F32.E4M3.E4M3 R88, R136, gdesc[UR4], R88, gsb0 ;  /* 0x0160000488587df3 */ /* 0x000fe20008000858 */
[----:B------:R-:W-:Y:S02]  /*e030*/  R2UR UR6, R8 ;  /* 0x00000000080672ca */ /* 0x000fe400000e0000 */
[----:B------:R-:W-:Y:S01]  /*e040*/  R2UR UR7, R9 ;  /* 0x00000000090772ca */ /* 0x000fe200000e0000 */
[----:B------:R-:W-:Y:S02]  /*e050*/  WARPGROUP.DEPBAR.LE gsb0, 0x0 ;  /* 0x00008000000079c5 */ /* 0x000fe40000010000 */
[----:B------:R-:W-:-:S10]  /*e060*/  WARPGROUP.ARRIVE ;  /* 0x00000000000079c5 */ /* 0x000fd40000000000 */
[----:B------:R-:W-:Y:S01]  /*e070*/  QGMMA.64x96x32.F32.E4M3.E4M3 R88, R140, gdesc[UR4], R88, gsb0 ;  /* 0x016000048c587df3 */ /* 0x000fe20008000858 */
[----:B------:R-:W-:Y:S02]  /*e080*/  R2UR UR6, R4 ;  /* 0x00000000040672ca */ /* 0x000fe400000e0000 */
[----:B------:R-:W-:Y:S01]  /*e090*/  R2UR UR7, R5 ;  /* 0x00000000050772ca */ /* 0x000fe200000e0000 */
[----:B------:R-:W-:Y:S02]  /*e0a0*/  WARPGROUP.DEPBAR.LE gsb0, 0x0 ;  /* 0x00008000000079c5 */ /* 0x000fe40000010000 */
[----:B------:R-:W-:-:S10]  /*e0b0*/  WARPGROUP.ARRIVE ;  /* 0x00000000000079c5 */ /* 0x000fd40000000000 */
[----:B------:R-:W-:Y:S03]  /*e0c0*/  QGMMA.64x96x32.F32.E4M3.E4M3 R88, R144, gdesc[UR4], R88, gsb0 ;  /* 0x0160000490587df3 */ /* 0x000fe60008000858 */
[----:B------:R-:W-:Y:S02]  /*e0d0*/  WARPGROUP.DEPBAR.LE gsb0, 0x0 ;  /* 0x00008000000079c5 */ /* 0x000fe40000010000 */
[----:B------:R-:W-:Y:S05]  /*e0e0*/  @!P0 BRA `(.L_x_463) ;  /* 0x0000000000048947 */ /* 0x000fea0003800000 */
[----:B------:R-:W-:Y:S01]  /*e0f0*/  BPT.TRAP 0x1 ;  /* 0x000000040000795c */ /* 0x000fe20000300000 */
.L_x_463:
[----:B------:R-:W2:Y:S01]  /*e100*/  LDL R136, [R1+0x24] ;  /* 0x0000240001887983 */ /* 0x000ea20000100800 */
[----:B------:R-:W-:-:S05]  /*e110*/  VIADD R0, R0, 0x19c40 ;  /* 0x00019c4000007836 */ /* 0x000fca0000000000 */
[----:B--2---:R-:W-:-:S04]  /*e120*/  PRMT R0, R136, 0x654, R0 ;  /* 0x0000065488007816 */ /* 0x004fc80000000000 */
[----:B------:R0:W-:Y:S02]  /*e130*/  SYNCS.ARRIVE.TRANS64.RED.A1T0 RZ, [R0+URZ], RZ ;  /* 0x000000ff00ff79a7 */ /* 0x0001e4000810043f */
[----:B0-----:R-:W-:-:S04]  /*e140*/  FMNMX.FTZ R0, R24, R12, !PT ;  /* 0x0000000c18007209 */ /* 0x001fc80007810000 */
        /* <DEDUP_REMOVED lines=30> */
[----:B------:R-:W-:-:S05]  /*e330*/  FMNMX.FTZ R0, R85, R0, !PT ;  /* 0x0000000055007209 */ /* 0x000fca0007810000 */
[----:B------:R-:W0:Y:S02]  /*e340*/  SHFL.BFLY PT, R4, R0, 0x2, 0x1f ;  /* 0x0c401f0000047f89 */ /* 0x000e2400000e0000 */
[----:B0-----:R-:W-:-:S05]  /*e350*/  FMNMX.FTZ R0, R0, R4, !PT ;  /* 0x0000000400007209 */ /* 0x001fca0007810000 */
[----:B------:R-:W0:Y:S02]  /*e360*/  SHFL.BFLY PT, R4, R0, 0x1, 0x1f ;  /* 0x0c201f0000047f89 */ /* 0x000e2400000e0000 */
[----:B0-----:R-:W-:Y:S02]  /*e370*/  FMNMX.FTZ R0, R0, R4, !PT ;  /* 0x0000000400007209 */ /* 0x001fe40007810000 */
[----:B------:R-:W-:-:S03]  /*e380*/  FMNMX.FTZ R4, R26, R11, !PT ;  /* 0x0000000b1a047209 */ /* 0x000fc60007810000 */
[----:B------:R-:W-:Y:S01]  /*e390*/  FFMA.FTZ R9, R2, R0, -8 ;  /* 0xc100000002097423 */ /* 0x000fe20000010000 */
[----:B------:R-:W-:-:S03]  /*e3a0*/  FMNMX.FTZ R4, R27, R4, !PT ;  /* 0x000000041b047209 */ /* 0x000fc60007810000 */
[--C-:B------:R-:W-:Y:S01]  /*e3b0*/  FFMA.FTZ R24, R2, R24, -R9.reuse ;  /* 0x0000001802187223 */ /* 0x100fe20000010809 */
[----:B------:R-:W-:Y:S01]  /*e3c0*/  FMNMX.FTZ R4, R30, R4, !PT ;  /* 0x000000041e047209 */ /* 0x000fe20007810000 */
[C-C-:B------:R-:W-:Y:S01]  /*e3d0*/  FFMA.FTZ R25, R2.reuse, R25, -R9.reuse ;  /* 0x0000001902197223 */ /* 0x140fe20000010809 */
[----:B------:R-:W-:-:S01]  /*e3e0*/  FFMA.FTZ R28, R2, R28, -R9 ;  /* 0x0000001c021c7223 */ /* 0x000fc20000010809 */
[C-C-:B------:R-:W-:Y:S01]  /*e3f0*/  FFMA.FTZ R29, R2.reuse, R29, -R9.reuse ;  /* 0x0000001d021d7223 */ /* 0x140fe20000010809 */
[----:B------:R-:W-:Y:S01]  /*e400*/  FMNMX.FTZ R4, R31, R4, !PT ;  /* 0x000000041f047209 */ /* 0x000fe20007810000 */
[----:B------:R-:W-:Y:S01]  /*e410*/  MUFU.EX2 R24, R24 ;  /* 0x0000001800187308 */ /* 0x000fe20000000800 */
[----:B------:R-:W-:-:S01]  /*e420*/  FFMA.FTZ R32, R2, R32, -R9 ;  /* 0x0000002002207223 */ /* 0x000fc20000010809 */
        /* <DEDUP_REMOVED lines=42> */
[----:B------:R-:W-:-:S03]  /*e6d0*/  FFMA.FTZ R9, R2, R85, -R9 ;  /* 0x0000005502097223 */ /* 0x000fc60000010809 */
[----:B------:R-:W-:Y:S01]  /*e6e0*/  FMNMX.FTZ R4, R55, R4, !PT ;  /* 0x0000000437047209 */ /* 0x000fe20007810000 */
[----:B------:R-:W-:Y:S03]  /*e6f0*/  MUFU.EX2 R36, R36 ;  /* 0x0000002400247308 */ /* 0x000fe60000000800 */
[----:B------:R-:W-:-:S04]  /*e700*/  FMNMX.FTZ R4, R58, R4, !PT ;  /* 0x000000043a047209 */ /* 0x000fc80007810000 */
        /* <DEDUP_REMOVED lines=22> */
[----:B------:R-:W-:Y:S04]  /*e870*/  MUFU.EX2 R52, R52 ;  /* 0x0000003400347308 */ /* 0x000fe80000000800 */
[----:B------:R-:W0:Y:S04]  /*e880*/  SHFL.BFLY PT, R5, R4, 0x2, 0x1f ;  /* 0x0c401f0004057f89 */ /* 0x000e2800000e0000 */
[----:B------:R-:W-:Y:S08]  /*e890*/  MUFU.EX2 R53, R53 ;  /* 0x0000003500357308 */ /* 0x000ff00000000800 */
[----:B------:R-:W-:Y:S08]  /*e8a0*/  MUFU.EX2 R56, R56 ;  /* 0x0000003800387308 */ /* 0x000ff00000000800 */
[----:B------:R-:W-:Y:S01]  /*e8b0*/  MUFU.EX2 R57, R57 ;  /* 0x0000003900397308 */ /* 0x000fe20000000800 */
[----:B0-----:R-:W-:-:S07]  /*e8c0*/  FMNMX.FTZ R5, R4, R5, !PT ;  /* 0x0000000504057209 */ /* 0x001fce0007810000 */
[----:B------:R-:W-:Y:S01]  /*e8d0*/  MUFU.EX2 R60, R60 ;  /* 0x0000003c003c7308 */ /* 0x000fe20000000800 */
[----:B------:R-:W0:Y:S07]  /*e8e0*/  SHFL.BFLY PT, R4, R5, 0x1, 0x1f ;  /* 0x0c201f0005047f89 */ /* 0x000e2e00000e0000 */
[----:B------:R-:W-:Y:S08]  /*e8f0*/  MUFU.EX2 R61, R61 ;  /* 0x0000003d003d7308 */ /* 0x000ff00000000800 */
[----:B------:R-:W-:Y:S08]  /*e900*/  MUFU.EX2 R64, R64 ;  /* 0x0000004000407308 */ /* 0x000ff00000000800 */
[----:B------:R-:W-:Y:S01]  /*e910*/  MUFU.EX2 R65, R65 ;  /* 0x0000004100417308 */ /* 0x000fe20000000800 */
[----:B0-----:R-:W-:Y:S01]  /*e920*/  FMNMX.FTZ R5, R5, R4, !PT ;  /* 0x0000000405057209 */ /* 0x001fe20007810000 */
[----:B------:R-:W-:-:S04]  /*e930*/  FADD.FTZ R4, -R0, R12 ;  /* 0x0000000c00047221 */ /* 0x000fc80000010100 */
[----:B------:R-:W-:Y:S01]  /*e940*/  FADD.FTZ R8, -R5, R11 ;  /* 0x0000000b05087221 */ /* 0x000fe20000010100 */
[----:B------:R-:W-:-:S01]  /*e950*/  FFMA.FTZ R11, R2, R5, -8 ;  /* 0xc1000000020b7423 */ /* 0x000fc20000010005 */
[C---:B------:R-:W-:Y:S01]  /*e960*/  FMUL.FTZ R4, R2.reuse, R4 ;  /* 0x0000000402047220 */ /* 0x040fe20000410000 */
[----:B------:R-:W-:Y:S01]  /*e970*/  MUFU.EX2 R68, R68 ;  /* 0x0000004400447308 */ /* 0x000fe20000000800 */
[C---:B------:R-:W-:Y:S01]  /*e980*/  FMUL.FTZ R8, R2.reuse, R8 ;  /* 0x0000000802087220 */ /* 0x040fe20000410000 */
[C-C-:B------:R-:W-:Y:S01]  /*e990*/  FFMA.FTZ R26, R2.reuse, R26, -R11.reuse ;  /* 0x0000001a021a7223 */ /* 0x140fe2000001080b */
[----:B------:R-:W-:-:S01]  /*e9a0*/  FFMA.FTZ R27, R2, R27, -R11 ;  /* 0x0000001b021b7223 */ /* 0x000fc2000001080b */
[C-C-:B------:R-:W-:Y:S01]  /*e9b0*/  FFMA.FTZ R30, R2.reuse, R30, -R11.reuse ;  /* 0x0000001e021e7223 */ /* 0x140fe2000001080b */
[----:B------:R-:W-:-:S01]  /*e9c0*/  FFMA.FTZ R31, R2, R31, -R11 ;  /* 0x0000001f021f7223 */ /* 0x000fc2000001080b */
[C-C-:B------:R-:W-:Y:S01]  /*e9d0*/  FFMA.FTZ R34, R2.reuse, R34, -R11.reuse ;  /* 0x0000002202227223 */ /* 0x140fe2000001080b */
[----:B------:R-:W-:-:S01]  /*e9e0*/  FFMA.FTZ R35, R2, R35, -R11 ;  /* 0x0000002302237223 */ /* 0x000fc2000001080b */
[----:B------:R-:W0:Y:S01]  /*e9f0*/  MUFU.EX2 R4, R4 ;  /* 0x0000000400047308 */ /* 0x000e220000000800 */
[----:B------:R-:W-:-:S01]  /*ea00*/  FFMA.FTZ R38, R2, R38, -R11 ;  /* 0x0000002602267223 */ /* 0x000fc2000001080b */
[C-C-:B------:R-:W-:Y:S01]  /*ea10*/  FFMA.FTZ R39, R2.reuse, R39, -R11.reuse ;  /* 0x0000002702277223 */ /* 0x140fe2000001080b */
[----:B------:R-:W-:-:S01]  /*ea20*/  FFMA.FTZ R42, R2, R42, -R11 ;  /* 0x0000002a022a7223 */ /* 0x000fc2000001080b */
[C-C-:B------:R-:W-:Y:S01]  /*ea30*/  FFMA.FTZ R43, R2.reuse, R43, -R11.reuse ;  /* 0x0000002b022b7223 */ /* 0x140fe2000001080b */
[----:B------:R-:W-:-:S01]  /*ea40*/  FFMA.FTZ R46, R2, R46, -R11 ;  /* 0x0000002e022e7223 */ /* 0x000fc2000001080b */
[C-C-:B------:R-:W-:Y:S01]  /*ea50*/  FFMA.FTZ R47, R2.reuse, R47, -R11.reuse ;  /* 0x0000002f022f7223 */ /* 0x140fe2000001080b */
[----:B------:R-:W-:-:S01]  /*ea60*/  FFMA.FTZ R50, R2, R50, -R11 ;  /* 0x0000003202327223 */ /* 0x000fc2000001080b */
[----:B------:R-:W-:Y:S01]  /*ea70*/  MUFU.EX2 R8, R8 ;  /* 0x0000000800087308 */ /* 0x000fe20000000800 */
[----:B------:R-:W-:-:S01]  /*ea80*/  FFMA.FTZ R51, R2, R51, -R11 ;  /* 0x0000003302337223 */ /* 0x000fc2000001080b */
[C-C-:B------:R-:W-:Y:S01]  /*ea90*/  FFMA.FTZ R54, R2.reuse, R54, -R11.reuse ;  /* 0x0000003602367223 */ /* 0x140fe2000001080b */
[----:B------:R-:W-:-:S01]  /*eaa0*/  FFMA.FTZ R55, R2, R55, -R11 ;  /* 0x0000003702377223 */ /* 0x000fc2000001080b */
[C-C-:B------:R-:W-:Y:S01]  /*eab0*/  FFMA.FTZ R58, R2.reuse, R58, -R11.reuse ;  /* 0x0000003a023a7223 */ /* 0x140fe2000001080b */
[----:B------:R-:W-:-:S01]  /*eac0*/  FFMA.FTZ R59, R2, R59, -R11 ;  /* 0x0000003b023b7223 */ /* 0x000fc2000001080b */
[C-C-:B------:R-:W-:Y:S01]  /*ead0*/  FFMA.FTZ R62, R2.reuse, R62, -R11.reuse ;  /* 0x0000003e023e7223 */ /* 0x140fe2000001080b */
[----:B------:R-:W-:-:S01]  /*eae0*/  FFMA.FTZ R63, R2, R63, -R11 ;  /* 0x0000003f023f7223 */ /* 0x000fc2000001080b */
[----:B------:R-:W1:Y:S01]  /*eaf0*/  MUFU.EX2 R26, R26 ;  /* 0x0000001a001a7308 */ /* 0x000e620000000800 */
[----:B0-----:R-:W-:-:S01]  /*eb00*/  FFMA.FTZ R3, R4, R3, R24 ;  /* 0x0000000304037223 */ /* 0x001fc20000010018 */
[C-C-:B------:R-:W-:Y:S01]  /*eb10*/  FFMA.FTZ R66, R2.reuse, R66, -R11.reuse ;  /* 0x0000004202427223 */ /* 0x140fe2000001080b */
[----:B------:R-:W-:-:S01]  /*eb20*/  FFMA.FTZ R67, R2, R67, -R11 ;  /* 0x0000004302437223 */ /* 0x000fc2000001080b */
[----:B------:R-:W-:Y:S01]  /*eb30*/  FFMA.FTZ R70, R2, R70, -R11 ;  /* 0x0000004602467223 */ /* 0x000fe2000001080b */
[----:B------:R-:W-:-:S01]  /*eb40*/  FADD.FTZ R3, R25, R3 ;  /* 0x0000000319037221 */ /* 0x000fc20000010000 */
[C-C-:B------:R-:W-:Y:S01]  /*eb50*/  FFMA.FTZ R71, R2.reuse, R71, -R11.reuse ;  /* 0x0000004702477223 */ /* 0x140fe2000001080b */
[----:B------:R-:W-:-:S01]  /*eb60*/  FFMA.FTZ R74, R2, R74, -R11 ;  /* 0x0000004a024a7223 */ /* 0x000fc2000001080b */
[----:B------:R-:W0:Y:S01]  /*eb70*/  MUFU.EX2 R27, R27 ;  /* 0x0000001b001b7308 */ /* 0x000e220000000800 */
[----:B------:R-:W-:-:S01]  /*eb80*/  FADD.FTZ R3, R28, R3 ;  /* 0x000000031c037221 */ /* 0x000fc20000010000 */
[C-C-:B------:R-:W-:Y:S01]  /*eb90*/  FFMA.FTZ R75, R2.reuse, R75, -R11.reuse ;  /* 0x0000004b024b7223 */ /* 0x140fe2000001080b */
[----:B------:R-:W-:-:S01]  /*eba0*/  FFMA.FTZ R78, R2, R78, -R11 ;  /* 0x0000004e024e7223 */ /* 0x000fc2000001080b */
[----:B------:R-:W-:Y:S01]  /*ebb0*/  FFMA.FTZ R79, R2, R79, -R11 ;  /* 0x0000004f024f7223 */ /* 0x000fe2000001080b */
[----:B------:R-:W-:-:S01]  /*ebc0*/  FADD.FTZ R3, R29, R3 ;  /* 0x000000031d037221 */ /* 0x000fc20000010000 */
[C-C-:B------:R-:W-:Y:S01]  /*ebd0*/  FFMA.FTZ R82, R2.reuse, R82, -R11.reuse ;  /* 0x0000005202527223 */ /* 0x140fe2000001080b */
[----:B------:R-:W-:-:S01]  /*ebe0*/  FFMA.FTZ R83, R2, R83, -R11 ;  /* 0x0000005302537223 */ /* 0x000fc2000001080b */
[----:B------:R-:W2:Y:S01]  /*ebf0*/  MUFU.EX2 R30, R30 ;  /* 0x0000001e001e7308 */ /* 0x000ea20000000800 */
[----:B-1----:R-:W-:-:S01]  /*ec00*/  FFMA.FTZ R6, R8, R6, R26 ;  /* 0x0000000608067223 */ /* 0x002fc2000001001a */
[----:B------:R-:W-:Y:S01]  /*ec10*/  FADD.FTZ R3, R32, R3 ;  /* 0x0000000320037221 */ /* 0x000fe20000010000 */
[----:B------:R-:W-:-:S01]  /*ec20*/  FFMA.FTZ R86, R2, R86, -R11 ;  /* 0x0000005602567223 */ /* 0x000fc2000001080b */
[----:B------:R-:W-:-:S02]  /*ec30*/  FFMA.FTZ R11, R2, R87, -R11 ;  /* 0x00000057020b7223 */ /* 0x000fc4000001080b */
[----:B------:R-:W-:-:S02]  /*ec40*/  FADD.FTZ R3, R33, R3 ;  /* 0x0000000321037221 */ /* 0x000fc40000010000 */
[----:B------:R-:W1:Y:S01]  /*ec50*/  MUFU.EX2 R31, R31 ;  /* 0x0000001f001f7308 */ /* 0x000e620000000800 */
[----:B0-----:R-:W-:-:S01]  /*ec60*/  FADD.FTZ R6, R27, R6 ;  /* 0x000000061b067221 */ /* 0x001fc20000010000 */
[----:B------:R-:W-:-:S04]  /*ec70*/  FADD.FTZ R3, R36, R3 ;  /* 0x0000000324037221 */ /* 0x000fc80000010000 */
[----:B------:R-:W-:Y:S02]  /*ec80*/  FADD.FTZ R3, R37, R3 ;  /* 0x0000000325037221 */ /* 0x000fe40000010000 */
[----:B------:R-:W0:Y:S01]  /*ec90*/  MUFU.EX2 R34, R34 ;  /* 0x0000002200227308 */ /* 0x000e220000000800 */
[----:B--2---:R-:W-:-:S01]  /*eca0*/  FADD.FTZ R6, R30, R6 ;  /* 0x000000061e067221 */ /* 0x004fc20000010000 */
[----:B------:R-:W-:-:S04]  /*ecb0*/  FADD.FTZ R3, R40, R3 ;  /* 0x0000000328037221 */ /* 0x000fc80000010000 */
[----:B------:R-:W-:Y:S02]  /*ecc0*/  FADD.FTZ R3, R41, R3 ;  /* 0x0000000329037221 */ /* 0x000fe40000010000 */
[----:B------:R-:W2:Y:S01]  /*ecd0*/  MUFU.EX2 R35, R35 ;  /* 0x0000002300237308 */ /* 0x000ea20000000800 */
[----:B-1----:R-:W-:-:S01]  /*ece0*/  FADD.FTZ R6, R31, R6 ;  /* 0x000000061f067221 */ /* 0x002fc20000010000 */
[----:B------:R-:W-:-:S04]  /*ecf0*/  FADD.FTZ R3, R44, R3 ;  /* 0x000000032c037221 */ /* 0x000fc80000010000 */
[----:B------:R-:W-:Y:S02]  /*ed00*/  FADD.FTZ R3, R45, R3 ;  /* 0x000000032d037221 */ /* 0x000fe40000010000 */
        /* <DEDUP_REMOVED lines=22> */
[----:B------:R-:W-:-:S06]  /*ee70*/  FADD.FTZ R3, R68, R3 ;  /* 0x0000000344037221 */ /* 0x000fcc0000010000 */
[----:B------:R-:W1:Y:S01]  /*ee80*/  MUFU.EX2 R50, R50 ;  /* 0x0000003200327308 */ /* 0x000e620000000800 */
[----:B0-----:R-:W-:-:S07]  /*ee90*/  FADD.FTZ R6, R46, R6 ;  /* 0x000000062e067221 */ /* 0x001fce0000010000 */
[----:B------:R-:W0:Y:S01]  /*eea0*/  MUFU.EX2 R51, R51 ;  /* 0x0000003300337308 */ /* 0x000e220000000800 */
[----:B--2---:R-:W-:-:S07]  /*eeb0*/  FADD.FTZ R6, R47, R6 ;  /* 0x000000062f067221 */ /* 0x004fce0000010000 */
[----:B------:R-:W2:Y:S01]  /*eec0*/  MUFU.EX2 R54, R54 ;  /* 0x0000003600367308 */ /* 0x000ea20000000800 */
[----:B-1----:R-:W-:-:S07]  /*eed0*/  FADD.FTZ R6, R50, R6 ;  /* 0x0000000632067221 */ /* 0x002fce0000010000 */
        /* <DEDUP_REMOVED lines=51> */
[----:B--2---:R-:W-:-:S01]  /*f210*/  FADD.FTZ R6, R86, R6 ;  /* 0x0000000656067221 */ /* 0x004fc20000010000 */
[----:B-1----:R-:W-:-:S03]  /*f220*/  FADD.FTZ R3, R9, R3 ;  /* 0x0000000309037221 */ /* 0x002fc60000010000 */
[----:B0-----:R-:W-:Y:S01]  /*f230*/  FADD.FTZ R6, R11, R6 ;  /* 0x000000060b067221 */ /* 0x001fe20000010000 */
[----:B------:R-:W-:Y:S06]  /*f240*/  @!P0 BRA `(.L_x_464) ;  /* 0x0000000000048947 */ /* 0x000fec0003800000 */
[----:B------:R-:W-:Y:S01]  /*f250*/  BPT.TRAP 0x1 ;  /* 0x000000040000795c */ /* 0x000fe20000300000 */
.L_x_464:
[----:B------:R-:W2:Y:S01]  /*f260*/  LDL R12, [R1+0x2c] ;  /* 0x00002c00010c7983 */ /* 0x000ea20000100800 */
[----:B------:R-:W-:-:S05]  /*f270*/  VIADD R7, R7, 0x19c60 ;  /* 0x00019c6007077836 */ /* 0x000fca0000000000 */
[----:B------:R-:W-:-:S04]  /*f280*/  PRMT R7, R136, 0x654, R7 ;  /* 0x0000065488077816 */ /* 0x000fc80000000007 */
[----:B------:R0:W-:Y:S02]  /*f290*/  SYNCS.ARRIVE.TRANS64.RED.A1T0 RZ, [R7+URZ], RZ ;  /* 0x000000ff07ff79a7 */ /* 0x0001e4000810043f */
[----:B0-----:R0:W5:Y:S01]  /*f2a0*/  LDL R7, [R1+0x4] ;  /* 0x0000040001077983 */ /* 0x0011620000100800 */
[----:B------:R-:W-:Y:S02]  /*f2b0*/  F2FP.SATFINITE.E4M3.F32.PACK_AB_MERGE_C R28, R29, R28, RZ ;  /* 0x0000001c1d1c723e */ /* 0x000fe400048070ff */
[----:B------:R-:W-:Y:S02]  /*f2c0*/  F2FP.SATFINITE.E4M3.F32.PACK_AB_MERGE_C R30, R31, R30, RZ ;  /* 0x0000001e1f1e723e */ /* 0x000fe400048070ff */
[----:B------:R-:W-:Y:S02]  /*f2d0*/  F2FP.SATFINITE.E4M3.F32.PACK_AB_MERGE_C R36, R37, R36, RZ ;  /* 0x000000242524723e */ /* 0x000fe400048070ff */
[----:B------:R-:W-:Y:S02]  /*f2e0*/  F2FP.SATFINITE.E4M3.F32.PACK_AB_MERGE_C R38, R39, R38, RZ ;  /* 0x000000262726723e */ /* 0x000fe400048070ff */
[----:B------:R-:W-:-:S02]  /*f2f0*/  F2FP.SATFINITE.E4M3.F32.PACK_AB_MERGE_C R44, R45, R44, RZ ;  /* 0x0000002c2d2c723e */ /* 0x000fc400048070ff */
[----:B------:R-:W-:Y:S02]  /*f300*/  F2FP.SATFINITE.E4M3.F32.PACK_AB_MERGE_C R46, R47, R46, RZ ;  /* 0x0000002e2f2e723e */ /* 0x000fe400048070ff */
        /* <DEDUP_REMOVED lines=74> */
[----:B------:R-:W-:Y:S01]  /*f7b0*/  IMAD.MOV.U32 R11, RZ, RZ, R5 ;  /* 0x000000ffff0b7224 */ /* 0x000fe200078e0005 */
[----:B------:R-:W-:Y:S01]  /*f7c0*/  MOV R4, R156 ;  /* 0x0000009c00047202 */ /* 0x000fe20000000f00 */
[----:B------:R-:W-:-:S02]  /*f7d0*/  IMAD.MOV.U32 R148, RZ, RZ, R28 ;  /* 0x000000ffff947224 */ /* 0x000fc400078e001c */
[----:B------:R-:W-:Y:S02]  /*f7e0*/  IMAD.MOV.U32 R149, RZ, RZ, R30 ;  /* 0x000000ffff957224 */ /* 0x000fe400078e001e */
[----:B------:R-:W-:Y:S02]  /*f7f0*/  IMAD.MOV.U32 R150, RZ, RZ, R36 ;  /* 0x000000ffff967224 */ /* 0x000fe400078e0024 */
[----:B------:R-:W-:Y:S02]  /*f800*/  IMAD.MOV.U32 R151, RZ, RZ, R38 ;  /* 0x000000ffff977224 */ /* 0x000fe400078e0026 */
[----:B------:R-:W-:Y:S02]  /*f810*/  IMAD.MOV.U32 R136, RZ, RZ, R44 ;  /* 0x000000ffff887224 */ /* 0x000fe400078e002c */
[----:B------:R-:W-:Y:S02]  /*f820*/  IMAD.MOV.U32 R137, RZ, RZ, R46 ;  /* 0x000000ffff897224 */ /* 0x000fe400078e002e */
        /* <DEDUP_REMOVED lines=9> */
[----:B------:R-:W-:Y:S01]  /*f8c0*/  IMAD.MOV.U32 R147, RZ, RZ, R82 ;  /* 0x000000ffff937224 */ /* 0x000fe200078e0052 */
[C---:B--2---:R-:W-:Y:S01]  /*f8d0*/  ISETP.GT.AND P1, PT, R10.reuse, R12, PT ;  /* 0x0000000c0a00720c */ /* 0x044fe20003f24270 */
[----:B------:R-:W-:Y:S02]  /*f8e0*/  VIADD R10, R10, 0xffffffff ;  /* 0xffffffff0a0a7836 */ /* 0x000fe40000000000 */
[----:B------:R-:W-:-:S10]  /*f8f0*/  IMAD.MOV.U32 R12, RZ, RZ, R0 ;  /* 0x000000ffff0c7224 */ /* 0x000fd400078e0000 */
[----:B0-----:R-:W-:Y:S05]  /*f900*/  @P1 BRA `(.L_x_465) ;  /* 0xffffffe000881947 */ /* 0x001fea000383ffff */
.L_x_452:
[----:B------:R-:W-:Y:S05]  /*f910*/  BSYNC B0 ;  /* 0x0000000000007941 */ /* 0x000fea0003800000 */
.L_x_451:
[----:B------:R-:W-:Y:S06]  /*f920*/  BAR.ARV 0x8, 0x200 ;  /* 0x0208000000007b1d */ /* 0x000fec0000002000 */
[----:B------:R-:W-:Y:S05]  /*f930*/  @!P0 BRA `(.L_x_466) ;  /* 0x0000000000048947 */ /* 0x000fea0003800000 */
[----:B------:R-:W-:Y:S01]  /*f940*/  BPT.TRAP 0x1 ;  /* 0x000000040000795c */ /* 0x000fe20000300000 */
.L_x_466:
[----:B-----5:R-:W2:Y:S01]  /*f950*/  LDL R7, [R1+0x4] ;  /* 0x0000040001077983 */ /* 0x020ea20000100800 */
[----:B------:R-:W-:Y:S01]  /*f960*/  IMAD R4, R156, 0x8, R18 ;  /* 0x000000089c047824 */ /* 0x000fe200078e0212 */
[----:B--2---:R-:W-:-:S04]  /*f970*/  SHF.L.U32 R7, R7, 0x1f, RZ ;  /* 0x0000001f07077819 */ /* 0x004fc800000006ff */
[----:B------:R0:W1:Y:S01]  /*f980*/  SYNCS.PHASECHK.TRANS64.TRYWAIT P1, [R4+URZ+0x19c50], R7 ;  /* 0x019c5007040075a7 */ /* 0x000062000802017f */
[----:B------:R-:W-:Y:S05]  /*f990*/  @!P0 BRA `(.L_x_467) ;  /* 0x0000000000048947 */ /* 0x000fea0003800000 */
[----:B------:R-:W-:Y:S01]  /*f9a0*/  BPT.TRAP 0x1 ;  /* 0x000000040000795c */ /* 0x000fe20000300000 */
.L_x_467:
[----:B------:R-:W-:Y:S04]  /*f9b0*/  BSSY B0, `(.L_x_468) ;  /* 0x0000004000007945 */ /* 0x000fe80003800000 */
[----:B-1----:R-:W-:Y:S05]  /*f9c0*/  @P1 BRA `(.L_x_469) ;  /* 0x0000000000081947 */ /* 0x002fea0003800000 */
[----:B------:R-:W1:Y:S02]  /*f9d0*/  SYNCS.PHASECHK.TRANS64.TRYWAIT P1, [R4+URZ+0x19c50], R7 ;  /* 0x019c5007040075a7 */ /* 0x000e64000802017f */
[----:B-1----:R-:W-:Y:S05]  /*f9e0*/  @!P1 BRA `(.L_x_470) ;  /* 0x000000b800e49947 */ /* 0x002fea0003800000 */
.L_x_469:
[----:B------:R-:W-:Y:S05]  /*f9f0*/  BSYNC B0 ;  /* 0x0000000000007941 */ /* 0x000fea0003800000 */
.L_x_468:
[----:B------:R-:W2:Y:S04]  /*fa00*/  LDL R14, [R1+0x50] ;  /* 0x00005000010e7983 */ /* 0x000ea80000100800 */
[----:B------:R-:W0:Y:S01]  /*fa10*/  LDL R15, [R1+0x34] ;  /* 0x00003400010f7983 */ /* 0x000e220000100800 */
[----:B------:R-:W-:Y:S01]  /*fa20*/  VIADD R18, R18, 0x3000 ;  /* 0x0000300012127836 */ /* 0x000fe20000000000 */
[----:B------:R-:W-:Y:S01]  /*fa30*/  ULDC.64 UR4, c[0x0][0x9a0] ;  /* 0x0002680000047ab9 */ /* 0x000fe20000000a00 */
[----:B------:R-:W-:Y:S01]  /*fa40*/  WARPGROUP.ARRIVE ;  /* 0x00000000000079c5 */ /* 0x000fe20000000000 */
[----:B------:R-:W-:Y:S02]  /*fa50*/  ISETP.NE.U32.AND P1, PT, RZ, UR4, PT ;  /* 0x00000004ff007c0c */ /* 0x000fe4000bf25070 */
[----:B------:R-:W-:-:S02]  /*fa60*/  SHF.R.U32.HI R18, RZ, 0x4, R18 ;  /* 0x00000004ff127819 */ /* 0x000fc40000011612 */
[----:B------:R-:W-:Y:S02]  /*fa70*/  ISETP.NE.AND.EX P1, PT, RZ, UR5, PT, P1 ;  /* 0x00000005ff007c0c */ /* 0x000fe4000bf25310 */
[----:B------:R-:W-:-:S04]  /*fa80*/  LOP3.LUT R18, R18, 0x3fff, RZ, 0xc0, !PT ;  /* 0x00003fff12127812 */ /* 0x000fc800078ec0ff */
[----:B------:R-:W-:-:S05]  /*fa90*/  LOP3.LUT R9, R18, 0x10000, RZ, 0xfc, !PT ;  /* 0x0001000012097812 */ /* 0x000fca00078efcff */
[----:B------:R-:W-:Y:S02]  /*faa0*/  IMAD R8, R156, 0x300, R9 ;  /* 0x000003009c087824 */ /* 0x000fe400078e0209 */
[----:B------:R-:W-:Y:S01]  /*fab0*/  IMAD.MOV.U32 R9, RZ, RZ, 0x40000040 ;  /* 0x40000040ff097424 */ /* 0x000fe200078e00ff */
[----:B------:R-:W2:Y:S02]  /*fac0*/  @P1 LDC.64 R12, c[0x0][0x9c8] ;  /* 0x00027200ff0c1b82 */ /* 0x000ea40000000a00 */
[----:B------:R-:W-:Y:S02]  /*fad0*/  R2UR UR6, R8 ;  /* 0x00000000080672ca */ /* 0x000fe400000e0000 */
[----:B------:R-:W-:-:S04]  /*fae0*/  R2UR UR7, R9 ;  /* 0x00000000090772ca */ /* 0x000fc800000e0000 */
[----:B------:R-:W3:Y:S09]  /*faf0*/  @P1 LDC.64 R10, c[0x0][0x9d0] ;  /* 0x00027400ff0a1b82 */ /* 0x000ef20000000a00 */
[----:B------:R-:W-:Y:S03]  /*fb00*/  QGMMA.64x96x32.F32.E4M3.E4M3 R88, R148, gdesc[UR4], R88, gsb0 ;  /* 0x0160000494587df3 */ /* 0x000fe60008000858 */
[----:B------:R-:W-:-:S02]  /*fb10*/  WARPGROUP.DEPBAR.LE gsb0, 0x0 ;  /* 0x00008000000079c5 */ /* 0x000fc40000010000 */
[----:B------:R-:W-:Y:S01]  /*fb20*/  WARPGROUP.ARRIVE ;  /* 0x00000000000079c5 */ /* 0x000fe20000000000 */
[----:B--2---:R-:W-:-:S04]  /*fb30*/  @P1 IMAD R14, R14, R12, RZ ;  /* 0x0000000c0e0e1224 */ /* 0x004fc800078e02ff */
[C---:B01----:R-:W-:Y:S02]  /*fb40*/  @P1 IMAD R7, R15.reuse, R13, R14 ;  /* 0x0000000d0f071224 */ /* 0x043fe400078e020e */
[----:B------:R-:W-:-:S04]  /*fb50*/  @P1 IMAD.WIDE.U32 R12, R15, R12, RZ ;  /* 0x0000000c0f0c1225 */ /* 0x000fc800078e00ff */
[----:B------:R-:W-:Y:S02]  /*fb60*/  @P1 IMAD.IADD R13, R13, 0x1, R7 ;  /* 0x000000010d0d1824 */ /* 0x000fe400078e0207 */
[----:B------:R-:W-:Y:S02]  /*fb70*/  IMAD.MOV.U32 R7, RZ, RZ, 0x3f800000 ;  /* 0x3f800000ff077424 */ /* 0x000fe400078e00ff */
[----:B---3--:R-:W-:-:S04]  /*fb80*/  @P1 IMAD.WIDE.U32 R12, R22, R10, R12 ;  /* 0x0000000a160c1225 */ /* 0x008fc800078e000c */
[----:B------:R-:W-:Y:S01]  /*fb90*/  @P1 IMAD R11, R22, R11, R13 ;  /* 0x0000000b160b1224 */ /* 0x000fe200078e020d */
[----:B------:R-:W-:-:S04]  /*fba0*/  @P1 LEA R10, P2, R12, UR4, 0x2 ;  /* 0x000000040c0a1c11 */ /* 0x000fc8000f8410ff */
[----:B------:R-:W-:-:S05]  /*fbb0*/  @P1 LEA.HI.X R11, R12, UR5, R11, 0x2, P2 ;  /* 0x000000050c0b1c11 */ /* 0x000fca00090f140b */
[----:B------:R0:W2:Y:S01]  /*fbc0*/  @P1 LDG.E R7, desc[UR40][R10.64] ;  /* 0x000000280a071981 */ /* 0x0000a2000c1e1900 */
[----:B------:R-:W-:Y:S02]  /*fbd0*/  IMAD.MOV.U32 R9, RZ, RZ, 0x40000040 ;  /* 0x40000040ff097424 */ /* 0x000fe400078e00ff */
[----:B------:R-:W-:Y:S01]  /*fbe0*/  IMAD.MOV.U32 R20, RZ, RZ, -0x800000 ;  /* 0xff800000ff147424 */ /* 0x000fe200078e00ff */
[----:B------:R-:W1:Y:S04]  /*fbf0*/  SHFL.BFLY PT, R12, R3, 0x2, 0x1f ;  /* 0x0c401f00030c7f89 */ /* 0x000e6800000e0000 */
[----:B------:R-:W3:Y:S01]  /*fc00*/  SHFL.BFLY PT, R13, R6, 0x2, 0x1f ;  /* 0x0c401f00060d7f89 */ /* 0x000ee200000e0000 */
[----:B0-----:R-:W-:Y:S02]  /*fc10*/  VIADD R10, R8, 0x2 ;  /* 0x00000002080a7836 */ /* 0x001fe40000000000 */
[----:B------:R-:W-:-:S03]  /*fc20*/  IMAD.MOV.U32 R11, RZ, RZ, 0x40000040 ;  /* 0x40000040ff0b7424 */ /* 0x000fc600078e00ff */
[----:B------:R-:W-:Y:S01]  /*fc30*/  R2UR UR6, R10 ;  /* 0x000000000a0672ca */ /* 0x000fe200000e0000 */
[C---:B------:R-:W-:Y:S01]  /*fc40*/  VIADD R10, R8.reuse, 0x4 ;  /* 0x00000004080a7836 */ /* 0x040fe20000000000 */
[----:B------:R-:W-:Y:S01]  /*fc50*/  R2UR UR7, R11 ;  /* 0x000000000b0772ca */ /* 0x000fe200000e0000 */
[----:B------:R-:W-:Y:S01]  /*fc60*/  IMAD.MOV.U32 R11, RZ, RZ, 0x40000040 ;  /* 0x40000040ff0b7424 */ /* 0x000fe200078e00ff */
[----:B------:R-:W-:Y:S01]  /*fc70*/  IADD3 R8, R8, 0x6, RZ ;  /* 0x0000000608087810 */ /* 0x000fe20007ffe0ff */
[----:B-1----:R-:W-:-:S01]  /*fc80*/  FADD.FTZ R12, R12, R3 ;  /* 0x000000030c0c7221 */ /* 0x002fc20000010000 */
[----:B------:R-:W-:-:S09]  /*fc90*/  IMAD.MOV.U32 R3, RZ, RZ, -0x800000 ;  /* 0xff800000ff037424 */ /* 0x000fd200078e00ff */
[----:B------:R-:W-:Y:S01]  /*fca0*/  QGMMA.64x96x32.F32.E4M3.E4M3 R88, R136, gdesc[UR4], R88, gsb0 ;  /* 0x0160000488587df3 */ /* 0x000fe20008000858 */
[----:B------:R-:W-:Y:S01]  /*fcb0*/  R2UR UR6, R10 ;  /* 0x000000000a0672ca */ /* 0x000fe200000e0000 */
[----:B---3--:R-:W-:Y:S01]  /*fcc0*/  FADD.FTZ R13, R13, R6 ;  /* 0x000000060d0d7221 */ /* 0x008fe20000010000 */
[----:B------:R-:W-:Y:S01]  /*fcd0*/  R2UR UR7, R11 ;  /* 0x000000000b0772ca */ /* 0x000fe200000e0000 */
[----:B------:R-:W-:Y:S02]  /*fce0*/  IMAD.MOV.U32 R6, RZ, RZ, RZ ;  /* 0x000000ffff067224 */ /* 0x000fe400078e00ff */
[----:B------:R-:W-:Y:S01]  /*fcf0*/  IMAD.MOV.U32 R10, RZ, RZ, RZ ;  /* 0x000000ffff0a7224 */ /* 0x000fe200078e00ff */
[----:B------:R-:W-:Y:S02]  /*fd00*/  WARPGROUP.DEPBAR.LE gsb0, 0x0 ;  /* 0x00008000000079c5 */ /* 0x000fe40000010000 */
[----:B------:R-:W-:-:S07]  /*fd10*/  WARPGROUP.ARRIVE ;  /* 0x00000000000079c5 */ /* 0x000fce0000000000 */
[----:B------:R-:W-:Y:S01]  /*fd20*/  QGMMA.64x96x32.F32.E4M3.E4M3 R88, R140, gdesc[UR4], R88, gsb0 ;  /* 0x016000048c587df3 */ /* 0x000fe20008000858 */
[----:B------:R-:W-:Y:S02]  /*fd30*/  R2UR UR6, R8 ;  /* 0x00000000080672ca */ /* 0x000fe400000e0000 */
[----:B------:R-:W-:Y:S01]  /*fd40*/  R2UR UR7, R9 ;  /* 0x00000000090772ca */ /* 0x000fe200000e0000 */
[----:B------:R-:W0:Y:S04]  /*fd50*/  SHFL.BFLY PT, R8, R13, 0x1, 0x1f ;  /* 0x0c201f000d087f89 */ /* 0x000e2800000e0000 */
[----:B------:R-:W1:Y:S01]  /*fd60*/  SHFL.BFLY PT, R9, R12, 0x1, 0x1f ;  /* 0x0c201f000c097f89 */ /* 0x000e6200000e0000 */
[----:B0-----:R-:W-:-:S01]  /*fd70*/  FADD.FTZ R15, R13, R8 ;  /* 0x000000080d0f7221 */ /* 0x001fc20000010000 */
[----:B-1----:R-:W-:-:S03]  /*fd80*/  FADD.FTZ R14, R12, R9 ;  /* 0x000000090c0e7221 */ /* 0x002fc60000010000 */
[----:B------:R-:W-:Y:S01]  /*fd90*/  FMUL.FTZ R11, R15, 0.00390625 ;  /* 0x3b8000000f0b7820 */ /* 0x000fe20000410000 */
[C---:B------:R-:W-:Y:S01]  /*fda0*/  FMUL.FTZ R18, R14.reuse, 0.00390625 ;  /* 0x3b8000000e127820 */ /* 0x040fe20000410000 */
[----:B------:R-:W-:-:S03]  /*fdb0*/  FSETP.NE.FTZ.AND P1, PT, R14, RZ, PT ;  /* 0x000000ff0e00720b */ /* 0x000fc60003f35000 */
[----:B------:R-:W-:Y:S02]  /*fdc0*/  FSETP.NE.FTZ.AND P3, PT, R11, RZ, PT ;  /* 0x000000ff0b00720b */ /* 0x000fe40003f75000 */
[----:B------:R-:W-:-:S08]  /*fdd0*/  FSETP.NE.FTZ.AND P2, PT, R18, RZ, PT ;  /* 0x000000ff1200720b */ /* 0x000fd00003f55000 */
[----:B------:R-:W-:Y:S01]  /*fde0*/  @P1 MUFU.RCP R6, R14 ;  /* 0x0000000e00061308 */ /* 0x000fe20000001000 */
[----:B------:R-:W-:Y:S02]  /*fdf0*/  FSETP.NE.FTZ.AND P1, PT, R15, RZ, PT ;  /* 0x000000ff0f00720b */ /* 0x000fe40003f35000 */
[C---:B------:R-:W-:Y:S02]  /*fe00*/  @P3 FMUL.FTZ R13, R2.reuse, 0.69314718246459960938 ;  /* 0x3f317218020d3820 */ /* 0x040fe40000410000 */
[----:B------:R-:W-:-:S03]  /*fe10*/  @P2 FMUL.FTZ R9, R2, 0.69314718246459960938 ;  /* 0x3f31721802092820 */ /* 0x000fc60000410000 */
[----:B------:R-:W0:Y:S08]  /*fe20*/  @P3 MUFU.LG2 R11, R11 ;  /* 0x0000000b000b3308 */ /* 0x000e300000000c00 */
[----:B------:R-:W1:Y:S08]  /*fe30*/  @P2 MUFU.LG2 R8, R18 ;  /* 0x0000001200082308 */ /* 0x000e700000000c00 */
[----:B------:R-:W3:Y:S01]  /*fe40*/  @P1 MUFU.RCP R10, R15 ;  /* 0x0000000f000a1308 */ /* 0x000ee20000001000 */
[----:B0-----:R-:W-:-:S04]  /*fe50*/  @P3 FMUL.FTZ R2, R11, 0.69314718246459960938 ;  /* 0x3f3172180b023820 */ /* 0x001fc80000410000 */
[----:B------:R-:W-:Y:S01]  /*fe60*/  @P3 FFMA.FTZ R20, R13, R5, R2 ;  /* 0x000000050d143223 */ /* 0x000fe20000010002 */
[----:B-1----:R-:W-:-:S04]  /*fe70*/  @P2 FMUL.FTZ R8, R8, 0.69314718246459960938 ;  /* 0x3f31721808082820 */ /* 0x002fc80000410000 */
[----:B------:R-:W-:Y:S01]  /*fe80*/  @P2 FFMA.FTZ R3, R9, R0, R8 ;  /* 0x0000000009032223 */ /* 0x000fe20000010008 */
[----:B------:R-:W-:Y:S02]  /*fe90*/  WARPGROUP.DEPBAR.LE gsb0, 0x0 ;  /* 0x00008000000079c5 */ /* 0x000fe40000010000 */
[----:B------:R-:W-:-:S06]  /*fea0*/  WARPGROUP.ARRIVE ;  /* 0x00000000000079c5 */ /* 0x000fcc0000000000 */
[----:B------:R-:W-:Y:S01]  /*feb0*/  QGMMA.64x96x32.F32.E4M3.E4M3 R88, R144, gdesc[UR4], R88, gsb0 ;  /* 0x0160000490587df3 */ /* 0x000fe20008000858 */
[-C--:B--2---:R-:W-:Y:S01]  /*fec0*/  FMUL.FTZ R36, R6, R7.reuse ;  /* 0x0000000706247220 */ /* 0x084fe20000410000 */
[----:B---3--:R-:W-:Y:S01]  /*fed0*/  FMUL.FTZ R2, R10, R7 ;  /* 0x000000070a027220 */ /* 0x008fe20000410000 */
[----:B------:R-:W-:Y:S02]  /*fee0*/  WARPGROUP.DEPBAR.LE gsb0, 0x0 ;  /* 0x00008000000079c5 */ /* 0x000fe40000010000 */
[----:B------:R-:W-:Y:S05]  /*fef0*/  @!P0 BRA `(.L_x_471) ;  /* 0x0000000000048947 */ /* 0x000fea0003800000 */
[----:B------:R-:W-:Y:S01]  /*ff00*/  BPT.TRAP 0x1 ;  /* 0x000000040000795c */ /* 0x000fe20000300000 */
.L_x_471:
[----:B------:R-:W2:Y:S01]  /*ff10*/  LDL.LU R5, [R1+0x24] ;  /* 0x0000240001057983 */ /* 0x000ea20000300800 */
[----:B------:R-:W-:Y:S02]  /*ff20*/  VIADD R4, R4, 0x19c60 ;  /* 0x00019c6004047836 */ /* 0x000fe40000000000 */
[-C--:B------:R-:W-:Y:S01]  /*ff30*/  FMUL.FTZ R0, R88, R36.reuse ;  /* 0x0000002458007220 */ /* 0x080fe20000410000 */
[----:B------:R-:W-:Y:S01]  /*ff40*/  FMUL.FTZ R6, R93, R36 ;  /* 0x000000245d067220 */ /* 0x000fe20000410000 */
[----:B------:R-:W3:Y:S01]  /*ff50*/  LDL.LU R18, [R1+0x4] ;  /* 0x0000040001127983 */ /* 0x000ee20000300800 */
[----:B------:R-:W-:Y:S01]  /*ff60*/  VIADD R156, R156, 0x1 ;  /* 0x000000019c9c7836 */ /* 0x000fe20000000000 */
[----:B--2---:R-:W-:Y:S02]  /*ff70*/  PRMT R4, R5, 0x654, R4 ;  /* 0x0000065405047816 */ /* 0x004fe40000000004 */
[----:B------:R-:W2:Y:S02]  /*ff80*/  LDL.LU R5, [R1+0x4c] ;  /* 0x00004c0001057983 */ /* 0x000ea40000300800 */
[----:B------:R-:W-:Y:S01]  /*ff90*/  ISETP.NE.AND P1, PT, R156, 0x2, PT ;  /* 0x000000029c00780c */ /* 0x000fe20003f25270 */
[----:B------:R0:W-:Y:S03]  /*ffa0*/  SYNCS.ARRIVE.TRANS64.RED.A1T0 RZ, [R4+URZ], RZ ;  /* 0x000000ff04ff79a7 */ /* 0x0001e6000810043f */
[----:B0-----:R-:W-:-:S04]  /*ffb0*/  SEL R4, RZ, 0x1, P1 ;  /* 0x00000001ff047807 */ /* 0x001fc80000800000 */
[----:B---3--:R-:W-:Y:S01]  /*ffc0*/  LOP3.LUT R18, R18, R4, RZ, 0x3c, !PT ;  /* 0x0000000412127212 */ /* 0x008fe200078e3cff */
        /* <DEDUP_REMOVED lines=46> */
[----:B------:R-:W-:Y:S01]  /*102b0*/  FMUL.FTZ R131, R131, R2 ;  /* 0x0000000283837220 */ /* 0x000fe20000410000 */
[----:B------:R-:W-:Y:S01]  /*102c0*/  SEL R156, R156, RZ, P1 ;  /* 0x000000ff9c9c7207 */ /* 0x000fe20000800000 */
[----:B--2---:R-:W-:-:S05]  /*102d0*/  VIADD R5, R5, 0x1 ;  /* 0x0000000105057836 */ /* 0x004fca0000000000 */
[----:B------:R0:W-:Y:S04]  /*102e0*/  STL [R1+0x4c], R5 ;  /* 0x00004c0501007387 */ /* 0x0001e80000100800 */
[----:B------:R0:W-:Y:S02]  /*102f0*/  STL [R1+0x4], R18 ;  /* 0x0000041201007387 */ /* 0x0001e40000100800 */
.L_x_417:
[----:B------:R-:W2:Y:S01]  /*10300*/  LDL R88, [R1+0x40] ;  /* 0x0000400001587983 */ /* 0x000ea20000100800 */
[----:B------:R-:W1:Y:S01]  /*10310*/  S2UR UR4, SR_CgaCtaId ;  /* 0x00000000000479c3 */ /* 0x000e620000008800 */
[----:B0-----:R-:W-:Y:S01]  /*10320*/  MOV R18, 0x400 ;  /* 0x0000040000127802 */ /* 0x001fe20000000f00 */
[----:B------:R-:W-:Y:S01]  /*10330*/  BSSY B0, `(.L_x_472) ;  /* 0x0000336000007945 */ /* 0x000fe20003800000 */
[----:B-1----:R-:W-:-:S05]  /*10340*/  IMAD.U32 R2, RZ, RZ, UR4 ;  /* 0x00000004ff027e24 */ /* 0x002fca000f8e00ff */
[----:B------:R0:W-:Y:S01]  /*10350*/  STL [R1+0x24], R2 ;  /* 0x0000240201007387 */ /* 0x0001e20000100800 */
[----:B------:R-:W-:Y:S01]  /*10360*/  LEA R18, R2, R18, 0x18 ;  /* 0x0000001202127211 */ /* 0x000fe200078ec0ff */
[----:B------:R-:W-:Y:S06]  /*10370*/  BAR.SYNC.DEFER_BLOCKING 0x5, 0x200 ;  /* 0x0148000000007b1d */ /* 0x000fec0000010000 */
[----:B-----5:R0:W1:Y:S02]  /*10380*/  LDS.128 R24, [R18+0x19cd0] ;  /* 0x019cd00012187984 */ /* 0x0200640000000c00 */
[----:B------:R-:W-:Y:S06]  /*10390*/  BAR.ARV 0x4, 0x200 ;  /* 0x0108000000007b1d */ /* 0x000fec0000002000 */
[----:B--2---:R-:W-:-:S13]  /*103a0*/  ISETP.NE.AND P1, PT, R88, RZ, PT ;  /* 0x000000ff5800720c */ /* 0x004fda0003f25270 */
[----:B------:R-:W2:Y:S02]  /*103b0*/  @!P1 LDC R88, c[0x0][0xad4] ;  /* 0x0002b500ff589b82 */ /* 0x000ea40000000800 */
[----:B--2---:R0:W-:Y:S01]  /*103c0*/  @!P1 STL [R1+0x40], R88 ;  /* 0x0000405801009387 */ /* 0x0041e20000100800 */
[----:B-1----:R-:W-:Y:S05]  /*103d0*/  @P0 BRA `(.L_x_473) ;  /* 0x0000002400e80947 */ /* 0x002fea0003800000 */
[----:B------:R-:W2:Y:S01]  /*103e0*/  LDL.LU R4, [R1+0x34] ;  /* 0x0000340001047983 */ /* 0x000ea20000300800 */
[----:B------:R-:W-:Y:S01]  /*103f0*/  ULDC.64 UR4, c[0x4][0x38] ;  /* 0x01000e0000047ab9 */ /* 0x000fe20000000a00 */
[----:B------:R-:W-:Y:S02]  /*10400*/  ULDC.64 UR6, c[0x0][0xc08] ;  /* 0x0003020000067ab9 */ /* 0x000fe40000000a00 */
[----:B0-----:R-:W3:Y:S01]  /*10410*/  LDL.LU R2, [R1+0x50] ;  /* 0x0000500001027983 */ /* 0x001ee20000300800 */
[----:B------:R-:W0:Y:S01]  /*10420*/  S2R R43, SR_TID.X ;  /* 0x00000000002b7919 */ /* 0x000e220000002100 */
[----:B------:R-:W-:Y:S01]  /*10430*/  BAR.SYNC.DEFER_BLOCKING 0x1, 0x180 ;  /* 0x0046000000007b1d */ /* 0x000fe20000010000 */
[----:B--2---:R-:W-:Y:S02]  /*10440*/  IMAD.MOV.U32 R42, RZ, RZ, R4 ;  /* 0x000000ffff2a7224 */ /* 0x004fe400078e0004 */
[----:B---3--:R-:W-:Y:S02]  /*10450*/  IMAD.MOV.U32 R41, RZ, RZ, R2 ;  /* 0x000000ffff297224 */ /* 0x008fe400078e0002 */
[----:B0-----:R-:W-:-:S05]  /*10460*/  IMAD.SHL.U32 R2, R43, 0x4, RZ ;  /* 0x000000042b027824 */ /* 0x001fca00078e00ff */
[----:B------:R-:W-:-:S04]  /*10470*/  LOP3.LUT R2, R2, 0xc, RZ, 0xc0, !PT ;  /* 0x0000000c02027812 */ /* 0x000fc800078ec0ff */
[----:B------:R-:W-:-:S05]  /*10480*/  IADD3 R4, P0, R2, UR4, RZ ;  /* 0x0000000402047c10 */ /* 0x000fca000ff1e0ff */
[----:B------:R-:W-:Y:S01]  /*10490*/  IMAD.X R5, RZ, RZ, UR5, P0 ;  /* 0x00000005ff057e24 */ /* 0x000fe200080e06ff */
[----:B------:R-:W-:-:S04]  /*104a0*/  ULDC.64 UR4, c[0x0][0xc00] ;  /* 0x0003000000047ab9 */ /* 0x000fc80000000a00 */
[----:B------:R0:W2:Y:S01]  /*104b0*/  LDG.E.CONSTANT R40, desc[UR40][R4.64] ;  /* 0x0000002804287981 */ /* 0x0000a2000c1e9900 */
[----:B------:R-:W-:Y:S01]  /*104c0*/  LOP3.LUT P0, R2, R43, 0x3, RZ, 0xc0, !PT ;  /* 0x000000032b027812 */ /* 0x000fe2000780c0ff */
[----:B------:R-:W-:Y:S02]  /*104d0*/  IMAD.MOV.U32 R50, RZ, RZ, R42 ;  /* 0x000000ffff327224 */ /* 0x000fe400078e002a */
[----:B------:R-:W-:Y:S01]  /*104e0*/  IMAD.MOV.U32 R52, RZ, RZ, R41 ;  /* 0x000000ffff347224 */ /* 0x000fe200078e0029 */
[----:B------:R-:W3:Y:S01]  /*104f0*/  LDL R4, [R1+0xa4] ;  /* 0x0000a40001047983 */ /* 0x000ee20000100800 */
[----:B------:R-:W-:Y:S01]  /*10500*/  ISETP.EQ.OR P0, PT, R2, 0x3, !P0 ;  /* 0x000000030200780c */ /* 0x000fe20004702670 */
[----:B------:R-:W-:Y:S02]  /*10510*/  IMAD.MOV.U32 R96, RZ, RZ, R50 ;  /* 0x000000ffff607224 */ /* 0x000fe400078e0032 */
[----:B------:R-:W4:Y:S01]  /*10520*/  LDL.LU R97, [R1+0x44] ;  /* 0x0000440001617983 */ /* 0x000f220000300800 */
[----:B------:R-:W-:Y:S01]  /*10530*/  SEL R65, R94, R95, P0 ;  /* 0x0000005f5e417207 */ /* 0x000fe20000000000 */
[----:B------:R-:W-:Y:S01]  /*10540*/  IMAD.MOV.U32 R93, RZ, RZ, R52 ;  /* 0x000000ffff5d7224 */ /* 0x000fe200078e0034 */
[----:B------:R-:W-:Y:S01]  /*10550*/  SEL R94, R95, R94, P0 ;  /* 0x0000005e5f5e7207 */ /* 0x000fe20000000000 */
[----:B0-----:R-:W0:Y:S01]  /*10560*/  S2R R5, SR_SWINHI ;  /* 0x0000000000057919 */ /* 0x001e220000002f00 */
[----:B------:R-:W-:-:S02]  /*10570*/  SEL R57, R37, R14, P0 ;  /* 0x0000000e25397207 */ /* 0x000fc40000000000 */
[----:B------:R-:W-:Y:S01]  /*10580*/  SEL R46, R14, R37, P0 ;  /* 0x000000250e2e7207 */ /* 0x000fe20000000000 */
[----:B------:R-:W4:Y:S01]  /*10590*/  LDL.LU R95, [R1+0x48] ;  /* 0x00004800015f7983 */ /* 0x000f220000300800 */
[----:B------:R-:W-:Y:S02]  /*105a0*/  SEL R59, R15, R36, P0 ;  /* 0x000000240f3b7207 */ /* 0x000fe40000000000 */
[----:B------:R-:W-:Y:S01]  /*105b0*/  SEL R48, R36, R15, P0 ;  /* 0x0000000f24307207 */ /* 0x000fe20000000000 */
[----:B------:R-:W4:Y:S01]  /*105c0*/  LDL R92, [R1+0xa0] ;  /* 0x0000a000015c7983 */ /* 0x000f220000100800 */
[----:B------:R-:W-:Y:S02]  /*105d0*/  SEL R55, R13, R34, P0 ;  /* 0x000000220d377207 */ /* 0x000fe40000000000 */
[----:B------:R-:W-:Y:S01]  /*105e0*/  SEL R53, R35, R12, P0 ;  /* 0x0000000c23357207 */ /* 0x000fe20000000000 */
[----:B------:R-:W4:Y:S01]  /*105f0*/  LDL R90, [R1+0x5c] ;  /* 0x00005c00015a7983 */ /* 0x000f220000100800 */
        /* <DEDUP_REMOVED lines=10> */
[----:B------:R-:W-:Y:S02]  /*106a0*/  MOV R36, R18 ;  /* 0x0000001200247202 */ /* 0x000fe40000000f00 */
[----:B0-----:R-:W-:Y:S02]  /*106b0*/  MOV R37, R5 ;  /* 0x0000000500257202 */ /* 0x001fe40000000f00 */
        /* <DEDUP_REMOVED lines=10> */
[----:B------:R-:W-:Y:S01]  /*10760*/  SEL R67, R98, R99, P0 ;  /* 0x0000006362437207 */ /* 0x000fe20000000000 */
[----:B------:R-:W4:Y:S01]  /*10770*/  LDL R91, [R1+0x54] ;  /* 0x00005400015b7983 */ /* 0x000f220000100800 */
        /* <DEDUP_REMOVED lines=18> */
[----:B------:R-:W-:Y:S01]  /*108a0*/  SEL R134, R135, R134, P0 ;  /* 0x0000008687867207 */ /* 0x000fe20000000000 */
[----:B---3--:R-:W-:-:S03]  /*108b0*/  IMAD.WIDE R12, R4, 0x2, R36 ;  /* 0x00000002040c7825 */ /* 0x008fc600078e0224 */
[----:B------:R-:W-:-:S04]  /*108c0*/  IADD3 R21, P5, R12, 0x20, RZ ;  /* 0x000000200c157810 */ /* 0x000fc80007fbe0ff */
[----:B------:R-:W-:Y:S02]  /*108d0*/  LOP3.LUT R0, R21, 0x180, RZ, 0xc0, !PT ;  /* 0x0000018015007812 */ /* 0x000fe400078ec0ff */
[----:B------:R-:W-:Y:S02]  /*108e0*/  IADD3 R89, P2, R12, 0x6000, RZ ;  /* 0x000060000c597810 */ /* 0x000fe40007f5e0ff */
[----:B------:R-:W-:Y:S02]  /*108f0*/  SHF.R.U64 R0, R0, 0x3, RZ ;  /* 0x0000000300007819 */ /* 0x000fe400000012ff */
[C---:B------:R-:W-:Y:S02]  /*10900*/  IADD3 R24, P1, R12.reuse, 0x6020, RZ ;  /* 0x000060200c187810 */ /* 0x040fe40007f3e0ff */
[C---:B------:R-:W-:Y:S02]  /*10910*/  IADD3 R35, P4, R12.reuse, 0x3000, RZ ;  /* 0x000030000c237810 */ /* 0x040fe40007f9e0ff */
[----:B------:R-:W-:-:S02]  /*10920*/  LOP3.LUT R5, R12, 0x180, RZ, 0xc0, !PT ;  /* 0x000001800c057812 */ /* 0x000fc400078ec0ff */
[----:B------:R-:W-:Y:S02]  /*10930*/  LOP3.LUT R14, R0, R21, RZ, 0x3c, !PT ;  /* 0x00000015000e7212 */ /* 0x000fe400078e3cff */
[----:B------:R-:W-:Y:S02]  /*10940*/  LOP3.LUT R4, R89, 0x180, RZ, 0xc0, !PT ;  /* 0x0000018059047812 */ /* 0x000fe400078ec0ff */
[----:B------:R-:W-:Y:S02]  /*10950*/  IADD3 R87, P3, R12, 0x3020, RZ ;  /* 0x000030200c577810 */ /* 0x000fe40007f7e0ff */
[----:B------:R-:W-:Y:S02]  /*10960*/  LOP3.LUT R21, R24, 0x180, RZ, 0xc0, !PT ;  /* 0x0000018018157812 */ /* 0x000fe400078ec0ff */
[----:B------:R-:W-:Y:S02]  /*10970*/  LOP3.LUT R0, R35, 0x180, RZ, 0xc0, !PT ;  /* 0x0000018023007812 */ /* 0x000fe400078ec0ff */
[----:B------:R-:W-:-:S02]  /*10980*/  SHF.R.U64 R5, R5, 0x3, RZ ;  /* 0x0000000305057819 */ /* 0x000fc400000012ff */
[----:B------:R-:W-:Y:S02]  /*10990*/  SHF.R.U64 R4, R4, 0x3, RZ ;  /* 0x0000000304047819 */ /* 0x000fe400000012ff */
[----:B------:R-:W-:Y:S02]  /*109a0*/  LOP3.LUT R2, R87, 0x180, RZ, 0xc0, !PT ;  /* 0x0000018057027812 */ /* 0x000fe400078ec0ff */
[----:B------:R-:W-:Y:S02]  /*109b0*/  SHF.R.U64 R21, R21, 0x3, RZ ;  /* 0x0000000315157819 */ /* 0x000fe400000012ff */
[----:B------:R-:W-:Y:S02]  /*109c0*/  SHF.R.U64 R0, R0, 0x3, RZ ;  /* 0x0000000300007819 */ /* 0x000fe400000012ff */
[----:B------:R-:W-:Y:S01]  /*109d0*/  LOP3.LUT R12, R5, R12, RZ, 0x3c, !PT ;  /* 0x0000000c050c7212 */ /* 0x000fe200078e3cff */
[--C-:B------:R-:W-:Y:S01]  /*109e0*/  IMAD.X R5, RZ, RZ, R13.reuse, P1 ;  /* 0x000000ffff057224 */ /* 0x100fe200008e060d */
[----:B------:R-:W-:Y:S01]  /*109f0*/  LOP3.LUT R6, R4, R89, RZ, 0x3c, !PT ;  /* 0x0000005904067212 */ /* 0x000fe200078e3cff */
[--C-:B------:R-:W-:Y:S01]  /*10a00*/  IMAD.X R11, RZ, RZ, R13.reuse, P4 ;  /* 0x000000ffff0b7224 */ /* 0x100fe200020e060d */
[----:B------:R-:W-:Y:S01]  /*10a10*/  SHF.R.U64 R2, R2, 0x3, RZ ;  /* 0x0000000302027819 */ /* 0x000fe200000012ff */
[----:B--2---:R0:W-:Y:S01]  /*10a20*/  SHFL.IDX PT, R68, R51, R40, 0x1c1f ;  /* 0x001c1f2833447589 */ /* 0x0041e200000e0000 */
[----:B------:R-:W-:Y:S01]  /*10a30*/  LOP3.LUT R4, R21, R24, RZ, 0x3c, !PT ;  /* 0x0000001815047212 */ /* 0x000fe200078e3cff */
[--C-:B------:R-:W-:Y:S01]  /*10a40*/  IMAD.X R7, RZ, RZ, R13.reuse, P2 ;  /* 0x000000ffff077224 */ /* 0x100fe200010e060d */
[----:B------:R-:W-:Y:S01]  /*10a50*/  LOP3.LUT R10, R0, R35, RZ, 0x3c, !PT ;  /* 0x00000023000a7212 */ /* 0x000fe200078e3cff */
[--C-:B------:R-:W-:Y:S01]  /*10a60*/  IMAD.X R9, RZ, RZ, R13.reuse, P3 ;  /* 0x000000ffff097224 */ /* 0x100fe200018e060d */
[----:B------:R-:W-:Y:S01]  /*10a70*/  LOP3.LUT R8, R2, R87, RZ, 0x3c, !PT ;  /* 0x0000005702087212 */ /* 0x000fe200078e3cff */
[----:B------:R-:W-:Y:S01]  /*10a80*/  IMAD.X R15, RZ, RZ, R13, P5 ;  /* 0x000000ffff0f7224 */ /* 0x000fe200028e060d */
[----:B------:R-:W-:-:S02]  /*10a90*/  MOV R24, R4 ;  /* 0x0000000400187202 */ /* 0x000fc40000000f00 */
[----:B0-----:R-:W-:Y:S01]  /*10aa0*/  LOP3.LUT R51, R40, 0x2, RZ, 0x3c, !PT ;  /* 0x0000000228337812 */ /* 0x001fe200078e3cff */
[----:B------:R-:W-:Y:S01]  /*10ab0*/  SHFL.IDX PT, R4, R61, R40, 0x1c1f ;  /* 0x001c1f283d047589 */ /* 0x000fe200000e0000 */
[----:B------:R-:W-:Y:S02]  /*10ac0*/  MOV R86, R10 ;  /* 0x0000000a00567202 */ /* 0x000fe40000000f00 */
[----:B------:R-:W-:Y:S01]  /*10ad0*/  MOV R0, R12 ;  /* 0x0000000c00007202 */ /* 0x000fe20000000f00 */
[----:B------:R-:W-:Y:S01]  /*10ae0*/  SHFL.IDX PT, R10, R45, R40, 0x1c1f ;  /* 0x001c1f282d0a7589 */ /* 0x000fe200000e0000 */
[----:B------:R-:W-:Y:S02]  /*10af0*/  MOV R21, R6 ;  /* 0x0000000600157202 */ /* 0x000fe40000000f00 */
[----:B------:R-:W-:Y:S01]  /*10b00*/  MOV R2, R8 ;  /* 0x0000000800027202 */ /* 0x000fe20000000f00 */
[----:B------:R-:W-:Y:S04]  /*10b10*/  SHFL.IDX PT, R60, R47, R40, 0x1c1f ;  /* 0x001c1f282f3c7589 */ /* 0x000fe800000e0000 */
[----:B------:R-:W0:Y:S01]  /*10b20*/  SHFL.IDX PT, R61, R28, R51, 0x1c1f ;  /* 0x001c1f331c3d7589 */ /* 0x000e2200000e0000 */
[----:B------:R-:W-:-:S03]  /*10b30*/  MOV R35, R14 ;  /* 0x0000000e00237202 */ /* 0x000fc60000000f00 */
[----:B------:R-:W-:Y:S04]  /*10b40*/  SHFL.IDX PT, R13, R41, R40, 0x1c1f ;  /* 0x001c1f28290d7589 */ /* 0x000fe800000e0000 */
[----:B------:R-:W-:Y:S04]  /*10b50*/  SHFL.IDX PT, R12, R39, R40, 0x1c1f ;  /* 0x001c1f28270c7589 */ /* 0x000fe800000e0000 */
[----:B------:R-:W-:Y:S04]  /*10b60*/  SHFL.IDX PT, R6, R53, R40, 0x1c1f ;  /* 0x001c1f2835067589 */ /* 0x000fe800000e0000 */
[----:B------:R-:W1:Y:S04]  /*10b70*/  SHFL.IDX PT, R45, R43, R51, 0x1c1f ;  /* 0x001c1f332b2d7589 */ /* 0x000e6800000e0000 */
[----:B------:R-:W-:Y:S04]  /*10b80*/  SHFL.IDX PT, R9, R49, R40, 0x1c1f ;  /* 0x001c1f2831097589 */ /* 0x000fe800000e0000 */
[----:B------:R-:W-:Y:S04]  /*10b90*/  SHFL.IDX PT, R63, R63, R40, 0x1c1f ;  /* 0x001c1f283f3f7589 */ /* 0x000fe800000e0000 */
[----:B------:R-:W-:Y:S04]  /*10ba0*/  SHFL.IDX PT, R65, R65, R40, 0x1c1f ;  /* 0x001c1f2841417589 */ /* 0x000fe800000e0000 */
[----:B------:R-:W-:Y:S04]  /*10bb0*/  SHFL.IDX PT, R41, R85, R40, 0x1c1f ;  /* 0x001c1f2855297589 */ /* 0x000fe800000e0000 */
[----:B------:R-:W2:Y:S04]  /*10bc0*/  SHFL.IDX PT, R50, R42, R51, 0x1c1f ;  /* 0x001c1f332a327589 */ /* 0x000ea800000e0000 */
[----:B------:R-:W-:Y:S04]  /*10bd0*/  SHFL.IDX PT, R53, R29, R51, 0x1c1f ;  /* 0x001c1f331d357589 */ /* 0x000fe800000e0000 */
[----:B------:R-:W-:Y:S04]  /*10be0*/  SHFL.IDX PT, R62, R31, R51, 0x1c1f ;  /* 0x001c1f331f3e7589 */ /* 0x000fe800000e0000 */
[----:B------:R-:W3:Y:S04]  /*10bf0*/  SHFL.IDX PT, R38, R38, R51, 0x1c1f ;  /* 0x001c1f3326267589 */ /* 0x000ee800000e0000 */
[----:B------:R-:W4:Y:S04]  /*10c00*/  SHFL.IDX PT, R94, R94, R51, 0x1c1f ;  /* 0x001c1f335e5e7589 */ /* 0x000f2800000e0000 */
[----:B------:R-:W-:Y:S04]  /*10c10*/  SHFL.IDX PT, R33, R33, R40, 0x1c1f ;  /* 0x001c1f2821217589 */ /* 0x000fe800000e0000 */
[----:B------:R-:W-:Y:S04]  /*10c20*/  SHFL.IDX PT, R84, R59, R40, 0x1c1f ;  /* 0x001c1f283b547589 */ /* 0x000fe800000e0000 */
[----:B------:R-:W-:Y:S04]  /*10c30*/  SHFL.IDX PT, R67, R67, R40, 0x1c1f ;  /* 0x001c1f2843437589 */ /* 0x000fe800000e0000 */
[----:B------:R-:W-:Y:S04]  /*10c40*/  SHFL.IDX PT, R69, R69, R40, 0x1c1f ;  /* 0x001c1f2845457589 */ /* 0x000fe800000e0000 */
[----:B------:R-:W-:Y:S04]  /*10c50*/  SHFL.IDX PT, R71, R71, R40, 0x1c1f ;  /* 0x001c1f2847477589 */ /* 0x000fe800000e0000 */
[----:B------:R-:W-:Y:S04]  /*10c60*/  SHFL.IDX PT, R73, R73, R40, 0x1c1f ;  /* 0x001c1f2849497589 */ /* 0x000fe800000e0000 */
[----:B------:R-:W-:Y:S04]  /*10c70*/  SHFL.IDX PT, R8, R81, R40, 0x1c1f ;  /* 0x001c1f2851087589 */ /* 0x000fe800000e0000 */
[----:B------:R-:W4:Y:S04]  /*10c80*/  SHFL.IDX PT, R30, R30, R51, 0x1c1f ;  /* 0x001c1f331e1e7589 */ /* 0x000f2800000e0000 */
[----:B------:R-:W4:Y:S04]  /*10c90*/  SHFL.IDX PT, R98, R98, R51, 0x1c1f ;  /* 0x001c1f3362627589 */ /* 0x000f2800000e0000 */
[----:B------:R-:W-:Y:S04]  /*10ca0*/  SHFL.IDX PT, R85, R48, R51, 0x1c1f ;  /* 0x001c1f3330557589 */ /* 0x000fe800000e0000 */
[----:B------:R-:W4:Y:S04]  /*10cb0*/  SHFL.IDX PT, R102, R102, R51, 0x1c1f ;  /* 0x001c1f3366667589 */ /* 0x000f2800000e0000 */
[----:B------:R-:W-:Y:S04]  /*10cc0*/  SHFL.IDX PT, R110, R110, R51, 0x1c1f ;  /* 0x001c1f336e6e7589 */ /* 0x000fe800000e0000 */
[----:B------:R-:W4:Y:S04]  /*10cd0*/  SHFL.IDX PT, R106, R106, R51, 0x1c1f ;  /* 0x001c1f336a6a7589 */ /* 0x000f2800000e0000 */
[----:B------:R-:W-:Y:S04]  /*10ce0*/  SHFL.IDX PT, R75, R75, R40, 0x1c1f ;  /* 0x001c1f284b4b7589 */ /* 0x000fe800000e0000 */
[----:B------:R-:W-:Y:S04]  /*10cf0*/  SHFL.IDX PT, R77, R77, R40, 0x1c1f ;  /* 0x001c1f284d4d7589 */ /* 0x000fe800000e0000 */
[----:B------:R-:W-:Y:S04]  /*10d00*/  SHFL.IDX PT, R80, R79, R40, 0x1c1f ;  /* 0x001c1f284f507589 */ /* 0x000fe800000e0000 */
[----:B------:R-:W4:Y:S04]  /*10d10*/  SHFL.IDX PT, R81, R32, R51, 0x1c1f ;  /* 0x001c1f3320517589 */ /* 0x000f2800000e0000 */
[----:B------:R-:W-:Y:S04]  /*10d20*/  SHFL.IDX PT, R118, R118, R51, 0x1c1f ;  /* 0x001c1f3376767589 */ /* 0x000fe800000e0000 */
[----:B------:R-:W4:Y:S04]  /*10d30*/  SHFL.IDX PT, R114, R114, R51, 0x1c1f ;  /* 0x001c1f3372727589 */ /* 0x000f2800000e0000 */
[----:B------:R-:W-:Y:S04]  /*10d40*/  SHFL.IDX PT, R5, R57, R40, 0x1c1f ;  /* 0x001c1f2839057589 */ /* 0x000fe800000e0000 */
[----:B------:R-:W-:Y:S04]  /*10d50*/  SHFL.IDX PT, R7, R83, R40, 0x1c1f ;  /* 0x001c1f2853077589 */ /* 0x000fe800000e0000 */
[----:B------:R3:W4:Y:S04]  /*10d60*/  SHFL.IDX PT, R79, R44, R51, 0x1c1f ;  /* 0x001c1f332c4f7589 */ /* 0x00072800000e0000 */
[----:B------:R3:W4:Y:S04]  /*10d70*/  SHFL.IDX PT, R14, R46, R51, 0x1c1f ;  /* 0x001c1f332e0e7589 */ /* 0x00072800000e0000 */
[----:B------:R-:W4:Y:S04]  /*10d80*/  SHFL.IDX PT, R11, R132, R51, 0x1c1f ;  /* 0x001c1f33840b7589 */ /* 0x000f2800000e0000 */
[----:B------:R-:W4:Y:S04]  /*10d90*/  SHFL.IDX PT, R130, R130, R51, 0x1c1f ;  /* 0x001c1f3382827589 */ /* 0x000f2800000e0000 */
[----:B------:R-:W4:Y:S04]  /*10da0*/  SHFL.IDX PT, R29, R126, R51, 0x1c1f ;  /* 0x001c1f337e1d7589 */ /* 0x000f2800000e0000 */
[----:B------:R-:W-:Y:S04]  /*10db0*/  SHFL.IDX PT, R76, R55, R40, 0x1c1f ;  /* 0x001c1f28374c7589 */ /* 0x000fe800000e0000 */
[----:B------:R-:W4:Y:S04]  /*10dc0*/  SHFL.IDX PT, R15, R34, R51, 0x1c1f ;  /* 0x001c1f33220f7589 */ /* 0x000f2800000e0000 */
[----:B------:R-:W4:Y:S04]  /*10dd0*/  SHFL.IDX PT, R31, R122, R51, 0x1c1f ;  /* 0x001c1f337a1f7589 */ /* 0x000f2800000e0000 */
[----:B------:R4:W4:Y:S01]  /*10de0*/  SHFL.IDX PT, R134, R134, R51, 0x1c1f ;  /* 0x001c1f3386867589 */ /* 0x00092200000e0000 */
[----:B0-----:R-:W-:-:S02]  /*10df0*/  SEL R58, R60, R61, P0 ;  /* 0x0000003d3c3a7207 */ /* 0x001fc40000000000 */
[----:B-1----:R-:W-:Y:S02]  /*10e00*/  SEL R43, R12, R45, P0 ;  /* 0x0000002d0c2b7207 */ /* 0x002fe40000000000 */
[----:B------:R-:W-:Y:S02]  /*10e10*/  SEL R60, R61, R60, P0 ;  /* 0x0000003c3d3c7207 */ /* 0x000fe40000000000 */
[----:B--2---:R-:W-:Y:S02]  /*10e20*/  SEL R42, R13, R50, P0 ;  /* 0x000000320d2a7207 */ /* 0x004fe40000000000 */
[----:B---3--:R-:W-:Y:S02]  /*10e30*/  SEL R44, R50, R13, P0 ;  /* 0x0000000d322c7207 */ /* 0x008fe40000000000 */
[----:B------:R-:W-:Y:S02]  /*10e40*/  SEL R45, R45, R12, P0 ;  /* 0x0000000c2d2d7207 */ /* 0x000fe40000000000 */
[----:B------:R-:W-:-:S02]  /*10e50*/  SEL R46, R63, R38, P0 ;  /* 0x000000263f2e7207 */ /* 0x000fc40000000000 */
[----:B------:R-:W-:Y:S02]  /*10e60*/  SEL R48, R38, R63, P0 ;  /* 0x0000003f26307207 */ /* 0x000fe40000000000 */
[----:B----4-:R-:W-:Y:S02]  /*10e70*/  SEL R47, R65, R94, P0 ;  /* 0x0000005e412f7207 */ /* 0x010fe40000000000 */
        /* <DEDUP_REMOVED lines=33> */
[----:B------:R-:W-:-:S02]  /*11090*/  F2FP.BF16.F32.PACK_AB R4, R43, R42 ;  /* 0x0000002a2b04723e */ /* 0x000fc400000010ff */
[----:B------:R-:W-:Y:S02]  /*110a0*/  F2FP.BF16.F32.PACK_AB R5, R47, R46 ;  /* 0x0000002e2f05723e */ /* 0x000fe400000010ff */
[----:B------:R-:W-:Y:S02]  /*110b0*/  F2FP.BF16.F32.PACK_AB R6, R45, R44 ;  /* 0x0000002c2d06723e */ /* 0x000fe400000010ff */
[----:B------:R-:W-:Y:S02]  /*110c0*/  F2FP.BF16.F32.PACK_AB R7, R49, R48 ;  /* 0x000000303107723e */ /* 0x000fe400000010ff */
[----:B------:R-:W-:Y:S02]  /*110d0*/  F2FP.BF16.F32.PACK_AB R8, R51, R50 ;  /* 0x000000323308723e */ /* 0x000fe400000010ff */
[----:B------:R-:W-:Y:S02]  /*110e0*/  F2FP.BF16.F32.PACK_AB R9, R55, R54 ;  /* 0x000000363709723e */ /* 0x000fe400000010ff */
[----:B------:R-:W-:-:S02]  /*110f0*/  F2FP.BF16.F32.PACK_AB R10, R53, R52 ;  /* 0x00000034350a723e */ /* 0x000fc400000010ff */
[----:B------:R-:W-:Y:S02]  /*11100*/  F2FP.BF16.F32.PACK_AB R11, R57, R56 ;  /* 0x00000038390b723e */ /* 0x000fe400000010ff */
[----:B------:R-:W-:Y:S02]  /*11110*/  SEL R74, R76, R15, P0 ;  /* 0x0000000f4c4a7207 */ /* 0x000fe40000000000 */
[----:B------:R-:W-:Y:S02]  /*11120*/  SEL R78, R80, R31, P0 ;  /* 0x0000001f504e7207 */ /* 0x000fe40000000000 */
[----:B------:R-:W-:Y:S02]  /*11130*/  SEL R39, R41, R134, P0 ;  /* 0x0000008629277207 */ /* 0x000fe40000000000 */
[----:B------:R-:W-:Y:S02]  /*11140*/  SEL R76, R15, R76, P0 ;  /* 0x0000004c0f4c7207 */ /* 0x000fe40000000000 */
[----:B------:R-:W-:Y:S01]  /*11150*/  SEL R80, R31, R80, P0 ;  /* 0x000000501f507207 */ /* 0x000fe20000000000 */
[----:B------:R-:W-:Y:S01]  /*11160*/  STSM.16.M88.4 [R0], R4 ;  /* 0x0000000400007844 */ /* 0x000fe20000000200 */
[----:B------:R-:W-:-:S02]  /*11170*/  SEL R41, R134, R41, P0 ;  /* 0x0000002986297207 */ /* 0x000fc40000000000 */
[----:B------:R-:W-:Y:S01]  /*11180*/  F2FP.BF16.F32.PACK_AB R12, R59, R58 ;  /* 0x0000003a3b0c723e */ /* 0x000fe200000010ff */
[----:B------:R0:W-:Y:S01]  /*11190*/  STSM.16.M88.4 [R35], R8 ;  /* 0x0000000823007844 */ /* 0x0001e20000000200 */
[----:B------:R-:W-:Y:S02]  /*111a0*/  F2FP.BF16.F32.PACK_AB R13, R63, R62 ;  /* 0x0000003e3f0d723e */ /* 0x000fe400000010ff */
[----:B------:R-:W-:Y:S02]  /*111b0*/  F2FP.BF16.F32.PACK_AB R14, R61, R60 ;  /* 0x0000003c3d0e723e */ /* 0x000fe400000010ff */
[----:B------:R-:W-:Y:S02]  /*111c0*/  F2FP.BF16.F32.PACK_AB R15, R65, R64 ;  /* 0x00000040410f723e */ /* 0x000fe400000010ff */
[----:B------:R-:W-:Y:S02]  /*111d0*/  F2FP.BF16.F32.PACK_AB R28, R67, R66 ;  /* 0x00000042431c723e */ /* 0x000fe400000010ff */
[----:B------:R-:W-:-:S02]  /*111e0*/  F2FP.BF16.F32.PACK_AB R29, R71, R70 ;  /* 0x00000046471d723e */ /* 0x000fc400000010ff */
[----:B------:R-:W-:Y:S02]  /*111f0*/  F2FP.BF16.F32.PACK_AB R30, R69, R68 ;  /* 0x00000044451e723e */ /* 0x000fe400000010ff */
[----:B------:R-:W-:Y:S02]  /*11200*/  F2FP.BF16.F32.PACK_AB R31, R73, R72 ;  /* 0x00000048491f723e */ /* 0x000fe400000010ff */
[----:B------:R-:W-:Y:S02]  /*11210*/  F2FP.BF16.F32.PACK_AB R32, R75, R74 ;  /* 0x0000004a4b20723e */ /* 0x000fe400000010ff */
[----:B------:R-:W-:Y:S02]  /*11220*/  F2FP.BF16.F32.PACK_AB R33, R79, R78 ;  /* 0x0000004e4f21723e */ /* 0x000fe400000010ff */
[----:B------:R-:W-:Y:S02]  /*11230*/  F2FP.BF16.F32.PACK_AB R34, R77, R76 ;  /* 0x0000004c4d22723e */ /* 0x000fe400000010ff */
[----:B0-----:R-:W-:-:S02]  /*11240*/  F2FP.BF16.F32.PACK_AB R35, R81, R80 ;  /* 0x000000505123723e */ /* 0x001fc400000010ff */
[----:B------:R-:W-:Y:S02]  /*11250*/  F2FP.BF16.F32.PACK_AB R4, R83, R82 ;  /* 0x000000525304723e */ /* 0x000fe400000010ff */
[----:B------:R-:W-:Y:S02]  /*11260*/  F2FP.BF16.F32.PACK_AB R5, R39, R38 ;  /* 0x000000262705723e */ /* 0x000fe400000010ff */
[----:B------:R-:W-:Y:S02]  /*11270*/  F2FP.BF16.F32.PACK_AB R6, R85, R84 ;  /* 0x000000545506723e */ /* 0x000fe400000010ff */
[----:B------:R-:W-:Y:S01]  /*11280*/  F2FP.BF16.F32.PACK_AB R7, R41, R40 ;  /* 0x000000282907723e */ /* 0x000fe200000010ff */
[----:B------:R0:W-:Y:S04]  /*11290*/  STSM.16.M88.4 [R86], R12 ;  /* 0x0000000c56007844 */ /* 0x0001e80000000200 */
[----:B------:R-:W-:Y:S04]  /*112a0*/  STSM.16.M88.4 [R2], R28 ;  /* 0x0000001c02007844 */ /* 0x000fe80000000200 */
[----:B------:R1:W-:Y:S04]  /*112b0*/  STSM.16.M88.4 [R21], R32 ;  /* 0x0000002015007844 */ /* 0x0003e80000000200 */
[----:B------:R2:W-:Y:S01]  /*112c0*/  STSM.16.M88.4 [R24], R4 ;  /* 0x0000000418007844 */ /* 0x0005e20000000200 */
[----:B------:R-:W-:-:S02]  /*112d0*/  ISETP.NE.U32.AND P0, PT, RZ, UR4, PT ;  /* 0x00000004ff007c0c */ /* 0x000fc4000bf05070 */
[----:B------:R-:W-:Y:S01]  /*112e0*/  IADD3 R8, P1, R97, UR4, RZ ;  /* 0x0000000461087c10 */ /* 0x000fe2000ff3e0ff */
[----:B------:R-:W-:Y:S01]  /*112f0*/  IMAD.MOV.U32 R0, RZ, RZ, RZ ;  /* 0x000000ffff007224 */ /* 0x000fe200078e00ff */
[----:B------:R-:W-:Y:S01]  /*11300*/  BAR.SYNC.DEFER_BLOCKING 0x1, 0x180 ;  /* 0x0046000000007b1d */ /* 0x000fe20000010000 */
[----:B------:R-:W-:Y:S02]  /*11310*/  ISETP.NE.AND.EX P0, PT, RZ, UR5, PT, P0 ;  /* 0x00000005ff007c0c */ /* 0x000fe4000bf05300 */
[----:B------:R-:W-:Y:S02]  /*11320*/  IADD3.X R9, R95, UR5, RZ, P1, !PT ;  /* 0x000000055f097c10 */ /* 0x000fe40008ffe4ff */
[----:B------:R-:W-:-:S03]  /*11330*/  ISETP.GT.AND P3, PT, R88, 0x1, PT ;  /* 0x000000015800780c */ /* 0x000fc60003f64270 */
[----:B0-----:R-:W0:Y:S08]  /*11340*/  LDC.64 R14, c[0x0][0xba8] ;  /* 0x0002ea00ff0e7b82 */ /* 0x001e300000000a00 */
[----:B-1----:R-:W1:Y:S01]  /*11350*/  LDC R21, c[0x0][0xbe8] ;  /* 0x0002fa00ff157b82 */ /* 0x002e620000000800 */
[----:B------:R-:W3:Y:S01]  /*11360*/  @P0 LDG.E R0, desc[UR40][R8.64] ;  /* 0x0000002808000981 */ /* 0x000ee2000c1e1900 */
[----:B--2---:R-:W-:-:S05]  /*11370*/  IMAD.MOV.U32 R24, RZ, RZ, 0x9b8 ;  /* 0x000009b8ff187424 */ /* 0x004fca00078e00ff */
[----:B------:R-:W-:Y:S01]  /*11380*/  SEL R24, R24, 0x978, P3 ;  /* 0x0000097818187807 */ /* 0x000fe20001800000 */
[----:B------:R-:W-:Y:S01]  /*11390*/  IMAD R28, R91, 0xc0, R92 ;  /* 0x000000c05b1c7824 */ /* 0x000fe200078e025c */
[----:B------:R-:W-:Y:S01]  /*113a0*/  ISETP.NE.U32.AND P1, PT, RZ, UR6, PT ;  /* 0x00000006ff007c0c */ /* 0x000fe2000bf25070 */
[----:B0-----:R-:W0:Y:S08]  /*113b0*/  @!P3 LDC R14, c[0x0][0xb50] ;  /* 0x0002d400ff0ebb82 */ /* 0x001e300000000800 */
[----:B------:R-:W2:Y:S01]  /*113c0*/  LDC.64 R6, c[0x0][R24+0x220] ;  /* 0x0000880018067b82 */ /* 0x000ea20000000a00 */
[----:B------:R-:W-:-:S07]  /*113d0*/  ISETP.NE.AND.EX P1, PT, RZ, UR7, PT, P1 ;  /* 0x00000007ff007c0c */ /* 0x000fce000bf25310 */
[----:B------:R-:W4:Y:S01]  /*113e0*/  LDC.64 R10, c[0x0][R24+0x218] ;  /* 0x00008600180a7b82 */ /* 0x000f220000000a00 */
[----:B-1----:R-:W-:-:S07]  /*113f0*/  ISETP.NE.AND P4, PT, R21, 0x1, PT ;  /* 0x000000011500780c */ /* 0x002fce0003f85270 */
[----:B------:R-:W1:Y:S01]  /*11400*/  LDC.64 R12, c[0x0][R24+0x228] ;  /* 0x00008a00180c7b82 */ /* 0x000e620000000a00 */
[----:B------:R-:W-:Y:S01]  /*11410*/  @P1 IADD3 R4, P2, R97, UR6, RZ ;  /* 0x0000000661041c10 */ /* 0x000fe2000ff5e0ff */
[----:B------:R-:W-:Y:S02]  /*11420*/  ULDC UR6, c[0x0][0xa88] ;  /* 0x0002a20000067ab9 */ /* 0x000fe40000000800 */
[----:B------:R-:W-:Y:S01]  /*11430*/  IMAD.U32 R30, RZ, RZ, UR6 ;  /* 0x00000006ff1e7e24 */ /* 0x000fe2000f8e00ff */
[----:B------:R-:W-:-:S03]  /*11440*/  @P1 IADD3.X R5, R95, UR7, RZ, P2, !PT ;  /* 0x000000075f051c10 */ /* 0x000fc600097fe4ff */
[----:B------:R-:W0:Y:S02]  /*11450*/  @P4 LDC R35, c[0x0][0xbec] ;  /* 0x0002fb00ff234b82 */ /* 0x000e240000000800 */
[----:B------:R2:W5:Y:S01]  /*11460*/  @P1 LDG.E R30, desc[UR40][R4.64] ;  /* 0x00000028041e1981 */ /* 0x000562000c1e1900 */
[----:B------:R-:W-:-:S05]  /*11470*/  ISETP.NE.U32.AND P2, PT, RZ, UR4, PT ;  /* 0x00000004ff007c0c */ /* 0x000fca000bf45070 */
[----:B------:R-:W0:Y:S08]  /*11480*/  @P4 LDC R87, c[0x0][0xbf0] ;  /* 0x0002fc00ff574b82 */ /* 0x000e300000000800 */
[----:B--2---:R2:W2:Y:S01]  /*11490*/  LDC.64 R4, c[0x0][R24+0x210] ;  /* 0x0000840018047b82 */ /* 0x0044a20000000a00 */
[----:B------:R-:W-:-:S04]  /*114a0*/  ISETP.NE.AND.EX P2, PT, RZ, UR5, PT, P2 ;  /* 0x00000005ff007c0c */ /* 0x000fc8000bf45320 */
[----:B------:R-:W-:Y:S02]  /*114b0*/  SEL R2, R96, RZ, !P2 ;  /* 0x000000ff60027207 */ /* 0x000fe40005000000 */
[----:B------:R-:W-:Y:S01]  /*114c0*/  SEL R29, R93, RZ, !P2 ;  /* 0x000000ff5d1d7207 */ /* 0x000fe20005000000 */
[----:B------:R-:W2:Y:S02]  /*114d0*/  @!P3 LDC R15, c[0x0][0xb54] ;  /* 0x0002d500ff0fbb82 */ /* 0x000ea40000000800 */
[----:B------:R-:W-:-:S04]  /*114e0*/  IMAD R7, R7, R2, RZ ;  /* 0x0000000207077224 */ /* 0x000fc800078e02ff */
[----:B------:R-:W-:Y:S02]  /*114f0*/  IMAD R33, R6, R29, R7 ;  /* 0x0000001d06217224 */ /* 0x000fe400078e0207 */
[-C--:B----4-:R-:W-:Y:S02]  /*11500*/  IMAD R31, R11, R22.reuse, RZ ;  /* 0x000000160b1f7224 */ /* 0x090fe400078e02ff */
[----:B------:R-:W-:-:S04]  /*11510*/  IMAD.WIDE.U32 R10, R10, R22, RZ ;  /* 0x000000160a0a7225 */ /* 0x000fc800078e00ff */
[----:B------:R-:W-:Y:S01]  /*11520*/  IMAD.WIDE.U32 R6, R6, R2, RZ ;  /* 0x0000000206067225 */ /* 0x000fe200078e00ff */
[----:B------:R-:W-:-:S03]  /*11530*/  SEL R29, R90, RZ, P3 ;  /* 0x000000ff5a1d7207 */ /* 0x000fc60001800000 */
[----:B------:R-:W-:Y:S02]  /*11540*/  IMAD.IADD R33, R7, 0x1, R33 ;  /* 0x0000000107217824 */ /* 0x000fe400078e0221 */
[----:B------:R-:W-:Y:S01]  /*11550*/  IMAD.MOV.U32 R7, RZ, RZ, R28 ;  /* 0x000000ffff077224 */ /* 0x000fe200078e001c */
[----:B------:R-:W-:Y:S01]  /*11560*/  IADD3 R11, R11, R31, RZ ;  /* 0x0000001f0b0b7210 */ /* 0x000fe20007ffe0ff */
[-C--:B-1----:R-:W-:Y:S02]  /*11570*/  IMAD R31, R13, R29.reuse, RZ ;  /* 0x0000001d0d1f7224 */ /* 0x082fe400078e02ff */
[----:B------:R-:W-:-:S04]  /*11580*/  IMAD.WIDE.U32 R12, R12, R29, RZ ;  /* 0x0000001d0c0c7225 */ /* 0x000fc800078e00ff */
[----:B------:R-:W-:Y:S01]  /*11590*/  IMAD.IADD R31, R13, 0x1, R31 ;  /* 0x000000010d1f7824 */ /* 0x000fe200078e021f */
[--C-:B---3--:R-:W-:Y:S01]  /*115a0*/  IADD3 R10, P2, P5, R6, R10, R0.reuse ;  /* 0x0000000a060a7210 */ /* 0x108fe20007d5e000 */
[----:B0-----:R-:W-:Y:S01]  /*115b0*/  @P4 IMAD.HI.U32 R6, R28, R35, RZ ;  /* 0x000000231c064227 */ /* 0x001fe200078e00ff */
[----:B------:R-:W-:-:S04]  /*115c0*/  SHF.R.S32.HI R86, RZ, 0x1f, R0 ;  /* 0x0000001fff567819 */ /* 0x000fc80000011400 */
[----:B------:R-:W-:Y:S02]  /*115d0*/  @P4 SHF.R.U32.HI R7, RZ, R87, R6 ;  /* 0x00000057ff074219 */ /* 0x000fe40000011606 */
[----:B------:R-:W-:-:S03]  /*115e0*/  IADD3.X R11, R33, R11, R86, P2, P5 ;  /* 0x0000000b210b7210 */ /* 0x000fc600017ea456 */
[--C-:B--2---:R-:W-:Y:S01]  /*115f0*/  IMAD.MOV R24, RZ, RZ, -R7.reuse ;  /* 0x000000ffff187224 */ /* 0x104fe200078e0a07 */
[----:B------:R-:W-:Y:S02]  /*11600*/  IADD3 R12, P2, P5, R7, R10, R12 ;  /* 0x0000000a070c7210 */ /* 0x000fe40007d5e00c */
[----:B------:R-:W-:Y:S01]  /*11610*/  SHF.R.S32.HI R6, RZ, 0x1f, R7 ;  /* 0x0000001fff067819 */ /* 0x000fe20000011407 */
[----:B------:R-:W-:-:S03]  /*11620*/  IMAD R7, R21, R24, R28 ;  /* 0x0000001815077224 */ /* 0x000fc600078e021c */
[----:B------:R-:W-:Y:S01]  /*11630*/  IADD3.X R13, R6, R11, R31, P2, P5 ;  /* 0x0000000b060d7210 */ /* 0x000fe200017ea41f */
[-C--:B------:R-:W-:Y:S01]  /*11640*/  IMAD R5, R5, R7.reuse, RZ ;  /* 0x0000000705057224 */ /* 0x080fe200078e02ff */
[----:B------:R-:W-:Y:S01]  /*11650*/  SHF.R.S32.HI R11, RZ, 0x1f, R7 ;  /* 0x0000001fff0b7819 */ /* 0x000fe20000011407 */
[----:B------:R-:W-:-:S04]  /*11660*/  IMAD.WIDE.U32 R12, R4, R7, R12 ;  /* 0x00000007040c7225 */ /* 0x000fc800078e000c */
[----:B------:R-:W-:Y:S01]  /*11670*/  IMAD R5, R4, R11, R5 ;  /* 0x0000000b04057224 */ /* 0x000fe200078e0205 */
[----:B------:R-:W-:-:S03]  /*11680*/  LEA R14, P2, R12, R14, 0x2 ;  /* 0x0000000e0c0e7211 */ /* 0x000fc600078410ff */
[----:B------:R-:W-:-:S05]  /*11690*/  IMAD.IADD R4, R13, 0x1, R5 ;  /* 0x000000010d047824 */ /* 0x000fca00078e0205 */
[----:B------:R-:W-:Y:S01]  /*116a0*/  LEA.HI.X R15, R12, R15, R4, 0x2, P2 ;  /* 0x0000000f0c0f7211 */ /* 0x000fe200010f1404 */
[----:B------:R-:W-:Y:S06]  /*116b0*/  @P1 BRA `(.L_x_474) ;  /* 0x0000000000101947 */ /* 0x000fec0003800000 */
[----:B------:R-:W-:Y:S05]  /*116c0*/  @!P0 BRA `(.L_x_474) ;  /* 0x00000000000c8947 */ /* 0x000fea0003800000 */
[----:B------:R-:W2:Y:S04]  /*116d0*/  LDG.E R5, desc[UR40][R8.64] ;  /* 0x0000002808057981 */ /* 0x000ea8000c1e1900 */
[----:B-----5:R-:W2:Y:S02]  /*116e0*/  LDG.E R30, desc[UR40][R8.64+0x4] ;  /* 0x00000428081e7981 */ /* 0x020ea4000c1e1900 */
[----:B--2---:R-:W-:-:S07]  /*116f0*/  IMAD.IADD R30, R30, 0x1, -R5 ;  /* 0x000000011e1e7824 */ /* 0x004fce00078e0a05 */
.L_x_474:
[----:B------:R-:W2:Y:S01]  /*11700*/  LDL R9, [R1+0x9c] ;  /* 0x00009c0001097983 */ /* 0x000ea20000100800 */
[----:B------:R-:W0:Y:S03]  /*11710*/  S2R R4, SR_TID.X ;  /* 0x0000000000047919 */ /* 0x000e260000002100 */
[----:B------:R-:W-:Y:S04]  /*11720*/  SHFL.IDX PT, R5, R15, RZ, 0x1c1f ;  /* 0x001c1fff0f057589 */ /* 0x000fe800000e0000 */
[----:B------:R-:W-:Y:S04]  /*11730*/  SHFL.IDX PT, R6, R14, 0x1, 0x1c1f ;  /* 0x003c1f000e067f89 */ /* 0x000fe800000e0000 */
[----:B------:R-:W-:Y:S01]  /*11740*/  SHFL.IDX PT, R7, R15, 0x1, 0x1c1f ;  /* 0x003c1f000f077f89 */ /* 0x000fe200000e0000 */
[----:B0-----:R-:W-:-:S05]  /*11750*/  VIADD R10, R4, 0xffffff80 ;  /* 0xffffff80040a7836 */ /* 0x001fca0000000000 */
[----:B------:R-:W-:-:S04]  /*11760*/  SHF.R.S32.HI R8, RZ, 0x1f, R10 ;  /* 0x0000001fff087819 */ /* 0x000fc8000001140a */
[----:B------:R-:W-:Y:S01]  /*11770*/  LEA.HI R8, R8, R10, RZ, 0x7 ;  /* 0x0000000a08087211 */ /* 0x000fe200078f38ff */
[----:B------:R-:W0:Y:S03]  /*11780*/  SHFL.IDX PT, R4, R14, RZ, 0x1c1f ;  /* 0x001c1fff0e047589 */ /* 0x000e2600000e0000 */
[----:B------:R-:W-:Y:S01]  /*11790*/  LOP3.LUT R8, R8, 0xffffff80, RZ, 0xc0, !PT ;  /* 0xffffff8008087812 */ /* 0x000fe200078ec0ff */
[----:B-----5:R-:W-:-:S04]  /*117a0*/  IMAD R24, R30, R21, RZ ;  /* 0x000000151e187224 */ /* 0x020fc800078e02ff */
[----:B------:R-:W-:-:S05]  /*117b0*/  IMAD.IADD R8, R10, 0x1, -R8 ;  /* 0x000000010a087824 */ /* 0x000fca00078e0a08 */
[----:B------:R-:W-:Y:S01]  /*117c0*/  LOP3.LUT P0, RZ, R8, 0x3, RZ, 0xc0, !PT ;  /* 0x0000000308ff7812 */ /* 0x000fe2000780c0ff */
[----:B--2---:R-:W-:-:S04]  /*117d0*/  IMAD R9, R91, 0xc0, R9 ;  /* 0x000000c05b097824 */ /* 0x004fc800078e0209 */
[C---:B------:R-:W-:Y:S01]  /*117e0*/  VIADD R11, R9.reuse, 0x8 ;  /* 0x00000008090b7836 */ /* 0x040fe20000000000 */
[----:B------:R-:W-:-:S04]  /*117f0*/  ISETP.GE.OR P1, PT, R9, R24, P0 ;  /* 0x000000180900720c */ /* 0x000fc80000726670 */
[----:B------:R-:W-:-:S09]  /*11800*/  ISETP.GE.OR P0, PT, R11, R24, P0 ;  /* 0x000000180b00720c */ /* 0x000fd20000706670 */
[----:B0-----:R0:W-:Y:S04]  /*11810*/  @!P1 ST.E desc[UR40][R4.64], R3 ;  /* 0x0000000304009985 */ /* 0x0011e8000c101928 */
[----:B------:R0:W-:Y:S01]  /*11820*/  @!P0 ST.E desc[UR40][R6.64], R20 ;  /* 0x0000001406008985 */ /* 0x0001e2000c101928 */
[----:B------:R-:W-:Y:S05]  /*11830*/  @P3 BRA `(.L_x_475) ;  /* 0x00000008001c3947 */ /* 0x000fea0003800000 */
[----:B------:R-:W2:Y:S01]  /*11840*/  LDL R87, [R1+0x38] ;  /* 0x0000380001577983 */ /* 0x000ea20000100800 */
[----:B------:R-:W1:Y:S01]  /*11850*/  @P4 LDC R43, c[0x0][0xbec] ;  /* 0x0002fb00ff2b4b82 */ /* 0x000e620000000800 */
[----:B------:R-:W-:Y:S02]  /*11860*/  ULDC.64 UR4, c[0x0][0xaa0] ;  /* 0x0002a80000047ab9 */ /* 0x000fe40000000a00 */
[----:B------:R3:W5:Y:S04]  /*11870*/  LDL R49, [R1+0xac] ;  /* 0x0000ac0001317983 */ /* 0x0007680000100800 */
[----:B------:R3:W5:Y:S01]  /*11880*/  LDL R48, [R1+0x58] ;  /* 0x0000580001307983 */ /* 0x0007620000100800 */
[----:B------:R-:W4:Y:S03]  /*11890*/  @P4 LDC R45, c[0x0][0xbf0] ;  /* 0x0002fc00ff2d4b82 */ /* 0x000f260000000800 */
[----:B------:R3:W5:Y:S04]  /*118a0*/  LDL R47, [R1+0xa8] ;  /* 0x0000a800012f7983 */ /* 0x0007680000100800 */
[----:B------:R3:W5:Y:S01]  /*118b0*/  LDL R46, [R1+0x60] ;  /* 0x00006000012e7983 */ /* 0x0007620000100800 */
[----:B------:R-:W0:Y:S02]  /*118c0*/  S2R R8, SR_TID.X ;  /* 0x0000000000087919 */ /* 0x000e240000002100 */
[----:B0-----:R-:W-:-:S05]  /*118d0*/  VIADD R89, R8, 0xffffff80 ;  /* 0xffffff8008597836 */ /* 0x001fca0000000000 */
[----:B------:R-:W-:-:S04]  /*118e0*/  SHF.R.S32.HI R88, RZ, 0x1f, R89 ;  /* 0x0000001fff587819 */ /* 0x000fc80000011459 */
[----:B------:R-:W-:-:S04]  /*118f0*/  LEA.HI R88, R88, R89, RZ, 0x2 ;  /* 0x0000005958587211 */ /* 0x000fc800078f10ff */
[----:B------:R-:W-:Y:S02]  /*11900*/  SHF.R.S32.HI R88, RZ, 0x2, R88 ;  /* 0x00000002ff587819 */ /* 0x000fe40000011458 */
[----:B------:R-:W-:-:S04]  /*11910*/  SHF.R.S32.HI R20, RZ, 0x1f, R89 ;  /* 0x0000001fff147819 */ /* 0x000fc80000011459 */
[----:B------:R-:W-:-:S04]  /*11920*/  LEA.HI R20, R20, R89, RZ, 0x2 ;  /* 0x0000005914147211 */ /* 0x000fc800078f10ff */
[----:B------:R-:W-:Y:S01]  /*11930*/  LOP3.LUT R20, R20, 0xfffffffc, RZ, 0xc0, !PT ;  /* 0xfffffffc14147812 */ /* 0x000fe200078ec0ff */
[----:B------:R-:W-:-:S04]  /*11940*/  IMAD.WIDE.U32 R40, R0, UR4, RZ ;  /* 0x0000000400287c25 */ /* 0x000fc8000f8e00ff */
[----:B------:R-:W-:Y:S01]  /*11950*/  IMAD.IADD R20, R89, 0x1, -R20 ;  /* 0x0000000159147824 */ /* 0x000fe200078e0a14 */
[----:B------:R-:W-:Y:S01]  /*11960*/  BSSY B1, `(.L_x_476) ;  /* 0x0000061000017945 */ /* 0x000fe20003800000 */
[----:B--2---:R-:W-:-:S04]  /*11970*/  IMAD R5, R88, 0x20, R87 ;  /* 0x0000002058057824 */ /* 0x004fc800078e0257 */
[----:B------:R-:W-:-:S03]  /*11980*/  IMAD.WIDE R4, R5, 0x2, R36 ;  /* 0x0000000205047825 */ /* 0x000fc600078e0224 */
[----:B------:R-:W-:-:S04]  /*11990*/  IADD3 R6, P5, R4, 0x7800, RZ ;  /* 0x0000780004067810 */ /* 0x000fc80007fbe0ff */
[----:B------:R-:W-:-:S04]  /*119a0*/  LOP3.LUT R3, R6, 0x180, RZ, 0xc0, !PT ;  /* 0x0000018006037812 */ /* 0x000fc800078ec0ff */
[----:B------:R-:W-:-:S04]  /*119b0*/  SHF.R.U64 R3, R3, 0x3, RZ ;  /* 0x0000000303037819 */ /* 0x000fc800000012ff */
[----:B------:R-:W-:Y:S01]  /*119c0*/  LOP3.LUT R36, R3, R6, RZ, 0x3c, !PT ;  /* 0x0000000603247212 */ /* 0x000fe200078e3cff */
[----:B------:R-:W-:-:S04]  /*119d0*/  IMAD R3, R86, UR4, RZ ;  /* 0x0000000456037c24 */ /* 0x000fc8000f8e02ff */
[----:B------:R-:W-:Y:S01]  /*119e0*/  IMAD R3, R0, UR5, R3 ;  /* 0x0000000500037c24 */ /* 0x000fe2000f8e0203 */
[----:B------:R-:W-:Y:S01]  /*119f0*/  ULDC.64 UR4, c[0x0][0xae8] ;  /* 0x0002ba0000047ab9 */ /* 0x000fe20000000a00 */
[----:B------:R-:W-:Y:S02]  /*11a00*/  IMAD R0, R20, 0x60, R88 ;  /* 0x0000006014007824 */ /* 0x000fe400078e0258 */
[----:B------:R-:W-:Y:S02]  /*11a10*/  IMAD.IADD R41, R41, 0x1, R3 ;  /* 0x0000000129297824 */ /* 0x000fe400078e0203 */
[----:B------:R-:W-:Y:S01]  /*11a20*/  IMAD R42, R91, 0xc0, R0 ;  /* 0x000000c05b2a7824 */ /* 0x000fe200078e0200 */
[----:B------:R-:W-:Y:S01]  /*11a30*/  IADD3 R9, P0, R4, 0x1800, RZ ;  /* 0x0000180004097810 */ /* 0x000fe20007f1e0ff */
[----:B------:R-:W-:Y:S01]  /*11a40*/  IMAD.WIDE.U32 R40, R22, UR4, R40 ;  /* 0x0000000416287c25 */ /* 0x000fe2000f8e0028 */
[C---:B------:R-:W-:Y:S02]  /*11a50*/  IADD3 R13, P1, R4.reuse, 0x3000, RZ ;  /* 0x00003000040d7810 */ /* 0x040fe40007f3e0ff */
[----:B------:R-:W-:-:S02]  /*11a60*/  IADD3 R29, P2, R4, 0x4800, RZ ;  /* 0x00004800041d7810 */ /* 0x000fc40007f5e0ff */
[----:B------:R-:W-:Y:S01]  /*11a70*/  IADD3 R33, P3, R4, 0x6000, RZ ;  /* 0x0000600004217810 */ /* 0x000fe20007f7e0ff */
[----:B-1----:R-:W-:Y:S01]  /*11a80*/  @P4 IMAD.HI.U32 R0, R42, R43, RZ ;  /* 0x0000002b2a004227 */ /* 0x002fe200078e00ff */
[----:B------:R-:W-:Y:S02]  /*11a90*/  SHF.R.S32.HI R3, RZ, 0x1f, R2 ;  /* 0x0000001fff037819 */ /* 0x000fe40000011402 */
[----:B------:R-:W-:Y:S01]  /*11aa0*/  LOP3.LUT R8, R9, 0x180, RZ, 0xc0, !PT ;  /* 0x0000018009087812 */ /* 0x000fe200078ec0ff */
[----:B------:R-:W-:Y:S01]  /*11ab0*/  IMAD R41, R22, UR5, R41 ;  /* 0x0000000516297c24 */ /* 0x000fe2000f8e0229 */
[----:B------:R-:W-:Y:S01]  /*11ac0*/  LOP3.LUT R12, R13, 0x180, RZ, 0xc0, !PT ;  /* 0x000001800d0c7812 */ /* 0x000fe200078ec0ff */
[----:B------:R-:W-:Y:S01]  /*11ad0*/  ULDC.64 UR4, c[0x0][0xaf0] ;  /* 0x0002bc0000047ab9 */ /* 0x000fe20000000a00 */
[----:B------:R-:W-:Y:S02]  /*11ae0*/  LOP3.LUT R28, R29, 0x180, RZ, 0xc0, !PT ;  /* 0x000001801d1c7812 */ /* 0x000fe400078ec0ff */
[----:B------:R-:W-:Y:S01]  /*11af0*/  LOP3.LUT R32, R33, 0x180, RZ, 0xc0, !PT ;  /* 0x0000018021207812 */ /* 0x000fe200078ec0ff */
[----:B------:R-:W-:Y:S01]  /*11b00*/  IMAD.MOV.U32 R43, RZ, RZ, R42 ;  /* 0x000000ffff2b7224 */ /* 0x000fe200078e002a */
[----:B------:R-:W-:Y:S01]  /*11b10*/  LOP3.LUT R7, R4, 0x180, RZ, 0xc0, !PT ;  /* 0x0000018004077812 */ /* 0x000fe200078ec0ff */
[----:B------:R-:W-:Y:S01]  /*11b20*/  IMAD R3, R3, UR4, RZ ;  /* 0x0000000403037c24 */ /* 0x000fe2000f8e02ff */
[----:B----4-:R-:W-:-:S02]  /*11b30*/  @P4 SHF.R.U32.HI R43, RZ, R45, R0 ;  /* 0x0000002dff2b4219 */ /* 0x010fc40000011600 */
[----:B------:R-:W-:Y:S02]  /*11b40*/  SHF.R.U64 R8, R8, 0x3, RZ ;  /* 0x0000000308087819 */ /* 0x000fe400000012ff */
[----:B------:R-:W-:Y:S02]  /*11b50*/  SHF.R.U64 R12, R12, 0x3, RZ ;  /* 0x000000030c0c7819 */ /* 0x000fe400000012ff */
[----:B------:R-:W-:Y:S02]  /*11b60*/  SHF.R.U64 R28, R28, 0x3, RZ ;  /* 0x000000031c1c7819 */ /* 0x000fe400000012ff */
[----:B------:R-:W-:Y:S02]  /*11b70*/  SHF.R.U64 R32, R32, 0x3, RZ ;  /* 0x0000000320207819 */ /* 0x000fe400000012ff */
[----:B------:R-:W-:Y:S01]  /*11b80*/  SHF.R.U64 R7, R7, 0x3, RZ ;  /* 0x0000000307077819 */ /* 0x000fe200000012ff */
[----:B------:R-:W-:Y:S01]  /*11b90*/  IMAD R45, R2, UR5, R3 ;  /* 0x00000005022d7c24 */ /* 0x000fe2000f8e0203 */
        /* <DEDUP_REMOVED lines=11> */
[----:B------:R-:W-:Y:S01]  /*11c50*/  IMAD.X R37, RZ, RZ, R5, P5 ;  /* 0x000000ffff257224 */ /* 0x000fe200028e0605 */
[----:B------:R-:W5:Y:S01]  /*11c60*/  LD.E.128 R8, desc[UR40][R8.64] ;  /* 0x0000002808087980 */ /* 0x000f62000c101d00 */
[----:B------:R-:W-:Y:S01]  /*11c70*/  IMAD.WIDE.U32 R2, R2, UR4, R40 ;  /* 0x0000000402027c25 */ /* 0x000fe2000f8e0028 */
[----:B------:R-:W-:-:S02]  /*11c80*/  ULDC.64 UR4, c[0x0][0xae0] ;  /* 0x0002b80000047ab9 */ /* 0x000fc40000000a00 */
[----:B------:R-:W5:Y:S01]  /*11c90*/  LD.E.128 R4, desc[UR40][R4.64] ;  /* 0x0000002804047980 */ /* 0x000f62000c101d00 */
[----:B------:R-:W-:Y:S02]  /*11ca0*/  IMAD R0, R0, UR4, RZ ;  /* 0x0000000400007c24 */ /* 0x000fe4000f8e02ff */
[----:B------:R-:W-:Y:S01]  /*11cb0*/  IMAD R21, R21, R20, R42 ;  /* 0x0000001415157224 */ /* 0x000fe200078e022a */
[----:B------:R-:W5:Y:S01]  /*11cc0*/  LD.E.128 R12, desc[UR40][R12.64] ;  /* 0x000000280c0c7980 */ /* 0x000f62000c101d00 */
[----:B------:R-:W-:Y:S02]  /*11cd0*/  IMAD.IADD R3, R3, 0x1, R45 ;  /* 0x0000000103037824 */ /* 0x000fe400078e022d */
[----:B------:R-:W-:Y:S01]  /*11ce0*/  IMAD R41, R43, UR5, R0 ;  /* 0x000000052b297c24 */ /* 0x000fe2000f8e0200 */
[----:B------:R-:W5:Y:S01]  /*11cf0*/  LD.E.128 R28, desc[UR40][R28.64] ;  /* 0x000000281c1c7980 */ /* 0x000f62000c101d00 */
[----:B------:R-:W-:-:S03]  /*11d00*/  SHF.R.S32.HI R0, RZ, 0x1f, R21 ;  /* 0x0000001fff007819 */ /* 0x000fc60000011415 */
[----:B------:R-:W5:Y:S01]  /*11d10*/  LD.E.128 R32, desc[UR40][R32.64] ;  /* 0x0000002820207980 */ /* 0x000f62000c101d00 */
[----:B------:R-:W-:Y:S01]  /*11d20*/  IMAD.WIDE.U32 R2, R43, UR4, R2 ;  /* 0x000000042b027c25 */ /* 0x000fe2000f8e0002 */
[----:B------:R-:W-:Y:S02]  /*11d30*/  ULDC.64 UR4, c[0x0][0xad8] ;  /* 0x0002b60000047ab9 */ /* 0x000fe40000000a00 */
[----:B------:R-:W5:Y:S01]  /*11d40*/  LD.E.128 R36, desc[UR40][R36.64] ;  /* 0x0000002824247980 */ /* 0x000f62000c101d00 */
        /* <DEDUP_REMOVED lines=18> */
[----:B0-----:R3:W0:Y:S03]  /*11e70*/  SHFL.IDX PT, R20, R22, RZ, 0x1c1f ;  /* 0x001c1fff16147589 */ /* 0x00162600000e0000 */
[----:B------:R3:W-:Y:S01]  /*11e80*/  SYNCS.ARRIVE.TRANS64.RED.A1T0 RZ, [R0+URZ], RZ ;  /* 0x000000ff00ff79a7 */ /* 0x0007e2000810043f */
[----:B------:R3:W1:Y:S01]  /*11e90*/  SHFL.IDX PT, R21, R44, RZ, 0x1c1f ;  /* 0x001c1fff2c157589 */ /* 0x00066200000e0000 */
[----:B------:R-:W-:Y:S05]  /*11ea0*/  @P0 BRA `(.L_x_477) ;  /* 0x0000000000300947 */ /* 0x000fea0003800000 */
[----:B------:R-:W-:Y:S02]  /*11eb0*/  ULDC UR4, c[0x0][0xac8] ;  /* 0x0002b20000047ab9 */ /* 0x000fe40000000800 */
[----:B-----5:R-:W-:Y:S02]  /*11ec0*/  ISETP.GE.AND P1, PT, R48, UR4, PT ;  /* 0x0000000430007c0c */ /* 0x020fe4000bf26270 */
[----:B------:R-:W-:Y:S02]  /*11ed0*/  ISETP.GE.AND P2, PT, R46, UR4, PT ;  /* 0x000000042e007c0c */ /* 0x000fe4000bf46270 */
[----:B------:R-:W-:-:S09]  /*11ee0*/  ISETP.GE.AND P0, PT, R87, UR4, PT ;  /* 0x0000000457007c0c */ /* 0x000fd2000bf06270 */
[-C--:B0-----:R-:W-:Y:S02]  /*11ef0*/  @!P1 LEA R40, P3, R48, R20.reuse, 0x1 ;  /* 0x0000001430289211 */ /* 0x081fe400078608ff */
[----:B------:R-:W-:Y:S02]  /*11f00*/  @!P2 LEA R42, P4, R46, R20, 0x1 ;  /* 0x000000142e2aa211 */ /* 0x000fe400078808ff */
[----:B-1----:R-:W-:Y:S01]  /*11f10*/  @!P0 IMAD.WIDE R2, R87, 0x2, R20 ;  /* 0x0000000257028825 */ /* 0x002fe200078e0214 */
[-C--:B------:R-:W-:Y:S02]  /*11f20*/  @!P1 LEA.HI.X R41, R48, R21.reuse, R49, 0x1, P3 ;  /* 0x0000001530299211 */ /* 0x080fe400018f0c31 */
[----:B------:R-:W-:Y:S02]  /*11f30*/  @!P2 LEA.HI.X R43, R46, R21, R47, 0x1, P4 ;  /* 0x000000152e2ba211 */ /* 0x000fe400020f0c2f */
[----:B------:R2:W-:Y:S04]  /*11f40*/  @!P0 ST.E.128 desc[UR40][R2.64], R4 ;  /* 0x0000000402008985 */ /* 0x0005e8000c101d28 */
[----:B------:R2:W-:Y:S04]  /*11f50*/  @!P1 ST.E.128 desc[UR40][R40.64], R12 ;  /* 0x0000000c28009985 */ /* 0x0005e8000c101d28 */
[----:B------:R2:W-:Y:S02]  /*11f60*/  @!P2 ST.E.128 desc[UR40][R42.64], R32 ;  /* 0x000000202a00a985 */ /* 0x0005e4000c101d28 */
.L_x_477:
[----:B------:R-:W-:Y:S05]  /*11f70*/  BSYNC B1 ;  /* 0x0000000000017941 */ /* 0x000fea0003800000 */
.L_x_476:
[----:B--2---:R-:W-:Y:S01]  /*11f80*/  VIADD R3, R45, 0x60 ;  /* 0x000000602d037836 */ /* 0x004fe20000000000 */
[----:B-----5:R2:W4:Y:S04]  /*11f90*/  SHFL.IDX PT, R5, R44, 0x1, 0x1c1f ;  /* 0x003c1f002c057f89 */ /* 0x02052800000e0000 */
[----:B------:R-:W-:Y:S01]  /*11fa0*/  ISETP.GE.AND P0, PT, R3, R24, PT ;  /* 0x000000180300720c */ /* 0x000fe20003f06270 */
[----:B------:R2:W0:-:S12]  /*11fb0*/  SHFL.IDX PT, R4, R22, 0x1, 0x1c1f ;  /* 0x003c1f0016047f89 */ /* 0x00041800000e0000 */
[----:B--2---:R-:W-:Y:S05]  /*11fc0*/  @P0 BRA `(.L_x_478) ;  /* 0x0000001400b00947 */ /* 0x004fea0003800000 */
[----:B------:R-:W-:Y:S02]  /*11fd0*/  ULDC UR4, c[0x0][0xac8] ;  /* 0x0002b20000047ab9 */ /* 0x000fe40000000800 */
[----:B------:R-:W-:Y:S02]  /*11fe0*/  ISETP.GE.AND P2, PT, R48, UR4, PT ;  /* 0x0000000430007c0c */ /* 0x000fe4000bf46270 */
[----:B------:R-:W-:-:S11]  /*11ff0*/  ISETP.GE.AND P1, PT, R87, UR4, PT ;  /* 0x0000000457007c0c */ /* 0x000fd6000bf26270 */
[C---:B0-----:R-:W-:Y:S02]  /*12000*/  @!P2 LEA R6, P0, R48.reuse, R4, 0x1 ;  /* 0x000000043006a211 */ /* 0x041fe400078008ff */
[----:B----4-:R-:W-:Y:S02]  /*12010*/  @!P1 IMAD.WIDE R2, R87, 0x2, R4 ;  /* 0x0000000257029825 */ /* 0x010fe400078e0204 */
        /* <DEDUP_REMOVED lines=9> */
.L_x_475:
[----:B------:R-:W-:Y:S01]  /*120b0*/  ULDC.64 UR4, c[0x0][0xb08] ;  /* 0x0002c20000047ab9 */ /* 0x000fe20000000a00 */
[----:B------:R-:W2:Y:S01]  /*120c0*/  LDL R95, [R1+0x3c] ;  /* 0x00003c00015f7983 */ /* 0x000ea20000100800 */
[----:B0-----:R-:W-:Y:S01]  /*120d0*/  IMAD R3, R86, UR4, RZ ;  /* 0x0000000456037c24 */ /* 0x001fe2000f8e02ff */
[----:B------:R-:W0:Y:S01]  /*120e0*/  @P4 LDC R13, c[0x0][0xbec] ;  /* 0x0002fb00ff0d4b82 */ /* 0x000e220000000800 */
[C---:B------:R-:W-:Y:S01]  /*120f0*/  IMAD.WIDE.U32 R4, R0.reuse, UR4, RZ ;  /* 0x0000000400047c25 */ /* 0x040fe2000f8e00ff */
[----:B------:R1:W5:Y:S01]  /*12100*/  LDL R94, [R1+0x90] ;  /* 0x00009000015e7983 */ /* 0x0003620000100800 */
[----:B------:R-:W-:Y:S02]  /*12110*/  ULDC.64 UR6, c[0x0][0xb30] ;  /* 0x0002cc0000067ab9 */ /* 0x000fe40000000a00 */
[----:B------:R-:W-:Y:S01]  /*12120*/  IMAD R3, R0, UR5, R3 ;  /* 0x0000000500037c24 */ /* 0x000fe2000f8e0203 */
[----:B------:R-:W-:Y:S01]  /*12130*/  ULDC.64 UR4, c[0x0][0xb38] ;  /* 0x0002ce0000047ab9 */ /* 0x000fe20000000a00 */
[----:B------:R1:W5:Y:S01]  /*12140*/  LDL R93, [R1+0x78] ;  /* 0x00007800015d7983 */ /* 0x0003620000100800 */
[----:B------:R-:W3:Y:S02]  /*12150*/  @P4 LDC R0, c[0x0][0xbf0] ;  /* 0x0002fc00ff004b82 */ /* 0x000ee40000000800 */
[----:B------:R-:W-:Y:S01]  /*12160*/  IADD3 R5, R5, R3, RZ ;  /* 0x0000000305057210 */ /* 0x000fe20007ffe0ff */
[----:B------:R1:W5:Y:S01]  /*12170*/  LDL R92, [R1+0x8c] ;  /* 0x00008c00015c7983 */ /* 0x0003620000100800 */
[----:B------:R-:W-:Y:S01]  /*12180*/  SHF.R.S32.HI R3, RZ, 0x1f, R2 ;  /* 0x0000001fff037819 */ /* 0x000fe20000011402 */
[----:B------:R-:W-:-:S02]  /*12190*/  IMAD.WIDE.U32 R4, R22, UR4, R4 ;  /* 0x0000000416047c25 */ /* 0x000fc4000f8e0004 */
[----:B------:R1:W5:Y:S02]  /*121a0*/  LDL R91, [R1+0x74] ;  /* 0x00007400015b7983 */ /* 0x0003640000100800 */
[----:B------:R-:W-:Y:S01]  /*121b0*/  IMAD R5, R22, UR5, R5 ;  /* 0x0000000516057c24 */ /* 0x000fe2000f8e0205 */
[----:B------:R-:W-:Y:S01]  /*121c0*/  ULDC.64 UR4, c[0x0][0xb40] ;  /* 0x0002d00000047ab9 */ /* 0x000fe20000000a00 */
[----:B------:R1:W5:Y:S01]  /*121d0*/  LDL R89, [R1+0x70] ;  /* 0x0000700001597983 */ /* 0x0003620000100800 */
[----:B------:R-:W-:Y:S02]  /*121e0*/  IMAD R3, R3, UR4, RZ ;  /* 0x0000000403037c24 */ /* 0x000fe4000f8e02ff */
[----:B0-----:R-:W-:Y:S01]  /*121f0*/  @P4 IMAD.HI.U32 R13, R28, R13, RZ ;  /* 0x0000000d1c0d4227 */ /* 0x001fe200078e00ff */
[----:B------:R1:W5:Y:S03]  /*12200*/  LDL R88, [R1+0x84] ;  /* 0x0000840001587983 */ /* 0x0003660000100800 */
[C---:B------:R-:W-:Y:S01]  /*12210*/  IMAD R7, R2.reuse, UR5, R3 ;  /* 0x0000000502077c24 */ /* 0x040fe2000f8e0203 */
[----:B------:R1:W5:Y:S01]  /*12220*/  LDL R87, [R1+0x6c] ;  /* 0x00006c0001577983 */ /* 0x0003620000100800 */
[----:B------:R-:W-:Y:S01]  /*12230*/  IMAD.WIDE.U32 R2, R2, UR4, R4 ;  /* 0x0000000402027c25 */ /* 0x000fe2000f8e0004 */
[----:B------:R-:W-:-:S02]  /*12240*/  ULDC.64 UR4, c[0x0][0xb48] ;  /* 0x0002d20000047ab9 */ /* 0x000fc40000000a00 */
[----:B------:R1:W5:Y:S01]  /*12250*/  LDL R86, [R1+0x80] ;  /* 0x0000800001567983 */ /* 0x0003620000100800 */
[----:B------:R-:W-:Y:S02]  /*12260*/  IMAD.IADD R3, R3, 0x1, R7 ;  /* 0x0000000103037824 */ /* 0x000fe400078e0207 */
[----:B------:R-:W-:Y:S01]  /*12270*/  IMAD.MOV.U32 R5, RZ, RZ, R28 ;  /* 0x000000ffff057224 */ /* 0x000fe200078e001c */
[----:B------:R1:W5:Y:S01]  /*12280*/  LDL R37, [R1+0x68] ;  /* 0x0000680001257983 */ /* 0x0003620000100800 */
[C---:B------:R-:W-:Y:S01]  /*12290*/  IMAD.WIDE.U32 R2, R90.reuse, UR4, R2 ;  /* 0x000000045a027c25 */ /* 0x040fe2000f8e0002 */
[----:B---3--:R-:W-:Y:S02]  /*122a0*/  @P4 SHF.R.U32.HI R5, RZ, R0, R13 ;  /* 0x00000000ff054219 */ /* 0x008fe4000001160d */
[----:B------:R1:W5:Y:S01]  /*122b0*/  LDL R36, [R1+0x7c] ;  /* 0x00007c0001247983 */ /* 0x0003620000100800 */
[----:B------:R-:W-:Y:S01]  /*122c0*/  IMAD R3, R90, UR5, R3 ;  /* 0x000000055a037c24 */ /* 0x000fe2000f8e0203 */
[--C-:B------:R-:W-:Y:S01]  /*122d0*/  SHF.R.S32.HI R0, RZ, 0x1f, R5.reuse ;  /* 0x0000001fff007819 */ /* 0x100fe20000011405 */
[----:B------:R-:W-:Y:S01]  /*122e0*/  IMAD.MOV R4, RZ, RZ, -R5 ;  /* 0x000000ffff047224 */ /* 0x000fe200078e0a05 */
[----:B------:R1:W5:Y:S01]  /*122f0*/  LDL R90, [R1+0x88] ;  /* 0x00008800015a7983 */ /* 0x0003620000100800 */
[----:B------:R-:W-:-:S02]  /*12300*/  ULDC.64 UR4, c[0x0][0xb28] ;  /* 0x0002ca0000047ab9 */ /* 0x000fc40000000a00 */
[----:B------:R-:W-:Y:S01]  /*12310*/  IMAD R21, R21, R4, R28 ;  /* 0x0000000415157224 */ /* 0x000fe200078e021c */
[----:B------:R1:W5:Y:S01]  /*12320*/  LDL R34, [R1+0x64] ;  /* 0x0000640001227983 */ /* 0x0003620000100800 */
[----:B------:R-:W-:Y:S02]  /*12330*/  IMAD R0, R0, UR6, RZ ;  /* 0x0000000600007c24 */ /* 0x000fe4000f8e02ff */
[----:B------:R-:W-:-:S04]  /*12340*/  IMAD.WIDE.U32 R2, R5, UR6, R2 ;  /* 0x0000000605027c25 */ /* 0x000fc8000f8e0002 */
[----:B------:R-:W-:Y:S01]  /*12350*/  IMAD R7, R5, UR7, R0 ;  /* 0x0000000705077c24 */ /* 0x000fe2000f8e0200 */
[----:B------:R-:W-:-:S03]  /*12360*/  SHF.R.S32.HI R0, RZ, 0x1f, R21 ;  /* 0x0000001fff007819 */ /* 0x000fc60000011415 */
[----:B------:R-:W-:Y:S02]  /*12370*/  IMAD.IADD R3, R3, 0x1, R7 ;  /* 0x0000000103037824 */ /* 0x000fe400078e0207 */
[----:B------:R-:W-:Y:S02]  /*12380*/  IMAD R0, R0, UR4, RZ ;  /* 0x0000000400007c24 */ /* 0x000fe4000f8e02ff */
[----:B------:R-:W-:Y:S01]  /*12390*/  IMAD.WIDE.U32 R2, R21, UR4, R2 ;  /* 0x0000000415027c25 */ /* 0x000fe2000f8e0002 */
[----:B------:R-:W-:-:S03]  /*123a0*/  ISETP.GE.AND P0, PT, R9, R24, PT ;  /* 0x000000180900720c */ /* 0x000fc60003f06270 */
[----:B------:R-:W-:Y:S01]  /*123b0*/  IMAD R5, R21, UR5, R0 ;  /* 0x0000000515057c24 */ /* 0x000fe2000f8e0200 */
[----:B------:R-:W-:Y:S01]  /*123c0*/  ULDC.64 UR4, c[0x0][0xb00] ;  /* 0x0002c00000047ab9 */ /* 0x000fe20000000a00 */
[----:B------:R-:W-:Y:S01]  /*123d0*/  VIADD R4, R18, 0x19c20 ;  /* 0x00019c2012047836 */ /* 0x000fe20000000000 */
[----:B------:R-:W-:Y:S01]  /*123e0*/  LEA R10, P1, R2, UR4, 0x2 ;  /* 0x00000004020a7c11 */ /* 0x000fe2000f8210ff */
[----:B------:R-:W-:-:S03]  /*123f0*/  IMAD.IADD R3, R3, 0x1, R5 ;  /* 0x0000000103037824 */ /* 0x000fc600078e0205 */
[----:B------:R-:W-:Y:S02]  /*12400*/  PRMT R4, RZ, 0x654, R4 ;  /* 0x00000654ff047816 */ /* 0x000fe40000000004 */
[----:B------:R-:W-:Y:S01]  /*12410*/  LEA.HI.X R20, R2, UR5, R3, 0x2, P1 ;  /* 0x0000000502147c11 */ /* 0x000fe200088f1403 */
[----:B------:R-:W-:Y:S01]  /*12420*/  BSSY B1, `(.L_x_479) ;  /* 0x000003f000017945 */ /* 0x000fe20003800000 */
[----:B------:R1:W-:Y:S01]  /*12430*/  SYNCS.ARRIVE.TRANS64.RED.A1T0 RZ, [R4+URZ], RZ ;  /* 0x000000ff04ff79a7 */ /* 0x0003e2000810043f */
[----:B------:R1:W0:Y:S04]  /*12440*/  SHFL.IDX PT, R2, R10, RZ, 0x1c1f ;  /* 0x001c1fff0a027589 */ /* 0x00022800000e0000 */
[----:B------:R1:W3:Y:S01]  /*12450*/  SHFL.IDX PT, R3, R20, RZ, 0x1c1f ;  /* 0x001c1fff14037589 */ /* 0x0002e200000e0000 */
[----:B--2---:R-:W-:-:S02]  /*12460*/  VIADD R29, R95, 0x8 ;  /* 0x000000085f1d7836 */ /* 0x004fc40000000000 */
[C---:B------:R-:W-:Y:S02]  /*12470*/  VIADD R31, R95.reuse, 0x10 ;  /* 0x000000105f1f7836 */ /* 0x040fe40000000000 */
[C---:B------:R-:W-:Y:S02]  /*12480*/  VIADD R33, R95.reuse, 0x18 ;  /* 0x000000185f217836 */ /* 0x040fe40000000000 */
[C---:B------:R-:W-:Y:S02]  /*12490*/  VIADD R35, R95.reuse, 0x20 ;  /* 0x000000205f237836 */ /* 0x040fe40000000000 */
[----:B------:R-:W-:Y:S01]  /*124a0*/  VIADD R21, R95, 0x28 ;  /* 0x000000285f157836 */ /* 0x000fe20000000000 */
[----:B------:R-:W-:Y:S02]  /*124b0*/  SHF.R.S32.HI R22, RZ, 0x1f, R29 ;  /* 0x0000001fff167819 */ /* 0x000fe4000001141d */
[----:B------:R-:W-:Y:S02]  /*124c0*/  SHF.R.S32.HI R28, RZ, 0x1f, R31 ;  /* 0x0000001fff1c7819 */ /* 0x000fe4000001141f */
[----:B------:R-:W-:-:S02]  /*124d0*/  SHF.R.S32.HI R30, RZ, 0x1f, R33 ;  /* 0x0000001fff1e7819 */ /* 0x000fc40000011421 */
[----:B------:R-:W-:Y:S02]  /*124e0*/  SHF.R.S32.HI R32, RZ, 0x1f, R35 ;  /* 0x0000001fff207819 */ /* 0x000fe40000011423 */
[----:B------:R-:W-:Y:S01]  /*124f0*/  SHF.R.S32.HI R0, RZ, 0x1f, R21 ;  /* 0x0000001fff007819 */ /* 0x000fe20000011415 */
[----:B01-3--:R-:W-:Y:S06]  /*12500*/  @P0 BRA `(.L_x_480) ;  /* 0x0000000000c00947 */ /* 0x00bfec0003800000 */
[----:B------:R-:W-:Y:S02]  /*12510*/  ULDC UR4, c[0x0][0xac8] ;  /* 0x0002b20000047ab9 */ /* 0x000fe40000000800 */
[----:B------:R-:W-:Y:S02]  /*12520*/  ISETP.GE.AND P1, PT, R29, UR4, PT ;  /* 0x000000041d007c0c */ /* 0x000fe4000bf26270 */
[----:B------:R-:W-:Y:S02]  /*12530*/  ISETP.GE.AND P2, PT, R95, UR4, PT ;  /* 0x000000045f007c0c */ /* 0x000fe4000bf46270 */
[----:B------:R-:W-:Y:S02]  /*12540*/  ISETP.GE.AND P0, PT, R31, UR4, PT ;  /* 0x000000041f007c0c */ /* 0x000fe4000bf06270 */
[----:B------:R-:W-:Y:S02]  /*12550*/  ISETP.GE.AND P3, PT, R33, UR4, PT ;  /* 0x0000000421007c0c */ /* 0x000fe4000bf66270 */
[----:B------:R-:W-:-:S05]  /*12560*/  ISETP.GE.AND P4, PT, R35, UR4, PT ;  /* 0x0000000423007c0c */ /* 0x000fca000bf86270 */
[-C--:B------:R-:W-:Y:S02]  /*12570*/  @!P1 LEA R4, P6, R29, R2.reuse, 0x2 ;  /* 0x000000021d049211 */ /* 0x080fe400078c10ff */
[----:B------:R-:W-:Y:S02]  /*12580*/  @!P2 IMAD.WIDE R6, R95, 0x4, R2 ;  /* 0x000000045f06a825 */ /* 0x000fe400078e0202 */
[-C--:B------:R-:W-:Y:S02]  /*12590*/  @!P1 LEA.HI.X R5, R29, R3.reuse, R22, 0x2, P6 ;  /* 0x000000031d059211 */ /* 0x080fe400030f1416 */
[----:B------:R-:W-:Y:S01]  /*125a0*/  @!P0 LEA R8, P5, R31, R2, 0x2 ;  /* 0x000000021f088211 */ /* 0x000fe200078a10ff */
[----:B------:R0:W-:Y:S01]  /*125b0*/  @!P2 ST.E.64 desc[UR40][R6.64], R42 ;  /* 0x0000002a0600a985 */ /* 0x0001e2000c101b28 */
[----:B------:R-:W-:Y:S02]  /*125c0*/  ISETP.GE.AND P2, PT, R21, UR4, PT ;  /* 0x0000000415007c0c */ /* 0x000fe4000bf46270 */
[----:B------:R-:W-:Y:S01]  /*125d0*/  @!P0 LEA.HI.X R9, R31, R3, R28, 0x2, P5 ;  /* 0x000000031f098211 */ /* 0x000fe200028f141c */
[----:B------:R1:W-:Y:S01]  /*125e0*/  @!P1 ST.E.64 desc[UR40][R4.64], R44 ;  /* 0x0000002c04009985 */ /* 0x0003e2000c101b28 */
[----:B-----5:R-:W-:-:S03]  /*125f0*/  ISETP.GE.AND P1, PT, R93, UR4, PT ;  /* 0x000000045d007c0c */ /* 0x020fc6000bf26270 */
[----:B------:R2:W-:Y:S01]  /*12600*/  @!P0 ST.E.64 desc[UR40][R8.64], R50 ;  /* 0x0000003208008985 */ /* 0x0005e2000c101b28 */
[----:B------:R-:W-:Y:S02]  /*12610*/  ISETP.GE.AND P0, PT, R91, UR4, PT ;  /* 0x000000045b007c0c */ /* 0x000fe4000bf06270 */
[-C--:B0-----:R-:W-:Y:S02]  /*12620*/  @!P4 LEA R6, P5, R35, R2.reuse, 0x2 ;  /* 0x000000022306c211 */ /* 0x081fe400078a10ff */
[-C--:B-1----:R-:W-:Y:S02]  /*12630*/  @!P3 LEA R4, P6, R33, R2.reuse, 0x2 ;  /* 0x000000022104b211 */ /* 0x082fe400078c10ff */
[-C--:B------:R-:W-:Y:S02]  /*12640*/  @!P4 LEA.HI.X R7, R35, R3.reuse, R32, 0x2, P5 ;  /* 0x000000032307c211 */ /* 0x080fe400028f1420 */
[----:B------:R-:W-:Y:S02]  /*12650*/  @!P3 LEA.HI.X R5, R33, R3, R30, 0x2, P6 ;  /* 0x000000032105b211 */ /* 0x000fe400030f141e */
[----:B--2---:R-:W-:-:S02]  /*12660*/  @!P2 LEA R8, P6, R21, R2, 0x2 ;  /* 0x000000021508a211 */ /* 0x004fc400078c10ff */
[----:B------:R-:W-:Y:S01]  /*12670*/  ISETP.GE.AND P5, PT, R87, UR4, PT ;  /* 0x0000000457007c0c */ /* 0x000fe2000bfa6270 */
[----:B------:R0:W-:Y:S01]  /*12680*/  @!P3 ST.E.64 desc[UR40][R4.64], R52 ;  /* 0x000000340400b985 */ /* 0x0001e2000c101b28 */
[-C--:B------:R-:W-:Y:S02]  /*12690*/  @!P2 LEA.HI.X R9, R21, R3.reuse, R0, 0x2, P6 ;  /* 0x000000031509a211 */ /* 0x080fe400030f1400 */
[----:B------:R-:W-:Y:S01]  /*126a0*/  ISETP.GE.AND P3, PT, R89, UR4, PT ;  /* 0x0000000459007c0c */ /* 0x000fe2000bf66270 */
[----:B------:R1:W-:Y:S01]  /*126b0*/  @!P4 ST.E.64 desc[UR40][R6.64], R58 ;  /* 0x0000003a0600c985 */ /* 0x0003e2000c101b28 */
[-C--:B------:R-:W-:Y:S02]  /*126c0*/  @!P1 LEA R12, P4, R93, R2.reuse, 0x2 ;  /* 0x000000025d0c9211 */ /* 0x080fe400078810ff */
[----:B------:R-:W-:Y:S01]  /*126d0*/  @!P0 LEA R14, P6, R91, R2, 0x2 ;  /* 0x000000025b0e8211 */ /* 0x000fe200078c10ff */
[----:B------:R2:W-:Y:S01]  /*126e0*/  @!P2 ST.E.64 desc[UR40][R8.64], R60 ;  /* 0x0000003c0800a985 */ /* 0x0005e2000c101b28 */
[----:B------:R-:W-:-:S02]  /*126f0*/  @!P1 LEA.HI.X R13, R93, R3, R94, 0x2, P4 ;  /* 0x000000035d0d9211 */ /* 0x000fc400020f145e */
[----:B------:R-:W-:Y:S02]  /*12700*/  ISETP.GE.AND P4, PT, R37, UR4, PT ;  /* 0x0000000425007c0c */ /* 0x000fe4000bf86270 */
[----:B------:R-:W-:Y:S01]  /*12710*/  ISETP.GE.AND P2, PT, R34, UR4, PT ;  /* 0x0000000422007c0c */ /* 0x000fe2000bf46270 */
[----:B------:R3:W-:Y:S01]  /*12720*/  @!P1 ST.E.64 desc[UR40][R12.64], R66 ;  /* 0x000000420c009985 */ /* 0x0007e2000c101b28 */
[----:B------:R-:W-:Y:S02]  /*12730*/  @!P0 LEA.HI.X R15, R91, R3, R92, 0x2, P6 ;  /* 0x000000035b0f8211 */ /* 0x000fe400030f145c */
[----:B0-----:R-:W-:-:S03]  /*12740*/  @!P3 LEA R4, P1, R89, R2, 0x2 ;  /* 0x000000025904b211 */ /* 0x001fc600078210ff */
[----:B------:R3:W-:Y:S01]  /*12750*/  @!P0 ST.E.64 desc[UR40][R14.64], R68 ;  /* 0x000000440e008985 */ /* 0x0007e2000c101b28 */
[-C--:B-1----:R-:W-:Y:S02]  /*12760*/  @!P5 LEA R6, P0, R87, R2.reuse, 0x2 ;  /* 0x000000025706d211 */ /* 0x082fe400078010ff */
[-C--:B------:R-:W-:Y:S02]  /*12770*/  @!P3 LEA.HI.X R5, R89, R3.reuse, R90, 0x2, P1 ;  /* 0x000000035905b211 */ /* 0x080fe400008f145a */
[-C--:B--2---:R-:W-:Y:S02]  /*12780*/  @!P4 LEA R8, P1, R37, R2.reuse, 0x2 ;  /* 0x000000022508c211 */ /* 0x084fe400078210ff */
[----:B------:R-:W-:Y:S01]  /*12790*/  @!P2 LEA R2, P6, R34, R2, 0x2 ;  /* 0x000000022202a211 */ /* 0x000fe200078c10ff */
[----:B------:R3:W-:Y:S01]  /*127a0*/  @!P3 ST.E.64 desc[UR40][R4.64], R74 ;  /* 0x0000004a0400b985 */ /* 0x0007e2000c101b28 */
[-C--:B------:R-:W-:Y:S02]  /*127b0*/  @!P5 LEA.HI.X R7, R87, R3.reuse, R88, 0x2, P0 ;  /* 0x000000035707d211 */ /* 0x080fe400000f1458 */
[----:B------:R-:W-:-:S02]  /*127c0*/  @!P4 LEA.HI.X R9, R37, R3, R86, 0x2, P1 ;  /* 0x000000032509c211 */ /* 0x000fc400008f1456 */
[----:B------:R-:W-:Y:S01]  /*127d0*/  @!P2 LEA.HI.X R3, R34, R3, R36, 0x2, P6 ;  /* 0x000000032203a211 */ /* 0x000fe200030f1424 */
[----:B------:R3:W-:Y:S04]  /*127e0*/  @!P5 ST.E.64 desc[UR40][R6.64], R76 ;  /* 0x0000004c0600d985 */ /* 0x0007e8000c101b28 */
[----:B------:R3:W-:Y:S04]  /*127f0*/  @!P4 ST.E.64 desc[UR40][R8.64], R82 ;  /* 0x000000520800c985 */ /* 0x0007e8000c101b28 */
[----:B------:R3:W-:Y:S02]  /*12800*/  @!P2 ST.E.64 desc[UR40][R2.64], R84 ;  /* 0x000000540200a985 */ /* 0x0007e4000c101b28 */
.L_x_480:
[----:B------:R-:W-:Y:S05]  /*12810*/  BSYNC B1 ;  /* 0x0000000000017941 */ /* 0x000fea0003800000 */
.L_x_479:
[----:B------:R-:W-:Y:S01]  /*12820*/  ISETP.GE.AND P0, PT, R11, R24, PT ;  /* 0x000000180b00720c */ /* 0x000fe20003f06270 */
[----:B---3--:R0:W1:Y:S04]  /*12830*/  SHFL.IDX PT, R3, R20, 0x1, 0x1c1f ;  /* 0x003c1f0014037f89 */ /* 0x00806800000e0000 */
[----:B------:R0:W2:Y:S08]  /*12840*/  SHFL.IDX PT, R2, R10, 0x1, 0x1c1f ;  /* 0x003c1f000a027f89 */ /* 0x0000b000000e0000 */
[----:B0-----:R-:W-:Y:S05]  /*12850*/  @P0 BRA `(.L_x_478) ;  /* 0x0000000c008c0947 */ /* 0x001fea0003800000 */
[----:B------:R-:W-:Y:S02]  /*12860*/  ULDC UR4, c[0x0][0xac8] ;  /* 0x0002b20000047ab9 */ /* 0x000fe40000000800 */
[----:B------:R-:W-:Y:S02]  /*12870*/  ISETP.GE.AND P3, PT, R29, UR4, PT ;  /* 0x000000041d007c0c */ /* 0x000fe4000bf66270 */
[----:B------:R-:W-:Y:S02]  /*12880*/  ISETP.GE.AND P5, PT, R31, UR4, PT ;  /* 0x000000041f007c0c */ /* 0x000fe4000bfa6270 */
[----:B------:R-:W-:Y:S02]  /*12890*/  ISETP.GE.AND P4, PT, R33, UR4, PT ;  /* 0x0000000421007c0c */ /* 0x000fe4000bf86270 */
[----:B------:R-:W-:Y:S02]  /*128a0*/  ISETP.GE.AND P1, PT, R35, UR4, PT ;  /* 0x0000000423007c0c */ /* 0x000fe4000bf26270 */
[----:B------:R-:W-:-:S05]  /*128b0*/  ISETP.GE.AND P6, PT, R95, UR4, PT ;  /* 0x000000045f007c0c */ /* 0x000fca000bfc6270 */
[-C--:B--2---:R-:W-:Y:S02]  /*128c0*/  @!P3 LEA R4, P0, R29, R2.reuse, 0x2 ;  /* 0x000000021d04b211 */ /* 0x084fe400078010ff */
[-C--:B------:R-:W-:Y:S02]  /*128d0*/  @!P5 LEA R6, P2, R31, R2.reuse, 0x2 ;  /* 0x000000021f06d211 */ /* 0x080fe400078410ff */
[-C--:B-1----:R-:W-:Y:S02]  /*128e0*/  @!P3 LEA.HI.X R5, R29, R3.reuse, R22, 0x2, P0 ;  /* 0x000000031d05b211 */ /* 0x082fe400000f1416 */
[----:B------:R-:W-:Y:S02]  /*128f0*/  ISETP.GE.AND P0, PT, R21, UR4, PT ;  /* 0x0000000415007c0c */ /* 0x000fe4000bf06270 */
[----:B------:R-:W-:Y:S01]  /*12900*/  @!P5 LEA.HI.X R7, R31, R3, R28, 0x2, P2 ;  /* 0x000000031f07d211 */ /* 0x000fe200010f141c */
[----:B------:R-:W-:Y:S01]  /*12910*/  @!P6 IMAD.WIDE R8, R95, 0x4, R2 ;  /* 0x000000045f08e825 */ /* 0x000fe200078e0202 */
[----:B------:R-:W-:-:S04]  /*12920*/  @!P4 LEA R10, P2, R33, R2, 0x2 ;  /* 0x00000002210ac211 */ /* 0x000fc800078410ff */
[----:B------:R-:W-:Y:S01]  /*12930*/  @!P4 LEA.HI.X R11, R33, R3, R30, 0x2, P2 ;  /* 0x00000003210bc211 */ /* 0x000fe200010f141e */
[----:B------:R-:W-:Y:S01]  /*12940*/  @!P6 ST.E.64 desc[UR40][R8.64], R46 ;  /* 0x0000002e0800e985 */ /* 0x000fe2000c101b28 */
[----:B------:R-:W-:-:S03]  /*12950*/  @!P1 LEA R12, P2, R35, R2, 0x2 ;  /* 0x00000002230c9211 */ /* 0x000fc600078410ff */
[----:B------:R-:W-:Y:S01]  /*12960*/  @!P3 ST.E.64 desc[UR40][R4.64], R48 ;  /* 0x000000300400b985 */ /* 0x000fe2000c101b28 */
[-C--:B------:R-:W-:Y:S02]  /*12970*/  @!P1 LEA.HI.X R13, R35, R3.reuse, R32, 0x2, P2 ;  /* 0x00000003230d9211 */ /* 0x080fe400010f1420 */
[----:B------:R-:W-:Y:S01]  /*12980*/  @!P0 LEA R14, P2, R21, R2, 0x2 ;  /* 0x00000002150e8211 */ /* 0x000fe200078410ff */
[----:B------:R0:W-:Y:S01]  /*12990*/  @!P5 ST.E.64 desc[UR40][R6.64], R54 ;  /* 0x000000360600d985 */ /* 0x0001e2000c101b28 */
[----:B-----5:R-:W-:Y:S02]  /*129a0*/  ISETP.GE.AND P3, PT, R89, UR4, PT ;  /* 0x0000000459007c0c */ /* 0x020fe4000bf66270 */
[----:B------:R-:W-:Y:S01]  /*129b0*/  @!P0 LEA.HI.X R15, R21, R3, R0, 0x2, P2 ;  /* 0x00000003150f8211 */ /* 0x000fe200010f1400 */
[----:B------:R1:W-:Y:S01]  /*129c0*/  @!P4 ST.E.64 desc[UR40][R10.64], R56 ;  /* 0x000000380a00c985 */ /* 0x0003e2000c101b28 */
[----:B------:R-:W-:Y:S02]  /*129d0*/  ISETP.GE.AND P2, PT, R93, UR4, PT ;  /* 0x000000045d007c0c */ /* 0x000fe4000bf46270 */
[----:B------:R-:W-:Y:S01]  /*129e0*/  ISETP.GE.AND P4, PT, R91, UR4, PT ;  /* 0x000000045b007c0c */ /* 0x000fe2000bf86270 */
[----:B------:R2:W-:Y:S01]  /*129f0*/  @!P1 ST.E.64 desc[UR40][R12.64], R62 ;  /* 0x0000003e0c009985 */ /* 0x0005e2000c101b28 */
[----:B------:R-:W-:-:S02]  /*12a00*/  ISETP.GE.AND P1, PT, R87, UR4, PT ;  /* 0x0000000457007c0c */ /* 0x000fc4000bf26270 */
[----:B------:R-:W-:Y:S01]  /*12a10*/  ISETP.GE.AND P5, PT, R37, UR4, PT ;  /* 0x0000000425007c0c */ /* 0x000fe2000bfa6270 */
[----:B------:R2:W-:Y:S02]  /*12a20*/  @!P0 ST.E.64 desc[UR40][R14.64], R64 ;  /* 0x000000400e008985 */ /* 0x0005e4000c101b28 */
[----:B0-----:R-:W-:-:S04]  /*12a30*/  @!P3 LEA R6, P0, R89, R2, 0x2 ;  /* 0x000000025906b211 */ /* 0x001fc800078010ff */
[-C--:B------:R-:W-:Y:S02]  /*12a40*/  @!P2 LEA R20, P6, R93, R2.reuse, 0x2 ;  /* 0x000000025d14a211 */ /* 0x080fe400078c10ff */
[-C--:B------:R-:W-:Y:S02]  /*12a50*/  @!P3 LEA.HI.X R7, R89, R3.reuse, R90, 0x2, P0 ;  /* 0x000000035907b211 */ /* 0x080fe400000f145a */
[-C--:B------:R-:W-:Y:S02]  /*12a60*/  @!P2 LEA.HI.X R21, R93, R3.reuse, R94, 0x2, P6 ;  /* 0x000000035d15a211 */ /* 0x080fe400030f145e */
[C---:B------:R-:W-:Y:S02]  /*12a70*/  @!P4 LEA R4, P6, R91.reuse, R2, 0x2 ;  /* 0x000000025b04c211 */ /* 0x040fe400078c10ff */
[----:B------:R-:W-:Y:S01]  /*12a80*/  ISETP.GE.AND P0, PT, R34, UR4, PT ;  /* 0x0000000422007c0c */ /* 0x000fe2000bf06270 */
[----:B------:R2:W-:Y:S01]  /*12a90*/  @!P2 ST.E.64 desc[UR40][R20.64], R70 ;  /* 0x000000461400a985 */ /* 0x0005e2000c101b28 */
[----:B------:R-:W-:-:S02]  /*12aa0*/  @!P4 LEA.HI.X R5, R91, R3, R92, 0x2, P6 ;  /* 0x000000035b05c211 */ /* 0x000fc400030f145c */
[-C--:B------:R-:W-:Y:S02]  /*12ab0*/  @!P1 LEA R8, P2, R87, R2.reuse, 0x2 ;  /* 0x0000000257089211 */ /* 0x080fe400078410ff */
[----:B-1----:R-:W-:Y:S01]  /*12ac0*/  @!P5 LEA R10, P6, R37, R2, 0x2 ;  /* 0x00000002250ad211 */ /* 0x002fe200078c10ff */
[----:B------:R2:W-:Y:S01]  /*12ad0*/  @!P4 ST.E.64 desc[UR40][R4.64], R72 ;  /* 0x000000480400c985 */ /* 0x0005e2000c101b28 */
[-C--:B------:R-:W-:Y:S02]  /*12ae0*/  @!P1 LEA.HI.X R9, R87, R3.reuse, R88, 0x2, P2 ;  /* 0x0000000357099211 */ /* 0x080fe400010f1458 */
[----:B------:R-:W-:Y:S01]  /*12af0*/  @!P5 LEA.HI.X R11, R37, R3, R86, 0x2, P6 ;  /* 0x00000003250bd211 */ /* 0x000fe200030f1456 */
[----:B------:R2:W-:Y:S04]  /*12b00*/  @!P3 ST.E.64 desc[UR40][R6.64], R78 ;  /* 0x0000004e0600b985 */ /* 0x0005e8000c101b28 */
[----:B------:R2:W-:Y:S04]  /*12b10*/  @!P1 ST.E.64 desc[UR40][R8.64], R80 ;  /* 0x0000005008009985 */ /* 0x0005e8000c101b28 */
[----:B------:R2:W-:Y:S01]  /*12b20*/  @!P5 ST.E.64 desc[UR40][R10.64], R38 ;  /* 0x000000260a00d985 */ /* 0x0005e2000c101b28 */
[----:B------:R-:W-:Y:S05]  /*12b30*/  @P0 BRA `(.L_x_478) ;  /* 0x0000000800d40947 */ /* 0x000fea0003800000 */
[----:B------:R-:W-:-:S04]  /*12b40*/  LEA R2, P0, R34, R2, 0x2 ;  /* 0x0000000222027211 */ /* 0x000fc800078010ff */
[----:B------:R-:W-:-:S05]  /*12b50*/  LEA.HI.X R3, R34, R3, R36, 0x2, P0 ;  /* 0x0000000322037211 */ /* 0x000fca00000f1424 */
[----:B------:R0:W-:Y:S01]  /*12b60*/  ST.E.64 desc[UR40][R2.64], R40 ;  /* 0x0000002802007985 */ /* 0x0001e2000c101b28 */
[----:B------:R-:W-:Y:S05]  /*12b70*/  BRA `(.L_x_478) ;  /* 0x0000000800c47947 */ /* 0x000fea0003800000 */
.L_x_473:
[----:B------:R-:W0:Y:S01]  /*12b80*/  LDL.LU R4, [R1+0x44] ;  /* 0x0000440001047983 */ /* 0x000e220000300800 */
[----:B------:R-:W-:Y:S01]  /*12b90*/  ULDC.64 UR6, c[0x0][0xc08] ;  /* 0x0003020000067ab9 */ /* 0x000fe20000000a00 */
[----:B------:R-:W-:Y:S02]  /*12ba0*/  ULDC.64 UR4, c[0x0][0xc00] ;  /* 0x0003000000047ab9 */ /* 0x000fe40000000a00 */
[----:B------:R-:W2:Y:S01]  /*12bb0*/  LDL.LU R0, [R1+0x48] ;  /* 0x0000480001007983 */ /* 0x000ea20000300800 */
[----:B------:R-:W-:Y:S01]  /*12bc0*/  ISETP.NE.U32.AND P1, PT, RZ, UR6, PT ;  /* 0x00000006ff007c0c */ /* 0x000fe2000bf25070 */
[----:B------:R-:W-:Y:S01]  /*12bd0*/  IMAD.MOV.U32 R15, RZ, RZ, RZ ;  /* 0x000000ffff0f7224 */ /* 0x000fe200078e00ff */
[----:B------:R-:W-:Y:S01]  /*12be0*/  ISETP.NE.U32.AND P0, PT, RZ, UR4, PT ;  /* 0x00000004ff007c0c */ /* 0x000fe2000bf05070 */
[----:B------:R-:W1:Y:S01]  /*12bf0*/  S2R R6, SR_TID.X ;  /* 0x0000000000067919 */ /* 0x000e620000002100 */
[----:B------:R-:W-:Y:S02]  /*12c00*/  ISETP.NE.AND.EX P1, PT, RZ, UR7, PT, P1 ;  /* 0x00000007ff007c0c */ /* 0x000fe4000bf25310 */
[----:B------:R-:W-:-:S02]  /*12c10*/  ISETP.NE.AND.EX P0, PT, RZ, UR5, PT, P0 ;  /* 0x00000005ff007c0c */ /* 0x000fc4000bf05300 */
[----:B0-----:R-:W-:-:S04]  /*12c20*/  IADD3 R2, P2, R4, UR4, RZ ;  /* 0x0000000404027c10 */ /* 0x001fc8000ff5e0ff */
[----:B--2---:R-:W-:-:S05]  /*12c30*/  IADD3.X R3, R0, UR5, RZ, P2, !PT ;  /* 0x0000000500037c10 */ /* 0x004fca00097fe4ff */
[----:B------:R-:W-:Y:S01]  /*12c40*/  @P1 IADD3 R4, P2, R4, UR6, RZ ;  /* 0x0000000604041c10 */ /* 0x000fe2000ff5e0ff */
[----:B------:R-:W-:Y:S01]  /*12c50*/  ULDC UR4, c[0x0][0xa88] ;  /* 0x0002a20000047ab9 */ /* 0x000fe20000000800 */
[----:B------:R0:W5:Y:S02]  /*12c60*/  @P0 LDG.E R15, desc[UR40][R2.64] ;  /* 0x00000028020f0981 */ /* 0x000164000c1e1900 */
[----:B------:R-:W-:Y:S01]  /*12c70*/  @P1 IADD3.X R5, R0, UR7, RZ, P2, !PT ;  /* 0x0000000700051c10 */ /* 0x000fe200097fe4ff */
[----:B------:R-:W-:Y:S02]  /*12c80*/  IMAD.U32 R0, RZ, RZ, UR4 ;  /* 0x00000004ff007e24 */ /* 0x000fe4000f8e00ff */
[----:B-1----:R-:W-:-:S04]  /*12c90*/  VIADD R32, R6, 0xffffff80 ;  /* 0xffffff8006207836 */ /* 0x002fc80000000000 */
[----:B------:R0:W5:Y:S01]  /*12ca0*/  @P1 LDG.E R0, desc[UR40][R4.64] ;  /* 0x0000002804001981 */ /* 0x000162000c1e1900 */
[----:B------:R-:W-:Y:S02]  /*12cb0*/  ISETP.GT.AND P3, PT, R32, 0xbf, PT ;  /* 0x000000bf2000780c */ /* 0x000fe40003f64270 */
[----:B------:R-:W-:Y:S01]  /*12cc0*/  ISETP.GT.AND P2, PT, R88, 0x1, PT ;  /* 0x000000015800780c */ /* 0x000fe20003f44270 */
[----:B------:R-:W-:-:S12]  /*12cd0*/  @P1 BRA `(.L_x_481) ;  /* 0x0000000000101947 */ /* 0x000fd80003800000 */
[----:B------:R-:W-:Y:S05]  /*12ce0*/  @!P0 BRA `(.L_x_481) ;  /* 0x00000000000c8947 */ /* 0x000fea0003800000 */
[----:B0-----:R-:W2:Y:S04]  /*12cf0*/  LDG.E R5, desc[UR40][R2.64] ;  /* 0x0000002802057981 */ /* 0x001ea8000c1e1900 */
[----:B-----5:R-:W2:Y:S02]  /*12d00*/  LDG.E R0, desc[UR40][R2.64+0x4] ;  /* 0x0000042802007981 */ /* 0x020ea4000c1e1900 */
[----:B--2---:R-:W-:-:S07]  /*12d10*/  IMAD.IADD R0, R0, 0x1, -R5 ;  /* 0x0000000100007824 */ /* 0x004fce00078e0a05 */
.L_x_481:
[----:B0-----:R-:W2:Y:S04]  /*12d20*/  LDL.LU R2, [R1+0x50] ;  /* 0x0000500001027983 */ /* 0x001ea80000300800 */
[----:B------:R-:W3:Y:S01]  /*12d30*/  LDL.LU R3, [R1+0x34] ;  /* 0x0000340001037983 */ /* 0x000ee20000300800 */
[----:B------:R-:W-:Y:S01]  /*12d40*/  BSSY B1, `(.L_x_482) ;  /* 0x0000038000017945 */ /* 0x000fe20003800000 */
[----:B-----5:R-:W-:Y:S02]  /*12d50*/  SHF.R.S32.HI R20, RZ, 0x1f, R15 ;  /* 0x0000001fff147819 */ /* 0x020fe4000001140f */
[----:B--2---:R-:W-:Y:S02]  /*12d60*/  SEL R24, R2, RZ, !P0 ;  /* 0x000000ff02187207 */ /* 0x004fe40004000000 */
[----:B---3--:R-:W-:Y:S01]  /*12d70*/  SEL R29, R3, RZ, !P0 ;  /* 0x000000ff031d7207 */ /* 0x008fe20004000000 */
[----:B------:R-:W-:Y:S06]  /*12d80*/  @P3 BRA `(.L_x_483) ;  /* 0x0000000000cc3947 */ /* 0x000fec0003800000 */
[----:B------:R-:W2:Y:S01]  /*12d90*/  LDL R2, [R1+0x54] ;  /* 0x0000540001027983 */ /* 0x000ea20000100800 */
[----:B------:R-:W0:Y:S02]  /*12da0*/  LDC R31, c[0x0][0xbe8] ;  /* 0x0002fa00ff1f7b82 */ /* 0x000e240000000800 */
[----:B0-----:R-:W-:Y:S02]  /*12db0*/  IMAD R3, R0, R31, RZ ;  /* 0x0000001f00037224 */ /* 0x001fe400078e02ff */
[----:B--2---:R-:W-:-:S04]  /*12dc0*/  IMAD R2, R2, 0xc0, R6 ;  /* 0x000000c002027824 */ /* 0x004fc800078e0206 */
[----:B------:R-:W-:-:S05]  /*12dd0*/  VIADD R28, R2, 0xffffff80 ;  /* 0xffffff80021c7836 */ /* 0x000fca0000000000 */
[----:B------:R-:W-:-:S13]  /*12de0*/  ISETP.GE.AND P0, PT, R28, R3, PT ;  /* 0x000000031c00720c */ /* 0x000fda0003f06270 */
[----:B------:R-:W-:Y:S05]  /*12df0*/  @P0 BRA `(.L_x_483) ;  /* 0x0000000000b00947 */ /* 0x000fea0003800000 */
[----:B------:R-:W2:Y:S01]  /*12e00*/  LDL.LU R34, [R1+0x5c] ;  /* 0x00005c0001227983 */ /* 0x000ea20000300800 */
[----:B------:R-:W-:Y:S01]  /*12e10*/  IMAD.MOV.U32 R2, RZ, RZ, 0x9b8 ;  /* 0x000009b8ff027424 */ /* 0x000fe200078e00ff */
[----:B------:R-:W-:Y:S01]  /*12e20*/  ISETP.GT.AND P3, PT, R88, 0x1, PT ;  /* 0x000000015800780c */ /* 0x000fe20003f64270 */
[----:B------:R-:W-:Y:S01]  /*12e30*/  IMAD.MOV.U32 R21, RZ, RZ, R28 ;  /* 0x000000ffff157224 */ /* 0x000fe200078e001c */
[----:B------:R-:W-:Y:S02]  /*12e40*/  ISETP.NE.AND P0, PT, R31, 0x1, PT ;  /* 0x000000011f00780c */ /* 0x000fe40003f05270 */
[----:B------:R-:W-:Y:S02]  /*12e50*/  SEL R30, R2, 0x978, P3 ;  /* 0x00000978021e7807 */ /* 0x000fe40001800000 */
[----:B------:R-:W0:Y:S08]  /*12e60*/  LDC.64 R2, c[0x0][0xba8] ;  /* 0x0002ea00ff027b82 */ /* 0x000e300000000a00 */
[----:B------:R-:W1:Y:S08]  /*12e70*/  LDC.64 R10, c[0x0][R30+0x220] ;  /* 0x000088001e0a7b82 */ /* 0x000e700000000a00 */
[----:B------:R-:W3:Y:S08]  /*12e80*/  LDC.64 R8, c[0x0][R30+0x218] ;  /* 0x000086001e087b82 */ /* 0x000ef00000000a00 */
[----:B------:R-:W4:Y:S08]  /*12e90*/  LDC.64 R6, c[0x0][R30+0x228] ;  /* 0x00008a001e067b82 */ /* 0x000f300000000a00 */
[----:B------:R-:W5:Y:S08]  /*12ea0*/  LDC.64 R4, c[0x0][R30+0x210] ;  /* 0x000084001e047b82 */ /* 0x000f700000000a00 */
[----:B------:R-:W3:Y:S08]  /*12eb0*/  @P0 LDC R13, c[0x0][0xbec] ;  /* 0x0002fb00ff0d0b82 */ /* 0x000ef00000000800 */
[----:B------:R-:W4:Y:S01]  /*12ec0*/  @P0 LDC R35, c[0x0][0xbf0] ;  /* 0x0002fc00ff230b82 */ /* 0x000f220000000800 */
[----:B-1----:R-:W-:-:S07]  /*12ed0*/  IMAD R11, R11, R29, RZ ;  /* 0x0000001d0b0b7224 */ /* 0x002fce00078e02ff */
[----:B0-----:R-:W0:Y:S01]  /*12ee0*/  @!P3 LDC R2, c[0x0][0xb50] ;  /* 0x0002d400ff02bb82 */ /* 0x001e220000000800 */
[----:B------:R-:W-:Y:S02]  /*12ef0*/  IMAD R11, R10, R24, R11 ;  /* 0x000000180a0b7224 */ /* 0x000fe400078e020b */
[----:B---3--:R-:W-:-:S05]  /*12f00*/  @P0 IMAD.HI.U32 R14, R28, R13, RZ ;  /* 0x0000000d1c0e0227 */ /* 0x008fca00078e00ff */
[----:B------:R-:W1:Y:S01]  /*12f10*/  @!P3 LDC R3, c[0x0][0xb54] ;  /* 0x0002d500ff03bb82 */ /* 0x000e620000000800 */
[-C--:B------:R-:W-:Y:S02]  /*12f20*/  IMAD R33, R9, R22.reuse, RZ ;  /* 0x0000001609217224 */ /* 0x080fe400078e02ff */
[----:B------:R-:W-:Y:S01]  /*12f30*/  IMAD.WIDE.U32 R12, R8, R22, RZ ;  /* 0x00000016080c7225 */ /* 0x000fe200078e00ff */
[----:B----4-:R-:W-:-:S03]  /*12f40*/  @P0 SHF.R.U32.HI R21, RZ, R35, R14 ;  /* 0x00000023ff150219 */ /* 0x010fc6000001160e */
[----:B------:R-:W-:-:S04]  /*12f50*/  IMAD.WIDE.U32 R8, R10, R29, RZ ;  /* 0x0000001d0a087225 */ /* 0x000fc800078e00ff */
[----:B------:R-:W-:Y:S01]  /*12f60*/  IMAD.IADD R13, R33, 0x1, R13 ;  /* 0x00000001210d7824 */ /* 0x000fe200078e020d */
[----:B------:R-:W-:Y:S01]  /*12f70*/  IADD3 R12, P0, P1, R8, R12, R15 ;  /* 0x0000000c080c7210 */ /* 0x000fe2000791e00f */
[----:B------:R-:W-:Y:S02]  /*12f80*/  IMAD.MOV R8, RZ, RZ, -R21 ;  /* 0x000000ffff087224 */ /* 0x000fe400078e0a15 */
[----:B------:R-:W-:Y:S02]  /*12f90*/  IMAD.IADD R11, R9, 0x1, R11 ;  /* 0x00000001090b7824 */ /* 0x000fe400078e020b */
[----:B------:R-:W-:-:S03]  /*12fa0*/  IMAD R9, R31, R8, R28 ;  /* 0x000000081f097224 */ /* 0x000fc600078e021c */
[----:B------:R-:W-:Y:S01]  /*12fb0*/  IADD3.X R8, R11, R13, R20, P0, P1 ;  /* 0x0000000d0b087210 */ /* 0x000fe200007e2414 */
[----:B-----5:R-:W-:Y:S01]  /*12fc0*/  IMAD R5, R5, R9, RZ ;  /* 0x0000000905057224 */ /* 0x020fe200078e02ff */
[----:B------:R-:W-:-:S05]  /*12fd0*/  SHF.R.S32.HI R11, RZ, 0x1f, R9 ;  /* 0x0000001fff0b7819 */ /* 0x000fca0000011409 */
[----:B------:R-:W-:Y:S01]  /*12fe0*/  IMAD R11, R4, R11, R5 ;  /* 0x0000000b040b7224 */ /* 0x000fe200078e0205 */
[----:B--2---:R-:W-:-:S05]  /*12ff0*/  SEL R35, R34, RZ, P3 ;  /* 0x000000ff22237207 */ /* 0x004fca0001800000 */
[-C--:B------:R-:W-:Y:S02]  /*13000*/  IMAD R33, R7, R35.reuse, RZ ;  /* 0x0000002307217224 */ /* 0x080fe400078e02ff */
[----:B------:R-:W-:-:S04]  /*13010*/  IMAD.WIDE.U32 R6, R6, R35, RZ ;  /* 0x0000002306067225 */ /* 0x000fc800078e00ff */
[----:B------:R-:W-:Y:S01]  /*13020*/  IMAD.IADD R7, R33, 0x1, R7 ;  /* 0x0000000121077824 */ /* 0x000fe200078e0207 */
[----:B------:R-:W-:Y:S02]  /*13030*/  IADD3 R6, P0, P1, R21, R12, R6 ;  /* 0x0000000c15067210 */ /* 0x000fe4000791e006 */
[----:B------:R-:W-:-:S04]  /*13040*/  SHF.R.S32.HI R21, RZ, 0x1f, R21 ;  /* 0x0000001fff157819 */ /* 0x000fc80000011415 */
[----:B------:R-:W-:-:S03]  /*13050*/  IADD3.X R7, R21, R8, R7, P0, P1 ;  /* 0x0000000815077210 */ /* 0x000fc600007e2407 */
[----:B------:R-:W-:-:S04]  /*13060*/  IMAD.WIDE.U32 R4, R4, R9, R6 ;  /* 0x0000000904047225 */ /* 0x000fc800078e0006 */
[----:B------:R-:W-:Y:S01]  /*13070*/  IMAD.IADD R5, R5, 0x1, R11 ;  /* 0x0000000105057824 */ /* 0x000fe200078e020b */
[----:B0-----:R-:W-:-:S04]  /*13080*/  LEA R2, P0, R4, R2, 0x2 ;  /* 0x0000000204027211 */ /* 0x001fc800078010ff */
[----:B-1----:R-:W-:Y:S01]  /*13090*/  LEA.HI.X R3, R4, R3, R5, 0x2, P0 ;  /* 0x0000000304037211 */ /* 0x002fe200000f1405 */
[----:B------:R-:W-:-:S05]  /*130a0*/  IMAD.MOV.U32 R5, RZ, RZ, -0x800000 ;  /* 0xff800000ff057424 */ /* 0x000fca00078e00ff */
[----:B------:R0:W-:Y:S03]  /*130b0*/  STG.E desc[UR40][R2.64], R5 ;  /* 0x0000000502007986 */ /* 0x0001e6000c101928 */
.L_x_483:
[----:B------:R-:W-:Y:S05]  /*130c0*/  BSYNC B1 ;  /* 0x0000000000017941 */ /* 0x000fea0003800000 */
.L_x_482:
[----:B------:R-:W-:Y:S05]  /*130d0*/  @P2 BRA `(.L_x_478) ;  /* 0x00000004006c2947 */ /* 0x000fea0003800000 */
[----:B------:R1:W5:Y:S01]  /*130e0*/  LDL R10, [R1+0x60] ;  /* 0x00006000010a7983 */ /* 0x0003620000100800 */
[----:B------:R-:W2:Y:S03]  /*130f0*/  LDC R11, c[0x0][0xbe8] ;  /* 0x0002fa00ff0b7b82 */ /* 0x000ea60000000800 */
[----:B------:R1:W5:Y:S04]  /*13100*/  LDL R14, [R1+0xa8] ;  /* 0x0000a800010e7983 */ /* 0x0003680000100800 */
[----:B------:R1:W5:Y:S04]  /*13110*/  LDL R21, [R1+0x58] ;  /* 0x0000580001157983 */ /* 0x0003680000100800 */
[----:B------:R-:W3:Y:S04]  /*13120*/  LDL R8, [R1+0xac] ;  /* 0x0000ac0001087983 */ /* 0x000ee80000100800 */
[----:B------:R-:W4:Y:S01]  /*13130*/  LDL R6, [R1+0x38] ;  /* 0x0000380001067983 */ /* 0x000f220000100800 */
[--C-:B------:R-:W-:Y:S01]  /*13140*/  SHF.R.S32.HI R4, RZ, 0x1f, R32.reuse ;  /* 0x0000001fff047819 */ /* 0x100fe20000011420 */
[----:B------:R-:W-:Y:S01]  /*13150*/  ULDC.64 UR4, c[0x0][0xaa0] ;  /* 0x0002a80000047ab9 */ /* 0x000fe20000000a00 */
[----:B------:R-:W-:Y:S01]  /*13160*/  SHF.R.S32.HI R13, RZ, 0x1f, R32 ;  /* 0x0000001fff0d7819 */ /* 0x000fe20000011420 */
[----:B------:R-:W4:Y:S01]  /*13170*/  LDL.LU R12, [R1+0x54] ;  /* 0x00005400010c7983 */ /* 0x000f220000300800 */
[-C--:B------:R-:W-:Y:S01]  /*13180*/  LEA.HI R4, R4, R32.reuse, RZ, 0x2 ;  /* 0x0000002004047211 */ /* 0x080fe200078f10ff */
[----:B0-----:R-:W-:Y:S01]  /*13190*/  IMAD R2, R20, UR4, RZ ;  /* 0x0000000414027c24 */ /* 0x001fe2000f8e02ff */
[----:B------:R-:W-:Y:S01]  /*131a0*/  LEA.HI R13, R13, R32, RZ, 0x2 ;  /* 0x000000200d0d7211 */ /* 0x000fe200078f10ff */
[----:B------:R-:W-:Y:S01]  /*131b0*/  ULDC.64 UR6, c[0x0][0xaf0] ;  /* 0x0002bc0000067ab9 */ /* 0x000fe20000000a00 */
[----:B--2---:R-:W-:Y:S01]  /*131c0*/  ISETP.NE.AND P0, PT, R11, 0x1, PT ;  /* 0x000000010b00780c */ /* 0x004fe20003f05270 */
[C---:B------:R-:W-:Y:S01]  /*131d0*/  IMAD R5, R15.reuse, UR5, R2 ;  /* 0x000000050f057c24 */ /* 0x040fe2000f8e0202 */
[----:B------:R-:W-:Y:S01]  /*131e0*/  LOP3.LUT R4, R4, 0xfffffffc, RZ, 0xc0, !PT ;  /* 0xfffffffc04047812 */ /* 0x000fe200078ec0ff */
[----:B------:R-:W-:Y:S01]  /*131f0*/  IMAD.WIDE.U32 R2, R15, UR4, RZ ;  /* 0x000000040f027c25 */ /* 0x000fe2000f8e00ff */
[----:B------:R-:W-:Y:S01]  /*13200*/  SHF.R.S32.HI R13, RZ, 0x2, R13 ;  /* 0x00000002ff0d7819 */ /* 0x000fe2000001140d */
[----:B------:R-:W-:Y:S01]  /*13210*/  ULDC.64 UR4, c[0x0][0xae8] ;  /* 0x0002ba0000047ab9 */ /* 0x000fe20000000a00 */
[----:B------:R-:W-:Y:S01]  /*13220*/  BSSY B1, `(.L_x_484) ;  /* 0x0000035000017945 */ /* 0x000fe20003800000 */
[----:B------:R-:W-:-:S02]  /*13230*/  IMAD.IADD R4, R32, 0x1, -R4 ;  /* 0x0000000120047824 */ /* 0x000fc400078e0a04 */
[----:B------:R-:W-:Y:S02]  /*13240*/  IMAD.IADD R3, R3, 0x1, R5 ;  /* 0x0000000103037824 */ /* 0x000fe400078e0205 */
[----:B------:R-:W-:Y:S02]  /*13250*/  IMAD R4, R4, 0x60, R13 ;  /* 0x0000006004047824 */ /* 0x000fe400078e020d */
[----:B------:R-:W0:Y:S01]  /*13260*/  @P0 LDC R7, c[0x0][0xbec] ;  /* 0x0002fb00ff070b82 */ /* 0x000e220000000800 */
[----:B------:R-:W-:-:S04]  /*13270*/  IMAD.WIDE.U32 R2, R22, UR4, R2 ;  /* 0x0000000416027c25 */ /* 0x000fc8000f8e0002 */
[----:B------:R-:W-:Y:S01]  /*13280*/  IMAD R3, R22, UR5, R3 ;  /* 0x0000000516037c24 */ /* 0x000fe2000f8e0203 */
[----:B------:R-:W-:Y:S02]  /*13290*/  ULDC.64 UR4, c[0x0][0xae0] ;  /* 0x0002b80000047ab9 */ /* 0x000fe40000000a00 */
[----:B------:R-:W2:Y:S01]  /*132a0*/  @P0 LDC R9, c[0x0][0xbf0] ;  /* 0x0002fc00ff090b82 */ /* 0x000ea20000000800 */
[----:B------:R-:W-:Y:S01]  /*132b0*/  IMAD.WIDE.U32 R2, R29, UR6, R2 ;  /* 0x000000061d027c25 */ /* 0x000fe2000f8e0002 */
[----:B---3--:R-:W-:-:S03]  /*132c0*/  MOV R28, R8 ;  /* 0x00000008001c7202 */ /* 0x008fc60000000f00 */
[----:B----4-:R-:W-:Y:S02]  /*132d0*/  IMAD.MOV.U32 R30, RZ, RZ, R6 ;  /* 0x000000ffff1e7224 */ /* 0x010fe400078e0006 */
[----:B------:R-:W-:Y:S02]  /*132e0*/  IMAD R6, R24, UR6, RZ ;  /* 0x0000000618067c24 */ /* 0x000fe4000f8e02ff */
[----:B------:R-:W-:-:S04]  /*132f0*/  IMAD R8, R12, 0xc0, R4 ;  /* 0x000000c00c087824 */ /* 0x000fc800078e0204 */
[----:B0-----:R-:W-:-:S04]  /*13300*/  @P0 IMAD.HI.U32 R4, R8, R7, RZ ;  /* 0x0000000708040227 */ /* 0x001fc800078e00ff */
[----:B------:R-:W-:Y:S01]  /*13310*/  IMAD.MOV.U32 R5, RZ, RZ, R8 ;  /* 0x000000ffff057224 */ /* 0x000fe200078e0008 */
[----:B--2---:R-:W-:Y:S01]  /*13320*/  @P0 SHF.R.U32.HI R5, RZ, R9, R4 ;  /* 0x00000009ff050219 */ /* 0x004fe20000011604 */
[----:B------:R-:W-:-:S03]  /*13330*/  IMAD R9, R29, UR7, R6 ;  /* 0x000000071d097c24 */ /* 0x000fc6000f8e0206 */
[--C-:B------:R-:W-:Y:S01]  /*13340*/  SHF.R.S32.HI R4, RZ, 0x1f, R5.reuse ;  /* 0x0000001fff047819 */ /* 0x100fe20000011405 */
[----:B------:R-:W-:Y:S02]  /*13350*/  IMAD.MOV R7, RZ, RZ, -R5 ;  /* 0x000000ffff077224 */ /* 0x000fe400078e0a05 */
[----:B------:R-:W-:Y:S02]  /*13360*/  IMAD.IADD R3, R3, 0x1, R9 ;  /* 0x0000000103037824 */ /* 0x000fe400078e0209 */
[----:B------:R-:W-:Y:S02]  /*13370*/  IMAD R7, R11, R7, R8 ;  /* 0x000000070b077224 */ /* 0x000fe400078e0208 */
[----:B------:R-:W-:Y:S02]  /*13380*/  IMAD R4, R4, UR4, RZ ;  /* 0x0000000404047c24 */ /* 0x000fe4000f8e02ff */
[----:B------:R-:W-:-:S04]  /*13390*/  IMAD.WIDE.U32 R2, R5, UR4, R2 ;  /* 0x0000000405027c25 */ /* 0x000fc8000f8e0002 */
[----:B------:R-:W-:Y:S01]  /*133a0*/  IMAD R9, R5, UR5, R4 ;  /* 0x0000000505097c24 */ /* 0x000fe2000f8e0204 */
[----:B------:R-:W-:Y:S01]  /*133b0*/  SHF.R.S32.HI R4, RZ, 0x1f, R7 ;  /* 0x0000001fff047819 */ /* 0x000fe20000011407 */
[----:B------:R-:W-:Y:S01]  /*133c0*/  ULDC.64 UR4, c[0x0][0xad8] ;  /* 0x0002b60000047ab9 */ /* 0x000fe20000000a00 */
[----:B------:R-:W-:Y:S02]  /*133d0*/  IMAD R11, R0, R11, RZ ;  /* 0x0000000b000b7224 */ /* 0x000fe400078e02ff */
[----:B------:R-:W-:Y:S02]  /*133e0*/  IMAD.IADD R3, R3, 0x1, R9 ;  /* 0x0000000103037824 */ /* 0x000fe400078e0209 */
[----:B------:R-:W-:Y:S02]  /*133f0*/  IMAD R4, R4, UR4, RZ ;  /* 0x0000000404047c24 */ /* 0x000fe4000f8e02ff */
[----:B------:R-:W-:Y:S02]  /*13400*/  IMAD R0, R12, 0xc0, R13 ;  /* 0x000000c00c007824 */ /* 0x000fe400078e020d */
[----:B------:R-:W-:-:S02]  /*13410*/  IMAD R5, R7, UR5, R4 ;  /* 0x0000000507057c24 */ /* 0x000fc4000f8e0204 */
[----:B------:R-:W-:Y:S01]  /*13420*/  IMAD.WIDE.U32 R2, R7, UR4, R2 ;  /* 0x0000000407027c25 */ /* 0x000fe2000f8e0002 */
[----:B------:R-:W-:Y:S01]  /*13430*/  ISETP.GE.AND P0, PT, R0, R11, PT ;  /* 0x0000000b0000720c */ /* 0x000fe20003f06270 */
[----:B------:R-:W-:Y:S02]  /*13440*/  ULDC.64 UR4, c[0x0][0xa80] ;  /* 0x0002a00000047ab9 */ /* 0x000fe40000000a00 */
[----:B------:R-:W-:Y:S01]  /*13450*/  IMAD.IADD R3, R3, 0x1, R5 ;  /* 0x0000000103037824 */ /* 0x000fe200078e0205 */
[----:B------:R-:W-:-:S04]  /*13460*/  LEA R4, P1, R2, UR4, 0x1 ;  /* 0x0000000402047c11 */ /* 0x000fc8000f8208ff */
[----:B------:R-:W-:Y:S02]  /*13470*/  LEA.HI.X R5, R2, UR5, R3, 0x1, P1 ;  /* 0x0000000502057c11 */ /* 0x000fe400088f0c03 */
[----:B------:R1:W0:Y:S04]  /*13480*/  SHFL.IDX PT, R2, R4, RZ, 0x1c1f ;  /* 0x001c1fff04027589 */ /* 0x00022800000e0000 */
[----:B------:R1:W2:Y:S01]  /*13490*/  SHFL.IDX PT, R3, R5, RZ, 0x1c1f ;  /* 0x001c1fff05037589 */ /* 0x0002a200000e0000 */
[----:B------:R-:W-:Y:S05]  /*134a0*/  @P0 BRA `(.L_x_485) ;  /* 0x0000000000300947 */ /* 0x000fea0003800000 */
[----:B------:R-:W-:Y:S02]  /*134b0*/  ULDC UR4, c[0x0][0xac8] ;  /* 0x0002b20000047ab9 */ /* 0x000fe40000000800 */
[----:B-----5:R-:W-:Y:S02]  /*134c0*/  ISETP.GE.AND P3, PT, R21, UR4, PT ;  /* 0x0000000415007c0c */ /* 0x020fe4000bf66270 */
[----:B------:R-:W-:Y:S02]  /*134d0*/  ISETP.GE.AND P4, PT, R10, UR4, PT ;  /* 0x000000040a007c0c */ /* 0x000fe4000bf86270 */
[----:B------:R-:W-:-:S09]  /*134e0*/  ISETP.GE.AND P2, PT, R30, UR4, PT ;  /* 0x000000041e007c0c */ /* 0x000fd2000bf46270 */
[CC--:B0-----:R-:W-:Y:S02]  /*134f0*/  @!P3 LEA R8, P0, R21.reuse, R2.reuse, 0x1 ;  /* 0x000000021508b211 */ /* 0x0c1fe400078008ff */
[----:B------:R-:W-:Y:S02]  /*13500*/  @!P4 LEA R12, P1, R10, R2, 0x1 ;  /* 0x000000020a0cc211 */ /* 0x000fe400078208ff */
[----:B--2---:R-:W-:Y:S01]  /*13510*/  @!P2 IMAD.WIDE R6, R30, 0x2, R2 ;  /* 0x000000021e06a825 */ /* 0x004fe200078e0202 */
[-C--:B------:R-:W-:Y:S02]  /*13520*/  @!P3 LEA.HI.X R9, R21, R3.reuse, R28, 0x1, P0 ;  /* 0x000000031509b211 */ /* 0x080fe400000f0c1c */
[----:B------:R-:W-:Y:S02]  /*13530*/  @!P4 LEA.HI.X R13, R10, R3, R14, 0x1, P1 ;  /* 0x000000030a0dc211 */ /* 0x000fe400008f0c0e */
[----:B------:R3:W-:Y:S04]  /*13540*/  @!P2 ST.E.128 desc[UR40][R6.64], RZ ;  /* 0x000000ff0600a985 */ /* 0x0007e8000c101d28 */
[----:B------:R3:W-:Y:S04]  /*13550*/  @!P3 ST.E.128 desc[UR40][R8.64], RZ ;  /* 0x000000ff0800b985 */ /* 0x0007e8000c101d28 */
[----:B------:R3:W-:Y:S02]  /*13560*/  @!P4 ST.E.128 desc[UR40][R12.64], RZ ;  /* 0x000000ff0c00c985 */ /* 0x0007e4000c101d28 */
.L_x_485:
[----:B------:R-:W-:Y:S05]  /*13570*/  BSYNC B1 ;  /* 0x0000000000017941 */ /* 0x000fea0003800000 */
.L_x_484:
[----:B------:R-:W-:Y:S01]  /*13580*/  VIADD R0, R0, 0x60 ;  /* 0x0000006000007836 */ /* 0x000fe20000000000 */
[----:B--2---:R2:W4:Y:S04]  /*13590*/  SHFL.IDX PT, R3, R5, 0x1, 0x1c1f ;  /* 0x003c1f0005037f89 */ /* 0x00452800000e0000 */
[----:B------:R-:W-:Y:S01]  /*135a0*/  ISETP.GE.AND P0, PT, R0, R11, PT ;  /* 0x0000000b0000720c */ /* 0x000fe20003f06270 */
[----:B0-----:R2:W0:-:S12]  /*135b0*/  SHFL.IDX PT, R2, R4, 0x1, 0x1c1f ;  /* 0x003c1f0004027f89 */ /* 0x00141800000e0000 */
[----:B--2---:R-:W-:Y:S05]  /*135c0*/  @P0 BRA `(.L_x_478) ;  /* 0x0000000000300947 */ /* 0x004fea0003800000 */
[----:B------:R-:W-:Y:S02]  /*135d0*/  ULDC UR4, c[0x0][0xac8] ;  /* 0x0002b20000047ab9 */ /* 0x000fe40000000800 */
[----:B-----5:R-:W-:Y:S02]  /*135e0*/  ISETP.GE.AND P3, PT, R21, UR4, PT ;  /* 0x0000000415007c0c */ /* 0x020fe4000bf66270 */
[----:B------:R-:W-:Y:S02]  /*135f0*/  ISETP.GE.AND P4, PT, R10, UR4, PT ;  /* 0x000000040a007c0c */ /* 0x000fe4000bf86270 */
[----:B------:R-:W-:-:S09]  /*13600*/  ISETP.GE.AND P2, PT, R30, UR4, PT ;  /* 0x000000041e007c0c */ /* 0x000fd2000bf46270 */
[CC--:B0--3--:R-:W-:Y:S02]  /*13610*/  @!P3 LEA R6, P0, R21.reuse, R2.reuse, 0x1 ;  /* 0x000000021506b211 */ /* 0x0c9fe400078008ff */
[----:B------:R-:W-:Y:S02]  /*13620*/  @!P4 LEA R8, P1, R10, R2, 0x1 ;  /* 0x000000020a08c211 */ /* 0x000fe400078208ff */
[----:B-1--4-:R-:W-:Y:S01]  /*13630*/  @!P2 IMAD.WIDE R4, R30, 0x2, R2 ;  /* 0x000000021e04a825 */ /* 0x012fe200078e0202 */
[-C--:B------:R-:W-:Y:S02]  /*13640*/  @!P3 LEA.HI.X R7, R21, R3.reuse, R28, 0x1, P0 ;  /* 0x000000031507b211 */ /* 0x080fe400000f0c1c */
[----:B------:R-:W-:Y:S02]  /*13650*/  @!P4 LEA.HI.X R9, R10, R3, R14, 0x1, P1 ;  /* 0x000000030a09c211 */ /* 0x000fe400008f0c0e */
[----:B------:R2:W-:Y:S04]  /*13660*/  @!P2 ST.E.128 desc[UR40][R4.64], RZ ;  /* 0x000000ff0400a985 */ /* 0x0005e8000c101d28 */
[----:B------:R2:W-:Y:S04]  /*13670*/  @!P3 ST.E.128 desc[UR40][R6.64], RZ ;  /* 0x000000ff0600b985 */ /* 0x0005e8000c101d28 */
[----:B------:R2:W-:Y:S02]  /*13680*/  @!P4 ST.E.128 desc[UR40][R8.64], RZ ;  /* 0x000000ff0800c985 */ /* 0x0005e4000c101d28 */
.L_x_478:
[----:B------:R-:W-:Y:S05]  /*13690*/  BSYNC B0 ;  /* 0x0000000000007941 */ /* 0x000fea0003800000 */
.L_x_472:
[----:B------:R-:W-:Y:S02]  /*136a0*/  ULDC UR4, c[0x0][0xc3c] ;  /* 0x00030f0000047ab9 */ /* 0x000fe40000000800 */
[----:B------:R-:W-:-:S13]  /*136b0*/  ISETP.GE.AND P0, PT, R27, UR4, PT ;  /* 0x000000041b007c0c */ /* 0x000fda000bf06270 */
[----:B------:R-:W-:Y:S05]  /*136c0*/  @!P0 BRA `(.L_x_486) ;  /* 0xfffffed800fc8947 */ /* 0x000fea000383ffff */
[----:B------:R-:W-:Y:S05]  /*136d0*/  BRA `(.L_x_359) ;  /* 0x00000074002c7947 */ /* 0x000fea0003800000 */
.L_x_357:
[----:B------:R-:W-:-:S08]  /*136e0*/  NOP ;  /* 0x0000000000007918 */ /* 0x000fd00000000000 */
[----:B--2---:R-:W0:-:S00]  /*136f0*/  USETMAXREG.DEALLOC.CTAPOOL 0x20 ;  /* 0x00000020000079c8 */ /* 0x004e0000080e0500 */
[----:B0-----:R-:W2:Y:S01]  /*13700*/  LDL.LU R3, [R1+0x28] ;  /* 0x0000280001037983 */ /* 0x001ea20000300800 */
[----:B------:R-:W-:-:S06]  /*13710*/  LOP3.LUT R0, R6, 0x3, RZ, 0xc0, !PT ;  /* 0x0000000306007812 */ /* 0x000fcc00078ec0ff */
[----:B------:R-:W0:Y:S02]  /*13720*/  SHFL.IDX PT, R0, R0, RZ, 0x1f ;  /* 0x00001fff00007589 */ /* 0x000e2400000e0000 */
[----:B0-----:R-:W-:-:S13]  /*13730*/  ISETP.NE.AND P0, PT, R0, RZ, PT ;  /* 0x000000ff0000720c */ /* 0x001fda0003f05270 */
[----:B------:R-:W-:Y:S01]  /*13740*/  @P0 BAR.SYNC.DEFER_BLOCKING 0x5, 0x200 ;  /* 0x0148000000000b1d */ /* 0x000fe20000010000 */
[----:B--2---:R-:W-:-:S04]  /*13750*/  LOP3.LUT R3, R3, 0xffffffef, RZ, 0xc0, !PT ;  /* 0xffffffef03037812 */ /* 0x004fc800078ec0ff */
[----:B------:R-:W-:-:S05]  /*13760*/  @P0 LOP3.LUT R3, R3, 0x10, RZ, 0xfc, !PT ;  /* 0x0000001003030812 */ /* 0x000fca00078efcff */
[----:B------:R0:W-:Y:S02]  /*13770*/  STL [R1+0x28], R3 ;  /* 0x0000280301007387 */ /* 0x0001e40000100800 */
[----:B0-----:R-:W-:-:S04]  /*13780*/  @P0 MOV R3, 0x400 ;  /* 0x0000040000030802 */ /* 0x001fc80000000f00 */
[----:B------:R-:W-:-:S05]  /*13790*/  @P0 LEA R2, R2, R3, 0x18 ;  /* 0x0000000302020211 */ /* 0x000fca00078ec0ff */
[----:B------:R0:W1:Y:S01]  /*137a0*/  @P0 LDS.128 R24, [R2+0x19cd0] ;  /* 0x019cd00002180984 */ /* 0x0000620000000c00 */
[----:B------:R-:W-:Y:S06]  /*137b0*/  @P0 BAR.ARV 0x4, 0x200 ;  /* 0x0108000000000b1d */ /* 0x000fec0000002000 */
[----:B------:R-:W-:Y:S05]  /*137c0*/  @P0 BRA `(.L_x_487) ;  /* 0x0000000800880947 */ /* 0x000fea0003800000 */
[----:B------:R-:W2:Y:S01]  /*137d0*/  S2R R4, SR_TID.X ;  /* 0x0000000000047919 */ /* 0x000ea20000002100 */
[----:B------:R-:W-:Y:S01]  /*137e0*/  ULDC UR4, c[0x0][0xc3c] ;  /* 0x00030f0000047ab9 */ /* 0x000fe20000000800 */
[----:B------:R-:W-:Y:S02]  /*137f0*/  IMAD.MOV.U32 R7, RZ, RZ, RZ ;  /* 0x000000ffff077224 */ /* 0x000fe400078e00ff */
[----:B------:R-:W-:Y:S01]  /*13800*/  IMAD.MOV.U32 R8, RZ, RZ, RZ ;  /* 0x000000ffff087224 */ /* 0x000fe200078e00ff */
[----:B------:R-:W3:Y:S01]  /*13810*/  S2UR UR6, SR_CTAID.X ;  /* 0x00000000000679c3 */ /* 0x000ee20000002500 */
[----:B------:R-:W-:Y:S01]  /*13820*/  ULDC UR5, c[0x0][0xc38] ;  /* 0x00030e0000057ab9 */ /* 0x000fe20000000800 */
[----:B--2---:R-:W-:-:S04]  /*13830*/  LOP3.LUT R0, R4, 0x1f, RZ, 0xc0, !PT ;  /* 0x0000001f04007812 */ /* 0x004fc800078ec0ff */
[----:B------:R-:W-:-:S04]  /*13840*/  ISETP.NE.AND P0, PT, R0, 0x1f, PT ;  /* 0x0000001f0000780c */ /* 0x000fc80003f05270 */
[----:B------:R-:W-:-:S13]  /*13850*/  ISETP.GE.OR P1, PT, R0, UR4, !P0 ;  /* 0x0000000400007c0c */ /* 0x000fda000c726670 */
[----:B------:R-:W2:Y:S08]  /*13860*/  @!P1 LDC.64 R4, c[0x0][0xc80] ;  /* 0x00032000ff049b82 */ /* 0x000eb00000000a00 */
[----:B0-----:R-:W0:Y:S01]  /*13870*/  @!P1 LDC.64 R2, c[0x0][0xc78] ;  /* 0x00031e00ff029b82 */ /* 0x001e220000000a00 */
[----:B--2---:R-:W-:-:S05]  /*13880*/  @!P1 IMAD.WIDE.U32 R4, R0, 0x4, R4 ;  /* 0x0000000400049825 */ /* 0x004fca00078e0004 */
[----:B------:R-:W2:Y:S01]  /*13890*/  @!P1 LDG.E R7, desc[UR40][R4.64] ;  /* 0x0000002804079981 */ /* 0x000ea2000c1e1900 */
[----:B0-----:R-:W-:-:S05]  /*138a0*/  @!P1 IMAD.WIDE.U32 R2, R0, 0x4, R2 ;  /* 0x0000000400029825 */ /* 0x001fca00078e0002 */
[----:B------:R-:W2:Y:S01]  /*138b0*/  @!P1 LDG.E R8, desc[UR40][R2.64] ;  /* 0x0000002802089981 */ /* 0x000ea2000c1e1900 */
[C---:B------:R-:W-:Y:S02]  /*138c0*/  ISETP.NE.AND P1, PT, R0.reuse, RZ, PT ;  /* 0x000000ff0000720c */ /* 0x040fe40003f25270 */
[C---:B------:R-:W-:Y:S02]  /*138d0*/  ISETP.GE.U32.AND P2, PT, R0.reuse, 0x2, PT ;  /* 0x000000020000780c */ /* 0x040fe40003f46070 */
[C---:B------:R-:W-:Y:S02]  /*138e0*/  ISETP.GE.U32.AND P3, PT, R0.reuse, 0x4, PT ;  /* 0x000000040000780c */ /* 0x040fe40003f66070 */
[C---:B------:R-:W-:Y:S02]  /*138f0*/  ISETP.GE.U32.AND P4, PT, R0.reuse, 0x8, PT ;  /* 0x000000080000780c */ /* 0x040fe40003f86070 */
[----:B------:R-:W-:Y:S01]  /*13900*/  ISETP.GE.U32.AND P5, PT, R0, 0x10, PT ;  /* 0x000000100000780c */ /* 0x000fe20003fa6070 */
[----:B------:R-:W-:Y:S01]  /*13910*/  UMOV UR4, URZ ;  /* 0x0000003f00047c82 */ /* 0x000fe20008000000 */
        /* <DEDUP_REMOVED lines=16> */
[----:B------:R-:W0:Y:S02]  /*13a20*/  SHFL.IDX PT, R9, R2, 0x1f, 0x1f ;  /* 0x03e01f0002097f89 */ /* 0x000e2400000e0000 */
[----:B0-----:R-:W-:-:S05]  /*13a30*/  IMAD R9, R9, UR5, RZ ;  /* 0x0000000509097c24 */ /* 0x001fca000f8e02ff */
[----:B---3--:R-:W-:Y:S01]  /*13a40*/  ISETP.GT.AND P6, PT, R9, UR6, PT ;  /* 0x0000000609007c0c */ /* 0x008fe2000bfc4270 */
[----:B------:R-:W-:-:S12]  /*13a50*/  IMAD.MOV.U32 R4, RZ, RZ, R9 ;  /* 0x000000ffff047224 */ /* 0x000fd800078e0009 */
[----:B------:R-:W-:Y:S05]  /*13a60*/  @P6 BRA `(.L_x_488) ;  /* 0x0000000000a06947 */ /* 0x000fea0003800000 */
[----:B------:R-:W-:Y:S01]  /*13a70*/  IMAD.MOV.U32 R9, RZ, RZ, R4 ;  /* 0x000000ffff097224 */ /* 0x000fe200078e0004 */
[----:B------:R-:W-:Y:S01]  /*13a80*/  UMOV UR4, URZ ;  /* 0x0000003f00047c82 */ /* 0x000fe20008000000 */
[----:B------:R-:W-:-:S05]  /*13a90*/  ULDC UR5, c[0x0][0xc38] ;  /* 0x00030e0000057ab9 */ /* 0x000fca0000000800 */
.L_x_490:
[----:B------:R-:W0:Y:S01]  /*13aa0*/  LDC R2, c[0x0][0xc3c] ;  /* 0x00030f00ff027b82 */ /* 0x000e220000000800 */
[----:B------:R-:W-:Y:S01]  /*13ab0*/  UIADD3 UR4, UR4, 0x1f, URZ ;  /* 0x0000001f04047890 */ /* 0x000fe2000fffe03f */
[----:B------:R-:W-:Y:S02]  /*13ac0*/  ULDC UR7, c[0x0][0xc3c] ;  /* 0x00030f0000077ab9 */ /* 0x000fe40000000800 */
[----:B-1----:R-:W-:-:S03]  /*13ad0*/  IMAD.U32 R27, RZ, RZ, UR7 ;  /* 0x00000007ff1b7e24 */ /* 0x002fc6000f8e00ff */
[----:B0-----:R-:W-:-:S13]  /*13ae0*/  ISETP.LE.AND P6, PT, R2, UR4, PT ;  /* 0x0000000402007c0c */ /* 0x001fda000bfc3270 */
[----:B------:R-:W-:Y:S05]  /*13af0*/  @P6 BRA `(.L_x_489) ;  /* 0x0000000400986947 */ /* 0x000fea0003800000 */
[----:B------:R-:W-:Y:S02]  /*13b00*/  VIADD R11, R0, UR4 ;  /* 0x00000004000b7c36 */ /* 0x000fe40008000000 */
[----:B------:R-:W-:Y:S02]  /*13b10*/  IMAD.MOV.U32 R7, RZ, RZ, RZ ;  /* 0x000000ffff077224 */ /* 0x000fe400078e00ff */
[----:B------:R-:W-:Y:S01]  /*13b20*/  IMAD.MOV.U32 R8, RZ, RZ, RZ ;  /* 0x000000ffff087224 */ /* 0x000fe200078e00ff */
[----:B------:R-:W-:-:S13]  /*13b30*/  ISETP.GE.OR P6, PT, R11, R2, !P0 ;  /* 0x000000020b00720c */ /* 0x000fda00047c6670 */
[----:B------:R-:W0:Y:S08]  /*13b40*/  @!P6 LDC.64 R4, c[0x0][0xc80] ;  /* 0x00032000ff04eb82 */ /* 0x000e300000000a00 */
[----:B------:R-:W1:Y:S01]  /*13b50*/  @!P6 LDC.64 R2, c[0x0][0xc78] ;  /* 0x00031e00ff02eb82 */ /* 0x000e620000000a00 */
[----:B0-----:R-:W-:-:S05]  /*13b60*/  @!P6 IMAD.WIDE R4, R11, 0x4, R4 ;  /* 0x000000040b04e825 */ /* 0x001fca00078e0204 */
[----:B------:R-:W2:Y:S01]  /*13b70*/  @!P6 LDG.E R7, desc[UR40][R4.64] ;  /* 0x000000280407e981 */ /* 0x000ea2000c1e1900 */
[----:B-1----:R-:W-:-:S05]  /*13b80*/  @!P6 IMAD.WIDE R2, R11, 0x4, R2 ;  /* 0x000000040b02e825 */ /* 0x002fca00078e0202 */
        /* <DEDUP_REMOVED lines=15> */
[----:B0-----:R-:W-:-:S04]  /*13c80*/  SEL R2, R2, RZ, P5 ;  /* 0x000000ff02027207 */ /* 0x001fc80002800000 */
[----:B------:R-:W-:-:S05]  /*13c90*/  IADD3 R2, R3, R2, RZ ;  /* 0x0000000203027210 */ /* 0x000fca0007ffe0ff */
[----:B------:R-:W0:Y:S02]  /*13ca0*/  SHFL.IDX PT, R4, R2, 0x1f, 0x1f ;  /* 0x03e01f0002047f89 */ /* 0x000e2400000e0000 */
[----:B0-----:R-:W-:-:S04]  /*13cb0*/  IMAD R4, R4, UR5, RZ ;  /* 0x0000000504047c24 */ /* 0x001fc8000f8e02ff */
[----:B------:R-:W-:-:S05]  /*13cc0*/  IMAD.IADD R9, R4, 0x1, R9 ;  /* 0x0000000104097824 */ /* 0x000fca00078e0209 */
[----:B------:R-:W-:-:S13]  /*13cd0*/  ISETP.GT.AND P6, PT, R9, UR6, PT ;  /* 0x0000000609007c0c */ /* 0x000fda000bfc4270 */
[----:B------:R-:W-:Y:S05]  /*13ce0*/  @!P6 BRA `(.L_x_490) ;  /* 0xfffffffc006ce947 */ /* 0x000fea000383ffff */
.L_x_488:
[----:B------:R-:W-:Y:S02]  /*13cf0*/  IMAD.IADD R11, R9, 0x1, -R4 ;  /* 0x00000001090b7824 */ /* 0x000fe400078e0a04 */
[----:B-1----:R-:W-:Y:S02]  /*13d00*/  IMAD.MOV.U32 R24, RZ, RZ, RZ ;  /* 0x000000ffff187224 */ /* 0x002fe400078e00ff */
[----:B------:R-:W-:-:S05]  /*13d10*/  IMAD R3, R2, UR5, R11 ;  /* 0x0000000502037c24 */ /* 0x000fca000f8e020b */
[----:B------:R-:W-:-:S13]  /*13d20*/  ISETP.GT.AND P0, PT, R3, UR6, PT ;  /* 0x0000000603007c0c */ /* 0x000fda000bf04270 */
[----:B------:R-:W-:-:S04]  /*13d30*/  VOTE.ANY R5, PT, !P0 ;  /* 0x0000000000057806 */ /* 0x000fc800040e0100 */
[----:B------:R-:W0:Y:S01]  /*13d40*/  POPC R27, R5 ;  /* 0x00000005001b7309 */ /* 0x000e220000000000 */
[----:B------:R-:W-:Y:S01]  /*13d50*/  ISETP.NE.AND P0, PT, R5, RZ, PT ;  /* 0x000000ff0500720c */ /* 0x000fe20003f05270 */
[----:B0-----:R-:W0:Y:S04]  /*13d60*/  SHFL.IDX PT, R7, R7, R27, 0x1f ;  /* 0x00001f1b07077589 */ /* 0x001e2800000e0000 */
[----:B------:R-:W1:Y:S01]  /*13d70*/  SHFL.IDX PT, R8, R8, R27, 0x1f ;  /* 0x00001f1b08087589 */ /* 0x000e6200000e0000 */
[----:B0-----:R-:W-:-:S04]  /*13d80*/  IABS R4, R7 ;  /* 0x0000000700047213 */ /* 0x001fc80000000000 */
[----:B------:R-:W0:Y:S01]  /*13d90*/  I2F.RP R9, R4 ;  /* 0x0000000400097306 */ /* 0x000e220000209400 */
[----:B-1----:R-:W-:-:S07]  /*13da0*/  IABS R10, R8 ;  /* 0x00000008000a7213 */ /* 0x002fce0000000000 */
[----:B0-----:R-:W0:Y:S02]  /*13db0*/  MUFU.RCP R9, R9 ;  /* 0x0000000900097308 */ /* 0x001e240000001000 */
[----:B0-----:R-:W-:-:S06]  /*13dc0*/  VIADD R3, R9, 0xffffffe ;  /* 0x0ffffffe09037836 */ /* 0x001fcc0000000000 */
[----:B------:R-:W0:Y:S02]  /*13dd0*/  F2I.FTZ.U32.TRUNC.NTZ R3, R3 ;  /* 0x0000000300037305 */ /* 0x000e24000021f000 */
[----:B0-----:R-:W-:Y:S01]  /*13de0*/  IMAD.MOV R13, RZ, RZ, -R3 ;  /* 0x000000ffff0d7224 */ /* 0x001fe200078e0a03 */
[----:B------:R-:W-:Y:S06]  /*13df0*/  @!P0 BRA `(.L_x_491) ;  /* 0x0000000000088947 */ /* 0x000fec0003800000 */
[----:B------:R-:W-:-:S05]  /*13e00*/  VIADD R5, R27, 0xffffffff ;  /* 0xffffffff1b057836 */ /* 0x000fca0000000000 */
[----:B------:R0:W1:Y:S02]  /*13e10*/  SHFL.IDX PT, R24, R2, R5, 0x1f ;  /* 0x00001f0502187589 */ /* 0x00006400000e0000 */
.L_x_491:
[----:B0-----:R-:W-:Y:S02]  /*13e20*/  IMAD.MOV.U32 R5, RZ, RZ, R10 ;  /* 0x000000ffff057224 */ /* 0x001fe400078e000a */
[----:B-1----:R-:W-:Y:S02]  /*13e30*/  IMAD R24, R24, UR5, R11 ;  /* 0x0000000518187c24 */ /* 0x002fe4000f8e020b */
[----:B------:R-:W0:Y:S01]  /*13e40*/  I2F.RP R12, R5 ;  /* 0x00000005000c7306 */ /* 0x000e220000209400 */
[----:B------:R-:W-:Y:S02]  /*13e50*/  IMAD R9, R13, R4, RZ ;  /* 0x000000040d097224 */ /* 0x000fe400078e02ff */
[----:B------:R-:W-:Y:S01]  /*13e60*/  IMAD.MOV.U32 R2, RZ, RZ, RZ ;  /* 0x000000ffff027224 */ /* 0x000fe200078e00ff */
[----:B------:R-:W-:Y:S01]  /*13e70*/  IADD3 R10, -R24, UR6, RZ ;  /* 0x00000006180a7c10 */ /* 0x000fe2000fffe1ff */
[----:B------:R-:W-:Y:S02]  /*13e80*/  VIADD R27, R27, UR4 ;  /* 0x000000041b1b7c36 */ /* 0x000fe40008000000 */
[----:B------:R-:W-:Y:S01]  /*13e90*/  IMAD.HI.U32 R2, R3, R9, R2 ;  /* 0x0000000903027227 */ /* 0x000fe200078e0002 */
[----:B------:R-:W-:-:S02]  /*13ea0*/  IABS R3, R7 ;  /* 0x0000000700037213 */ /* 0x000fc40000000000 */
[----:B------:R-:W-:-:S03]  /*13eb0*/  IABS R11, R10 ;  /* 0x0000000a000b7213 */ /* 0x000fc60000000000 */
[----:B------:R-:W-:Y:S02]  /*13ec0*/  IMAD.MOV R14, RZ, RZ, -R3 ;  /* 0x000000ffff0e7224 */ /* 0x000fe400078e0a03 */
[----:B------:R-:W-:Y:S01]  /*13ed0*/  IMAD.HI.U32 R9, R2, R11, RZ ;  /* 0x0000000b02097227 */ /* 0x000fe200078e00ff */
[----:B0-----:R-:W0:Y:S01]  /*13ee0*/  MUFU.RCP R12, R12 ;  /* 0x0000000c000c7308 */ /* 0x001e220000001000 */
[----:B------:R-:W-:Y:S02]  /*13ef0*/  LOP3.LUT R2, R10, R7, RZ, 0x3c, !PT ;  /* 0x000000070a027212 */ /* 0x000fe400078e3cff */
[----:B------:R-:W-:Y:S02]  /*13f00*/  IMAD R11, R9, R14, R11 ;  /* 0x0000000e090b7224 */ /* 0x000fe400078e020b */
[----:B------:R-:W-:-:S03]  /*13f10*/  ISETP.GE.AND P2, PT, R2, RZ, PT ;  /* 0x000000ff0200720c */ /* 0x000fc60003f46270 */
[----:B------:R-:W-:Y:S01]  /*13f20*/  ISETP.GT.U32.AND P1, PT, R4, R11, PT ;  /* 0x0000000b0400720c */ /* 0x000fe20003f24070 */
[----:B0-----:R-:W-:-:S12]  /*13f30*/  VIADD R3, R12, 0xffffffe ;  /* 0x0ffffffe0c037836 */ /* 0x001fd80000000000 */
[----:B------:R-:W-:Y:S01]  /*13f40*/  @!P1 IMAD.IADD R11, R11, 0x1, -R4 ;  /* 0x000000010b0b9824 */ /* 0x000fe200078e0a04 */
[----:B------:R-:W0:Y:S01]  /*13f50*/  F2I.FTZ.U32.TRUNC.NTZ R3, R3 ;  /* 0x0000000300037305 */ /* 0x000e22000021f000 */
[----:B------:R-:W-:Y:S01]  /*13f60*/  @!P1 VIADD R9, R9, 0x1 ;  /* 0x0000000109099836 */ /* 0x000fe20000000000 */
[----:B------:R-:W-:Y:S02]  /*13f70*/  ISETP.NE.AND P1, PT, R7, RZ, PT ;  /* 0x000000ff0700720c */ /* 0x000fe40003f25270 */
[----:B------:R-:W-:Y:S02]  /*13f80*/  ISETP.GE.U32.AND P0, PT, R11, R4, PT ;  /* 0x000000040b00720c */ /* 0x000fe40003f06070 */
[----:B------:R-:W-:-:S05]  /*13f90*/  IABS R4, R8 ;  /* 0x0000000800047213 */ /* 0x000fca0000000000 */
[----:B------:R-:W-:Y:S02]  /*13fa0*/  IMAD.MOV R4, RZ, RZ, -R4 ;  /* 0x000000ffff047224 */ /* 0x000fe400078e0a04 */
[----:B0-----:R-:W-:-:S04]  /*13fb0*/  IMAD.MOV R2, RZ, RZ, -R3 ;  /* 0x000000ffff027224 */ /* 0x001fc800078e0a03 */
[----:B------:R-:W-:Y:S02]  /*13fc0*/  @P0 VIADD R9, R9, 0x1 ;  /* 0x0000000109090836 */ /* 0x000fe40000000000 */
[----:B------:R-:W-:Y:S02]  /*13fd0*/  IMAD R11, R2, R5, RZ ;  /* 0x00000005020b7224 */ /* 0x000fe400078e02ff */
[----:B------:R-:W-:Y:S01]  /*13fe0*/  @!P2 IMAD.MOV R9, RZ, RZ, -R9 ;  /* 0x000000ffff09a224 */ /* 0x000fe200078e0a09 */
[----:B------:R-:W-:Y:S01]  /*13ff0*/  @!P1 LOP3.LUT R9, RZ, R7, RZ, 0x33, !PT ;  /* 0x00000007ff099212 */ /* 0x000fe200078e33ff */
[----:B------:R-:W-:-:S04]  /*14000*/  IMAD.MOV.U32 R2, RZ, RZ, RZ ;  /* 0x000000ffff027224 */ /* 0x000fc800078e00ff */
[----:B------:R-:W-:Y:S01]  /*14010*/  IMAD.HI.U32 R2, R3, R11, R2 ;  /* 0x0000000b03027227 */ /* 0x000fe200078e0002 */
[----:B------:R-:W-:-:S03]  /*14020*/  IABS R3, R9 ;  /* 0x0000000900037213 */ /* 0x000fc60000000000 */
[----:B------:R-:W-:Y:S02]  /*14030*/  IMAD R7, R7, R9, RZ ;  /* 0x0000000907077224 */ /* 0x000fe400078e02ff */
[----:B------:R-:W-:-:S04]  /*14040*/  IMAD.HI.U32 R2, R2, R3, RZ ;  /* 0x0000000302027227 */ /* 0x000fc800078e00ff */
[----:B------:R-:W-:Y:S01]  /*14050*/  IMAD R4, R2, R4, R3 ;  /* 0x0000000402047224 */ /* 0x000fe200078e0203 */
[----:B------:R-:W-:Y:S01]  /*14060*/  LOP3.LUT R3, R9, R8, RZ, 0x3c, !PT ;  /* 0x0000000809037212 */ /* 0x000fe200078e3cff */
[----:B------:R-:W-:-:S03]  /*14070*/  IMAD.IADD R25, R10, 0x1, -R7 ;  /* 0x000000010a197824 */ /* 0x000fc600078e0a07 */
[----:B------:R-:W-:Y:S02]  /*14080*/  ISETP.GT.U32.AND P1, PT, R5, R4, PT ;  /* 0x000000040500720c */ /* 0x000fe40003f24070 */
        /* <DEDUP_REMOVED lines=8> */
[--C-:B------:R-:W-:Y:S02]  /*14110*/  IMAD.MOV R3, RZ, RZ, -R2.reuse ;  /* 0x000000ffff037224 */ /* 0x100fe400078e0a02 */
[C---:B------:R-:W-:Y:S02]  /*14120*/  IMAD R2, R8.reuse, 0x1000000, R2 ;  /* 0x0100000008027824 */ /* 0x040fe400078e0202 */
[----:B------:R-:W-:-:S05]  /*14130*/  IMAD R9, R8, R3, R9 ;  /* 0x0000000308097224 */ /* 0x000fca00078e0209 */
[----:B------:R-:W-:Y:S01]  /*14140*/  LEA R26, R9, R2, 0x10 ;  /* 0x00000002091a7211 */ /* 0x000fe200078e80ff */
[----:B------:R-:W-:Y:S06]  /*14150*/  BRA `(.L_x_492) ;  /* 0x00000000000c7947 */ /* 0x000fec0003800000 */
.L_x_489:
[----:B------:R-:W-:Y:S02]  /*14160*/  IMAD.MOV.U32 R25, RZ, RZ, RZ ;  /* 0x000000ffff197224 */ /* 0x000fe400078e00ff */
[----:B------:R-:W-:Y:S02]  /*14170*/  IMAD.U32 R24, RZ, RZ, UR6 ;  /* 0x00000006ff187e24 */ /* 0x000fe4000f8e00ff */
[----:B------:R-:W-:-:S07]  /*14180*/  IMAD.MOV.U32 R26, RZ, RZ, RZ ;  /* 0x000000ffff1a7224 */ /* 0x000fce00078e00ff */
.L_x_492:
[----:B------:R-:W-:-:S13]  /*14190*/  ISETP.NE.AND P0, PT, R0, RZ, PT ;  /* 0x000000ff0000720c */ /* 0x000fda0003f05270 */
[----:B------:R-:W0:Y:S01]  /*141a0*/  @!P0 S2R R3, SR_CgaCtaId ;  /* 0x0000000000038919 */ /* 0x000e220000008800 */
[----:B------:R-:W-:-:S04]  /*141b0*/  @!P0 MOV R0, 0x400 ;  /* 0x0000040000008802 */ /* 0x000fc80000000f00 */
[----:B0-----:R-:W-:-:S05]  /*141c0*/  @!P0 LEA R0, R3, R0, 0x18 ;  /* 0x0000000003008211 */ /* 0x001fca00078ec0ff */
[----:B------:R2:W-:Y:S01]  /*141d0*/  @!P0 STS.128 [R0+0x19cd0], R24 ;  /* 0x019cd01800008388 */ /* 0x0005e20000000c00 */
[----:B------:R-:W-:Y:S06]  /*141e0*/  BAR.ARV 0x5, 0x200 ;  /* 0x0148000000007b1d */ /* 0x000fec0000002000 */
.L_x_487:
[----:B------:R3:W-:Y:S01]  /*141f0*/  STL [R1+0x4c], RZ ;  /* 0x00004cff01007387 */ /* 0x0007e20000100800 */
[----:B------:R-:W-:Y:S01]  /*14200*/  ULDC UR4, c[0x0][0xc3c] ;  /* 0x00030f0000047ab9 */ /* 0x000fe20000000800 */
[----:B------:R-:W-:Y:S01]  /*14210*/  IMAD.MOV.U32 R23, RZ, RZ, 0x1 ;  /* 0x00000001ff177424 */ /* 0x000fe200078e00ff */
[----:B-1----:R-:W-:Y:S01]  /*14220*/  ISETP.GE.AND P0, PT, R27, UR4, PT ;  /* 0x000000041b007c0c */ /* 0x002fe2000bf06270 */
[----:B------:R-:W-:-:S12]  /*14230*/  IMAD.MOV.U32 R19, RZ, RZ, RZ ;  /* 0x000000ffff137224 */ /* 0x000fd800078e00ff */
[----:B---3--:R-:W-:Y:S05]  /*14240*/  @P0 BRA `(.L_x_493) ;  /* 0x0000006400540947 */ /* 0x008fea0003800000 */
[----:B------:R-:W3:Y:S01]  /*14250*/  LDL R10, [R1+0x2c] ;  /* 0x00002c00010a7983 */ /* 0x000ee20000100800 */
[----:B------:R-:W2:Y:S01]  /*14260*/  S2R R12, SR_TID.X ;  /* 0x00000000000c7919 */ /* 0x000ea20000002100 */
[----:B------:R-:W-:Y:S01]  /*14270*/  IMAD.SHL.U32 R7, R6, 0x800, RZ ;  /* 0x0000080006077824 */ /* 0x000fe200078e00ff */
[----:B------:R-:W1:Y:S01]  /*14280*/  S2UR UR4, SR_CgaCtaId ;  /* 0x00000000000479c3 */ /* 0x000e620000008800 */
[C---:B--2---:R-:W-:Y:S01]  /*14290*/  IMAD.SHL.U32 R0, R12.reuse, 0x20, RZ ;  /* 0x000000200c007824 */ /* 0x044fe200078e00ff */
[----:B------:R-:W-:Y:S01]  /*142a0*/  SHF.R.U32.HI R3, RZ, 0x1, R12 ;  /* 0x00000001ff037819 */ /* 0x000fe2000001160c */
[C---:B------:R-:W-:Y:S01]  /*142b0*/  IMAD.SHL.U32 R4, R12.reuse, 0x80, RZ ;  /* 0x000000800c047824 */ /* 0x040fe200078e00ff */
[----:B------:R-:W-:Y:S02]  /*142c0*/  LOP3.LUT R11, R12, 0x7f, RZ, 0xc0, !PT ;  /* 0x0000007f0c0b7812 */ /* 0x000fe400078ec0ff */
[----:B0-----:R-:W-:Y:S01]  /*142d0*/  LOP3.LUT R2, R0, 0x80, RZ, 0xc0, !PT ;  /* 0x0000008000027812 */ /* 0x001fe200078ec0ff */
[----:B------:R-:W-:-:S03]  /*142e0*/  IMAD.SHL.U32 R29, R12, 0x10, RZ ;  /* 0x000000100c1d7824 */ /* 0x000fc600078e00ff */
[----:B------:R-:W-:Y:S02]  /*142f0*/  LOP3.LUT R2, R2, 0x10, R3, 0xf8, !PT ;  /* 0x0000001002027812 */ /* 0x000fe400078ef803 */
[----:B------:R-:W-:Y:S01]  /*14300*/  LOP3.LUT R3, R3, 0x20, RZ, 0xc0, !PT ;  /* 0x0000002003037812 */ /* 0x000fe200078ec0ff */
[----:B------:R-:W-:Y:S01]  /*14310*/  IMAD.SHL.U32 R5, R11, 0x10, RZ ;  /* 0x000000100b057824 */ /* 0x000fe200078e00ff */
[----:B------:R-:W-:Y:S02]  /*14320*/  LOP3.LUT R6, R4, 0x400, RZ, 0xc0, !PT ;  /* 0x0000040004067812 */ /* 0x000fe400078ec0ff */
[----:B------:R-:W-:Y:S02]  /*14330*/  LOP3.LUT R8, R29, 0x60, RZ, 0xc0, !PT ;  /* 0x000000601d087812 */ /* 0x000fe400078ec0ff */
[----:B------:R-:W-:Y:S02]  /*14340*/  LOP3.LUT R0, R0, 0x360, RZ, 0xc0, !PT ;  /* 0x0000036000007812 */ /* 0x000fe400078ec0ff */
[----:B------:R-:W-:-:S02]  /*14350*/  LOP3.LUT R3, R3, 0x10, R12, 0xf8, !PT ;  /* 0x0000001003037812 */ /* 0x000fc400078ef80c */
[----:B------:R-:W-:Y:S02]  /*14360*/  LOP3.LUT R6, R6, 0x800, R7, 0xf8, !PT ;  /* 0x0000080006067812 */ /* 0x000fe400078ef807 */
[--C-:B------:R-:W-:Y:S01]  /*14370*/  LOP3.LUT R7, R8, 0x700, R5.reuse, 0xf8, !PT ;  /* 0x0000070008077812 */ /* 0x100fe200078ef805 */
[----:B------:R-:W-:Y:S01]  /*14380*/  IMAD.SHL.U32 R8, R12, 0x2, RZ ;  /* 0x000000020c087824 */ /* 0x000fe200078e00ff */
[----:B------:R-:W-:Y:S01]  /*14390*/  LOP3.LUT R0, R0, 0x400, R5, 0xf8, !PT ;  /* 0x0000040000007812 */ /* 0x000fe200078ef805 */
[----:B------:R-:W-:Y:S01]  /*143a0*/  IMAD.SHL.U32 R5, R12, 0x4, RZ ;  /* 0x000000040c057824 */ /* 0x000fe200078e00ff */
[----:B------:R-:W-:Y:S02]  /*143b0*/  LOP3.LUT R4, R3, 0x380, R4, 0xf8, !PT ;  /* 0x0000038003047812 */ /* 0x000fe400078ef804 */
[----:B------:R-:W-:-:S04]  /*143c0*/  LOP3.LUT R3, R29, 0x90, RZ, 0xc0, !PT ;  /* 0x000000901d037812 */ /* 0x000fc800078ec0ff */
[----:B------:R-:W-:Y:S02]  /*143d0*/  LOP3.LUT R8, R3, 0x10, R8, 0x78, !PT ;  /* 0x0000001003087812 */ /* 0x000fe400078e7808 */
[----:B------:R-:W-:Y:S02]  /*143e0*/  LOP3.LUT R3, R2, 0x10, R5, 0x78, !PT ;  /* 0x0000001002037812 */ /* 0x000fe400078e7805 */
[----:B------:R-:W-:Y:S02]  /*143f0*/  LOP3.LUT R5, R4, 0x70, R29, 0x78, !PT ;  /* 0x0000007004057812 */ /* 0x000fe400078e781d */
[----:B------:R-:W-:Y:S02]  /*14400*/  LOP3.LUT R2, R0, R3, RZ, 0xfc, !PT ;  /* 0x0000000300027212 */ /* 0x000fe400078efcff */
[----:B------:R-:W-:Y:S02]  /*14410*/  LOP3.LUT R9, R7, R8, RZ, 0xfc, !PT ;  /* 0x0000000807097212 */ /* 0x000fe400078efcff */
[----:B------:R-:W-:Y:S01]  /*14420*/  LOP3.LUT R0, R6, R5, RZ, 0xfc, !PT ;  /* 0x0000000506007212 */ /* 0x000fe200078efcff */
[----:B------:R0:W-:Y:S04]  /*14430*/  STL [R1+0x1c], R2 ;  /* 0x00001c0201007387 */ /* 0x0001e80000100800 */
[----:B------:R-:W-:Y:S01]  /*14440*/  STL [R1+0x10], R9 ;  /* 0x0000100901007387 */ /* 0x000fe20000100800 */
[----:B------:R-:W-:-:S03]  /*14450*/  LOP3.LUT P0, RZ, R12, 0x4, RZ, 0xc0, !PT ;  /* 0x000000040cff7812 */ /* 0x000fc6000780c0ff */
[----:B------:R2:W-:Y:S01]  /*14460*/  STL [R1+0x14], R0 ;  /* 0x0000140001007387 */ /* 0x0005e20000100800 */
[----:B0-----:R-:W-:Y:S02]  /*14470*/  IMAD.MOV.U32 R2, RZ, RZ, 0x40 ;  /* 0x00000040ff027424 */ /* 0x001fe400078e00ff */
[----:B-1----:R-:W-:Y:S02]  /*14480*/  IMAD.U32 R4, RZ, RZ, UR4 ;  /* 0x00000004ff047e24 */ /* 0x002fe4000f8e00ff */
[----:B--2---:R-:W-:Y:S01]  /*14490*/  IMAD.SHL.U32 R0, R12, 0x40, RZ ;  /* 0x000000400c007824 */ /* 0x004fe200078e00ff */
[----:B------:R-:W-:-:S04]  /*144a0*/  MOV R17, 0x400 ;  /* 0x0000040000117802 */ /* 0x000fc80000000f00 */
[----:B------:R-:W-:Y:S02]  /*144b0*/  LOP3.LUT R3, R0, 0x40, RZ, 0xc0, !PT ;  /* 0x0000004000037812 */ /* 0x000fe400078ec0ff */
[----:B------:R-:W-:Y:S01]  /*144c0*/  SEL R0, R2, 0xffffffc0, !P0 ;  /* 0xffffffc002007807 */ /* 0x000fe20004000000 */
[----:B------:R-:W-:Y:S01]  /*144d0*/  STL [R1+0xc], R4 ;  /* 0x00000c0401007387 */ /* 0x000fe20000100800 */
[----:B------:R-:W-:-:S03]  /*144e0*/  LEA R17, R4, R17, 0x18 ;  /* 0x0000001104117211 */ /* 0x000fc600078ec0ff */
[----:B------:R0:W-:Y:S02]  /*144f0*/  STL [R1+0x18], R0 ;  /* 0x0000180001007387 */ /* 0x0001e40000100800 */
[----:B0-----:R-:W-:-:S04]  /*14500*/  SHF.R.U32.HI R0, RZ, 0x1, R11 ;  /* 0x00000001ff007819 */ /* 0x001fc8000001160b */
[----:B------:R-:W-:Y:S01]  /*14510*/  LOP3.LUT R0, R0, R3, RZ, 0xfc, !PT ;  /* 0x0000000300007212 */ /* 0x000fe200078efcff */
[----:B------:R-:W-:Y:S01]  /*14520*/  IMAD.IADD R0, R17, 0x1, R9 ;  /* 0x0000000111007824 */ /* 0x000fe200078e0209 */
[----:B------:R-:W-:Y:S01]  /*14530*/  LOP3.LUT R29, R29, 0x10, RZ, 0xc0, !PT ;  /* 0x000000101d1d7812 */ /* 0x000fe200078ec0ff */
[----:B------:R-:W-:Y:S01]  /*14540*/  BSSY B7, `(.L_x_493) ;  /* 0x0000625000077945 */ /* 0x000fe20003800000 */
[----:B------:R-:W-:Y:S02]  /*14550*/  IMAD.MOV.U32 R28, RZ, RZ, 0x1 ;  /* 0x00000001ff1c7424 */ /* 0x000fe400078e00ff */
[----:B------:R-:W-:Y:S01]  /*14560*/  IMAD.MOV.U32 R22, RZ, RZ, RZ ;  /* 0x000000ffff167224 */ /* 0x000fe200078e00ff */
[----:B------:R-:W-:Y:S01]  /*14570*/  LOP3.LUT R3, R29, 0x20, RZ, 0xfc, !PT ;  /* 0x000000201d037812 */ /* 0x000fe200078efcff */
[----:B------:R-:W-:Y:S02]  /*14580*/  IMAD.MOV.U32 R19, RZ, RZ, RZ ;  /* 0x000000ffff137224 */ /* 0x000fe400078e00ff */
[----:B------:R-:W-:Y:S01]  /*14590*/  IMAD.MOV.U32 R23, RZ, RZ, 0x1 ;  /* 0x00000001ff177424 */ /* 0x000fe200078e00ff */
[----:B------:R-:W-:Y:S01]  /*145a0*/  ULDC.64 UR38, c[0x0][0x198] ;  /* 0x0000660000267ab9 */ /* 0x000fe20000000a00 */
[----:B------:R-:W-:Y:S01]  /*145b0*/  ULDC UR36, c[0x0][0xc] ;  /* 0x0000030000247ab9 */ /* 0x000fe20000000800 */
[----:B---3--:R-:W-:-:S02]  /*145c0*/  LOP3.LUT R4, R10, 0x2, RZ, 0xfc, !PT ;  /* 0x000000020a047812 */ /* 0x008fc400078efcff */
[----:B------:R-:W-:-:S03]  /*145d0*/  LOP3.LUT R2, R10, 0x1, RZ, 0xfc, !PT ;  /* 0x000000010a027812 */ /* 0x000fc600078efcff */
[----:B------:R-:W-:Y:S04]  /*145e0*/  STL [R1+0x54], R4 ;  /* 0x0000540401007387 */ /* 0x000fe80000100800 */
[----:B------:R0:W-:Y:S04]  /*145f0*/  STL [R1+0x3c], R2 ;  /* 0x00003c0201007387 */ /* 0x0001e80000100800 */
[----:B------:R1:W-:Y:S04]  /*14600*/  STL [R1+0x4c], RZ ;  /* 0x00004cff01007387 */ /* 0x0003e80000100800 */
[----:B------:R1:W-:Y:S01]  /*14610*/  STL [R1+0x30], R0 ;  /* 0x0000300001007387 */ /* 0x0003e20000100800 */
[----:B0-----:R-:W-:-:S07]  /*14620*/  LOP3.LUT R2, R29, 0x40, RZ, 0xfc, !PT ;  /* 0x000000401d027812 */ /* 0x001fce00078efcff */
.L_x_613:
[----:B0-2-4-:R-:W0:Y:S02]  /*14630*/  LDC.64 R2, c[0x0][0xc88] ;  /* 0x00032200ff027b82 */ /* 0x015e240000000a00 */
[----:B0-----:R-:W-:-:S05]  /*14640*/  IMAD.WIDE R2, R27, 0x4, R2 ;  /* 0x000000041b027825 */ /* 0x001fca00078e0202 */
[----:B------:R-:W1:Y:S01]  /*14650*/  LDG.E R18, desc[UR40][R2.64] ;  /* 0x0000002802127981 */ /* 0x000e62000c1e1900 */
[----:B------:R-:W-:Y:S05]  /*14660*/  YIELD ;  /* 0x0000000000007946 */ /* 0x000fea0003800000 */
[----:B------:R-:W-:Y:S01]  /*14670*/  ULDC.64 UR4, c[0x0][0xa28] ;  /* 0x00028a0000047ab9 */ /* 0x000fe20000000a00 */
[----:B------:R-:W-:Y:S01]  /*14680*/  IMAD.MOV.U32 R9, RZ, RZ, RZ ;  /* 0x000000ffff097224 */ /* 0x000fe200078e00ff */
[----:B------:R-:W-:Y:S01]  /*14690*/  ISETP.NE.U32.AND P0, PT, RZ, UR4, PT ;  /* 0x00000004ff007c0c */ /* 0x000fe2000bf05070 */
[----:B------:R-:W-:Y:S01]  /*146a0*/  IMAD.MOV.U32 R6, RZ, RZ, RZ ;  /* 0x000000ffff067224 */ /* 0x000fe200078e00ff */
[----:B------:R-:W-:Y:S01]  /*146b0*/  ULDC.64 UR8, c[0x0][0xa18] ;  /* 0x0002860000087ab9 */ /* 0x000fe20000000a00 */
[----:B------:R-:W-:Y:S01]  /*146c0*/  ULDC.64 UR6, c[0x0][0xa10] ;  /* 0x0002840000067ab9 */ /* 0x000fe20000000a00 */
[----:B------:R-:W-:-:S02]  /*146d0*/  ISETP.NE.AND.EX P0, PT, RZ, UR5, PT, P0 ;  /* 0x00000005ff007c0c */ /* 0x000fc4000bf05300 */
[----:B-1-3--:R-:W-:-:S11]  /*146e0*/  SHF.R.S32.HI R0, RZ, 0x1f, R18 ;  /* 0x0000001fff007819 */ /* 0x00afd60000011412 */
[C---:B------:R-:W-:Y:S01]  /*146f0*/  @P0 LEA R2, P1, R18.reuse, UR4, 0x2 ;  /* 0x0000000412020c11 */ /* 0x040fe2000f8210ff */
[C---:B------:R-:W-:Y:S01]  /*14700*/  IMAD.SHL.U32 R11, R18.reuse, 0x4, RZ ;  /* 0x00000004120b7824 */ /* 0x040fe200078e00ff */
[C-C-:B------:R-:W-:Y:S01]  /*14710*/  SHF.L.U64.HI R10, R18.reuse, 0x2, R0.reuse ;  /* 0x00000002120a7819 */ /* 0x140fe20000010200 */
[----:B------:R0:W-:Y:S01]  /*14720*/  STL [R1+0x40], R0 ;  /* 0x0000400001007387 */ /* 0x0001e20000100800 */
[----:B------:R-:W-:Y:S01]  /*14730*/  @P0 LEA.HI.X R3, R18, UR5, R0, 0x2, P1 ;  /* 0x0000000512030c11 */ /* 0x000fe200088f1400 */
[----:B------:R-:W-:-:S04]  /*14740*/  ULDC.64 UR4, c[0x0][0xa00] ;  /* 0x0002800000047ab9 */ /* 0x000fc80000000a00 */
[----:B------:R1:W2:Y:S01]  /*14750*/  @P0 LDG.E R9, desc[UR40][R2.64] ;  /* 0x0000002802090981 */ /* 0x0002a2000c1e1900 */
[----:B------:R-:W-:Y:S02]  /*14760*/  ISETP.NE.U32.AND P0, PT, RZ, UR4, PT ;  /* 0x00000004ff007c0c */ /* 0x000fe4000bf05070 */
[----:B------:R-:W-:Y:S01]  /*14770*/  ISETP.NE.U32.AND P1, PT, RZ, UR8, PT ;  /* 0x00000008ff007c0c */ /* 0x000fe2000bf25070 */
[----:B------:R-:W-:Y:S01]  /*14780*/  STL [R1+0x8], R11 ;  /* 0x0000080b01007387 */ /* 0x000fe20000100800 */
[----:B------:R-:W-:Y:S01]  /*14790*/  ISETP.NE.AND.EX P0, PT, RZ, UR5, PT, P0 ;  /* 0x00000005ff007c0c */ /* 0x000fe2000bf05300 */
[----:B0-----:R-:W-:Y:S01]  /*147a0*/  IMAD.MOV.U32 R0, RZ, RZ, RZ ;  /* 0x000000ffff007224 */ /* 0x001fe200078e00ff */
[----:B------:R-:W-:Y:S01]  /*147b0*/  ISETP.NE.AND.EX P1, PT, RZ, UR9, PT, P1 ;  /* 0x00000009ff007c0c */ /* 0x000fe2000bf25310 */
[----:B------:R-:W-:Y:S01]  /*147c0*/  STL [R1+0x20], R10 ;  /* 0x0000200a01007387 */ /* 0x000fe20000100800 */
[----:B------:R-:W-:Y:S02]  /*147d0*/  ISETP.NE.U32.AND P2, PT, RZ, UR6, PT ;  /* 0x00000006ff007c0c */ /* 0x000fe4000bf45070 */
[----:B-1----:R-:W-:-:S02]  /*147e0*/  IADD3 R2, P3, R11, UR4, RZ ;  /* 0x000000040b027c10 */ /* 0x002fc4000ff7e0ff */
[----:B------:R-:W-:Y:S02]  /*147f0*/  ISETP.NE.AND.EX P2, PT, RZ, UR7, PT, P2 ;  /* 0x00000007ff007c0c */ /* 0x000fe4000bf45320 */
[----:B------:R-:W-:Y:S02]  /*14800*/  IADD3.X R3, R10, UR5, RZ, P3, !PT ;  /* 0x000000050a037c10 */ /* 0x000fe40009ffe4ff */
[----:B------:R-:W-:-:S03]  /*14810*/  IADD3 R4, P4, R11, UR6, RZ ;  /* 0x000000060b047c10 */ /* 0x000fc6000ff9e0ff */
[----:B------:R-:W3:Y:S01]  /*14820*/  @P0 LDG.E R6, desc[UR40][R2.64] ;  /* 0x0000002802060981 */ /* 0x000ee2000c1e1900 */
[----:B------:R-:W-:Y:S01]  /*14830*/  ULDC UR4, c[0x0][0x288] ;  /* 0x0000a20000047ab9 */ /* 0x000fe20000000800 */
[----:B------:R-:W-:Y:S01]  /*14840*/  IADD3.X R5, R10, UR7, RZ, P4, !PT ;  /* 0x000000070a057c10 */ /* 0x000fe2000a7fe4ff */
[----:B------:R-:W-:Y:S01]  /*14850*/  IMAD.U32 R8, RZ, RZ, UR4 ;  /* 0x00000004ff087e24 */ /* 0x000fe2000f8e00ff */
[----:B------:R-:W-:-:S03]  /*14860*/  ULDC.64 UR4, c[0x0][0x418] ;  /* 0x0001060000047ab9 */ /* 0x000fc60000000a00 */
[----:B------:R-:W5:Y:S04]  /*14870*/  @P2 LDG.E R0, desc[UR40][R4.64] ;  /* 0x0000002804002981 */ /* 0x000f68000c1e1900 */
[----:B---3--:R0:W-:Y:S02]  /*14880*/  STL [R1+0x34], R6 ;  /* 0x0000340601007387 */ /* 0x0081e40000100800 */
[----:B0-----:R-:W-:-:S04]  /*14890*/  @P1 IADD3 R6, P3, R11, UR8, RZ ;  /* 0x000000080b061c10 */ /* 0x001fc8000ff7e0ff */
[----:B------:R-:W-:-:S05]  /*148a0*/  @P1 IADD3.X R7, R10, UR9, RZ, P3, !PT ;  /* 0x000000090a071c10 */ /* 0x000fca0009ffe4ff */
[----:B------:R0:W3:Y:S01]  /*148b0*/  @P1 LDG.E R8, desc[UR40][R6.64] ;  /* 0x0000002806081981 */ /* 0x0000e2000c1e1900 */
[----:B------:R-:W-:-:S03]  /*148c0*/  UISETP.NE.U32.AND UP0, UPT, UR4, URZ, UPT ;  /* 0x0000003f0400728c */ /* 0x000fc6000bf05070 */
[----:B------:R-:W-:Y:S01]  /*148d0*/  ULDC UR4, c[0x0][0x424] ;  /* 0x0001090000047ab9 */ /* 0x000fe20000000800 */
[----:B------:R-:W-:-:S03]  /*148e0*/  UISETP.NE.AND.EX UP0, UPT, UR5, URZ, UPT, UP0 ;  /* 0x0000003f0500728c */ /* 0x000fc6000bf05300 */
[----:B------:R-:W-:Y:S01]  /*148f0*/  ULDC UR5, c[0x0][0x2f0] ;  /* 0x0000bc0000057ab9 */ /* 0x000fe20000000800 */
[----:B------:R-:W-:-:S04]  /*14900*/  USEL UR4, UR4, 0x1, UP0 ;  /* 0x0000000104047887 */ /* 0x000fc80008000000 */
[----:B------:R-:W-:-:S03]  /*14910*/  UIMAD UR4, UR4, UR5, URZ ;  /* 0x00000005040472a4 */ /* 0x000fc6000f8e023f */
[----:B------:R-:W-:-:S03]  /*14920*/  ULDC UR5, c[0x0][0x348] ;  /* 0x0000d20000057ab9 */ /* 0x000fc60000000800 */
[----:B0-----:R-:W-:Y:S01]  /*14930*/  IMAD.U32 R7, RZ, RZ, UR4 ;  /* 0x00000004ff077e24 */ /* 0x001fe2000f8e00ff */
[----:B---3--:R0:W-:Y:S04]  /*14940*/  STL [R1+0x44], R8 ;  /* 0x0000440801007387 */ /* 0x0081e80000100800 */
[----:B--2---:R1:W-:Y:S01]  /*14950*/  STL [R1+0x4], R9 ;  /* 0x0000040901007387 */ /* 0x0043e20000100800 */
[----:B0-----:R-:W-:Y:S01]  /*14960*/  MOV R8, UR5 ;  /* 0x0000000500087c02 */ /* 0x001fe20008000f00 */
[----:B------:R-:W-:Y:S06]  /*14970*/  @P1 BRA `(.L_x_494) ;  /* 0x0000000000141947 */ /* 0x000fec0003800000 */
[----:B------:R-:W-:Y:S05]  /*14980*/  @!P0 BRA `(.L_x_494) ;  /* 0x0000000000108947 */ /* 0x000fea0003800000 */
[----:B------:R-:W2:Y:S04]  /*14990*/  LDG.E R6, desc[UR40][R2.64] ;  /* 0x0000002802067981 */ /* 0x000ea8000c1e1900 */
[----:B------:R-:W2:Y:S02]  /*149a0*/  LDG.E R2, desc[UR40][R2.64+0x4] ;  /* 0x0000042802027981 */ /* 0x000ea4000c1e1900 */
[----:B--2---:R-:W-:-:S05]  /*149b0*/  IMAD.IADD R2, R2, 0x1, -R6 ;  /* 0x0000000102027824 */ /* 0x004fca00078e0a06 */
[----:B------:R0:W-:Y:S02]  /*149c0*/  STL [R1+0x44], R2 ;  /* 0x0000440201007387 */ /* 0x0001e40000100800 */
.L_x_494:
[----:B------:R-:W-:Y:S01]  /*149d0*/  ULDC.64 UR4, c[0x0][0xa20] ;  /* 0x0002880000047ab9 */ /* 0x000fe20000000a00 */
[C---:B------:R-:W-:Y:S02]  /*149e0*/  LOP3.LUT R6, R26.reuse, 0xff000000, RZ, 0xc0, !PT ;  /* 0xff0000001a067812 */ /* 0x040fe400078ec0ff */
[----:B------:R-:W-:Y:S02]  /*149f0*/  ISETP.NE.U32.AND P0, PT, RZ, UR4, PT ;  /* 0x00000004ff007c0c */ /* 0x000fe4000bf05070 */
[----:B------:R-:W-:Y:S02]  /*14a00*/  SHF.R.U32.HI R6, RZ, 0x8, R6 ;  /* 0x00000008ff067819 */ /* 0x000fe40000011606 */
[----:B------:R-:W-:Y:S02]  /*14a10*/  ISETP.NE.AND.EX P0, PT, RZ, UR5, PT, P0 ;  /* 0x00000005ff007c0c */ /* 0x000fe4000bf05300 */
[C---:B0-----:R-:W-:Y:S02]  /*14a20*/  LOP3.LUT R2, R26.reuse, 0xff0000, RZ, 0xc0, !PT ;  /* 0x00ff00001a027812 */ /* 0x041fe400078ec0ff */
[----:B------:R-:W-:Y:S01]  /*14a30*/  LOP3.LUT R16, R26, 0xffff, RZ, 0xc0, !PT ;  /* 0x0000ffff1a107812 */ /* 0x000fe200078ec0ff */
[----:B------:R-:W-:Y:S01]  /*14a40*/  IMAD.MOV.U32 R26, RZ, RZ, R18 ;  /* 0x000000ffff1a7224 */ /* 0x000fe200078e0012 */
[----:B------:R-:W-:-:S07]  /*14a50*/  LEA.HI R6, R2, R6, RZ, 0x10 ;  /* 0x0000000602067211 */ /* 0x000fce00078f80ff */
[----:B------:R-:W-:Y:S05]  /*14a60*/  @!P0 BRA `(.L_x_495) ;  /* 0x0000000000108947 */ /* 0x000fea0003800000 */
[----:B------:R-:W-:-:S04]  /*14a70*/  IADD3 R2, P0, R11, UR4, RZ ;  /* 0x000000040b027c10 */ /* 0x000fc8000ff1e0ff */
[----:B------:R-:W-:-:S05]  /*14a80*/  IADD3.X R3, R10, UR5, RZ, P0, !PT ;  /* 0x000000050a037c10 */ /* 0x000fca00087fe4ff */
[----:B------:R0:W5:Y:S01]  /*14a90*/  LDG.E R7, desc[UR40][R2.64] ;  /* 0x0000002802077981 */ /* 0x000162000c1e1900 */
[----:B------:R-:W-:Y:S05]  /*14aa0*/  BRA `(.L_x_496) ;  /* 0x0000000000247947 */ /* 0x000fea0003800000 */
.L_x_495:
        /* <DEDUP_REMOVED lines=9> */
.L_x_496:
[----:B0-----:R-:W2:Y:S04]  /*14b40*/  @P2 LDG.E R2, desc[UR40][R4.64] ;  /* 0x0000002804022981 */ /* 0x001ea8000c1e1900 */
[----:B------:R-:W2:Y:S01]  /*14b50*/  @P2 LDG.E R4, desc[UR40][R4.64+0x4] ;  /* 0x0000042804042981 */ /* 0x000ea2000c1e1900 */
[----:B-----5:R-:W-:Y:S01]  /*14b60*/  IMAD.IADD R7, R7, 0x1, -R9 ;  /* 0x0000000107077824 */ /* 0x020fe200078e0a09 */
[----:B------:R-:W-:Y:S01]  /*14b70*/  BSSY B0, `(.L_x_497) ;  /* 0x000002a000007945 */ /* 0x000fe20003800000 */
[----:B------:R-:W-:Y:S01]  /*14b80*/  LOP3.LUT R21, R6, 0xff, RZ, 0xc0, !PT ;  /* 0x000000ff06157812 */ /* 0x000fe200078ec0ff */
[----:B--2---:R-:W-:Y:S01]  /*14b90*/  @P2 IMAD.IADD R8, R4, 0x1, -R2 ;  /* 0x0000000104082824 */ /* 0x004fe200078e0a02 */
[----:B------:R-:W-:-:S03]  /*14ba0*/  SHF.R.U32.HI R4, RZ, 0x10, R6 ;  /* 0x00000010ff047819 */ /* 0x000fc60000011606 */
[----:B------:R-:W-:-:S04]  /*14bb0*/  IMAD.IADD R3, R7, 0x1, R8 ;  /* 0x0000000107037824 */ /* 0x000fc800078e0208 */
[C---:B------:R-:W-:Y:S01]  /*14bc0*/  VIADD R2, R3.reuse, 0x7f ;  /* 0x0000007f03027836 */ /* 0x040fe20000000000 */
[----:B------:R0:W-:Y:S01]  /*14bd0*/  STL [R1+0x24], R3 ;  /* 0x0000240301007387 */ /* 0x0001e20000100800 */
[----:B------:R-:W-:-:S03]  /*14be0*/  ISETP.GE.AND P1, PT, R3, 0x1, PT ;  /* 0x000000010300780c */ /* 0x000fc60003f26270 */
[----:B------:R-:W-:-:S04]  /*14bf0*/  SHF.R.S32.HI R20, RZ, 0x1f, R2 ;  /* 0x0000001fff147819 */ /* 0x000fc80000011402 */
[----:B------:R-:W-:Y:S01]  /*14c00*/  LEA.HI R20, R20, R2, RZ, 0x7 ;  /* 0x0000000214147211 */ /* 0x000fe200078f38ff */
[----:B------:R-:W-:-:S03]  /*14c10*/  IMAD.MOV.U32 R2, RZ, RZ, RZ ;  /* 0x000000ffff027224 */ /* 0x000fc600078e00ff */
[----:B------:R-:W-:Y:S02]  /*14c20*/  SHF.R.S32.HI R20, RZ, 0x7, R20 ;  /* 0x00000007ff147819 */ /* 0x000fe40000011414 */
[----:B0-----:R-:W-:Y:S05]  /*14c30*/  @!P1 BRA `(.L_x_498) ;  /* 0x0000000000749947 */ /* 0x001fea0003800000 */
[----:B------:R-:W-:Y:S01]  /*14c40*/  ISETP.NE.AND P0, PT, R4, RZ, PT ;  /* 0x000000ff0400720c */ /* 0x000fe20003f05270 */
[----:B------:R-:W-:-:S03]  /*14c50*/  ULDC UR4, c[0x0][0x9f0] ;  /* 0x00027c0000047ab9 */ /* 0x000fc60000000800 */
[----:B------:R-:W-:-:S04]  /*14c60*/  SEL R5, R4, UR4, P0 ;  /* 0x0000000404057c07 */ /* 0x000fc80008000000 */
[----:B------:R-:W-:Y:S02]  /*14c70*/  IABS R6, R5 ;  /* 0x0000000500067213 */ /* 0x000fe40000000000 */
[----:B-1----:R-:W-:Y:S02]  /*14c80*/  IADD3 R9, R5, -0x1, R20 ;  /* 0xffffffff05097810 */ /* 0x002fe40007ffe014 */
        /* <DEDUP_REMOVED lines=12> */
[----:B------:R-:W-:-:S04]  /*14d50*/  IMAD.MOV R2, RZ, RZ, -R2 ;  /* 0x000000ffff027224 */ /* 0x000fc800078e0a02 */
        /* <DEDUP_REMOVED lines=10> */
[----:B------:R-:W-:-:S07]  /*14e00*/  @!P3 LOP3.LUT R2, RZ, R5, RZ, 0x33, !PT ;  /* 0x00000005ff02b212 */ /* 0x000fce00078e33ff */
.L_x_498:
[----:B------:R-:W-:Y:S05]  /*14e10*/  BSYNC B0 ;  /* 0x0000000000007941 */ /* 0x000fea0003800000 */
.L_x_497:
[-C--:B------:R-:W-:Y:S01]  /*14e20*/  IMAD R3, R21, R2.reuse, RZ ;  /* 0x0000000215037224 */ /* 0x080fe200078e02ff */
[----:B------:R-:W-:Y:S04]  /*14e30*/  BSSY B0, `(.L_x_499) ;  /* 0x0000152000007945 */ /* 0x000fe80003800000 */
[C---:B------:R-:W-:Y:S01]  /*14e40*/  VIADDMNMX R2, R3.reuse, R2, R20, PT ;  /* 0x0000000203027246 */ /* 0x040fe20003800114 */
[----:B------:R-:W-:-:S04]  /*14e50*/  IMAD R3, R3, 0x80, -R7 ;  /* 0x0000008003037824 */ /* 0x000fc800078e0a07 */
[----:B------:R-:W-:Y:S01]  /*14e60*/  IMAD R2, R2, 0x80, -R7 ;  /* 0x0000008002027824 */ /* 0x000fe200078e0a07 */
[----:B------:R-:W-:-:S04]  /*14e70*/  VIMNMX R3, RZ, R3, !PT ;  /* 0x00000003ff037248 */ /* 0x000fc80007fe0100 */
[----:B------:R-:W-:-:S04]  /*14e80*/  VIMNMX R2, R2, R8, PT ;  /* 0x0000000802027248 */ /* 0x000fc80003fe0100 */
[----:B------:R-:W-:Y:S02]  /*14e90*/  ISETP.GT.AND P0, PT, R2, R3, PT ;  /* 0x000000030200720c */ /* 0x000fe40003f04270 */
[----:B------:R-:W-:-:S05]  /*14ea0*/  SHF.R.U32.HI R3, RZ, 0x7, R3 ;  /* 0x00000007ff037819 */ /* 0x000fca0000011603 */
[----:B------:R-:W-:-:S06]  /*14eb0*/  IMAD.MOV.U32 R10, RZ, RZ, R3 ;  /* 0x000000ffff0a7224 */ /* 0x000fcc00078e0003 */
[----:B------:R-:W-:-:S05]  /*14ec0*/  @P0 VIADD R2, R2, 0x7f ;  /* 0x0000007f02020836 */ /* 0x000fca0000000000 */
[----:B------:R-:W-:-:S04]  /*14ed0*/  @P0 SHF.R.S32.HI R5, RZ, 0x1f, R2 ;  /* 0x0000001fff050819 */ /* 0x000fc80000011402 */
[----:B------:R-:W-:-:S04]  /*14ee0*/  @P0 LEA.HI R2, R5, R2, RZ, 0x7 ;  /* 0x0000000205020211 */ /* 0x000fc800078f38ff */
[----:B------:R-:W-:Y:S02]  /*14ef0*/  @P0 SHF.R.S32.HI R10, RZ, 0x7, R2 ;  /* 0x00000007ff0a0819 */ /* 0x000fe40000011402 */
[----:B------:R-:W-:Y:S02]  /*14f00*/  PLOP3.LUT P0, PT, PT, PT, PT, 0x80, 0x0 ;  /* 0x000000000000781c */ /* 0x000fe40003f0f070 */
[----:B------:R-:W-:-:S13]  /*14f10*/  ISETP.GT.AND P3, PT, R10, R3, PT ;  /* 0x000000030a00720c */ /* 0x000fda0003f64270 */
[----:B------:R-:W-:Y:S05]  /*14f20*/  @!P3 BRA `(.L_x_500) ;  /* 0x000000140008b947 */ /* 0x000fea0003800000 */
[----:B------:R-:W-:Y:S01]  /*14f30*/  UMOV UR4, 0xffffffff ;  /* 0xffffffff00047882 */ /* 0x000fe20000000000 */
[----:B------:R-:W-:Y:S02]  /*14f40*/  SEL R2, R26, RZ, !P2 ;  /* 0x000000ff1a027207 */ /* 0x000fe40005000000 */
[----:B------:R-:W-:Y:S05]  /*14f50*/  BRA.DIV UR4, `(.L_x_501) ;  /* 0x00000066049c7947 */ /* 0x000fea000b800000 */
[----:B------:R-:W0:Y:S02]  /*14f60*/  S2R R5, SR_TID.X ;  /* 0x0000000000057919 */ /* 0x000e240000002100 */
[----:B0-----:R-:W-:-:S04]  /*14f70*/  SHF.R.U32.HI R5, RZ, 0x5, R5 ;  /* 0x00000005ff057819 */ /* 0x001fc80000011605 */
[----:B------:R-:W-:-:S05]  /*14f80*/  LOP3.LUT R5, R5, 0x3, RZ, 0xc0, !PT ;  /* 0x0000000305057812 */ /* 0x000fca00078ec0ff */
[----:B------:R0:W2:Y:S02]  /*14f90*/  SHFL.IDX PT, R14, R5, RZ, 0x1f ;  /* 0x00001fff050e7589 */ /* 0x0000a400000e0000 */
.L_x_661:
[----:B--2---:R-:W-:Y:S02]  /*14fa0*/  ISETP.NE.AND P0, PT, R14, RZ, PT ;  /* 0x000000ff0e00720c */ /* 0x004fe40003f05270 */
[----:B------:R-:W-:-:S11]  /*14fb0*/  PLOP3.LUT P6, PT, PT, PT, PT, 0x8, 0x0 ;  /* 0x000000000000781c */ /* 0x000fd60003fce170 */
[----:B------:R-:W-:Y:S05]  /*14fc0*/  @P0 BRA `(.L_x_502) ;  /* 0x00000000000c0947 */ /* 0x000fea0003800000 */
[----:B------:R-:W-:-:S03]  /*14fd0*/  UMOV UR4, 0xffffffff ;  /* 0xffffffff00047882 */ /* 0x000fc60000000000 */
[----:B------:R-:W-:Y:S05]  /*14fe0*/  BRA.DIV UR4, `(.L_x_503) ;  /* 0x0000006604ac7947 */ /* 0x000fea000b800000 */
[----:B------:R-:W-:-:S13]  /*14ff0*/  ELECT P6, URZ, PT ;  /* 0x00000000003f782f */ /* 0x000fda00038c0000 */
.L_x_502:
[----:B0-----:R-:W2:Y:S01]  /*15000*/  LDL R5, [R1+0x4c] ;  /* 0x00004c0001057983 */ /* 0x001ea20000100800 */
[----:B------:R-:W-:Y:S01]  /*15010*/  BSSY B1, `(.L_x_504) ;  /* 0x0000008000017945 */ /* 0x000fe20003800000 */
[----:B--2---:R-:W-:-:S05]  /*15020*/  VIADD R5, R5, 0x1 ;  /* 0x0000000105057836 */ /* 0x004fca0000000000 */
[----:B------:R-:W-:-:S04]  /*15030*/  LEA.HI R6, R5, R5, RZ, 0x1 ;  /* 0x0000000505067211 */ /* 0x000fc800078f08ff */
[----:B------:R-:W-:-:S05]  /*15040*/  LOP3.LUT R6, R6, 0xfffffffe, RZ, 0xc0, !PT ;  /* 0xfffffffe06067812 */ /* 0x000fca00078ec0ff */
[----:B------:R-:W-:-:S05]  /*15050*/  IMAD.IADD R5, R5, 0x1, -R6 ;  /* 0x0000000105057824 */ /* 0x000fca00078e0a06 */
[----:B------:R-:W-:-:S04]  /*15060*/  SHF.L.U32 R5, R5, 0x1f, RZ ;  /* 0x0000001f05057819 */ /* 0x000fc800000006ff */
[----:B------:R-:W0:Y:S02]  /*15070*/  SYNCS.PHASECHK.TRANS64.TRYWAIT P0, [R17+URZ+0x19c20], R5 ;  /* 0x019c2005110075a7 */ /* 0x000e24000800017f */
[----:B0-----:R-:W-:Y:S05]  /*15080*/  @!P0 BRA `(.L_x_505) ;  /* 0x0000006400a48947 */ /* 0x001fea0003800000 */
.L_x_664:
[----:B------:R-:W-:Y:S05]  /*15090*/  BSYNC B1 ;  /* 0x0000000000017941 */ /* 0x000fea0003800000 */
.L_x_504:
[----:B------:R-:W-:Y:S04]  /*150a0*/  BSSY B1, `(.L_x_506) ;  /* 0x000008c000017945 */ /* 0x000fe80003800000 */
[----:B------:R-:W-:Y:S05]  /*150b0*/  @!P6 BRA `(.L_x_507) ;  /* 0x000000080028e947 */ /* 0x000fea0003800000 */
[----:B------:R-:W-:Y:S01]  /*150c0*/  IMAD R8, R22, 0x8, R17 ;  /* 0x0000000816087824 */ /* 0x000fe200078e0211 */
[----:B------:R-:W-:Y:S01]  /*150d0*/  SHF.L.U32 R11, R28, 0x1f, RZ ;  /* 0x0000001f1c0b7819 */ /* 0x000fe200000006ff */
[----:B------:R-:W2:Y:S01]  /*150e0*/  S2R R6, SR_TID.X ;  /* 0x0000000000067919 */ /* 0x000ea20000002100 */
[----:B------:R-:W-:Y:S02]  /*150f0*/  BSSY B2, `(.L_x_508) ;  /* 0x0000005000027945 */ /* 0x000fe40003800000 */
[----:B------:R-:W3:Y:S01]  /*15100*/  SYNCS.PHASECHK.TRANS64.TRYWAIT P0, [R8+URZ+0x19ca0], R11 ;  /* 0x019ca00b080075a7 */ /* 0x000ee2000800017f */
[----:B--2---:R-:W-:-:S04]  /*15110*/  LOP3.LUT R6, R6, 0x7f, RZ, 0xc0, !PT ;  /* 0x0000007f06067812 */ /* 0x004fc800078ec0ff */
[----:B------:R-:W-:Y:S01]  /*15120*/  ISETP.NE.AND P2, PT, R6, RZ, PT ;  /* 0x000000ff0600720c */ /* 0x000fe20003f45270 */
[----:B---3--:R-:W-:-:S12]  /*15130*/  @!P0 BRA `(.L_x_509) ;  /* 0x00000064008c8947 */ /* 0x008fd80003800000 */
.L_x_665:
[----:B------:R-:W-:Y:S05]  /*15140*/  BSYNC B2 ;  /* 0x0000000000027941 */ /* 0x000fea0003800000 */
.L_x_508:
[----:B------:R-:W-:Y:S04]  /*15150*/  BSSY B2, `(.L_x_510) ;  /* 0x0000009000027945 */ /* 0x000fe80003800000 */
[----:B------:R-:W-:Y:S05]  /*15160*/  @P2 BRA `(.L_x_511) ;  /* 0x00000000001c2947 */ /* 0x000fea0003800000 */
[----:B0-----:R-:W0:Y:S02]  /*15170*/  S2R R5, SR_TID.X ;  /* 0x0000000000057919 */ /* 0x001e240000002100 */
[----:B0-----:R-:W-:Y:S02]  /*15180*/  LOP3.LUT R6, R5, 0x1f, RZ, 0xc0, !PT ;  /* 0x0000001f05067812 */ /* 0x001fe400078ec0ff */
[----:B------:R-:W-:Y:S02]  /*15190*/  MOV R5, 0x3000 ;  /* 0x0000300000057802 */ /* 0x000fe40000000f00 */
[----:B------:R-:W-:Y:S02]  /*151a0*/  ISETP.NE.AND P0, PT, R6, RZ, PT ;  /* 0x000000ff0600720c */ /* 0x000fe40003f05270 */
[----:B------:R3:W-:Y:S11]  /*151b0*/  SYNCS.ARRIVE.TRANS64 RZ, [R8+URZ+0x19c90], R5 ;  /* 0x019c900508ff79a7 */ /* 0x0007f6000800003f */
[----:B---3--:R-:W-:Y:S05]  /*151c0*/  @!P0 BRA `(.L_x_511) ;  /* 0x0000000000048947 */ /* 0x008fea0003800000 */
[----:B------:R-:W-:Y:S01]  /*151d0*/  BPT.TRAP 0x1 ;  /* 0x000000040000795c */ /* 0x000fe20000300000 */
.L_x_511:
[----:B------:R-:W-:Y:S05]  /*151e0*/  BSYNC B2 ;  /* 0x0000000000027941 */ /* 0x000fea0003800000 */
.L_x_510:
[----:B0-----:R-:W-:Y:S01]  /*151f0*/  IMAD.MOV.U32 R5, RZ, RZ, RZ ;  /* 0x000000ffff057224 */ /* 0x001fe200078e00ff */
[----:B------:R-:W-:Y:S01]  /*15200*/  UIADD3 UR4, UP0, UR38, 0x570, URZ ;  /* 0x0000057026047890 */ /* 0x000fe2000ff1e03f */
[----:B------:R-:W-:Y:S01]  /*15210*/  IMAD R6, R10, 0x80, R0 ;  /* 0x000000800a067824 */ /* 0x000fe200078e0200 */
[----:B------:R-:W-:Y:S01]  /*15220*/  PLOP3.LUT P0, PT, PT, PT, PT, 0x80, 0x0 ;  /* 0x000000000000781c */ /* 0x000fe20003f0f070 */
[----:B------:R-:W-:Y:S01]  /*15230*/  IMAD R7, R22, 0x3000, R17 ;  /* 0x0000300016077824 */ /* 0x000fe200078e0211 */
[----:B------:R-:W-:Y:S01]  /*15240*/  R2UR UR10, R5 ;  /* 0x00000000050a72ca */ /* 0x000fe200000e0000 */
[----:B------:R-:W-:Y:S01]  /*15250*/  VIADD R6, R6, 0xffffff80 ;  /* 0xffffff8006067836 */ /* 0x000fe20000000000 */
[----:B------:R-:W-:Y:S01]  /*15260*/  UIADD3.X UR5, URZ, UR39, URZ, UP0, !UPT ;  /* 0x000000273f057290 */ /* 0x000fe200087fe43f */
[----:B------:R-:W-:Y:S01]  /*15270*/  VIADD R5, R8, 0x19c90 ;  /* 0x00019c9008057836 */ /* 0x000fe20000000000 */
[----:B------:R-:W-:Y:S01]  /*15280*/  UMOV UR6, 0x0 ;  /* 0x0000000000067882 */ /* 0x000fe20000000000 */
[----:B-1----:R-:W-:Y:S01]  /*15290*/  VIADD R9, R7, 0x13800 ;  /* 0x0001380007097836 */ /* 0x002fe20000000000 */
[----:B------:R-:W-:-:S09]  /*152a0*/  UMOV UR7, 0x12f00000 ;  /* 0x12f0000000077882 */ /* 0x000fd20000000000 */
.L_x_512:
[----:B------:R-:W-:-:S13]  /*152b0*/  @P0 ELECT P3, URZ, PT ;  /* 0x00000000003f082f */ /* 0x000fda0003860000 */
[----:B------:R-:W-:Y:S02]  /*152c0*/  @P3 R2UR UR13, R2 ;  /* 0x00000000020d32ca */ /* 0x000fe400000e0000 */
[----:B------:R-:W-:Y:S02]  /*152d0*/  @P3 R2UR UR12, R16 ;  /* 0x00000000100c32ca */ /* 0x000fe400000e0000 */
[----:B------:R-:W-:Y:S02]  /*152e0*/  @P3 R2UR UR11, R6 ;  /* 0x00000000060b32ca */ /* 0x000fe400000e0000 */
[----:B------:R-:W-:Y:S02]  /*152f0*/  @P3 R2UR UR9, R5 ;  /* 0x00000000050932ca */ /* 0x000fe400000e0000 */
[----:B------:R-:W-:Y:S02]  /*15300*/  @P3 R2UR UR8, R9 ;  /* 0x00000000090832ca */ /* 0x000fe400000e0000 */
[----:B------:R-:W-:-:S02]  /*15310*/  @P3 PLOP3.LUT P0, PT, P3, PT, PT, 0x8, 0x0 ;  /* 0x000000000000381c */ /* 0x000fc40001f0e170 */
[----:B------:R-:W-:-:S09]  /*15320*/  PLOP3.LUT P3, PT, PT, PT, PT, 0x8, 0x0 ;  /* 0x000000000000781c */ /* 0x000fd20003f6e170 */
[----:B------:R0:W-:Y:S02]  /*15330*/  UTMALDG.4D [UR8], [UR4], desc[UR6] ;  /* 0x00000608040075b4 */ /* 0x0001e40008019000 */
[----:B0-----:R-:W-:Y:S05]  /*15340*/  @P0 BRA.U.ANY `(.L_x_512) ;  /* 0xfffffffd00d80947 */ /* 0x001fea000393ffff */
[----:B------:R-:W-:Y:S01]  /*15350*/  IMAD.MOV.U32 R15, RZ, RZ, 0x20 ;  /* 0x00000020ff0f7424 */ /* 0x000fe200078e00ff */
[----:B------:R-:W-:Y:S01]  /*15360*/  PLOP3.LUT P0, PT, PT, PT, PT, 0x80, 0x0 ;  /* 0x000000000000781c */ /* 0x000fe20003f0f070 */
[----:B------:R-:W-:Y:S01]  /*15370*/  VIADD R9, R7, 0x14800 ;  /* 0x0001480007097836 */ /* 0x000fe20000000000 */
[----:B------:R-:W-:Y:S01]  /*15380*/  UMOV UR6, 0x0 ;  /* 0x0000000000067882 */ /* 0x000fe20000000000 */
[----:B------:R-:W-:Y:S01]  /*15390*/  UMOV UR7, 0x12f00000 ;  /* 0x12f0000000077882 */ /* 0x000fe20000000000 */
[----:B------:R-:W-:-:S15]  /*153a0*/  R2UR UR10, R15 ;  /* 0x000000000f0a72ca */ /* 0x000fde00000e0000 */
.L_x_513:
        /* <DEDUP_REMOVED lines=16> */
.L_x_514:
        /* <DEDUP_REMOVED lines=10> */
[----:B------:R-:W0:Y:S01]  /*15550*/  SYNCS.PHASECHK.TRANS64.TRYWAIT P0, [R8+URZ+0x19cc0], R11 ;  /* 0x019cc00b080075a7 */ /* 0x000e22000800017f */
[----:B------:R-:W-:Y:S04]  /*15560*/  BSSY B2, `(.L_x_515) ;  /* 0x0000002000027945 */ /* 0x000fe80003800000 */
[----:B0-----:R-:W-:Y:S05]  /*15570*/  @!P0 BRA `(.L_x_516) ;  /* 0x0000006000908947 */ /* 0x001fea0003800000 */
.L_x_666:
[----:B------:R-:W-:Y:S05]  /*15580*/  BSYNC B2 ;  /* 0x0000000000027941 */ /* 0x000fea0003800000 */
.L_x_515:
[----:B------:R-:W-:Y:S01]  /*15590*/  BSSY B2, `(.L_x_517) ;  /* 0x000000b000027945 */ /* 0x000fe20003800000 */
[----:B------:R-:W-:Y:S02]  /*155a0*/  IMAD.MOV.U32 R12, RZ, RZ, 0x0 ;  /* 0x00000000ff0c7424 */ /* 0x000fe400078e00ff */
[----:B------:R-:W-:Y:S01]  /*155b0*/  IMAD.MOV.U32 R13, RZ, RZ, 0x12f00000 ;  /* 0x12f00000ff0d7424 */ /* 0x000fe200078e00ff */
[----:B------:R-:W-:Y:S06]  /*155c0*/  @P2 BRA `(.L_x_518) ;  /* 0x00000000001c2947 */ /* 0x000fec0003800000 */
[----:B------:R-:W1:Y:S02]  /*155d0*/  S2R R5, SR_TID.X ;  /* 0x0000000000057919 */ /* 0x000e640000002100 */
[----:B-1----:R-:W-:Y:S01]  /*155e0*/  LOP3.LUT R9, R5, 0x1f, RZ, 0xc0, !PT ;  /* 0x0000001f05097812 */ /* 0x002fe200078ec0ff */
[----:B------:R-:W-:-:S03]  /*155f0*/  IMAD.MOV.U32 R5, RZ, RZ, 0x3000 ;  /* 0x00003000ff057424 */ /* 0x000fc600078e00ff */
[----:B------:R-:W-:Y:S01]  /*15600*/  ISETP.NE.AND P0, PT, R9, RZ, PT ;  /* 0x000000ff0900720c */ /* 0x000fe20003f05270 */
[----:B------:R1:W-:-:S12]  /*15610*/  SYNCS.ARRIVE.TRANS64 RZ, [R8+URZ+0x19cb0], R5 ;  /* 0x019cb00508ff79a7 */ /* 0x0003d8000800003f */
[----:B-1----:R-:W-:Y:S05]  /*15620*/  @!P0 BRA `(.L_x_518) ;  /* 0x0000000000048947 */ /* 0x002fea0003800000 */
[----:B------:R-:W-:Y:S01]  /*15630*/  BPT.TRAP 0x1 ;  /* 0x000000040000795c */ /* 0x000fe20000300000 */
.L_x_518:
[----:B------:R-:W-:Y:S05]  /*15640*/  BSYNC B2 ;  /* 0x0000000000027941 */ /* 0x000fea0003800000 */
.L_x_517:
[----:B------:R-:W-:Y:S01]  /*15650*/  R2UR UR6, R12 ;  /* 0x000000000c0672ca */ /* 0x000fe200000e0000 */
[----:B------:R-:W-:Y:S01]  /*15660*/  IMAD.MOV.U32 R5, RZ, RZ, RZ ;  /* 0x000000ffff057224 */ /* 0x000fe200078e00ff */
[----:B------:R-:W-:Y:S01]  /*15670*/  R2UR UR7, R13 ;  /* 0x000000000d0772ca */ /* 0x000fe200000e0000 */
[----:B------:R-:W-:Y:S01]  /*15680*/  UIADD3 UR4, UP0, UR38, 0x670, URZ ;  /* 0x0000067026047890 */ /* 0x000fe2000ff1e03f */
[----:B------:R-:W-:Y:S01]  /*15690*/  PLOP3.LUT P0, PT, PT, PT, PT, 0x80, 0x0 ;  /* 0x000000000000781c */ /* 0x000fe20003f0f070 */
[----:B0-2---:R-:W-:Y:S01]  /*156a0*/  VIADD R8, R8, 0x19cb0 ;  /* 0x00019cb008087836 */ /* 0x005fe20000000000 */
[----:B------:R-:W-:Y:S01]  /*156b0*/  R2UR UR10, R5 ;  /* 0x00000000050a72ca */ /* 0x000fe200000e0000 */
[----:B------:R-:W-:Y:S01]  /*156c0*/  VIADD R5, R7, 0x9000 ;  /* 0x0000900007057836 */ /* 0x000fe20000000000 */
[----:B------:R-:W-:-:S13]  /*156d0*/  UIADD3.X UR5, URZ, UR39, URZ, UP0, !UPT ;  /* 0x000000273f057290 */ /* 0x000fda00087fe43f */
.L_x_519:
        /* <DEDUP_REMOVED lines=10> */
[----:B------:R-:W-:Y:S01]  /*15780*/  R2UR UR10, R15 ;  /* 0x000000000f0a72ca */ /* 0x000fe200000e0000 */
[----:B------:R-:W-:Y:S01]  /*15790*/  VIADD R5, R7, 0xa000 ;  /* 0x0000a00007057836 */ /* 0x000fe20000000000 */
[----:B------:R-:W-:Y:S02]  /*157a0*/  R2UR UR6, R12 ;  /* 0x000000000c0672ca */ /* 0x000fe400000e0000 */
[----:B------:R-:W-:Y:S02]  /*157b0*/  R2UR UR7, R13 ;  /* 0x000000000d0772ca */ /* 0x000fe400000e0000 */
[----:B------:R-:W-:-:S13]  /*157c0*/  PLOP3.LUT P0, PT, PT, PT, PT, 0x80, 0x0 ;  /* 0x000000000000781c */ /* 0x000fda0003f0f070 */
.L_x_520:
        /* <DEDUP_REMOVED lines=15> */
.L_x_521:
        /* <DEDUP_REMOVED lines=9> */
[----:B--2---:R-:W-:Y:S05]  /*15950*/  @P0 BRA.U.ANY `(.L_x_521) ;  /* 0xfffffffd00d80947 */ /* 0x004fea000393ffff */
.L_x_507:
[----:B------:R-:W-:Y:S05]  /*15960*/  BSYNC B1 ;  /* 0x0000000000017941 */ /* 0x000fea0003800000 */
.L_x_506:
[----:B------:R-:W-:Y:S01]  /*15970*/  VIADD R10, R10, 0xfffffffe ;  /* 0xfffffffe0a0a7836 */ /* 0x000fe20000000000 */
[----:B------:R-:W-:Y:S01]  /*15980*/  PLOP3.LUT P0, PT, PT, PT, PT, 0x8, 0x0 ;  /* 0x000000000000781c */ /* 0x000fe20003f0e170 */
[----:B------:R-:W-:-:S03]  /*15990*/  VIADD R22, R22, 0x1 ;  /* 0x0000000116167836 */ /* 0x000fc60000000000 */
[----:B------:R-:W-:Y:S02]  /*159a0*/  ISETP.GE.AND P3, PT, R10, R3, PT ;  /* 0x000000030a00720c */ /* 0x000fe40003f66270 */
[----:B------:R-:W-:-:S04]  /*159b0*/  ISETP.NE.AND P2, PT, R22, 0x2, PT ;  /* 0x000000021600780c */ /* 0x000fc80003f45270 */
[----:B0-----:R-:W-:Y:S02]  /*159c0*/  SEL R5, RZ, 0x1, P2 ;  /* 0x00000001ff057807 */ /* 0x001fe40001000000 */
[----:B------:R-:W-:Y:S02]  /*159d0*/  SEL R22, R22, RZ, P2 ;  /* 0x000000ff16167207 */ /* 0x000fe40001000000 */
[----:B------:R-:W-:-:S03]  /*159e0*/  LOP3.LUT R28, R28, R5, RZ, 0x3c, !PT ;  /* 0x000000051c1c7212 */ /* 0x000fc600078e3cff */
[----:B------:R-:W-:Y:S05]  /*159f0*/  @!P3 BRA `(.L_x_500) ;  /* 0x000000080054b947 */ /* 0x000fea0003800000 */
.L_x_538:
[----:B------:R-:W-:Y:S05]  /*15a00*/  YIELD ;  /* 0x0000000000007946 */ /* 0x000fea0003800000 */
[----:B------:R-:W-:Y:S04]  /*15a10*/  BSSY B1, `(.L_x_522) ;  /* 0x000008b000017945 */ /* 0x000fe80003800000 */
[----:B------:R-:W-:Y:S05]  /*15a20*/  @!P6 BRA `(.L_x_523) ;  /* 0x000000080024e947 */ /* 0x000fea0003800000 */
[----:B-1----:R-:W-:Y:S01]  /*15a30*/  IMAD R9, R22, 0x8, R17 ;  /* 0x0000000816097824 */ /* 0x002fe200078e0211 */
[----:B------:R-:W-:Y:S01]  /*15a40*/  SHF.L.U32 R8, R28, 0x1f, RZ ;  /* 0x0000001f1c087819 */ /* 0x000fe200000006ff */
[----:B------:R-:W0:Y:S01]  /*15a50*/  S2R R5, SR_TID.X ;  /* 0x0000000000057919 */ /* 0x000e220000002100 */
[----:B------:R-:W-:Y:S02]  /*15a60*/  BSSY B2, `(.L_x_524) ;  /* 0x0000005000027945 */ /* 0x000fe40003800000 */
[----:B------:R-:W1:Y:S01]  /*15a70*/  SYNCS.PHASECHK.TRANS64.TRYWAIT P2, [R9+URZ+0x19ca0], R8 ;  /* 0x019ca008090075a7 */ /* 0x000e62000804017f */
[----:B0-----:R-:W-:-:S04]  /*15a80*/  LOP3.LUT R5, R5, 0x7f, RZ, 0xc0, !PT ;  /* 0x0000007f05057812 */ /* 0x001fc800078ec0ff */
[----:B------:R-:W-:Y:S01]  /*15a90*/  ISETP.NE.AND P3, PT, R5, RZ, PT ;  /* 0x000000ff0500720c */ /* 0x000fe20003f65270 */
[----:B-1----:R-:W-:-:S12]  /*15aa0*/  @!P2 BRA `(.L_x_525) ;  /* 0x0000005c0058a947 */ /* 0x002fd80003800000 */
.L_x_667:
[----:B------:R-:W-:Y:S05]  /*15ab0*/  BSYNC B2 ;  /* 0x0000000000027941 */ /* 0x000fea0003800000 */
.L_x_524:
[----:B------:R-:W-:Y:S04]  /*15ac0*/  BSSY B2, `(.L_x_526) ;  /* 0x0000009000027945 */ /* 0x000fe80003800000 */
[----:B------:R-:W-:Y:S05]  /*15ad0*/  @P3 BRA `(.L_x_527) ;  /* 0x00000000001c3947 */ /* 0x000fea0003800000 */
[----:B------:R-:W1:Y:S02]  /*15ae0*/  S2R R5, SR_TID.X ;  /* 0x0000000000057919 */ /* 0x000e640000002100 */
[----:B-1----:R-:W-:Y:S01]  /*15af0*/  LOP3.LUT R6, R5, 0x1f, RZ, 0xc0, !PT ;  /* 0x0000001f05067812 */ /* 0x002fe200078ec0ff */
[----:B------:R-:W-:-:S03]  /*15b00*/  IMAD.MOV.U32 R5, RZ, RZ, 0x3000 ;  /* 0x00003000ff057424 */ /* 0x000fc600078e00ff */
[----:B------:R-:W-:Y:S01]  /*15b10*/  ISETP.NE.AND P2, PT, R6, RZ, PT ;  /* 0x000000ff0600720c */ /* 0x000fe20003f45270 */
[----:B------:R1:W-:-:S12]  /*15b20*/  SYNCS.ARRIVE.TRANS64 RZ, [R9+URZ+0x19c90], R5 ;  /* 0x019c900509ff79a7 */ /* 0x0003d8000800003f */
[----:B-1----:R-:W-:Y:S05]  /*15b30*/  @!P2 BRA `(.L_x_527) ;  /* 0x000000000004a947 */ /* 0x002fea0003800000 */
[----:B------:R-:W-:Y:S01]  /*15b40*/  BPT.TRAP 0x1 ;  /* 0x000000040000795c */ /* 0x000fe20000300000 */
.L_x_527:
[----:B------:R-:W-:Y:S05]  /*15b50*/  BSYNC B2 ;  /* 0x0000000000027941 */ /* 0x000fea0003800000 */
.L_x_526:
[----:B------:R-:W-:Y:S01]  /*15b60*/  IMAD.MOV.U32 R14, RZ, RZ, RZ ;  /* 0x000000ffff0e7224 */ /* 0x000fe200078e00ff */
        /* <DEDUP_REMOVED lines=9> */
[----:B------:R-:W-:-:S10]  /*15c00*/  UMOV UR7, 0x12f00000 ;  /* 0x12f0000000077882 */ /* 0x000fd40000000000 */
.L_x_528:
        /* <DEDUP_REMOVED lines=9> */
[----:B-1----:R-:W-:Y:S05]  /*15ca0*/  @P2 BRA.U.ANY `(.L_x_528) ;  /* 0xfffffffd00d82947 */ /* 0x002fea000393ffff */
[----:B------:R-:W-:Y:S01]  /*15cb0*/  MOV R11, 0x20 ;  /* 0x00000020000b7802 */ /* 0x000fe20000000f00 */
[----:B------:R-:W-:Y:S01]  /*15cc0*/  UMOV UR6, 0x0 ;  /* 0x0000000000067882 */ /* 0x000fe20000000000 */
[----:B------:R-:W-:Y:S01]  /*15cd0*/  PLOP3.LUT P2, PT, PT, PT, PT, 0x80, 0x0 ;  /* 0x000000000000781c */ /* 0x000fe20003f4f070 */
[----:B------:R-:W-:Y:S01]  /*15ce0*/  UMOV UR7, 0x12f00000 ;  /* 0x12f0000000077882 */ /* 0x000fe20000000000 */
[----:B------:R-:W-:Y:S01]  /*15cf0*/  R2UR UR10, R11 ;  /* 0x000000000b0a72ca */ /* 0x000fe200000e0000 */
[----:B------:R-:W-:-:S14]  /*15d00*/  VIADD R11, R7, 0x14800 ;  /* 0x00014800070b7836 */ /* 0x000fdc0000000000 */
.L_x_529:
        /* <DEDUP_REMOVED lines=10> */
[----:B------:R-:W-:Y:S01]  /*15db0*/  IMAD.MOV.U32 R15, RZ, RZ, 0x40 ;  /* 0x00000040ff0f7424 */ /* 0x000fe200078e00ff */
[----:B------:R-:W-:Y:S01]  /*15dc0*/  PLOP3.LUT P2, PT, PT, PT, PT, 0x80, 0x0 ;  /* 0x000000000000781c */ /* 0x000fe20003f4f070 */
[----:B------:R-:W-:Y:S01]  /*15dd0*/  VIADD R11, R7, 0x15800 ;  /* 0x00015800070b7836 */ /* 0x000fe20000000000 */
[----:B------:R-:W-:Y:S01]  /*15de0*/  UMOV UR6, 0x0 ;  /* 0x0000000000067882 */ /* 0x000fe20000000000 */
[----:B------:R-:W-:Y:S01]  /*15df0*/  UMOV UR7, 0x12f00000 ;  /* 0x12f0000000077882 */ /* 0x000fe20000000000 */
[----:B------:R-:W-:-:S15]  /*15e00*/  R2UR UR10, R15 ;  /* 0x000000000f0a72ca */ /* 0x000fde00000e0000 */
.L_x_530:
        /* <DEDUP_REMOVED lines=10> */
[----:B------:R-:W1:Y:S01]  /*15eb0*/  SYNCS.PHASECHK.TRANS64.TRYWAIT P2, [R9+URZ+0x19cc0], R8 ;  /* 0x019cc008090075a7 */ /* 0x000e62000804017f */
[----:B------:R-:W-:Y:S04]  /*15ec0*/  BSSY B2, `(.L_x_531) ;  /* 0x0000002000027945 */ /* 0x000fe80003800000 */
[----:B-1----:R-:W-:Y:S05]  /*15ed0*/  @!P2 BRA `(.L_x_532) ;  /* 0x000000580060a947 */ /* 0x002fea0003800000 */
.L_x_668:
[----:B------:R-:W-:Y:S05]  /*15ee0*/  BSYNC B2 ;  /* 0x0000000000027941 */ /* 0x000fea0003800000 */
.L_x_531:
[----:B------:R-:W-:Y:S01]  /*15ef0*/  BSSY B2, `(.L_x_533) ;  /* 0x000000b000027945 */ /* 0x000fe20003800000 */
[----:B------:R-:W-:Y:S02]  /*15f00*/  IMAD.MOV.U32 R12, RZ, RZ, 0x0 ;  /* 0x00000000ff0c7424 */ /* 0x000fe400078e00ff */
[----:B------:R-:W-:Y:S01]  /*15f10*/  IMAD.MOV.U32 R13, RZ, RZ, 0x12f00000 ;  /* 0x12f00000ff0d7424 */ /* 0x000fe200078e00ff */
[----:B------:R-:W-:Y:S06]  /*15f20*/  @P3 BRA `(.L_x_534) ;  /* 0x00000000001c3947 */ /* 0x000fec0003800000 */
[----:B------:R-:W2:Y:S02]  /*15f30*/  S2R R5, SR_TID.X ;  /* 0x0000000000057919 */ /* 0x000ea40000002100 */
[----:B--2---:R-:W-:Y:S01]  /*15f40*/  LOP3.LUT R11, R5, 0x1f, RZ, 0xc0, !PT ;  /* 0x0000001f050b7812 */ /* 0x004fe200078ec0ff */
[----:B------:R-:W-:-:S03]  /*15f50*/  IMAD.MOV.U32 R5, RZ, RZ, 0x3000 ;  /* 0x00003000ff057424 */ /* 0x000fc600078e00ff */
[----:B------:R-:W-:Y:S01]  /*15f60*/  ISETP.NE.AND P2, PT, R11, RZ, PT ;  /* 0x000000ff0b00720c */ /* 0x000fe20003f45270 */
[----:B------:R2:W-:-:S12]  /*15f70*/  SYNCS.ARRIVE.TRANS64 RZ, [R9+URZ+0x19cb0], R5 ;  /* 0x019cb00509ff79a7 */ /* 0x0005d8000800003f */
[----:B--2---:R-:W-:Y:S05]  /*15f80*/  @!P2 BRA `(.L_x_534) ;  /* 0x000000000004a947 */ /* 0x004fea0003800000 */
[----:B------:R-:W-:Y:S01]  /*15f90*/  BPT.TRAP 0x1 ;  /* 0x000000040000795c */ /* 0x000fe20000300000 */
.L_x_534:
[----:B------:R-:W-:Y:S05]  /*15fa0*/  BSYNC B2 ;  /* 0x0000000000027941 */ /* 0x000fea0003800000 */
.L_x_533:
[----:B------:R-:W-:Y:S01]  /*15fb0*/  R2UR UR10, R14 ;  /* 0x000000000e0a72ca */ /* 0x000fe200000e0000 */
[----:B------:R-:W-:Y:S01]  /*15fc0*/  UIADD3 UR4, UP0, UR38, 0x670, URZ ;  /* 0x0000067026047890 */ /* 0x000fe2000ff1e03f */
[----:B------:R-:W-:Y:S01]  /*15fd0*/  R2UR UR6, R12 ;  /* 0x000000000c0672ca */ /* 0x000fe200000e0000 */
[----:B01----:R-:W-:Y:S01]  /*15fe0*/  VIADD R9, R9, 0x19cb0 ;  /* 0x00019cb009097836 */ /* 0x003fe20000000000 */
[----:B------:R-:W-:Y:S01]  /*15ff0*/  R2UR UR7, R13 ;  /* 0x000000000d0772ca */ /* 0x000fe200000e0000 */
[----:B------:R-:W-:Y:S01]  /*16000*/  VIADD R5, R7, 0x9000 ;  /* 0x0000900007057836 */ /* 0x000fe20000000000 */
[----:B------:R-:W-:Y:S01]  /*16010*/  PLOP3.LUT P2, PT, PT, PT, PT, 0x80, 0x0 ;  /* 0x000000000000781c */ /* 0x000fe20003f4f070 */
[----:B------:R-:W-:-:S12]  /*16020*/  UIADD3.X UR5, URZ, UR39, URZ, UP0, !UPT ;  /* 0x000000273f057290 */ /* 0x000fd800087fe43f */
.L_x_535:
        /* <DEDUP_REMOVED lines=11> */
[----:B------:R-:W-:Y:S01]  /*160e0*/  R2UR UR6, R12 ;  /* 0x000000000c0672ca */ /* 0x000fe200000e0000 */
[----:B------:R-:W-:Y:S01]  /*160f0*/  VIADD R5, R7, 0xa000 ;  /* 0x0000a00007057836 */ /* 0x000fe20000000000 */
[----:B------:R-:W-:Y:S02]  /*16100*/  R2UR UR7, R13 ;  /* 0x000000000d0772ca */ /* 0x000fe400000e0000 */
[----:B------:R-:W-:Y:S02]  /*16110*/  R2UR UR10, R8 ;  /* 0x00000000080a72ca */ /* 0x000fe400000e0000 */
[----:B------:R-:W-:-:S13]  /*16120*/  PLOP3.LUT P2, PT, PT, PT, PT, 0x80, 0x0 ;  /* 0x000000000000781c */ /* 0x000fda0003f4f070 */
.L_x_536:
        /* <DEDUP_REMOVED lines=15> */
.L_x_537:
        /* <DEDUP_REMOVED lines=10> */
.L_x_523:
[----:B------:R-:W-:Y:S05]  /*162c0*/  BSYNC B1 ;  /* 0x0000000000017941 */ /* 0x000fea0003800000 */
.L_x_522:
[----:B------:R-:W-:Y:S01]  /*162d0*/  ISETP.GT.AND P3, PT, R10, R3, PT ;  /* 0x000000030a00720c */ /* 0x000fe20003f64270 */
[----:B------:R-:W-:Y:S02]  /*162e0*/  VIADD R22, R22, 0x1 ;  /* 0x0000000116167836 */ /* 0x000fe40000000000 */
[----:B------:R-:W-:-:S03]  /*162f0*/  VIADD R10, R10, 0xffffffff ;  /* 0xffffffff0a0a7836 */ /* 0x000fc60000000000 */
[----:B------:R-:W-:-:S04]  /*16300*/  ISETP.NE.AND P2, PT, R22, 0x2, PT ;  /* 0x000000021600780c */ /* 0x000fc80003f45270 */
[----:B------:R-:W-:Y:S02]  /*16310*/  SEL R5, RZ, 0x1, P2 ;  /* 0x00000001ff057807 */ /* 0x000fe40001000000 */
[----:B------:R-:W-:Y:S02]  /*16320*/  SEL R22, R22, RZ, P2 ;  /* 0x000000ff16167207 */ /* 0x000fe40001000000 */
[----:B------:R-:W-:Y:S01]  /*16330*/  LOP3.LUT R28, R28, R5, RZ, 0x3c, !PT ;  /* 0x000000051c1c7212 */ /* 0x000fe200078e3cff */
[----:B------:R-:W-:Y:S06]  /*16340*/  @P3 BRA `(.L_x_538) ;  /* 0xfffffff400ac3947 */ /* 0x000fec000383ffff */
.L_x_500:
[----:B------:R-:W-:Y:S05]  /*16350*/  BSYNC B0 ;  /* 0x0000000000007941 */ /* 0x000fea0003800000 */
.L_x_499:
[----:B------:R-:W-:Y:S05]  /*16360*/  @!P0 WARPSYNC.ALL ;  /* 0x0000000000008948 */ /* 0x000fea0003800000 */
[----:B------:R-:W-:Y:S01]  /*16370*/  @!P0 BAR.SYNC.DEFER_BLOCKING 0xc, 0x200 ;  /* 0x0308000000008b1d */ /* 0x000fe20000010000 */
[----:B------:R-:W-:-:S05]  /*16380*/  IMAD.MOV.U32 R0, RZ, RZ, RZ ;  /* 0x000000ffff007224 */ /* 0x000fca00078e00ff */
[----:B------:R-:W-:Y:S04]  /*16390*/  BSSY B0, `(.L_x_539) ;  /* 0x000001f000007945 */ /* 0x000fe80003800000 */
[----:B------:R-:W-:Y:S05]  /*163a0*/  @!P1 BRA `(.L_x_540) ;  /* 0x0000000000749947 */ /* 0x000fea0003800000 */
[----:B------:R-:W-:-:S13]  /*163b0*/  ISETP.NE.AND P0, PT, R4, RZ, PT ;  /* 0x000000ff0400720c */ /* 0x000fda0003f05270 */
[----:B------:R-:W0:Y:S02]  /*163c0*/  @!P0 LDC R4, c[0x0][0x9f0] ;  /* 0x00027c00ff048b82 */ /* 0x000e240000000800 */
[----:B0-----:R-:W-:-:S04]  /*163d0*/  IABS R0, R4 ;  /* 0x0000000400007213 */ /* 0x001fc80000000000 */
[----:B------:R-:W0:Y:S08]  /*163e0*/  I2F.RP R2, R0 ;  /* 0x0000000000027306 */ /* 0x000e300000209400 */
[----:B0-----:R-:W0:Y:S02]  /*163f0*/  MUFU.RCP R2, R2 ;  /* 0x0000000200027308 */ /* 0x001e240000001000 */
[----:B0-----:R-:W-:-:S06]  /*16400*/  VIADD R2, R2, 0xffffffe ;  /* 0x0ffffffe02027836 */ /* 0x001fcc0000000000 */
[----:B------:R-:W0:Y:S02]  /*16410*/  F2I.FTZ.U32.TRUNC.NTZ R3, R2 ;  /* 0x0000000200037305 */ /* 0x000e24000021f000 */
[----:B0-----:R-:W-:-:S04]  /*16420*/  IMAD.MOV R2, RZ, RZ, -R3 ;  /* 0x000000ffff027224 */ /* 0x001fc800078e0a03 */
[----:B------:R-:W-:Y:S02]  /*16430*/  IMAD R5, R2, R0, RZ ;  /* 0x0000000002057224 */ /* 0x000fe400078e02ff */
[----:B------:R-:W-:-:S04]  /*16440*/  IMAD.MOV.U32 R2, RZ, RZ, RZ ;  /* 0x000000ffff027224 */ /* 0x000fc800078e00ff */
[----:B------:R-:W-:Y:S01]  /*16450*/  IMAD.HI.U32 R7, R3, R5, R2 ;  /* 0x0000000503077227 */ /* 0x000fe200078e0002 */
[----:B------:R-:W-:Y:S02]  /*16460*/  IABS R2, R4 ;  /* 0x0000000400027213 */ /* 0x000fe40000000000 */
[----:B------:R-:W-:-:S03]  /*16470*/  IADD3 R3, R20, -0x1, R4 ;  /* 0xffffffff14037810 */ /* 0x000fc60007ffe004 */
[----:B------:R-:W-:Y:S01]  /*16480*/  IMAD.MOV R2, RZ, RZ, -R2 ;  /* 0x000000ffff027224 */ /* 0x000fe200078e0a02 */
[----:B------:R-:W-:Y:S02]  /*16490*/  IABS R5, R3 ;  /* 0x0000000300057213 */ /* 0x000fe40000000000 */
[----:B------:R-:W-:Y:S01]  /*164a0*/  LOP3.LUT R3, R3, R4, RZ, 0x3c, !PT ;  /* 0x0000000403037212 */ /* 0x000fe200078e3cff */
[----:B------:R-:W-:Y:S02]  /*164b0*/  IMAD.MOV.U32 R6, RZ, RZ, R2 ;  /* 0x000000ffff067224 */ /* 0x000fe400078e0002 */
[----:B------:R-:W-:Y:S01]  /*164c0*/  IMAD.HI.U32 R2, R7, R5, RZ ;  /* 0x0000000507027227 */ /* 0x000fe200078e00ff */
[----:B------:R-:W-:-:S03]  /*164d0*/  ISETP.GE.AND P2, PT, R3, RZ, PT ;  /* 0x000000ff0300720c */ /* 0x000fc60003f46270 */
        /* <DEDUP_REMOVED lines=10> */
.L_x_540:
[----:B------:R-:W-:Y:S05]  /*16580*/  BSYNC B0 ;  /* 0x0000000000007941 */ /* 0x000fea0003800000 */
.L_x_539:
[----:B------:R-:W-:-:S05]  /*16590*/  IMAD R3, R21, R0, RZ ;  /* 0x0000000015037224 */ /* 0x000fca00078e02ff */
[----:B------:R-:W-:Y:S01]  /*165a0*/  VIADDMNMX R2, R3, R0, R20, PT ;  /* 0x0000000003027246 */ /* 0x000fe20003800114 */
[----:B------:R0:W-:Y:S03]  /*165b0*/  STL [R1], R3 ;  /* 0x0000000301007387 */ /* 0x0001e60000100800 */
        /* <DEDUP_REMOVED lines=8> */
[----:B------:R-:W-:Y:S02]  /*16640*/  VOTEU.ANY UR4, UPT, PT ;  /* 0x0000000000047886 */ /* 0x000fe400038e0100 */
[----:B------:R-:W0:Y:S08]  /*16650*/  FLO.U32 R0, UR4 ;  /* 0x0000000400007d00 */ /* 0x000e3000080e0000 */
[----:B------:R-:W2:Y:S01]  /*16660*/  POPC R4, UR4 ;  /* 0x0000000400047d09 */ /* 0x000ea20008000000 */
[----:B0-----:R-:W-:-:S02]  /*16670*/  ISETP.EQ.U32.AND P0, PT, R0, R3, PT ;  /* 0x000000030000720c */ /* 0x001fc40003f02070 */
[----:B------:R-:W2:Y:S11]  /*16680*/  LDC.64 R2, c[0x0][0xc60] ;  /* 0x00031800ff027b82 */ /* 0x000eb60000000a00 */
[----:B--2---:R-:W2:Y:S01]  /*16690*/  @P0 ATOMG.E.ADD.STRONG.GPU PT, R3, desc[UR40][R2.64], R4 ;  /* 0x00000004020309a8 */ /* 0x004ea200081ee1e8 */
[----:B------:R-:W0:Y:S02]  /*166a0*/  S2R R5, SR_LTMASK ;  /* 0x0000000000057919 */ /* 0x000e240000003900 */
[----:B0-----:R-:W-:-:S06]  /*166b0*/  LOP3.LUT R5, R5, UR4, RZ, 0xc0, !PT ;  /* 0x0000000405057c12 */ /* 0x001fcc000f8ec0ff */
[----:B------:R-:W0:Y:S01]  /*166c0*/  POPC R5, R5 ;  /* 0x0000000500057309 */ /* 0x000e220000000000 */
[----:B--2---:R-:W0:Y:S02]  /*166d0*/  SHFL.IDX PT, R0, R3, R0, 0x1f ;  /* 0x00001f0003007589 */ /* 0x004e2400000e0000 */
[----:B0-----:R-:W-:Y:S01]  /*166e0*/  IADD3 R24, R0, UR36, R5 ;  /* 0x0000002400187c10 */ /* 0x001fe2000fffe005 */
[----:B------:R-:W-:Y:S06]  /*166f0*/  BRA `(.L_x_542) ;  /* 0x0000003400087947 */ /* 0x000fec0003800000 */
.L_x_541:
        /* <DEDUP_REMOVED lines=8> */
[----:B------:R-:W-:Y:S01]  /*16780*/  MOV R4, UR6 ;  /* 0x0000000600047c02 */ /* 0x000fe20008000f00 */
[----:B------:R-:W-:Y:S01]  /*16790*/  IMAD.U32 R5, RZ, RZ, UR7 ;  /* 0x00000007ff057e24 */ /* 0x000fe2000f8e00ff */
[----:B------:R-:W0:Y:S01]  /*167a0*/  LDC.64 R2, c[0x4][R2] ;  /* 0x0100000002027b82 */ /* 0x000e220000000a00 */
[----:B------:R-:W-:Y:S02]  /*167b0*/  IMAD.U32 R6, RZ, RZ, UR8 ;  /* 0x00000008ff067e24 */ /* 0x000fe4000f8e00ff */
[----:B------:R-:W-:Y:S02]  /*167c0*/  IMAD.U32 R7, RZ, RZ, UR9 ;  /* 0x00000009ff077e24 */ /* 0x000fe4000f8e00ff */
[----:B------:R-:W-:-:S02]  /*167d0*/  IMAD.U32 R10, RZ, RZ, UR4 ;  /* 0x00000004ff0a7e24 */ /* 0x000fc4000f8e00ff */
[----:B------:R-:W-:Y:S02]  /*167e0*/  IMAD.U32 R11, RZ, RZ, UR5 ;  /* 0x00000005ff0b7e24 */ /* 0x000fe4000f8e00ff */
[----:B------:R-:W-:Y:S02]  /*167f0*/  IMAD.MOV.U32 R8, RZ, RZ, 0x70 ;  /* 0x00000070ff087424 */ /* 0x000fe400078e00ff */
[----:B------:R-:W-:Y:S02]  /*16800*/  IMAD.MOV.U32 R12, RZ, RZ, 0x1 ;  /* 0x00000001ff0c7424 */ /* 0x000fe400078e00ff */
[----:B------:R-:W-:-:S07]  /*16810*/  IMAD.MOV.U32 R13, RZ, RZ, RZ ;  /* 0x000000ffff0d7224 */ /* 0x000fce00078e00ff */
[----:B------:R-:W-:-:S07]  /*16820*/  LEPC R20, `(.L_x_544) ;  /* 0x000000001014794e */ /* 0x000fce0000000000 */
[----:B01----:R-:W-:Y:S05]  /*16830*/  CALL.ABS.NOINC R2 ;  /* 0x0000000002007343 */ /* 0x003fea0003c00000 */
.L_x_544:
[----:B------:R-:W-:Y:S05]  /*16840*/  BSYNC B6 ;  /* 0x0000000000067941 */ /* 0x000fea0003800000 */
.L_x_543:
[----:B------:R-:W2:Y:S01]  /*16850*/  LDL.LU R2, [R1+0x28] ;  /* 0x0000280001027983 */ /* 0x000ea20000300800 */
[----:B------:R-:W-:Y:S01]  /*16860*/  VIADD R0, R17, 0x9000 ;  /* 0x0000900011007836 */ /* 0x000fe20000000000 */
[----:B------:R-:W-:Y:S04]  /*16870*/  BSSY B6, `(.L_x_545) ;  /* 0x0000016000067945 */ /* 0x000fe80003800000 */
[----:B------:R-:W-:Y:S02]  /*16880*/  LOP3.LUT P0, RZ, R0, 0x9f, RZ, 0xc0, !PT ;  /* 0x0000009f00ff7812 */ /* 0x000fe4000780c0ff */
[----:B--2---:R-:W-:-:S11]  /*16890*/  LOP3.LUT R2, R2, 0xfffffffe, RZ, 0xc0, !PT ;  /* 0xfffffffe02027812 */ /* 0x004fd600078ec0ff */
[----:B------:R-:W-:-:S05]  /*168a0*/  @P0 LOP3.LUT R2, R2, 0x1, RZ, 0xfc, !PT ;  /* 0x0000000102020812 */ /* 0x000fca00078efcff */
[----:B------:R0:W-:Y:S01]  /*168b0*/  STL [R1+0x28], R2 ;  /* 0x0000280201007387 */ /* 0x0001e20000100800 */
[----:B------:R-:W-:Y:S05]  /*168c0*/  @!P0 BRA `(.L_x_546) ;  /* 0x0000000000408947 */ /* 0x000fea0003800000 */
[----:B0-----:R-:W-:Y:S01]  /*168d0*/  MOV R2, 0x0 ;  /* 0x0000000000027802 */ /* 0x001fe20000000f00 */
        /* <DEDUP_REMOVED lines=14> */
[----:B01----:R-:W-:Y:S05]  /*169c0*/  CALL.ABS.NOINC R2 ;  /* 0x0000000002007343 */ /* 0x003fea0003c00000 */
.L_x_546:
[----:B------:R-:W-:Y:S05]  /*169d0*/  BSYNC B6 ;  /* 0x0000000000067941 */ /* 0x000fea0003800000 */
.L_x_545:
[----:B------:R-:W-:Y:S01]  /*169e0*/  VIADD R0, R17, 0x3000 ;  /* 0x0000300011007836 */ /* 0x000fe20000000000 */
[----:B------:R-:W-:Y:S04]  /*169f0*/  BSSY B6, `(.L_x_547) ;  /* 0x0000013000067945 */ /* 0x000fe80003800000 */
[----:B------:R-:W-:-:S13]  /*16a00*/  LOP3.LUT P0, RZ, R0, 0x3ff, RZ, 0xc0, !PT ;  /* 0x000003ff00ff7812 */ /* 0x000fda000780c0ff */
[----:B------:R-:W-:Y:S05]  /*16a10*/  @!P0 BRA `(.L_x_548) ;  /* 0x0000000000408947 */ /* 0x000fea0003800000 */
[----:B0-----:R-:W-:Y:S01]  /*16a20*/  MOV R2, 0x0 ;  /* 0x0000000000027802 */ /* 0x001fe20000000f00 */
[----:B------:R-:W-:Y:S01]  /*16a30*/  ULDC.64 UR6, c[0x4][0x98] ;  /* 0x0100260000067ab9 */ /* 0x000fe20000000a00 */
[----:B------:R-:W-:Y:S01]  /*16a40*/  ULDC.64 UR8, c[0x4][0xa0] ;  /* 0x0100280000087ab9 */ /* 0x000fe20000000a00 */
[----:B------:R-:W-:Y:S01]  /*16a50*/  ULDC.64 UR4, c[0x4][0x18] ;  /* 0x0100060000047ab9 */ /* 0x000fe20000000a00 */
[----:B------:R-:W-:Y:S01]  /*16a60*/  IMAD.U32 R4, RZ, RZ, UR6 ;  /* 0x00000006ff047e24 */ /* 0x000fe2000f8e00ff */
[----:B------:R-:W-:Y:S01]  /*16a70*/  MOV R8, 0x70 ;  /* 0x0000007000087802 */ /* 0x000fe20000000f00 */
[----:B------:R-:W0:Y:S01]  /*16a80*/  LDC.64 R2, c[0x4][R2] ;  /* 0x0100000002027b82 */ /* 0x000e220000000a00 */
[----:B------:R-:W-:Y:S02]  /*16a90*/  IMAD.U32 R5, RZ, RZ, UR7 ;  /* 0x00000007ff057e24 */ /* 0x000fe4000f8e00ff */
[----:B------:R-:W-:Y:S02]  /*16aa0*/  IMAD.U32 R6, RZ, RZ, UR8 ;  /* 0x00000008ff067e24 */ /* 0x000fe4000f8e00ff */
[----:B------:R-:W-:-:S02]  /*16ab0*/  IMAD.U32 R7, RZ, RZ, UR9 ;  /* 0x00000009ff077e24 */ /* 0x000fc4000f8e00ff */
[----:B------:R-:W-:Y:S02]  /*16ac0*/  IMAD.U32 R10, RZ, RZ, UR4 ;  /* 0x00000004ff0a7e24 */ /* 0x000fe4000f8e00ff */
[----:B------:R-:W-:Y:S02]  /*16ad0*/  IMAD.U32 R11, RZ, RZ, UR5 ;  /* 0x00000005ff0b7e24 */ /* 0x000fe4000f8e00ff */
[----:B------:R-:W-:Y:S02]  /*16ae0*/  IMAD.MOV.U32 R12, RZ, RZ, 0x1 ;  /* 0x00000001ff0c7424 */ /* 0x000fe400078e00ff */
[----:B------:R-:W-:-:S07]  /*16af0*/  IMAD.MOV.U32 R13, RZ, RZ, RZ ;  /* 0x000000ffff0d7224 */ /* 0x000fce00078e00ff */
[----:B------:R-:W-:-:S07]  /*16b00*/  LEPC R20, `(.L_x_548) ;  /* 0x000000001014794e */ /* 0x000fce0000000000 */
[----:B01----:R-:W-:Y:S05]  /*16b10*/  CALL.ABS.NOINC R2 ;  /* 0x0000000002007343 */ /* 0x003fea0003c00000 */
.L_x_548:
[----:B------:R-:W-:Y:S05]  /*16b20*/  BSYNC B6 ;  /* 0x0000000000067941 */ /* 0x000fea0003800000 */
.L_x_547:
[----:B0-----:R-:W2:Y:S01]  /*16b30*/  LDL R2, [R1+0x28] ;  /* 0x0000280001027983 */ /* 0x001ea20000100800 */
[----:B------:R-:W-:Y:S01]  /*16b40*/  BSSY B6, `(.L_x_549) ;  /* 0x0000013000067945 */ /* 0x000fe20003800000 */
[----:B--2---:R-:W-:-:S13]  /*16b50*/  LOP3.LUT P6, RZ, R2, 0x1, RZ, 0xc0, !PT ;  /* 0x0000000102ff7812 */ /* 0x004fda00078cc0ff */
        /* <DEDUP_REMOVED lines=17> */
.L_x_550:
[----:B------:R-:W-:Y:S05]  /*16c70*/  BSYNC B6 ;  /* 0x0000000000067941 */ /* 0x000fea0003800000 */
.L_x_549:
[----:B------:R-:W2:Y:S01]  /*16c80*/  LDL.LU R2, [R1+0x8] ;  /* 0x0000080001027983 */ /* 0x000ea20000300800 */
[----:B------:R-:W-:Y:S01]  /*16c90*/  ULDC.64 UR4, c[0x0][0x9f8] ;  /* 0x00027e0000047ab9 */ /* 0x000fe20000000a00 */
[----:B------:R-:W0:Y:S02]  /*16ca0*/  LDC R8, c[0x0][0x430] ;  /* 0x00010c00ff087b82 */ /* 0x000e240000000800 */
[----:B------:R-:W3:Y:S04]  /*16cb0*/  LDL.LU R4, [R1+0x20] ;  /* 0x0000200001047983 */ /* 0x000ee80000300800 */
[----:B------:R-:W4:Y:S02]  /*16cc0*/  LDL R0, [R1+0x38] ;  /* 0x0000380001007983 */ /* 0x000f240000100800 */
[----:B------:R-:W1:Y:S02]  /*16cd0*/  LDC R12, c[0x0][0x2f4] ;  /* 0x0000bd00ff0c7b82 */ /* 0x000e640000000800 */
[----:B------:R-:W4:Y:S01]  /*16ce0*/  LDL R21, [R1+0x24] ;  /* 0x0000240001157983 */ /* 0x000f220000100800 */
[----:B------:R-:W-:-:S03]  /*16cf0*/  ISETP.NE.U32.AND P0, PT, RZ, UR4, PT ;  /* 0x00000004ff007c0c */ /* 0x000fc6000bf05070 */
[----:B------:R-:W4:Y:S01]  /*16d00*/  LDL R6, [R1+0x4] ;  /* 0x0000040001067983 */ /* 0x000f220000100800 */
[----:B------:R-:W-:-:S03]  /*16d10*/  ISETP.NE.AND.EX P0, PT, RZ, UR5, PT, P0 ;  /* 0x00000005ff007c0c */ /* 0x000fc6000bf05300 */
[----:B------:R-:W4:Y:S04]  /*16d20*/  LDL.LU R10, [R1+0x28] ;  /* 0x00002800010a7983 */ /* 0x000f280000300800 */
[----:B------:R-:W4:Y:S01]  /*16d30*/  LDL R14, [R1+0x54] ;  /* 0x00005400010e7983 */ /* 0x000f220000100800 */
[----:B------:R-:W1:Y:S05]  /*16d40*/  S2R R20, SR_TID.X ;  /* 0x0000000000147919 */ /* 0x000e6a0000002100 */
[----:B--2---:R-:W-:-:S04]  /*16d50*/  @P0 IADD3 R2, P1, R2, UR4, RZ ;  /* 0x0000000402020c10 */ /* 0x004fc8000ff3e0ff */
[----:B---3--:R-:W-:-:S05]  /*16d60*/  @P0 IADD3.X R3, R4, UR5, RZ, P1, !PT ;  /* 0x0000000504030c10 */ /* 0x008fca0008ffe4ff */
[----:B------:R2:W3:Y:S01]  /*16d70*/  @P0 LDG.E R26, desc[UR40][R2.64] ;  /* 0x00000028021a0981 */ /* 0x0004e2000c1e1900 */
[----:B------:R-:W2:Y:S01]  /*16d80*/  S2R R4, SR_TID.X ;  /* 0x0000000000047919 */ /* 0x000ea20000002100 */
[----:B0-----:R-:W-:Y:S02]  /*16d90*/  ISETP.NE.AND P1, PT, R8, 0x1, PT ;  /* 0x000000010800780c */ /* 0x001fe40003f25270 */
[----:B-1----:R-:W-:Y:S02]  /*16da0*/  LOP3.LUT R20, R20, 0x7f, RZ, 0xc0, !PT ;  /* 0x0000007f14147812 */ /* 0x002fe400078ec0ff */
[----:B----4-:R-:W-:Y:S02]  /*16db0*/  LEA R0, R0, 0xffffff80, 0x7 ;  /* 0xffffff8000007811 */ /* 0x010fe400078e38ff */
[----:B------:R-:W-:-:S07]  /*16dc0*/  SHF.R.U32.HI R20, RZ, 0x1, R20 ;  /* 0x00000001ff147819 */ /* 0x000fce0000011614 */
[----:B------:R-:W0:Y:S08]  /*16dd0*/  @P1 LDC R5, c[0x0][0x434] ;  /* 0x00010d00ff051b82 */ /* 0x000e300000000800 */
[----:B------:R-:W1:Y:S01]  /*16de0*/  @P1 LDC R7, c[0x0][0x438] ;  /* 0x00010e00ff071b82 */ /* 0x000e620000000800 */
[----:B--2---:R-:W-:-:S05]  /*16df0*/  IMAD.SHL.U32 R4, R4, 0x40, RZ ;  /* 0x0000004004047824 */ /* 0x004fca00078e00ff */
[----:B------:R-:W-:-:S04]  /*16e00*/  LOP3.LUT R4, R4, 0x40, RZ, 0xc0, !PT ;  /* 0x0000004004047812 */ /* 0x000fc800078ec0ff */
[----:B------:R-:W-:-:S04]  /*16e10*/  LOP3.LUT R4, R0, R20, R4, 0xfe, !PT ;  /* 0x0000001400047212 */ /* 0x000fc800078efe04 */
[C---:B------:R-:W-:Y:S01]  /*16e20*/  ISETP.GE.AND P0, PT, R4.reuse, R21, PT ;  /* 0x000000150400720c */ /* 0x040fe20003f06270 */
[----:B------:R-:W-:-:S12]  /*16e30*/  IMAD.IADD R4, R4, 0x1, R6 ;  /* 0x0000000104047824 */ /* 0x000fd800078e0206 */
[----:B------:R-:W2:Y:S01]  /*16e40*/  @!P0 LDC.64 R2, c[0x0][0x428] ;  /* 0x00010a00ff028b82 */ /* 0x000ea20000000a00 */
[----:B0-----:R-:W-:-:S04]  /*16e50*/  @P1 IMAD.HI.U32 R5, R4, R5, RZ ;  /* 0x0000000504051227 */ /* 0x001fc800078e00ff */
[----:B------:R-:W-:Y:S01]  /*16e60*/  IMAD.MOV.U32 R6, RZ, RZ, R4 ;  /* 0x000000ffff067224 */ /* 0x000fe200078e0004 */
[----:B-1----:R-:W-:-:S05]  /*16e70*/  @P1 SHF.R.U32.HI R6, RZ, R7, R5 ;  /* 0x00000007ff061219 */ /* 0x002fca0000011605 */
[--C-:B------:R-:W-:Y:S01]  /*16e80*/  IMAD.MOV R5, RZ, RZ, -R6.reuse ;  /* 0x000000ffff057224 */ /* 0x100fe200078e0a06 */
[----:B------:R-:W-:-:S03]  /*16e90*/  @!P0 SHF.R.S32.HI R7, RZ, 0x1f, R6 ;  /* 0x0000001fff078819 */ /* 0x000fc60000011406 */
[----:B------:R-:W-:Y:S01]  /*16ea0*/  IMAD R5, R8, R5, R4 ;  /* 0x0000000508057224 */ /* 0x000fe200078e0204 */
[C---:B------:R-:W-:Y:S02]  /*16eb0*/  ISETP.GE.AND P3, PT, R29.reuse, R12, PT ;  /* 0x0000000c1d00720c */ /* 0x040fe40003f66270 */
[----:B------:R-:W-:Y:S02]  /*16ec0*/  LOP3.LUT R13, R29, 0x20, RZ, 0xfc, !PT ;  /* 0x000000201d0d7812 */ /* 0x000fe400078efcff */
[----:B------:R-:W-:Y:S02]  /*16ed0*/  LOP3.LUT R10, R10, 0xfffffff7, RZ, 0xc0, !PT ;  /* 0xfffffff70a0a7812 */ /* 0x000fe400078ec0ff */
[----:B------:R-:W-:-:S07]  /*16ee0*/  ISETP.NE.AND P2, PT, R14, 0x3, PT ;  /* 0x000000030e00780c */ /* 0x000fce0003f45270 */
[----:B------:R-:W-:-:S04]  /*16ef0*/  @P3 LOP3.LUT R10, R10, 0x8, RZ, 0xfc, !PT ;  /* 0x000000080a0a3812 */ /* 0x000fc800078efcff */
[----:B------:R-:W-:Y:S02]  /*16f00*/  LOP3.LUT R10, R10, 0xfffffffe, RZ, 0xc0, !PT ;  /* 0xfffffffe0a0a7812 */ /* 0x000fe400078ec0ff */
[----:B------:R-:W-:Y:S02]  /*16f10*/  LOP3.LUT R11, R29, 0x40, RZ, 0xfc, !PT ;  /* 0x000000401d0b7812 */ /* 0x000fe400078efcff */
[----:B------:R-:W-:Y:S01]  /*16f20*/  LOP3.LUT R10, R10, 0xfffffffb, RZ, 0xc0, !PT ;  /* 0xfffffffb0a0a7812 */ /* 0x000fe200078ec0ff */
[----:B------:R-:W-:Y:S01]  /*16f30*/  UMOV UR4, 0xffffffff ;  /* 0xffffffff00047882 */ /* 0x000fe20000000000 */
[----:B---3--:R-:W-:Y:S01]  /*16f40*/  SHF.R.S32.HI R9, RZ, 0x1f, R26 ;  /* 0x0000001fff097819 */ /* 0x008fe2000001141a */
[----:B--2---:R-:W-:-:S04]  /*16f50*/  @!P0 IMAD.WIDE.U32 R6, R26, R2, R6 ;  /* 0x000000021a068225 */ /* 0x004fc800078e0006 */
[----:B------:R-:W-:-:S04]  /*16f60*/  @!P0 IMAD R4, R9, R2, RZ ;  /* 0x0000000209048224 */ /* 0x000fc800078e02ff */
[----:B------:R-:W-:Y:S02]  /*16f70*/  @!P0 IMAD R4, R26, R3, R4 ;  /* 0x000000031a048224 */ /* 0x000fe400078e0204 */
[----:B------:R-:W0:Y:S01]  /*16f80*/  @!P0 LDC.64 R2, c[0x0][0x418] ;  /* 0x00010600ff028b82 */ /* 0x000e220000000a00 */
[----:B------:R1:W-:Y:S01]  /*16f90*/  STL [R1+0x8], R9 ;  /* 0x0000080901007387 */ /* 0x0003e20000100800 */
[----:B0-----:R-:W-:Y:S01]  /*16fa0*/  @!P0 LEA R8, P1, R6, R2, 0x2 ;  /* 0x0000000206088211 */ /* 0x001fe200078210ff */
[----:B------:R-:W-:-:S05]  /*16fb0*/  @!P0 IMAD.IADD R2, R7, 0x1, R4 ;  /* 0x0000000107028824 */ /* 0x000fca00078e0204 */
[----:B-1----:R-:W-:Y:S02]  /*16fc0*/  @!P0 LEA.HI.X R9, R6, R3, R2, 0x2, P1 ;  /* 0x0000000306098211 */ /* 0x002fe400008f1402 */
[----:B------:R-:W-:Y:S01]  /*16fd0*/  ISETP.GE.AND P1, PT, R13, R12, PT ;  /* 0x0000000c0d00720c */ /* 0x000fe20003f26270 */
[----:B------:R-:W-:-:S06]  /*16fe0*/  IMAD.MOV.U32 R3, RZ, RZ, RZ ;  /* 0x000000ffff037224 */ /* 0x000fcc00078e00ff */
[----:B------:R0:W5:Y:S01]  /*16ff0*/  @!P0 LDG.E R3, desc[UR40][R8.64] ;  /* 0x0000002808038981 */ /* 0x000162000c1e1900 */
[----:B------:R-:W-:-:S05]  /*17000*/  ISETP.GE.AND P0, PT, R11, R12, PT ;  /* 0x0000000c0b00720c */ /* 0x000fca0003f06270 */
[----:B------:R-:W-:-:S04]  /*17010*/  @P1 LOP3.LUT R10, R10, 0x4, RZ, 0xfc, !PT ;  /* 0x000000040a0a1812 */ /* 0x000fc800078efcff */
[----:B------:R-:W-:-:S04]  /*17020*/  @P2 LOP3.LUT R10, R10, 0x1, RZ, 0xfc, !PT ;  /* 0x000000010a0a2812 */ /* 0x000fc800078efcff */
[----:B------:R-:W-:-:S04]  /*17030*/  LOP3.LUT R10, R10, 0xfffffffd, RZ, 0xc0, !PT ;  /* 0xfffffffd0a0a7812 */ /* 0x000fc800078ec0ff */
[----:B------:R-:W-:-:S05]  /*17040*/  @P0 LOP3.LUT R10, R10, 0x2, RZ, 0xfc, !PT ;  /* 0x000000020a0a0812 */ /* 0x000fca00078efcff */
[----:B------:R0:W-:Y:S01]  /*17050*/  STL [R1+0x28], R10 ;  /* 0x0000280a01007387 */ /* 0x0001e20000100800 */
[----:B------:R-:W-:Y:S05]  /*17060*/  BRA.DIV UR4, `(.L_x_551) ;  /* 0x0000004a04107947 */ /* 0x000fea000b800000 */
.L_x_671:
[----:B------:R-:W-:Y:S05]  /*17070*/  @!P2 BRA `(.L_x_552) ;  /* 0x000000000004a947 */ /* 0x000fea0003800000 */
[----:B------:R-:W-:Y:S01]  /*17080*/  BPT.TRAP 0x1 ;  /* 0x000000040000795c */ /* 0x000fe20000300000 */
.L_x_552:
[----:B------:R-:W-:Y:S01]  /*17090*/  IMAD R4, R19, 0x8, R17 ;  /* 0x0000000813047824 */ /* 0x000fe200078e0211 */
[----:B------:R-:W-:Y:S01]  /*170a0*/  SHF.L.U32 R2, R23, 0x1f, RZ ;  /* 0x0000001f17027819 */ /* 0x000fe200000006ff */
[----:B------:R-:W-:Y:S03]  /*170b0*/  BSSY B0, `(.L_x_553) ;  /* 0x0000006000007945 */ /* 0x000fe60003800000 */
[----:B------:R1:W2:Y:S01]  /*170c0*/  SYNCS.PHASECHK.TRANS64.TRYWAIT P0, [R4+URZ+0x19c80], R2 ;  /* 0x019c8002040075a7 */ /* 0x0002a2000800017f */
[----:B------:R1:W-:Y:S02]  /*170d0*/  STL [R1+0x20], R2 ;  /* 0x0000200201007387 */ /* 0x0003e40000100800 */
[----:B-1----:R-:W-:Y:S02]  /*170e0*/  IADD3 R2, -R20, R21, -R0 ;  /* 0x0000001514027210 */ /* 0x002fe40007ffe900 */
[----:B------:R-:W-:Y:S01]  /*170f0*/  SHF.R.S32.HI R20, RZ, 0x1f, R5 ;  /* 0x0000001fff147819 */ /* 0x000fe20000011405 */
[----:B--2---:R-:W-:Y:S06]  /*17100*/  @!P0 BRA `(.L_x_554) ;  /* 0x00000048001c8947 */ /* 0x004fec0003800000 */
.L_x_672:
[----:B------:R-:W-:Y:S05]  /*17110*/  BSYNC B0 ;  /* 0x0000000000007941 */ /* 0x000fea0003800000 */
.L_x_553:
[----:B0-----:R-:W2:Y:S01]  /*17120*/  LDL R10, [R1+0x10] ;  /* 0x00001000010a7983 */ /* 0x001ea20000100800 */
[----:B------:R-:W-:Y:S01]  /*17130*/  ULDC.64 UR4, c[0x0][0x328] ;  /* 0x0000ca0000047ab9 */ /* 0x000fe20000000a00 */
[----:B-----5:R-:W-:Y:S01]  /*17140*/  SHF.R.S32.HI R21, RZ, 0x1f, R3 ;  /* 0x0000001fff157819 */ /* 0x020fe20000011403 */
[----:B-1----:R-:W-:Y:S01]  /*17150*/  IMAD R0, R20, UR4, RZ ;  /* 0x0000000414007c24 */ /* 0x002fe2000f8e02ff */
[----:B------:R-:W-:Y:S01]  /*17160*/  ULDC.64 UR6, c[0x0][0x318] ;  /* 0x0000c60000067ab9 */ /* 0x000fe20000000a00 */
[----:B------:R-:W-:Y:S01]  /*17170*/  IMAD.WIDE.U32 R6, R5, UR4, RZ ;  /* 0x0000000405067c25 */ /* 0x000fe2000f8e00ff */
[----:B------:R-:W-:-:S03]  /*17180*/  ISETP.GE.AND P1, PT, R2, 0x1, PT ;  /* 0x000000010200780c */ /* 0x000fc60003f26270 */
        /* <DEDUP_REMOVED lines=12> */
[----:B------:R-:W-:Y:S01]  /*17250*/  IADD3.X R9, R9, UR7, RZ, P0, !PT ;  /* 0x0000000709097c10 */ /* 0x000fe200087fe4ff */
[----:B--2---:R-:W-:Y:S01]  /*17260*/  IMAD R10, R19, 0x3000, R10 ;  /* 0x00003000130a7824 */ /* 0x004fe200078e020a */
[----:B------:R-:W-:Y:S07]  /*17270*/  BRA.DIV UR4, `(.L_x_555) ;  /* 0x0000004604d87947 */ /* 0x000fee000b800000 */
[----:B------:R-:W0:Y:S01]  /*17280*/  SHFL.IDX PT, R6, R8, RZ, 0x1e1f ;  /* 0x001e1fff08067589 */ /* 0x000e2200000e0000 */
[----:B------:R-:W1:Y:S01]  /*17290*/  LDC R12, c[0x0][0x2f4] ;  /* 0x0000bd00ff0c7b82 */ /* 0x000e620000000800 */
[C---:B------:R-:W-:Y:S02]  /*172a0*/  LOP3.LUT R13, R29.reuse, 0x20, RZ, 0xfc, !PT ;  /* 0x000000201d0d7812 */ /* 0x040fe400078efcff */
[----:B------:R-:W2:Y:S01]  /*172b0*/  SHFL.IDX PT, R0, R9, RZ, 0x1e1f ;  /* 0x001e1fff09007589 */ /* 0x000ea200000e0000 */
[----:B------:R-:W-:-:S03]  /*172c0*/  LOP3.LUT R11, R29, 0x40, RZ, 0xfc, !PT ;  /* 0x000000401d0b7812 */ /* 0x000fc600078efcff */
[----:B------:R-:W3:Y:S01]  /*172d0*/  SHFL.IDX PT, R9, R9, 0x1, 0x1e1f ;  /* 0x003e1f0009097f89 */ /* 0x000ee200000e0000 */
[C---:B0-----:R-:W-:Y:S02]  /*172e0*/  IADD3 R6, P0, R29.reuse, R6, RZ ;  /* 0x000000061d067210 */ /* 0x041fe40007f1e0ff */
[-C--:B-1----:R-:W-:Y:S02]  /*172f0*/  ISETP.GE.AND P4, PT, R29, R12.reuse, PT ;  /* 0x0000000c1d00720c */ /* 0x082fe40003f86270 */
[----:B------:R-:W-:Y:S01]  /*17300*/  ISETP.GE.AND P2, PT, R13, R12, PT ;  /* 0x0000000c0d00720c */ /* 0x000fe20003f46270 */
[----:B--2---:R-:W-:Y:S01]  /*17310*/  IMAD.X R7, RZ, RZ, R0, P0 ;  /* 0x000000ffff077224 */ /* 0x004fe200000e0600 */
[----:B------:R-:W-:Y:S01]  /*17320*/  ISETP.LT.OR P0, PT, R2, 0x1, P4 ;  /* 0x000000010200780c */ /* 0x000fe20002701670 */
[----:B------:R-:W-:-:S12]  /*17330*/  IMAD.IADD R0, R17, 0x1, R10 ;  /* 0x0000000111007824 */ /* 0x000fd800078e020a */
        /* <DEDUP_REMOVED lines=8> */
.L_x_678:
        /* <DEDUP_REMOVED lines=13> */
.L_x_556:
[----:B------:R-:W-:Y:S02]  /*17490*/  PLOP3.LUT P2, PT, P2, P0, PT, 0xa2, 0x0 ;  /* 0x000000000000781c */ /* 0x000fe40001741472 */
[----:B------:R-:W-:-:S08]  /*174a0*/  @P0 R2UR P2, UR4, R4 ;  /* 0x00000000040402ca */ /* 0x000fd00000040000 */
[----:B------:R-:W-:-:S05]  /*174b0*/  @P0 PLOP3.LUT P0, PT, P2, PT, PT, 0x80, 0x0 ;  /* 0x000000000000081c */ /* 0x000fca000170f070 */
[----:B------:R-:W-:Y:S01]  /*174c0*/  @!P2 SYNCS.ARRIVE.TRANS64.RED.A0T1 RZ, [UR4+0x19c70], RZ ;  /* 0x019c70ffffffa9a7 */ /* 0x000fe20008200404 */
[----:B------:R-:W-:Y:S07]  /*174d0*/  @!P2 ARRIVES.LDGSTSBAR.64.TRANSCNT [UR4+0x19c70] ;  /* 0x019c7000ff00a9b0 */ /* 0x000fee0008000a84 */
[----:B------:R-:W-:Y:S05]  /*174e0*/  @P0 BRA.U.ANY `(.L_x_556) ;  /* 0xfffffffd00e80947 */ /* 0x000fea000393ffff */
[----:B------:R-:W-:Y:S01]  /*174f0*/  NOP ;  /* 0x0000000000007918 */ /* 0x000fe20000000000 */
[----:B------:R-:W2:Y:S02]  /*17500*/  LDL R2, [R1+0x54] ;  /* 0x0000540001027983 */ /* 0x000ea40000100800 */
[----:B--2---:R-:W-:-:S13]  /*17510*/  ISETP.NE.AND P4, PT, R2, 0x3, PT ;  /* 0x000000030200780c */ /* 0x004fda0003f85270 */
[----:B------:R-:W-:Y:S05]  /*17520*/  @!P4 BRA `(.L_x_557) ;  /* 0x000000000004c947 */ /* 0x000fea0003800000 */
[----:B------:R-:W-:Y:S01]  /*17530*/  BPT.TRAP 0x1 ;  /* 0x000000040000795c */ /* 0x000fe20000300000 */
.L_x_557:
[----:B------:R2:W-:Y:S01]  /*17540*/  SYNCS.ARRIVE.TRANS64.A1T0 RZ, [R4+URZ+0x19c70], RZ ;  /* 0x019c70ff04ff79a7 */ /* 0x0005e2000810003f */
[----:B------:R-:W-:Y:S05]  /*17550*/  @!P4 BRA `(.L_x_558) ;  /* 0x000000000004c947 */ /* 0x000fea0003800000 */
[----:B------:R-:W-:Y:S01]  /*17560*/  BPT.TRAP 0x1 ;  /* 0x000000040000795c */ /* 0x000fe20000300000 */
.L_x_558:
[----:B------:R-:W3:Y:S01]  /*17570*/  LDL R2, [R1+0x20] ;  /* 0x0000200001027983 */ /* 0x000ee20000100800 */
[----:B------:R-:W-:Y:S01]  /*17580*/  BSSY B0, `(.L_x_559) ;  /* 0x0000003000007945 */ /* 0x000fe20003800000 */
[----:B---3--:R-:W3:Y:S03]  /*17590*/  SYNCS.PHASECHK.TRANS64.TRYWAIT P0, [R4+URZ+0x19c40], R2 ;  /* 0x019c4002040075a7 */ /* 0x008ee6000800017f */
[----:B---3--:R-:W-:Y:S05]  /*175a0*/  @!P0 BRA `(.L_x_560) ;  /* 0x0000004400e48947 */ /* 0x008fea0003800000 */
.L_x_679:
[----:B------:R-:W-:Y:S05]  /*175b0*/  BSYNC B0 ;  /* 0x0000000000007941 */ /* 0x000fea0003800000 */
.L_x_559:
[----:B------:R-:W-:Y:S01]  /*175c0*/  ULDC.64 UR4, c[0x0][0x300] ;  /* 0x0000c00000047ab9 */ /* 0x000fe20000000a00 */
[----:B0-----:R-:W0:Y:S01]  /*175d0*/  LDC R8, c[0x0][0x2f4] ;  /* 0x0000bd00ff087b82 */ /* 0x001e220000000800 */
[----:B------:R-:W-:Y:S01]  /*175e0*/  IMAD R20, R20, UR4, RZ ;  /* 0x0000000414147c24 */ /* 0x000fe2000f8e02ff */
[----:B------:R-:W-:Y:S01]  /*175f0*/  ULDC.64 UR6, c[0x0][0x2e8] ;  /* 0x0000ba0000067ab9 */ /* 0x000fe20000000a00 */
[----:B-1----:R-:W-:Y:S01]  /*17600*/  IMAD.WIDE.U32 R6, R5, UR4, RZ ;  /* 0x0000000405067c25 */ /* 0x002fe2000f8e00ff */
[C---:B------:R-:W-:Y:S02]  /*17610*/  LOP3.LUT R10, R29.reuse, 0x40, RZ, 0xfc, !PT ;  /* 0x000000401d0a7812 */ /* 0x040fe400078efcff */
[----:B------:R-:W-:Y:S01]  /*17620*/  LOP3.LUT R9, R29, 0x20, RZ, 0xfc, !PT ;  /* 0x000000201d097812 */ /* 0x000fe200078efcff */
[----:B------:R-:W-:Y:S01]  /*17630*/  IMAD R20, R5, UR5, R20 ;  /* 0x0000000505147c24 */ /* 0x000fe2000f8e0214 */
[----:B------:R-:W-:Y:S02]  /*17640*/  ULDC.64 UR4, c[0x0][0x310] ;  /* 0x0000c40000047ab9 */ /* 0x000fe40000000a00 */
[----:B------:R-:W-:-:S02]  /*17650*/  IMAD R21, R21, UR4, RZ ;  /* 0x0000000415157c24 */ /* 0x000fc4000f8e02ff */
[----:B------:R-:W-:Y:S02]  /*17660*/  IMAD.IADD R7, R7, 0x1, R20 ;  /* 0x0000000107077824 */ /* 0x000fe400078e0214 */
[----:B------:R-:W-:-:S04]  /*17670*/  IMAD.WIDE.U32 R6, R3, UR4, R6 ;  /* 0x0000000403067c25 */ /* 0x000fc8000f8e0006 */
[----:B------:R-:W-:Y:S01]  /*17680*/  IMAD R3, R3, UR5, R21 ;  /* 0x0000000503037c24 */ /* 0x000fe2000f8e0215 */
[----:B---3--:R-:W-:Y:S01]  /*17690*/  MOV R2, R6 ;  /* 0x0000000600027202 */ /* 0x008fe20000000f00 */
[----:B------:R-:W-:Y:S02]  /*176a0*/  ULDC.64 UR4, c[0x0][0x308] ;  /* 0x0000c20000047ab9 */ /* 0x000fe40000000a00 */
[----:B------:R-:W-:Y:S01]  /*176b0*/  IMAD.IADD R3, R7, 0x1, R3 ;  /* 0x0000000107037824 */ /* 0x000fe200078e0203 */
[-C--:B0-----:R-:W-:Y:S02]  /*176c0*/  ISETP.GE.AND P2, PT, R10, R8.reuse, PT ;  /* 0x000000080a00720c */ /* 0x081fe40003f46270 */
[-C--:B------:R-:W-:Y:S01]  /*176d0*/  ISETP.GE.AND P4, PT, R9, R8.reuse, PT ;  /* 0x000000080900720c */ /* 0x080fe20003f86270 */
[----:B------:R-:W-:Y:S01]  /*176e0*/  IMAD.WIDE.U32 R2, R16, UR4, R2 ;  /* 0x0000000410027c25 */ /* 0x000fe2000f8e0002 */
[----:B------:R-:W-:Y:S01]  /*176f0*/  UMOV UR4, 0xffffffff ;  /* 0xffffffff00047882 */ /* 0x000fe20000000000 */
[----:B------:R-:W-:-:S02]  /*17700*/  ISETP.GE.AND P5, PT, R29, R8, PT ;  /* 0x000000081d00720c */ /* 0x000fc40003fa6270 */
[----:B------:R-:W-:Y:S01]  /*17710*/  IMAD R6, R16, UR5, R3 ;  /* 0x0000000510067c24 */ /* 0x000fe2000f8e0203 */
[----:B------:R-:W-:-:S04]  /*17720*/  IADD3 R5, P0, R2, UR6, RZ ;  /* 0x0000000602057c10 */ /* 0x000fc8000ff1e0ff */
[----:B------:R-:W-:Y:S01]  /*17730*/  IADD3.X R6, R6, UR7, RZ, P0, !PT ;  /* 0x0000000706067c10 */ /* 0x000fe200087fe4ff */
[----:B------:R-:W-:Y:S08]  /*17740*/  BRA.DIV UR4, `(.L_x_561) ;  /* 0x0000004604947947 */ /* 0x000ff0000b800000 */
[----:B------:R-:W0:Y:S04]  /*17750*/  SHFL.IDX PT, R3, R5, RZ, 0x1e1f ;  /* 0x001e1fff05037589 */ /* 0x000e2800000e0000 */
[----:B------:R-:W1:Y:S04]  /*17760*/  SHFL.IDX PT, R2, R6, RZ, 0x1e1f ;  /* 0x001e1fff06027589 */ /* 0x000e6800000e0000 */
[----:B------:R-:W3:Y:S04]  /*17770*/  SHFL.IDX PT, R5, R5, 0x1, 0x1e1f ;  /* 0x003e1f0005057f89 */ /* 0x000ee800000e0000 */
[----:B------:R-:W4:Y:S01]  /*17780*/  SHFL.IDX PT, R6, R6, 0x1, 0x1e1f ;  /* 0x003e1f0006067f89 */ /* 0x000f2200000e0000 */
[----:B0-----:R-:W-:-:S05]  /*17790*/  @P1 IADD3 R3, P0, R29, R3, RZ ;  /* 0x000000031d031210 */ /* 0x001fca0007f1e0ff */
[----:B-1----:R-:W-:-:S05]  /*177a0*/  @P1 IMAD.X R2, RZ, RZ, R2, P0 ;  /* 0x000000ffff021224 */ /* 0x002fca00000e0602 */
[----:B------:R-:W-:-:S04]  /*177b0*/  @P1 LOP3.LUT R3, R3, R2, RZ, 0x3c, !PT ;  /* 0x0000000203031212 */ /* 0x000fc800078e3cff */
[----:B------:R-:W-:-:S04]  /*177c0*/  @P1 LOP3.LUT R2, R3, R2, RZ, 0x3c, !PT ;  /* 0x0000000203021212 */ /* 0x000fc800078e3cff */
[----:B------:R-:W-:-:S05]  /*177d0*/  @P1 LOP3.LUT R3, R3, R2, RZ, 0x3c, !PT ;  /* 0x0000000203031212 */ /* 0x000fca00078e3cff */
[----:B------:R0:W-:Y:S04]  /*177e0*/  @P1 LDGSTS.E.BYPASS.LTC128B.128 [R0+0x13800], desc[UR40][R2.64], !P5 ;  /* 0x1380000002001fae */ /* 0x0001e8000e901d68 */
[----:B------:R0:W-:Y:S04]  /*177f0*/  @P1 LDGSTS.E.BYPASS.LTC128B.128 [R0+0x14800], desc[UR40][R2.64+0x20], !P4 ;  /* 0x1480002002001fae */ /* 0x0001e8000e101d68 */
[----:B---34-:R0:W-:Y:S02]  /*17800*/  @P1 LDGSTS.E.BYPASS.LTC128B.128 [R0+0x15800], desc[UR40][R2.64+0x40], !P2 ;  /* 0x1580004002001fae */ /* 0x0181e4000d101d68 */
.L_x_685:
[----:B01----:R-:W-:-:S05]  /*17810*/  @P3 IADD3 R2, P0, R29, R5, RZ ;  /* 0x000000051d023210 */ /* 0x003fca0007f1e0ff */
[----:B------:R-:W-:Y:S01]  /*17820*/  @P3 IMAD.X R3, RZ, RZ, R6, P0 ;  /* 0x000000ffff033224 */ /* 0x000fe200000e0606 */
[----:B------:R-:W-:-:S04]  /*17830*/  PLOP3.LUT P0, PT, PT, PT, PT, 0x80, 0x0 ;  /* 0x000000000000781c */ /* 0x000fc80003f0f070 */
[----:B------:R-:W-:Y:S01]  /*17840*/  @!PT LDS RZ, [RZ] ;  /* 0x00000000fffff984 */ /* 0x000fe20000000800 */
[----:B------:R-:W-:Y:S01]  /*17850*/  @!PT LDS RZ, [RZ] ;  /* 0x00000000fffff984 */ /* 0x000fe20000000800 */
[----:B------:R-:W-:Y:S01]  /*17860*/  @!PT LDS RZ, [RZ] ;  /* 0x00000000fffff984 */ /* 0x000fe20000000800 */
[----:B------:R0:W-:Y:S04]  /*17870*/  @P3 LDGSTS.E.BYPASS.LTC128B.128 [R0+0x14000], desc[UR40][R2.64], !P5 ;  /* 0x1400000002003fae */ /* 0x0001e8000e901d68 */
[----:B------:R0:W-:Y:S04]  /*17880*/  @P3 LDGSTS.E.BYPASS.LTC128B.128 [R0+0x15000], desc[UR40][R2.64+0x20], !P4 ;  /* 0x1500002002003fae */ /* 0x0001e8000e101d68 */
[----:B------:R0:W-:Y:S01]  /*17890*/  @P3 LDGSTS.E.BYPASS.LTC128B.128 [R0+0x16000], desc[UR40][R2.64+0x40], !P2 ;  /* 0x1600004002003fae */ /* 0x0001e2000d101d68 */
[----:B------:R-:W-:Y:S01]  /*178a0*/  NOP ;  /* 0x0000000000007918 */ /* 0x000fe20000000000 */
.L_x_562:
[----:B------:R-:W-:Y:S02]  /*178b0*/  PLOP3.LUT P1, PT, P1, P0, PT, 0xa2, 0x0 ;  /* 0x000000000000781c */ /* 0x000fe40000f21472 */
[----:B------:R-:W-:-:S08]  /*178c0*/  @P0 R2UR P1, UR4, R4 ;  /* 0x00000000040402ca */ /* 0x000fd00000020000 */
[----:B------:R-:W-:-:S05]  /*178d0*/  @P0 PLOP3.LUT P0, PT, P1, PT, PT, 0x80, 0x0 ;  /* 0x000000000000081c */ /* 0x000fca0000f0f070 */
[----:B------:R-:W-:Y:S01]  /*178e0*/  @!P1 SYNCS.ARRIVE.TRANS64.RED.A0T1 RZ, [UR4+0x19c30], RZ ;  /* 0x019c30ffffff99a7 */ /* 0x000fe20008200404 */
[----:B------:R-:W-:Y:S07]  /*178f0*/  @!P1 ARRIVES.LDGSTSBAR.64.TRANSCNT [UR4+0x19c30] ;  /* 0x019c3000ff0099b0 */ /* 0x000fee0008000a84 */
[----:B------:R-:W-:Y:S05]  /*17900*/  @P0 BRA.U.ANY `(.L_x_562) ;  /* 0xfffffffd00e80947 */ /* 0x000fea000393ffff */
[----:B------:R-:W-:Y:S01]  /*17910*/  NOP ;  /* 0x0000000000007918 */ /* 0x000fe20000000000 */
[----:B0-----:R-:W3:Y:S02]  /*17920*/  LDL R0, [R1+0x54] ;  /* 0x0000540001007983 */ /* 0x001ee40000100800 */
[----:B---3--:R-:W-:-:S13]  /*17930*/  ISETP.NE.AND P2, PT, R0, 0x3, PT ;  /* 0x000000030000780c */ /* 0x008fda0003f45270 */
[----:B------:R-:W-:Y:S05]  /*17940*/  @!P2 BRA `(.L_x_563) ;  /* 0x000000000004a947 */ /* 0x000fea0003800000 */
[----:B------:R-:W-:Y:S01]  /*17950*/  BPT.TRAP 0x1 ;  /* 0x000000040000795c */ /* 0x000fe20000300000 */
.L_x_563:
[----:B------:R0:W5:Y:S01]  /*17960*/  LDL.LU R5, [R1+0x34] ;  /* 0x0000340001057983 */ /* 0x0001620000300800 */
[----:B------:R0:W-:Y:S03]  /*17970*/  SYNCS.ARRIVE.TRANS64.A1T0 RZ, [R4+URZ+0x19c30], RZ ;  /* 0x019c30ff04ff79a7 */ /* 0x0001e6000810003f */
[----:B------:R0:W5:Y:S02]  /*17980*/  LDL.LU R3, [R1+0x40] ;  /* 0x0000400001037983 */ /* 0x0001640000300800 */
[----:B------:R-:W-:Y:S05]  /*17990*/  WARPSYNC.ALL ;  /* 0x0000000000007948 */ /* 0x000fea0003800000 */
[----:B------:R-:W-:Y:S01]  /*179a0*/  ULDC.64 UR4, c[0x0][0x298] ;  /* 0x0000a60000047ab9 */ /* 0x000fe20000000a00 */
[----:B------:R-:W-:Y:S01]  /*179b0*/  ULDC.64 UR6, c[0x0][0xa00] ;  /* 0x0002800000067ab9 */ /* 0x000fe20000000a00 */
[----:B------:R-:W-:Y:S01]  /*179c0*/  VIADD R0, R17, 0xf000 ;  /* 0x0000f00011007836 */ /* 0x000fe20000000000 */
[----:B------:R-:W-:Y:S01]  /*179d0*/  BAR.SYNC.DEFER_BLOCKING 0x8, 0x200 ;  /* 0x0208000000007b1d */ /* 0x000fe20000010000 */
[----:B------:R-:W-:-:S03]  /*179e0*/  ISETP.NE.U32.AND P0, PT, RZ, UR6, PT ;  /* 0x00000006ff007c0c */ /* 0x000fc6000bf05070 */
[----:B------:R-:W-:Y:S02]  /*179f0*/  LOP3.LUT P1, RZ, R0, 0x9f, RZ, 0xc0, !PT ;  /* 0x0000009f00ff7812 */ /* 0x000fe4000782c0ff */
[----:B------:R-:W-:Y:S01]  /*17a00*/  ISETP.NE.AND.EX P0, PT, RZ, UR7, PT, P0 ;  /* 0x00000007ff007c0c */ /* 0x000fe2000bf05300 */
[----:B------:R-:W-:Y:S03]  /*17a10*/  BSSY B6, `(.L_x_564) ;  /* 0x000001c000067945 */ /* 0x000fe60003800000 */
[----:B------:R-:W-:Y:S02]  /*17a20*/  SEL R18, R18, RZ, !P0 ;  /* 0x000000ff12127207 */ /* 0x000fe40004000000 */
[----:B-----5:R-:W-:-:S05]  /*17a30*/  SHF.R.S32.HI R2, RZ, 0x1f, R5 ;  /* 0x0000001fff027819 */ /* 0x020fca0000011405 */
[----:B------:R-:W-:-:S04]  /*17a40*/  IMAD R2, R2, UR4, RZ ;  /* 0x0000000402027c24 */ /* 0x000fc8000f8e02ff */
[----:B------:R-:W-:Y:S01]  /*17a50*/  IMAD R0, R5, UR5, R2 ;  /* 0x0000000505007c24 */ /* 0x000fe2000f8e0202 */
[----:B------:R-:W-:Y:S01]  /*17a60*/  SEL R2, R3, RZ, !P0 ;  /* 0x000000ff03027207 */ /* 0x000fe20004000000 */
[----:B0-2---:R-:W-:-:S04]  /*17a70*/  IMAD.WIDE.U32 R4, R5, UR4, RZ ;  /* 0x0000000405047c25 */ /* 0x005fc8000f8e00ff */
[----:B------:R-:W-:Y:S01]  /*17a80*/  IMAD.IADD R0, R5, 0x1, R0 ;  /* 0x0000000105007824 */ /* 0x000fe200078e0200 */
[----:B------:R0:W-:Y:S04]  /*17a90*/  STL.64 [R1+0x20], R4 ;  /* 0x0000200401007387 */ /* 0x0001e80000100a00 */
[----:B------:R0:W-:Y:S04]  /*17aa0*/  STL [R1+0x40], R2 ;  /* 0x0000400201007387 */ /* 0x0001e80000100800 */
        /* <DEDUP_REMOVED lines=18> */
.L_x_565:
[----:B------:R-:W-:Y:S05]  /*17bd0*/  BSYNC B6 ;  /* 0x0000000000067941 */ /* 0x000fea0003800000 */
.L_x_564:
[----:B0-----:R-:W2:Y:S01]  /*17be0*/  LDL.LU R2, [R1+0x34] ;  /* 0x0000340001027983 */ /* 0x001ea20000300800 */
[----:B------:R-:W-:Y:S01]  /*17bf0*/  ULDC.64 UR4, c[0x0][0x2d8] ;  /* 0x0000b60000047ab9 */ /* 0x000fe20000000a00 */
[----:B------:R-:W-:Y:S01]  /*17c00*/  ULDC.64 UR6, c[0x0][0x2e0] ;  /* 0x0000b80000067ab9 */ /* 0x000fe20000000a00 */
[----:B------:R-:W0:Y:S01]  /*17c10*/  LDC R9, c[0x0][0x448] ;  /* 0x00011200ff097b82 */ /* 0x000e220000000800 */
[----:B------:R-:W3:Y:S01]  /*17c20*/  LDL.LU.64 R20, [R1+0x20] ;  /* 0x0000200001147983 */ /* 0x000ee20000300a00 */
[----:B------:R-:W-:-:S03]  /*17c30*/  ULDC.64 UR8, c[0x0][0x280] ;  /* 0x0000a00000087ab9 */ /* 0x000fc60000000a00 */
[----:B------:R-:W4:Y:S04]  /*17c40*/  LDL.LU R0, [R1+0x40] ;  /* 0x0000400001007983 */ /* 0x000f280000300800 */
[----:B------:R1:W5:Y:S01]  /*17c50*/  LDL R10, [R1+0x30] ;  /* 0x00003000010a7983 */ /* 0x0003620000100800 */
[----:B0-----:R-:W-:-:S13]  /*17c60*/  ISETP.NE.AND P0, PT, R9, 0x1, PT ;  /* 0x000000010900780c */ /* 0x001fda0003f05270 */
[----:B------:R-:W0:Y:S08]  /*17c70*/  @P0 LDC R5, c[0x0][0x44c] ;  /* 0x00011300ff050b82 */ /* 0x000e300000000800 */
[----:B------:R-:W1:Y:S08]  /*17c80*/  @P0 LDC R6, c[0x0][0x450] ;  /* 0x00011400ff060b82 */ /* 0x000e700000000800 */
[----:B------:R-:W1:Y:S01]  /*17c90*/  @P0 LDC R8, c[0x0][0x450] ;  /* 0x00011400ff080b82 */ /* 0x000e620000000800 */
[----:B--2---:R-:W-:-:S02]  /*17ca0*/  IMAD.MOV.U32 R3, RZ, RZ, R2 ;  /* 0x000000ffff037224 */ /* 0x004fc400078e0002 */
[----:B---3--:R-:W-:Y:S01]  /*17cb0*/  IMAD.MOV.U32 R2, RZ, RZ, R20 ;  /* 0x000000ffff027224 */ /* 0x008fe200078e0014 */
[----:B------:R-:W2:Y:S03]  /*17cc0*/  S2R R21, SR_TID.X ;  /* 0x0000000000157919 */ /* 0x000ea60000002100 */
[C---:B------:R-:W-:Y:S01]  /*17cd0*/  IMAD.WIDE.U32 R2, R16.reuse, UR4, R2 ;  /* 0x0000000410027c25 */ /* 0x040fe2000f8e0002 */
[----:B------:R-:W3:Y:S03]  /*17ce0*/  S2R R20, SR_TID.X ;  /* 0x0000000000147919 */ /* 0x000ee60000002100 */
[----:B------:R-:W-:Y:S01]  /*17cf0*/  IMAD R3, R16, UR5, R3 ;  /* 0x0000000510037c24 */ /* 0x000fe2000f8e0203 */
[----:B------:R-:W-:Y:S01]  /*17d00*/  ULDC.64 UR4, c[0x0][0x2d0] ;  /* 0x0000b40000047ab9 */ /* 0x000fe20000000a00 */
[----:B----4-:R-:W-:-:S02]  /*17d10*/  IMAD R0, R0, UR6, RZ ;  /* 0x0000000600007c24 */ /* 0x010fc4000f8e02ff */
[----:B------:R-:W-:-:S04]  /*17d20*/  IMAD.WIDE.U32 R2, R18, UR6, R2 ;  /* 0x0000000612027c25 */ /* 0x000fc8000f8e0002 */
[----:B------:R-:W-:Y:S01]  /*17d30*/  IMAD R0, R18, UR7, R0 ;  /* 0x0000000712007c24 */ /* 0x000fe2000f8e0200 */
[----:B------:R-:W-:-:S03]  /*17d40*/  ULDC.64 UR6, c[0x0][0x2c8] ;  /* 0x0000b20000067ab9 */ /* 0x000fc60000000a00 */
[----:B------:R-:W-:Y:S02]  /*17d50*/  IMAD.IADD R3, R3, 0x1, R0 ;  /* 0x0000000103037824 */ /* 0x000fe400078e0200 */
[----:B--2---:R-:W-:Y:S01]  /*17d60*/  IMAD.SHL.U32 R21, R21, 0x40, RZ ;  /* 0x0000004015157824 */ /* 0x004fe200078e00ff */
[----:B---3--:R-:W-:-:S04]  /*17d70*/  LOP3.LUT R20, R20, 0x7f, RZ, 0xc0, !PT ;  /* 0x0000007f14147812 */ /* 0x008fc800078ec0ff */
[----:B------:R-:W-:Y:S02]  /*17d80*/  LOP3.LUT R21, R21, 0x40, RZ, 0xc0, !PT ;  /* 0x0000004015157812 */ /* 0x000fe400078ec0ff */
[----:B------:R-:W-:-:S04]  /*17d90*/  SHF.R.U32.HI R20, RZ, 0x1, R20 ;  /* 0x00000001ff147819 */ /* 0x000fc80000011614 */
[----:B------:R-:W-:-:S05]  /*17da0*/  LOP3.LUT R20, R20, R21, RZ, 0xfc, !PT ;  /* 0x0000001514147212 */ /* 0x000fca00078efcff */
[----:B------:R-:W-:Y:S02]  /*17db0*/  IMAD R0, R25, 0xc0, R20 ;  /* 0x000000c019007824 */ /* 0x000fe400078e0214 */
[----:B------:R2:W5:Y:S02]  /*17dc0*/  LDL R20, [R1+0x44] ;  /* 0x0000440001147983 */ /* 0x0005640000100800 */
[----:B0-----:R-:W-:-:S04]  /*17dd0*/  @P0 IMAD.HI.U32 R5, R0, R5, RZ ;  /* 0x0000000500050227 */ /* 0x001fc800078e00ff */
[----:B------:R-:W-:Y:S01]  /*17de0*/  IMAD.MOV.U32 R4, RZ, RZ, R0 ;  /* 0x000000ffff047224 */ /* 0x000fe200078e0000 */
[----:B-1----:R-:W-:-:S04]  /*17df0*/  @P0 SHF.R.U32.HI R4, RZ, R6, R5 ;  /* 0x00000006ff040219 */ /* 0x002fc80000011605 */
[--C-:B------:R-:W-:Y:S01]  /*17e00*/  SHF.R.S32.HI R5, RZ, 0x1f, R4.reuse ;  /* 0x0000001fff057819 */ /* 0x100fe20000011404 */
[----:B------:R-:W-:-:S04]  /*17e10*/  IMAD.MOV R7, RZ, RZ, -R4 ;  /* 0x000000ffff077224 */ /* 0x000fc800078e0a04 */
[----:B------:R-:W-:-:S04]  /*17e20*/  IMAD R5, R5, UR4, RZ ;  /* 0x0000000405057c24 */ /* 0x000fc8000f8e02ff */
[C---:B------:R-:W-:Y:S02]  /*17e30*/  IMAD R6, R4.reuse, UR5, R5 ;  /* 0x0000000504067c24 */ /* 0x040fe4000f8e0205 */
[----:B------:R-:W-:-:S04]  /*17e40*/  IMAD.WIDE.U32 R4, R4, UR4, R2 ;  /* 0x0000000404047c25 */ /* 0x000fc8000f8e0002 */
[----:B------:R-:W-:Y:S02]  /*17e50*/  IMAD.IADD R5, R5, 0x1, R6 ;  /* 0x0000000105057824 */ /* 0x000fe400078e0206 */
[----:B------:R-:W-:-:S05]  /*17e60*/  IMAD R6, R9, R7, R0 ;  /* 0x0000000709067224 */ /* 0x000fca00078e0200 */
[----:B------:R-:W-:Y:S01]  /*17e70*/  SHF.R.S32.HI R7, RZ, 0x1f, R6 ;  /* 0x0000001fff077819 */ /* 0x000fe20000011406 */
[----:B------:R-:W-:-:S04]  /*17e80*/  IMAD.WIDE.U32 R4, R6, UR6, R4 ;  /* 0x0000000606047c25 */ /* 0x000fc8000f8e0004 */
[----:B------:R-:W-:-:S04]  /*17e90*/  IMAD R7, R7, UR6, RZ ;  /* 0x0000000607077c24 */ /* 0x000fc8000f8e02ff */
[----:B------:R-:W-:Y:S01]  /*17ea0*/  IMAD R7, R6, UR7, R7 ;  /* 0x0000000706077c24 */ /* 0x000fe2000f8e0207 */
[----:B------:R-:W-:-:S04]  /*17eb0*/  IADD3 R6, P1, R4, UR8, RZ ;  /* 0x0000000804067c10 */ /* 0x000fc8000ff3e0ff */
[----:B------:R-:W-:Y:S02]  /*17ec0*/  IADD3.X R4, R5, UR9, R7, P1, !PT ;  /* 0x0000000905047c10 */ /* 0x000fe40008ffe407 */
[----:B------:R-:W0:Y:S01]  /*17ed0*/  @P0 LDC R7, c[0x0][0x44c] ;  /* 0x00011300ff070b82 */ /* 0x000e220000000800 */
[----:B------:R-:W-:-:S04]  /*17ee0*/  VIADD R0, R0, 0x80 ;  /* 0x0000008000007836 */ /* 0x000fc80000000000 */
[----:B------:R-:W-:Y:S01]  /*17ef0*/  IMAD.MOV.U32 R5, RZ, RZ, R0 ;  /* 0x000000ffff057224 */ /* 0x000fe200078e0000 */
[----:B------:R-:W1:Y:S01]  /*17f00*/  S2R R21, SR_TID.X ;  /* 0x0000000000157919 */ /* 0x000e620000002100 */
[----:B0-----:R-:W-:-:S05]  /*17f10*/  @P0 IMAD.HI.U32 R7, R0, R7, RZ ;  /* 0x0000000700070227 */ /* 0x001fca00078e00ff */
[----:B------:R-:W-:-:S05]  /*17f20*/  @P0 SHF.R.U32.HI R5, RZ, R8, R7 ;  /* 0x00000008ff050219 */ /* 0x000fca0000011607 */
[----:B------:R-:W-:-:S04]  /*17f30*/  IMAD.MOV R7, RZ, RZ, -R5 ;  /* 0x000000ffff077224 */ /* 0x000fc800078e0a05 */
[----:B------:R-:W-:Y:S01]  /*17f40*/  IMAD R0, R9, R7, R0 ;  /* 0x0000000709007224 */ /* 0x000fe200078e0200 */
[----:B------:R-:W-:Y:S01]  /*17f50*/  SHF.R.S32.HI R7, RZ, 0x1f, R5 ;  /* 0x0000001fff077819 */ /* 0x000fe20000011405 */
[----:B------:R-:W-:-:S04]  /*17f60*/  IMAD.WIDE.U32 R2, R5, UR4, R2 ;  /* 0x0000000405027c25 */ /* 0x000fc8000f8e0002 */
[----:B------:R-:W-:Y:S01]  /*17f70*/  IMAD R7, R7, UR4, RZ ;  /* 0x0000000407077c24 */ /* 0x000fe2000f8e02ff */
[----:B------:R-:W-:Y:S01]  /*17f80*/  LOP3.LUT R12, R29, 0x20, RZ, 0xfc, !PT ;  /* 0x000000201d0c7812 */ /* 0x000fe200078efcff */
[----:B------:R-:W-:Y:S02]  /*17f90*/  ULDC UR4, c[0x0][0x2b8] ;  /* 0x0000ae0000047ab9 */ /* 0x000fe40000000800 */
[----:B------:R-:W-:Y:S01]  /*17fa0*/  IMAD R7, R5, UR5, R7 ;  /* 0x0000000505077c24 */ /* 0x000fe2000f8e0207 */
[----:B------:R-:W-:-:S03]  /*17fb0*/  SHF.R.S32.HI R5, RZ, 0x1f, R0 ;  /* 0x0000001fff057819 */ /* 0x000fc60000011400 */
[----:B------:R-:W-:Y:S02]  /*17fc0*/  IMAD.IADD R3, R3, 0x1, R7 ;  /* 0x0000000103037824 */ /* 0x000fe400078e0207 */
[----:B------:R-:W-:Y:S02]  /*17fd0*/  IMAD R5, R5, UR6, RZ ;  /* 0x0000000605057c24 */ /* 0x000fe4000f8e02ff */
[----:B------:R-:W-:Y:S01]  /*17fe0*/  IMAD.WIDE.U32 R2, R0, UR6, R2 ;  /* 0x0000000600027c25 */ /* 0x000fe2000f8e0002 */
[----:B------:R-:W-:-:S03]  /*17ff0*/  LOP3.LUT R11, R29, 0x40, RZ, 0xfc, !PT ;  /* 0x000000401d0b7812 */ /* 0x000fc600078efcff */
[----:B------:R-:W-:Y:S01]  /*18000*/  IMAD R5, R0, UR7, R5 ;  /* 0x0000000700057c24 */ /* 0x000fe2000f8e0205 */
[----:B------:R-:W-:Y:S01]  /*18010*/  IADD3 R7, P0, R2, UR8, RZ ;  /* 0x0000000802077c10 */ /* 0x000fe2000ff1e0ff */
[----:B------:R-:W-:Y:S01]  /*18020*/  UMOV UR5, 0xffffffff ;  /* 0xffffffff00057882 */ /* 0x000fe20000000000 */
[----:B-1----:R-:W-:Y:S02]  /*18030*/  LOP3.LUT R21, R21, 0x7f, RZ, 0xc0, !PT ;  /* 0x0000007f15157812 */ /* 0x002fe400078ec0ff */
[----:B------:R-:W-:Y:S02]  /*18040*/  IADD3.X R5, R3, UR9, R5, P0, !PT ;  /* 0x0000000903057c10 */ /* 0x000fe400087fe405 */
[----:B------:R-:W-:Y:S02]  /*18050*/  ISETP.GE.AND P3, PT, R29, UR4, PT ;  /* 0x000000041d007c0c */ /* 0x000fe4000bf66270 */
[----:B------:R-:W-:Y:S02]  /*18060*/  ISETP.GE.AND P0, PT, R12, UR4, PT ;  /* 0x000000040c007c0c */ /* 0x000fe4000bf06270 */
[----:B------:R-:W-:-:S02]  /*18070*/  ISETP.GE.AND P1, PT, R11, UR4, PT ;  /* 0x000000040b007c0c */ /* 0x000fc4000bf26270 */
[----:B------:R-:W-:Y:S01]  /*18080*/  SHF.R.U32.HI R18, RZ, 0x1, R21 ;  /* 0x00000001ff127819 */ /* 0x000fe20000011615 */
[----:B--2---:R-:W-:Y:S10]  /*18090*/  BRA.DIV UR5, `(.L_x_566) ;  /* 0x0000003e05e47947 */ /* 0x004ff4000b800000 */
[----:B------:R-:W0:Y:S01]  /*180a0*/  SHFL.IDX PT, R3, R6, RZ, 0x1e1f ;  /* 0x001e1fff06037589 */ /* 0x000e2200000e0000 */
[----:B-----5:R-:W-:Y:S02]  /*180b0*/  IMAD R0, R20, R9, RZ ;  /* 0x0000000914007224 */ /* 0x020fe400078e02ff */
[----:B------:R-:W-:Y:S01]  /*180c0*/  IMAD R25, R25, 0xc0, R18 ;  /* 0x000000c019197824 */ /* 0x000fe200078e0212 */
[----:B------:R-:W1:Y:S04]  /*180d0*/  SHFL.IDX PT, R2, R4, RZ, 0x1e1f ;  /* 0x001e1fff04027589 */ /* 0x000e6800000e0000 */
[----:B------:R-:W-:Y:S01]  /*180e0*/  ISETP.GE.AND P2, PT, R25, R0, PT ;  /* 0x000000001900720c */ /* 0x000fe20003f46270 */
[----:B------:R-:W2:Y:S04]  /*180f0*/  SHFL.IDX PT, R6, R6, 0x1, 0x1e1f ;  /* 0x003e1f0006067f89 */ /* 0x000ea800000e0000 */
[----:B------:R-:W3:Y:S08]  /*18100*/  SHFL.IDX PT, R4, R4, 0x1, 0x1e1f ;  /* 0x003e1f0004047f89 */ /* 0x000ef000000e0000 */
[----:B0-----:R-:W-:-:S05]  /*18110*/  @!P2 IADD3 R3, P4, R29, R3, RZ ;  /* 0x000000031d03a210 */ /* 0x001fca0007f9e0ff */
[----:B-1----:R-:W-:-:S05]  /*18120*/  @!P2 IMAD.X R2, RZ, RZ, R2, P4 ;  /* 0x000000ffff02a224 */ /* 0x002fca00020e0602 */
[----:B------:R-:W-:-:S04]  /*18130*/  @!P2 LOP3.LUT R3, R3, R2, RZ, 0x3c, !PT ;  /* 0x000000020303a212 */ /* 0x000fc800078e3cff */
[----:B------:R-:W-:-:S04]  /*18140*/  @!P2 LOP3.LUT R2, R3, R2, RZ, 0x3c, !PT ;  /* 0x000000020302a212 */ /* 0x000fc800078e3cff */
[----:B------:R-:W-:-:S05]  /*18150*/  @!P2 LOP3.LUT R3, R3, R2, RZ, 0x3c, !PT ;  /* 0x000000020303a212 */ /* 0x000fca00078e3cff */
[----:B------:R-:W-:Y:S04]  /*18160*/  @!P2 LDGSTS.E.BYPASS.LTC128B.128 [R10+0xf000], desc[UR40][R2.64], !P3 ;  /* 0x0f000000020aafae */ /* 0x000fe8000d901d68 */
[----:B------:R-:W-:Y:S04]  /*18170*/  @!P2 LDGSTS.E.BYPASS.LTC128B.128 [R10+0x10800], desc[UR40][R2.64+0x20], !P0 ;  /* 0x10800020020aafae */ /* 0x000fe8000c101d68 */
[----:B------:R0:W-:Y:S02]  /*18180*/  @!P2 LDGSTS.E.BYPASS.LTC128B.128 [R10+0x12000], desc[UR40][R2.64+0x40], !P1 ;  /* 0x12000040020aafae */ /* 0x0001e4000c901d68 */
[----:B0-----:R-:W-:-:S04]  /*18190*/  IADD3 R2, R25, 0x40, RZ ;  /* 0x0000004019027810 */ /* 0x001fc80007ffe0ff */
[----:B------:R-:W-:-:S13]  /*181a0*/  ISETP.GE.AND P2, PT, R2, R0, PT ;  /* 0x000000000200720c */ /* 0x000fda0003f46270 */
[----:B--2---:R-:W-:-:S05]  /*181b0*/  @!P2 IADD3 R2, P4, R29, R6, RZ ;  /* 0x000000061d02a210 */ /* 0x004fca0007f9e0ff */
[----:B---3--:R-:W-:-:S05]  /*181c0*/  @!P2 IMAD.X R3, RZ, RZ, R4, P4 ;  /* 0x000000ffff03a224 */ /* 0x008fca00020e0604 */
[----:B------:R-:W-:Y:S04]  /*181d0*/  @!P2 LDGSTS.E.BYPASS.LTC128B.128 [R10+0xf800], desc[UR40][R2.64], !P3 ;  /* 0x0f800000020aafae */ /* 0x000fe8000d901d68 */
[----:B------:R-:W-:Y:S04]  /*181e0*/  @!P2 LDGSTS.E.BYPASS.LTC128B.128 [R10+0x11000], desc[UR40][R2.64+0x20], !P0 ;  /* 0x11000020020aafae */ /* 0x000fe8000c101d68 */
[----:B------:R0:W-:Y:S04]  /*181f0*/  @!P2 LDGSTS.E.BYPASS.LTC128B.128 [R10+0x12800], desc[UR40][R2.64+0x40], !P1 ;  /* 0x12800040020aafae */ /* 0x0001e8000c901d68 */
[----:B0-----:R0:W1:Y:S04]  /*18200*/  SHFL.IDX PT, R3, R5, RZ, 0x1e1f ;  /* 0x001e1fff05037589 */ /* 0x00106800000e0000 */
[----:B------:R0:W2:Y:S02]  /*18210*/  SHFL.IDX PT, R2, R7, RZ, 0x1e1f ;  /* 0x001e1fff07027589 */ /* 0x0000a400000e0000 */
.L_x_692:
[----:B------:R-:W-:Y:S01]  /*18220*/  VIADD R25, R25, 0x80 ;  /* 0x0000008019197836 */ /* 0x000fe20000000000 */
[----:B------:R-:W-:Y:S04]  /*18230*/  BSSY B0, `(.L_x_567) ;  /* 0x000000b000007945 */ /* 0x000fe80003800000 */
[----:B------:R-:W-:-:S13]  /*18240*/  ISETP.GE.AND P2, PT, R25, R0, PT ;  /* 0x000000001900720c */ /* 0x000fda0003f46270 */
[----:B------:R-:W-:Y:S05]  /*18250*/  @P2 BRA `(.L_x_568) ;  /* 0x0000000000202947 */ /* 0x000fea0003800000 */
[----:B--2---:R-:W-:-:S05]  /*18260*/  IADD3 R2, P2, R29, R2, RZ ;  /* 0x000000021d027210 */ /* 0x004fca0007f5e0ff */
[----:B-1----:R-:W-:-:S05]  /*18270*/  IMAD.X R3, RZ, RZ, R3, P2 ;  /* 0x000000ffff037224 */ /* 0x002fca00010e0603 */
[----:B------:R-:W-:Y:S01]  /*18280*/  @!PT LDS RZ, [RZ] ;  /* 0x00000000fffff984 */ /* 0x000fe20000000800 */
[----:B------:R-:W-:Y:S01]  /*18290*/  @!PT LDS RZ, [RZ] ;  /* 0x00000000fffff984 */ /* 0x000fe20000000800 */
[----:B------:R-:W-:Y:S01]  /*182a0*/  @!PT LDS RZ, [RZ] ;  /* 0x00000000fffff984 */ /* 0x000fe20000000800 */
[----:B------:R3:W-:Y:S04]  /*182b0*/  LDGSTS.E.BYPASS.LTC128B.128 [R10+0x10000], desc[UR40][R2.64], !P3 ;  /* 0x10000000020a7fae */ /* 0x0007e8000d901d68 */
[----:B------:R3:W-:Y:S04]  /*182c0*/  LDGSTS.E.BYPASS.LTC128B.128 [R10+0x11800], desc[UR40][R2.64+0x20], !P0 ;  /* 0x11800020020a7fae */ /* 0x0007e8000c101d68 */
[----:B------:R3:W-:Y:S02]  /*182d0*/  LDGSTS.E.BYPASS.LTC128B.128 [R10+0x13000], desc[UR40][R2.64+0x40], !P1 ;  /* 0x13000040020a7fae */ /* 0x0007e4000c901d68 */
.L_x_568:
[----:B------:R-:W-:Y:S05]  /*182e0*/  BSYNC B0 ;  /* 0x0000000000007941 */ /* 0x000fea0003800000 */
.L_x_567:
[----:B------:R-:W-:Y:S01]  /*182f0*/  NOP ;  /* 0x0000000000007918 */ /* 0x000fe20000000000 */
[----:B------:R-:W-:-:S13]  /*18300*/  PLOP3.LUT P0, PT, PT, PT, PT, 0x80, 0x0 ;  /* 0x000000000000781c */ /* 0x000fda0003f0f070 */
.L_x_569:
[----:B------:R-:W-:Y:S02]  /*18310*/  PLOP3.LUT P1, PT, P1, P0, PT, 0xa2, 0x0 ;  /* 0x000000000000781c */ /* 0x000fe40000f21472 */
[----:B------:R-:W-:-:S08]  /*18320*/  @P0 R2UR P1, UR4, R17 ;  /* 0x00000000110402ca */ /* 0x000fd00000020000 */
[----:B------:R-:W-:-:S05]  /*18330*/  @P0 PLOP3.LUT P0, PT, P1, PT, PT, 0x80, 0x0 ;  /* 0x000000000000081c */ /* 0x000fca0000f0f070 */
[----:B------:R-:W-:Y:S01]  /*18340*/  @!P1 SYNCS.ARRIVE.TRANS64.RED.A0T1 RZ, [UR4+0x19c00], RZ ;  /* 0x019c00ffffff99a7 */ /* 0x000fe20008200404 */
[----:B------:R-:W-:Y:S07]  /*18350*/  @!P1 ARRIVES.LDGSTSBAR.64.TRANSCNT [UR4+0x19c00] ;  /* 0x019c0000ff0099b0 */ /* 0x000fee0008000a84 */
[----:B------:R-:W-:Y:S05]  /*18360*/  @P0 BRA.U.ANY `(.L_x_569) ;  /* 0xfffffffd00e80947 */ /* 0x000fea000393ffff */
[----:B--23--:R-:W2:Y:S02]  /*18370*/  LDL.LU R2, [R1+0x4c] ;  /* 0x00004c0001027983 */ /* 0x00cea40000300800 */
        /* <DEDUP_REMOVED lines=9> */
[----:B------:R-:W3:Y:S03]  /*18410*/  SYNCS.PHASECHK.TRANS64.TRYWAIT P0, [R17+URZ+0x19c20], R0 ;  /* 0x019c2000110075a7 */ /* 0x000ee6000800017f */
[----:B--23--:R-:W-:Y:S05]  /*18420*/  @!P0 BRA `(.L_x_571) ;  /* 0x0000003c00f08947 */ /* 0x00cfea0003800000 */
.L_x_693:
[----:B------:R-:W-:Y:S05]  /*18430*/  BSYNC B0 ;  /* 0x0000000000007941 */ /* 0x000fea0003800000 */
.L_x_570:
[----:B-1----:R-:W3:Y:S04]  /*18440*/  LDL.LU R3, [R1+0x38] ;  /* 0x0000380001037983 */ /* 0x002ee80000300800 */
[----:B------:R-:W4:Y:S01]  /*18450*/  LDL R2, [R1] ;  /* 0x0000000001027983 */ /* 0x000f220000100800 */
[----:B---3--:R-:W-:-:S05]  /*18460*/  VIADD R20, R3, 0xfffffffe ;  /* 0xfffffffe03147836 */ /* 0x008fca0000000000 */
[----:B----4-:R-:W-:-:S13]  /*18470*/  ISETP.GE.AND P0, PT, R20, R2, PT ;  /* 0x000000021400720c */ /* 0x010fda0003f06270 */
[----:B------:R-:W-:Y:S05]  /*18480*/  @!P0 BRA `(.L_x_572) ;  /* 0x0000001000008947 */ /* 0x000fea0003800000 */
[----:B------:R-:W-:Y:S02]  /*18490*/  IMAD.MOV.U32 R4, RZ, RZ, R19 ;  /* 0x000000ffff047224 */ /* 0x000fe400078e0013 */
[----:B0-----:R-:W-:-:S07]  /*184a0*/  IMAD.MOV.U32 R5, RZ, RZ, R23 ;  /* 0x000000ffff057224 */ /* 0x001fce00078e0017 */
.L_x_592:
[----:B0--3--:R-:W3:Y:S01]  /*184b0*/  LDL R9, [R1+0x4] ;  /* 0x0000040001097983 */ /* 0x009ee20000100800 */
[----:B------:R-:W0:Y:S03]  /*184c0*/  LDC R7, c[0x0][0x430] ;  /* 0x00010c00ff077b82 */ /* 0x000e260000000800 */
[----:B------:R-:W4:Y:S01]  /*184d0*/  LDL R8, [R1+0x8] ;  /* 0x0000080001087983 */ /* 0x000f220000100800 */
[----:B------:R-:W2:Y:S03]  /*184e0*/  S2R R2, SR_TID.X ;  /* 0x0000000000027919 */ /* 0x000ea60000002100 */
[----:B------:R-:W5:Y:S04]  /*184f0*/  LDL R10, [R1+0x54] ;  /* 0x00005400010a7983 */ /* 0x000f680000100800 */
[----:B------:R-:W5:Y:S01]  /*18500*/  LDL R11, [R1] ;  /* 0x00000000010b7983 */ /* 0x000f620000100800 */
[----:B0-----:R-:W-:-:S13]  /*18510*/  ISETP.NE.AND P0, PT, R7, 0x1, PT ;  /* 0x000000010700780c */ /* 0x001fda0003f05270 */
[----:B------:R-:W0:Y:S01]  /*18520*/  @P0 LDC R6, c[0x0][0x434] ;  /* 0x00010d00ff060b82 */ /* 0x000e220000000800 */
[----:B--2---:R-:W-:-:S04]  /*18530*/  LOP3.LUT R0, R2, 0x7f, RZ, 0xc0, !PT ;  /* 0x0000007f02007812 */ /* 0x004fc800078ec0ff */
[----:B------:R-:W-:-:S03]  /*18540*/  SHF.R.U32.HI R3, RZ, 0x1, R0 ;  /* 0x00000001ff037819 */ /* 0x000fc60000011600 */
[----:B-1----:R-:W1:Y:S01]  /*18550*/  @P0 LDC R0, c[0x0][0x438] ;  /* 0x00010e00ff000b82 */ /* 0x002e620000000800 */
[----:B------:R-:W-:Y:S02]  /*18560*/  IMAD.SHL.U32 R2, R2, 0x40, RZ ;  /* 0x0000004002027824 */ /* 0x000fe400078e00ff */
[----:B------:R-:W-:-:S03]  /*18570*/  IMAD R3, R20, 0x80, R3 ;  /* 0x0000008014037824 */ /* 0x000fc600078e0203 */
[----:B------:R-:W-:Y:S01]  /*18580*/  LOP3.LUT R2, R2, 0x40, RZ, 0xc0, !PT ;  /* 0x0000004002027812 */ /* 0x000fe200078ec0ff */
[----:B------:R-:W-:Y:S05]  /*18590*/  YIELD ;  /* 0x0000000000007946 */ /* 0x000fea0003800000 */
[----:B------:R-:W-:Y:S01]  /*185a0*/  ULDC.64 UR4, c[0x0][0x428] ;  /* 0x00010a0000047ab9 */ /* 0x000fe20000000a00 */
[----:B---3--:R-:W-:-:S05]  /*185b0*/  IADD3 R3, R2, R3, R9 ;  /* 0x0000000302037210 */ /* 0x008fca0007ffe009 */
[----:B0-----:R-:W-:-:S04]  /*185c0*/  @P0 IMAD.HI.U32 R6, R3, R6, RZ ;  /* 0x0000000603060227 */ /* 0x001fc800078e00ff */
[----:B------:R-:W-:Y:S01]  /*185d0*/  IMAD.MOV.U32 R2, RZ, RZ, R3 ;  /* 0x000000ffff027224 */ /* 0x000fe200078e0003 */
[----:B-1----:R-:W-:-:S05]  /*185e0*/  @P0 SHF.R.U32.HI R2, RZ, R0, R6 ;  /* 0x00000000ff020219 */ /* 0x002fca0000011606 */
[----:B------:R-:W-:-:S04]  /*185f0*/  IMAD.MOV R0, RZ, RZ, -R2 ;  /* 0x000000ffff007224 */ /* 0x000fc800078e0a02 */
[----:B------:R-:W-:Y:S01]  /*18600*/  IMAD R7, R7, R0, R3 ;  /* 0x0000000007077224 */ /* 0x000fe200078e0203 */
[----:B------:R-:W-:Y:S01]  /*18610*/  SHF.R.S32.HI R3, RZ, 0x1f, R2 ;  /* 0x0000001fff037819 */ /* 0x000fe20000011402 */
[----:B----4-:R-:W-:-:S04]  /*18620*/  IMAD R0, R8, UR4, RZ ;  /* 0x0000000408007c24 */ /* 0x010fc8000f8e02ff */
[C---:B------:R-:W-:Y:S02]  /*18630*/  IMAD R0, R26.reuse, UR5, R0 ;  /* 0x000000051a007c24 */ /* 0x040fe4000f8e0200 */
[----:B------:R-:W-:Y:S01]  /*18640*/  IMAD.WIDE.U32 R2, R26, UR4, R2 ;  /* 0x000000041a027c25 */ /* 0x000fe2000f8e0002 */
[----:B------:R-:W-:-:S03]  /*18650*/  ULDC.64 UR4, c[0x0][0x418] ;  /* 0x0001060000047ab9 */ /* 0x000fc60000000a00 */
[----:B------:R-:W-:Y:S01]  /*18660*/  IMAD.IADD R0, R0, 0x1, R3 ;  /* 0x0000000100007824 */ /* 0x000fe200078e0203 */
[----:B------:R-:W-:-:S04]  /*18670*/  LEA R8, P0, R2, UR4, 0x2 ;  /* 0x0000000402087c11 */ /* 0x000fc8000f8010ff */
[----:B------:R-:W-:-:S05]  /*18680*/  LEA.HI.X R9, R2, UR5, R0, 0x2, P0 ;  /* 0x0000000502097c11 */ /* 0x000fca00080f1400 */
[----:B------:R-:W2:Y:S01]  /*18690*/  LDG.E R8, desc[UR40][R8.64] ;  /* 0x0000002808087981 */ /* 0x000ea2000c1e1900 */
[----:B-----5:R-:W-:Y:S01]  /*186a0*/  ISETP.NE.AND P2, PT, R10, 0x3, PT ;  /* 0x000000030a00780c */ /* 0x020fe20003f45270 */
[----:B------:R-:W-:Y:S02]  /*186b0*/  VIADD R19, R4, 0x1 ;  /* 0x0000000104137836 */ /* 0x000fe40000000000 */
[----:B------:R-:W-:-:S03]  /*186c0*/  IMAD.MOV.U32 R0, RZ, RZ, R20 ;  /* 0x000000ffff007224 */ /* 0x000fc600078e0014 */
[----:B------:R-:W-:-:S04]  /*186d0*/  ISETP.NE.AND P0, PT, R19, 0x2, PT ;  /* 0x000000021300780c */ /* 0x000fc80003f05270 */
        /* <DEDUP_REMOVED lines=8> */
.L_x_573:
[----:B------:R-:W-:Y:S01]  /*18760*/  IMAD R0, R19, 0x8, R17 ;  /* 0x0000000813007824 */ /* 0x000fe200078e0211 */
[----:B------:R-:W-:Y:S01]  /*18770*/  SHF.L.U32 R10, R23, 0x1f, RZ ;  /* 0x0000001f170a7819 */ /* 0x000fe200000006ff */
[----:B------:R-:W-:Y:S01]  /*18780*/  BSSY B0, `(.L_x_574) ;  /* 0x0000004000007945 */ /* 0x000fe20003800000 */
[----:B------:R-:W-:Y:S02]  /*18790*/  SHF.R.S32.HI R9, RZ, 0x1f, R7 ;  /* 0x0000001fff097819 */ /* 0x000fe40000011407 */
[----:B------:R-:W0:Y:S02]  /*187a0*/  SYNCS.PHASECHK.TRANS64.TRYWAIT P0, [R0+URZ+0x19c80], R10 ;  /* 0x019c800a000075a7 */ /* 0x000e24000800017f */
[----:B0-----:R-:W-:Y:S05]  /*187b0*/  @!P0 BRA `(.L_x_575) ;  /* 0x0000003c00208947 */ /* 0x001fea0003800000 */
.L_x_694:
[----:B------:R-:W-:Y:S05]  /*187c0*/  BSYNC B0 ;  /* 0x0000000000007941 */ /* 0x000fea0003800000 */
.L_x_574:
[----:B------:R-:W2:Y:S01]  /*187d0*/  LDL R14, [R1+0x10] ;  /* 0x00001000010e7983 */ /* 0x000ea20000100800 */
[----:B------:R-:W-:Y:S01]  /*187e0*/  ULDC.64 UR4, c[0x0][0x328] ;  /* 0x0000ca0000047ab9 */ /* 0x000fe20000000a00 */
[----:B------:R-:W1:Y:S01]  /*187f0*/  LDC R11, c[0x0][0x2f4] ;  /* 0x0000bd00ff0b7b82 */ /* 0x000e620000000800 */
[----:B------:R-:W-:Y:S01]  /*18800*/  IMAD R6, R9, UR4, RZ ;  /* 0x0000000409067c24 */ /* 0x000fe2000f8e02ff */
[----:B------:R-:W-:Y:S01]  /*18810*/  ULDC.64 UR6, c[0x0][0x318] ;  /* 0x0000c60000067ab9 */ /* 0x000fe20000000a00 */
[----:B------:R-:W-:Y:S01]  /*18820*/  IMAD.WIDE.U32 R2, R7, UR4, RZ ;  /* 0x0000000407027c25 */ /* 0x000fe2000f8e00ff */
        /* <DEDUP_REMOVED lines=30> */
.L_x_700:
        /* <DEDUP_REMOVED lines=10> */
.L_x_577:
[----:B------:R-:W-:Y:S02]  /*18ab0*/  PLOP3.LUT P2, PT, P2, P0, PT, 0xa2, 0x0 ;  /* 0x000000000000781c */ /* 0x000fe40001741472 */
[----:B------:R-:W-:-:S08]  /*18ac0*/  @P0 R2UR P2, UR4, R0 ;  /* 0x00000000000402ca */ /* 0x000fd00000040000 */
[----:B------:R-:W-:-:S05]  /*18ad0*/  @P0 PLOP3.LUT P0, PT, P2, PT, PT, 0x80, 0x0 ;  /* 0x000000000000081c */ /* 0x000fca000170f070 */
[----:B------:R-:W-:Y:S01]  /*18ae0*/  @!P2 SYNCS.ARRIVE.TRANS64.RED.A0T1 RZ, [UR4+0x19c70], RZ ;  /* 0x019c70ffffffa9a7 */ /* 0x000fe20008200404 */
[----:B------:R-:W-:Y:S07]  /*18af0*/  @!P2 ARRIVES.LDGSTSBAR.64.TRANSCNT [UR4+0x19c70] ;  /* 0x019c7000ff00a9b0 */ /* 0x000fee0008000a84 */
[----:B------:R-:W-:Y:S05]  /*18b00*/  @P0 BRA.U.ANY `(.L_x_577) ;  /* 0xfffffffd00e80947 */ /* 0x000fea000393ffff */
[----:B------:R-:W-:Y:S01]  /*18b10*/  NOP ;  /* 0x0000000000007918 */ /* 0x000fe20000000000 */
[----:B--2---:R-:W2:Y:S02]  /*18b20*/  LDL R2, [R1+0x54] ;  /* 0x0000540001027983 */ /* 0x004ea40000100800 */
[----:B--2---:R-:W-:-:S13]  /*18b30*/  ISETP.NE.AND P3, PT, R2, 0x3, PT ;  /* 0x000000030200780c */ /* 0x004fda0003f65270 */
[----:B------:R-:W-:Y:S05]  /*18b40*/  @!P3 BRA `(.L_x_578) ;  /* 0x000000000004b947 */ /* 0x000fea0003800000 */
[----:B------:R-:W-:Y:S01]  /*18b50*/  BPT.TRAP 0x1 ;  /* 0x000000040000795c */ /* 0x000fe20000300000 */
.L_x_578:
[----:B------:R2:W-:Y:S01]  /*18b60*/  SYNCS.ARRIVE.TRANS64.A1T0 RZ, [R0+URZ+0x19c70], RZ ;  /* 0x019c70ff00ff79a7 */ /* 0x0005e2000810003f */
[----:B------:R-:W-:Y:S05]  /*18b70*/  @!P3 BRA `(.L_x_579) ;  /* 0x000000000004b947 */ /* 0x000fea0003800000 */
[----:B------:R-:W-:Y:S01]  /*18b80*/  BPT.TRAP 0x1 ;  /* 0x000000040000795c */ /* 0x000fe20000300000 */
.L_x_579:
[----:B------:R-:W3:Y:S01]  /*18b90*/  SYNCS.PHASECHK.TRANS64.TRYWAIT P0, [R0+URZ+0x19c40], R10 ;  /* 0x019c400a000075a7 */ /* 0x000ee2000800017f */
[----:B------:R-:W-:Y:S04]  /*18ba0*/  BSSY B0, `(.L_x_580) ;  /* 0x0000002000007945 */ /* 0x000fe80003800000 */
[----:B---3--:R-:W-:Y:S05]  /*18bb0*/  @!P0 BRA `(.L_x_581) ;  /* 0x0000003800d08947 */ /* 0x008fea0003800000 */
.L_x_701:
[----:B------:R-:W-:Y:S05]  /*18bc0*/  BSYNC B0 ;  /* 0x0000000000007941 */ /* 0x000fea0003800000 */
.L_x_580:
[----:B------:R-:W-:Y:S01]  /*18bd0*/  ULDC.64 UR4, c[0x0][0x300] ;  /* 0x0000c00000047ab9 */ /* 0x000fe20000000a00 */
[----:B------:R-:W4:Y:S01]  /*18be0*/  LDC R11, c[0x0][0x2f4] ;  /* 0x0000bd00ff0b7b82 */ /* 0x000f220000000800 */
[----:B------:R-:W-:Y:S01]  /*18bf0*/  IMAD R9, R9, UR4, RZ ;  /* 0x0000000409097c24 */ /* 0x000fe2000f8e02ff */
[----:B------:R-:W-:Y:S01]  /*18c00*/  ULDC.64 UR6, c[0x0][0x2e8] ;  /* 0x0000ba0000067ab9 */ /* 0x000fe20000000a00 */
[----:B------:R-:W-:Y:S01]  /*18c10*/  IMAD.WIDE.U32 R2, R7, UR4, RZ ;  /* 0x0000000407027c25 */ /* 0x000fe2000f8e00ff */
        /* <DEDUP_REMOVED lines=28> */
.L_x_707:
[----:B0-----:R-:W-:-:S04]  /*18de0*/  IADD3 R2, P0, R29, R2, RZ ;  /* 0x000000021d027210 */ /* 0x001fc80007f1e0ff */
[----:B------:R-:W-:Y:S02]  /*18df0*/  IADD3.X R3, RZ, R8, RZ, P0, !PT ;  /* 0x00000008ff037210 */ /* 0x000fe400007fe4ff */
[----:B------:R-:W-:-:S03]  /*18e00*/  PLOP3.LUT P0, PT, PT, PT, PT, 0x80, 0x0 ;  /* 0x000000000000781c */ /* 0x000fc60003f0f070 */
[----:B------:R-:W-:Y:S01]  /*18e10*/  @!PT LDS RZ, [RZ] ;  /* 0x00000000fffff984 */ /* 0x000fe20000000800 */
[----:B------:R-:W-:Y:S01]  /*18e20*/  @!PT LDS RZ, [RZ] ;  /* 0x00000000fffff984 */ /* 0x000fe20000000800 */
[----:B------:R-:W-:Y:S01]  /*18e30*/  @!PT LDS RZ, [RZ] ;  /* 0x00000000fffff984 */ /* 0x000fe20000000800 */
[----:B------:R0:W-:Y:S04]  /*18e40*/  LDGSTS.E.BYPASS.LTC128B.128 [R6+0x14000], desc[UR40][R2.64], !P4 ;  /* 0x1400000002067fae */ /* 0x0001e8000e101d68 */
[----:B------:R0:W-:Y:S04]  /*18e50*/  LDGSTS.E.BYPASS.LTC128B.128 [R6+0x15000], desc[UR40][R2.64+0x20], !P3 ;  /* 0x1500002002067fae */ /* 0x0001e8000d901d68 */
[----:B------:R0:W-:Y:S01]  /*18e60*/  LDGSTS.E.BYPASS.LTC128B.128 [R6+0x16000], desc[UR40][R2.64+0x40], !P2 ;  /* 0x1600004002067fae */ /* 0x0001e2000d101d68 */
[----:B------:R-:W-:Y:S01]  /*18e70*/  NOP ;  /* 0x0000000000007918 */ /* 0x000fe20000000000 */
.L_x_583:
[----:B------:R-:W-:Y:S02]  /*18e80*/  PLOP3.LUT P2, PT, P2, P0, PT, 0xa2, 0x0 ;  /* 0x000000000000781c */ /* 0x000fe40001741472 */
[----:B------:R-:W-:-:S08]  /*18e90*/  @P0 R2UR P2, UR4, R0 ;  /* 0x00000000000402ca */ /* 0x000fd00000040000 */
[----:B------:R-:W-:-:S05]  /*18ea0*/  @P0 PLOP3.LUT P0, PT, P2, PT, PT, 0x80, 0x0 ;  /* 0x000000000000081c */ /* 0x000fca000170f070 */
[----:B------:R-:W-:Y:S01]  /*18eb0*/  @!P2 SYNCS.ARRIVE.TRANS64.RED.A0T1 RZ, [UR4+0x19c30], RZ ;  /* 0x019c30ffffffa9a7 */ /* 0x000fe20008200404 */
[----:B------:R-:W-:Y:S07]  /*18ec0*/  @!P2 ARRIVES.LDGSTSBAR.64.TRANSCNT [UR4+0x19c30] ;  /* 0x019c3000ff00a9b0 */ /* 0x000fee0008000a84 */
[----:B------:R-:W-:Y:S05]  /*18ed0*/  @P0 BRA.U.ANY `(.L_x_583) ;  /* 0xfffffffd00e80947 */ /* 0x000fea000393ffff */
[----:B------:R-:W-:Y:S01]  /*18ee0*/  NOP ;  /* 0x0000000000007918 */ /* 0x000fe20000000000 */
[----:B0-----:R-:W5:Y:S02]  /*18ef0*/  LDL R2, [R1+0x54] ;  /* 0x0000540001027983 */ /* 0x001f640000100800 */
[----:B-----5:R-:W-:-:S13]  /*18f00*/  ISETP.NE.AND P3, PT, R2, 0x3, PT ;  /* 0x000000030200780c */ /* 0x020fda0003f65270 */
[----:B------:R-:W-:Y:S05]  /*18f10*/  @!P3 BRA `(.L_x_584) ;  /* 0x000000000004b947 */ /* 0x000fea0003800000 */
[----:B------:R-:W-:Y:S01]  /*18f20*/  BPT.TRAP 0x1 ;  /* 0x000000040000795c */ /* 0x000fe20000300000 */
.L_x_584:
[----:B------:R-:W5:Y:S01]  /*18f30*/  LDL R2, [R1+0x3c] ;  /* 0x00003c0001027983 */ /* 0x000f620000100800 */
[----:B------:R0:W-:Y:S01]  /*18f40*/  SYNCS.ARRIVE.TRANS64.A1T0 RZ, [R0+URZ+0x19c30], RZ ;  /* 0x019c30ff00ff79a7 */ /* 0x0001e2000810003f */
[----:B-----5:R-:W-:-:S13]  /*18f50*/  ISETP.NE.AND P0, PT, R2, 0x3, PT ;  /* 0x000000030200780c */ /* 0x020fda0003f05270 */
[----:B0-----:R-:W-:Y:S05]  /*18f60*/  @!P0 BRA `(.L_x_585) ;  /* 0x0000000000048947 */ /* 0x001fea0003800000 */
[----:B------:R-:W-:Y:S01]  /*18f70*/  BPT.TRAP 0x1 ;  /* 0x000000040000795c */ /* 0x000fe20000300000 */
.L_x_585:
[----:B--23--:R-:W-:Y:S01]  /*18f80*/  LOP3.LUT R0, R5, 0x1, RZ, 0x3c, !PT ;  /* 0x0000000105007812 */ /* 0x00cfe200078e3cff */
[----:B------:R-:W-:Y:S01]  /*18f90*/  IMAD R2, R4, 0x8, R17 ;  /* 0x0000000804027824 */ /* 0x000fe200078e0211 */
[----:B------:R-:W-:Y:S02]  /*18fa0*/  BSSY B0, `(.L_x_586) ;  /* 0x0000004000007945 */ /* 0x000fe40003800000 */
[----:B------:R-:W-:-:S04]  /*18fb0*/  SHF.L.U32 R0, R0, 0x1f, RZ ;  /* 0x0000001f00007819 */ /* 0x000fc800000006ff */
[----:B------:R-:W0:Y:S02]  /*18fc0*/  SYNCS.PHASECHK.TRANS64.TRYWAIT P2, [R2+URZ+0x19c70], R0 ;  /* 0x019c7000020075a7 */ /* 0x000e24000804017f */
[----:B0-----:R-:W-:Y:S05]  /*18fd0*/  @!P2 BRA `(.L_x_587) ;  /* 0x000000380074a947 */ /* 0x001fea0003800000 */
.L_x_708:
[----:B------:R-:W-:Y:S05]  /*18fe0*/  BSYNC B0 ;  /* 0x0000000000007941 */ /* 0x000fea0003800000 */
.L_x_586:
[----:B------:R-:W2:Y:S02]  /*18ff0*/  LDL R3, [R1+0x54] ;  /* 0x0000540001037983 */ /* 0x000ea40000100800 */
[----:B--2---:R-:W-:-:S13]  /*19000*/  ISETP.NE.AND P2, PT, R3, 0x3, PT ;  /* 0x000000030300780c */ /* 0x004fda0003f45270 */
[----:B------:R-:W-:Y:S05]  /*19010*/  @!P2 BRA `(.L_x_588) ;  /* 0x000000000004a947 */ /* 0x000fea0003800000 */
[----:B------:R-:W-:Y:S01]  /*19020*/  BPT.TRAP 0x1 ;  /* 0x000000040000795c */ /* 0x000fe20000300000 */
.L_x_588:
[----:B0-----:R-:W-:Y:S01]  /*19030*/  SHF.L.U32 R0, R5, 0x1f, RZ ;  /* 0x0000001f05007819 */ /* 0x001fe200000006ff */
[----:B------:R-:W-:-:S03]  /*19040*/  IMAD R3, R4, 0x3000, RZ ;  /* 0x0000300004037824 */ /* 0x000fc600078e02ff */
[----:B------:R-:W0:Y:S02]  /*19050*/  SYNCS.PHASECHK.TRANS64.TRYWAIT P2, [R2+URZ+0x19c60], R0 ;  /* 0x019c6000020075a7 */ /* 0x000e24000804017f */
[----:B0-----:R-:W-:Y:S05]  /*19060*/  @!P2 BRA `(.L_x_589) ;  /* 0x000000380064a947 */ /* 0x001fea0003800000 */
.L_x_709:
[----:B------:R-:W0:Y:S04]  /*19070*/  LDL R4, [R1+0x1c] ;  /* 0x00001c0001047983 */ /* 0x000e280000100800 */
[----:B------:R-:W2:Y:S04]  /*19080*/  LDL R10, [R1+0x14] ;  /* 0x00001400010a7983 */ /* 0x000ea80000100800 */
[----:B------:R-:W3:Y:S01]  /*19090*/  LDL R13, [R1+0x18] ;  /* 0x00001800010d7983 */ /* 0x000ee20000100800 */
[----:B------:R-:W-:Y:S05]  /*190a0*/  WARPSYNC.ALL ;  /* 0x0000000000007948 */ /* 0x000fea0003800000 */
[----:B------:R-:W5:Y:S01]  /*190b0*/  LDL R12, [R1+0x54] ;  /* 0x00005400010c7983 */ /* 0x000f620000100800 */
[----:B0-----:R-:W-:-:S02]  /*190c0*/  LOP3.LUT R0, R3, R4, RZ, 0xfc, !PT ;  /* 0x0000000403007212 */ /* 0x001fc400078efcff */
[----:B--2---:R-:W-:-:S03]  /*190d0*/  LOP3.LUT R3, R3, R10, RZ, 0xfc, !PT ;  /* 0x0000000a03037212 */ /* 0x004fc600078efcff */
[----:B------:R-:W-:-:S05]  /*190e0*/  IMAD.IADD R0, R17, 0x1, R0 ;  /* 0x0000000111007824 */ /* 0x000fca00078e0200 */
[----:B----4-:R-:W0:Y:S01]  /*190f0*/  LDSM.16.MT88.4 R4, [R0+0x9000] ;  /* 0x009000000004783b */ /* 0x010e220000004200 */
[----:B------:R-:W-:Y:S01]  /*19100*/  IMAD.IADD R3, R17, 0x1, R3 ;  /* 0x0000000111037824 */ /* 0x000fe200078e0203 */
        /* <DEDUP_REMOVED lines=18> */
[----:B---3--:R-:W-:Y:S02]  /*19230*/  IADD3 R3, R13, 0x3000, R3 ;  /* 0x000030000d037810 */ /* 0x008fe40007ffe003 */
[C-C-:B0-----:R-:W-:Y:S02]  /*19240*/  PRMT R8, R4.reuse, 0x6420, R5.reuse ;  /* 0x0000642004087816 */ /* 0x141fe40000000005 */
[----:B------:R-:W-:Y:S02]  /*19250*/  PRMT R9, R4, 0x7531, R5 ;  /* 0x0000753104097816 */ /* 0x000fe40000000005 */
[----:B------:R-:W-:-:S02]  /*19260*/  PRMT R10, R6, 0x6420, R7 ;  /* 0x00006420060a7816 */ /* 0x000fc40000000007 */
        /* <DEDUP_REMOVED lines=8> */
[----:B------:R-:W0:Y:S01]  /*192f0*/  LDSM.16.MT88.4 R4, [R0+0xb800] ;  /* 0x00b800000004783b */ /* 0x000e220000004200 */
[----:B-----5:R-:W-:Y:S02]  /*19300*/  ISETP.NE.AND P2, PT, R12, 0x3, PT ;  /* 0x000000030c00780c */ /* 0x020fe40003f45270 */
        /* <DEDUP_REMOVED lines=13> */
.L_x_590:
[----:B--2---:R2:W-:Y:S01]  /*193e0*/  SYNCS.ARRIVE.TRANS64.A1T0 RZ, [R2+URZ+0x19c50], RZ ;  /* 0x019c50ff02ff79a7 */ /* 0x0045e2000810003f */
[----:B------:R-:W-:Y:S06]  /*193f0*/  BAR.SYNC.DEFER_BLOCKING 0x2, 0x80 ;  /* 0x0082000000007b1d */ /* 0x000fec0000010000 */
[----:B------:R-:W-:Y:S05]  /*19400*/  @!P0 BRA `(.L_x_591) ;  /* 0x0000000000048947 */ /* 0x000fea0003800000 */
[----:B------:R-:W-:Y:S01]  /*19410*/  BPT.TRAP 0x1 ;  /* 0x000000040000795c */ /* 0x000fe20000300000 */
.L_x_591:
[----:B------:R-:W3:Y:S01]  /*19420*/  LDL R0, [R1+0xc] ;  /* 0x00000c0001007983 */ /* 0x000ee20000100800 */
[----:B--2---:R-:W-:Y:S02]  /*19430*/  VIADD R2, R2, 0x19c80 ;  /* 0x00019c8002027836 */ /* 0x004fe40000000000 */
[----:B------:R-:W-:Y:S02]  /*19440*/  IMAD.MOV.U32 R4, RZ, RZ, R19 ;  /* 0x000000ffff047224 */ /* 0x000fe400078e0013 */
[----:B------:R-:W-:Y:S01]  /*19450*/  IMAD.MOV.U32 R5, RZ, RZ, R23 ;  /* 0x000000ffff057224 */ /* 0x000fe200078e0017 */
[----:B---3--:R-:W-:-:S04]  /*19460*/  PRMT R2, R0, 0x654, R2 ;  /* 0x0000065400027816 */ /* 0x008fc80000000002 */
[----:B------:R3:W-:Y:S01]  /*19470*/  SYNCS.ARRIVE.TRANS64.RED.A1T0 RZ, [R2+URZ], RZ ;  /* 0x000000ff02ff79a7 */ /* 0x0007e2000810043f */
[----:B------:R-:W-:Y:S05]  /*19480*/  @P1 BRA `(.L_x_592) ;  /* 0xfffffff000081947 */ /* 0x000fea000383ffff */
.L_x_572:
[----:B--2---:R-:W3:Y:S02]  /*19490*/  S2R R0, SR_TID.X ;  /* 0x0000000000007919 */ /* 0x004ee40000002100 */
[----:B---3--:R-:W-:Y:S02]  /*194a0*/  LOP3.LUT R2, R0, 0x7f, RZ, 0xc0, !PT ;  /* 0x0000007f00027812 */ /* 0x008fe400078ec0ff */
[----:B------:R-:W2:Y:S01]  /*194b0*/  LDL R0, [R1+0x3c] ;  /* 0x00003c0001007983 */ /* 0x000ea20000100800 */
[----:B------:R-:W-:Y:S01]  /*194c0*/  BSSY B0, `(.L_x_593) ;  /* 0x0000010000007945 */ /* 0x000fe20003800000 */
[----:B------:R-:W-:Y:S02]  /*194d0*/  ISETP.NE.AND P1, PT, R2, RZ, PT ;  /* 0x000000ff0200720c */ /* 0x000fe40003f25270 */
[----:B--2---:R-:W-:-:S11]  /*194e0*/  ISETP.NE.AND P0, PT, R0, 0x3, PT ;  /* 0x000000030000780c */ /* 0x004fd60003f05270 */
[----:B------:R-:W-:Y:S05]  /*194f0*/  @P1 BRA `(.L_x_594) ;  /* 0x0000000000301947 */ /* 0x000fea0003800000 */
[----:B0-----:R-:W0:Y:S01]  /*19500*/  S2R R3, SR_LANEID ;  /* 0x0000000000037919 */ /* 0x001e220000000000 */
        /* <DEDUP_REMOVED lines=10> */
[----:B0-----:R-:W-:-:S07]  /*195b0*/  IADD3 R24, R0, UR36, R5 ;  /* 0x0000002400187c10 */ /* 0x001fce000fffe005 */
.L_x_594:
[----:B------:R-:W-:Y:S05]  /*195c0*/  BSYNC B0 ;  /* 0x0000000000007941 */ /* 0x000fea0003800000 */
.L_x_593:
[----:B------:R-:W-:Y:S05]  /*195d0*/  @!P0 BRA `(.L_x_595) ;  /* 0x0000000000048947 */ /* 0x000fea0003800000 */
[----:B------:R-:W-:Y:S01]  /*195e0*/  BPT.TRAP 0x1 ;  /* 0x000000040000795c */ /* 0x000fe20000300000 */
.L_x_595:
[----:B------:R-:W-:Y:S01]  /*195f0*/  LOP3.LUT R0, R23, 0x1, RZ, 0x3c, !PT ;  /* 0x0000000117007812 */ /* 0x000fe200078e3cff */
[----:B0-----:R-:W-:Y:S01]  /*19600*/  IMAD R3, R19, 0x8, R17 ;  /* 0x0000000813037824 */ /* 0x001fe200078e0211 */
[----:B------:R-:W-:Y:S02]  /*19610*/  BSSY B0, `(.L_x_596) ;  /* 0x0000004000007945 */ /* 0x000fe40003800000 */
[----:B------:R-:W-:-:S04]  /*19620*/  SHF.L.U32 R0, R0, 0x1f, RZ ;  /* 0x0000001f00007819 */ /* 0x000fc800000006ff */
[----:B------:R-:W0:Y:S02]  /*19630*/  SYNCS.PHASECHK.TRANS64.TRYWAIT P1, [R3+URZ+0x19c70], R0 ;  /* 0x019c7000030075a7 */ /* 0x000e24000802017f */
[----:B0-----:R-:W-:Y:S05]  /*19640*/  @!P1 BRA `(.L_x_597) ;  /* 0x0000003400009947 */ /* 0x001fea0003800000 */
.L_x_710:
[----:B------:R-:W-:Y:S05]  /*19650*/  BSYNC B0 ;  /* 0x0000000000007941 */ /* 0x000fea0003800000 */
.L_x_596:
[----:B------:R-:W2:Y:S02]  /*19660*/  LDL R2, [R1+0x54] ;  /* 0x0000540001027983 */ /* 0x000ea40000100800 */
[----:B--2---:R-:W-:-:S13]  /*19670*/  ISETP.NE.AND P1, PT, R2, 0x3, PT ;  /* 0x000000030200780c */ /* 0x004fda0003f25270 */
[----:B------:R-:W-:Y:S05]  /*19680*/  @!P1 BRA `(.L_x_598) ;  /* 0x0000000000049947 */ /* 0x000fea0003800000 */
[----:B------:R-:W-:Y:S01]  /*19690*/  BPT.TRAP 0x1 ;  /* 0x000000040000795c */ /* 0x000fe20000300000 */
.L_x_598:
[----:B0-----:R-:W-:-:S04]  /*196a0*/  SHF.L.U32 R0, R23, 0x1f, RZ ;  /* 0x0000001f17007819 */ /* 0x001fc800000006ff */
[----:B------:R-:W0:Y:S02]  /*196b0*/  SYNCS.PHASECHK.TRANS64.TRYWAIT P1, [R3+URZ+0x19c60], R0 ;  /* 0x019c6000030075a7 */ /* 0x000e24000802017f */
[----:B0-----:R-:W-:Y:S05]  /*196c0*/  @!P1 BRA `(.L_x_599) ;  /* 0x0000003000f49947 */ /* 0x001fea0003800000 */
.L_x_711:
[----:B------:R-:W0:Y:S04]  /*196d0*/  LDL R4, [R1+0x1c] ;  /* 0x00001c0001047983 */ /* 0x000e280000100800 */
[----:B------:R-:W2:Y:S04]  /*196e0*/  LDL R10, [R1+0x14] ;  /* 0x00001400010a7983 */ /* 0x000ea80000100800 */
[----:B------:R-:W3:Y:S01]  /*196f0*/  LDL R13, [R1+0x18] ;  /* 0x00001800010d7983 */ /* 0x000ee20000100800 */
[----:B------:R-:W-:Y:S01]  /*19700*/  IMAD R2, R19, 0x3000, RZ ;  /* 0x0000300013027824 */ /* 0x000fe200078e02ff */
[----:B------:R-:W-:Y:S05]  /*19710*/  WARPSYNC.ALL ;  /* 0x0000000000007948 */ /* 0x000fea0003800000 */
[----:B------:R-:W4:Y:S01]  /*19720*/  LDL R12, [R1+0x54] ;  /* 0x00005400010c7983 */ /* 0x000f220000100800 */
[----:B0-----:R-:W-:-:S02]  /*19730*/  LOP3.LUT R0, R2, R4, RZ, 0xfc, !PT ;  /* 0x0000000402007212 */ /* 0x001fc400078efcff */
[----:B--2---:R-:W-:-:S03]  /*19740*/  LOP3.LUT R2, R2, R10, RZ, 0xfc, !PT ;  /* 0x0000000a02027212 */ /* 0x004fc600078efcff */
[----:B------:R-:W-:-:S05]  /*19750*/  IMAD.IADD R0, R17, 0x1, R0 ;  /* 0x0000000111007824 */ /* 0x000fca00078e0200 */
[----:B------:R-:W0:Y:S01]  /*19760*/  LDSM.16.MT88.4 R4, [R0+0x9000] ;  /* 0x009000000004783b */ /* 0x000e220000004200 */
        /* <DEDUP_REMOVED lines=32> */
[----:B----4-:R-:W-:Y:S02]  /*19970*/  ISETP.NE.AND P1, PT, R12, 0x3, PT ;  /* 0x000000030c00780c */ /* 0x010fe40003f25270 */
        /* <DEDUP_REMOVED lines=13> */
.L_x_600:
[----:B--2---:R2:W-:Y:S01]  /*19a50*/  SYNCS.ARRIVE.TRANS64.A1T0 RZ, [R3+URZ+0x19c50], RZ ;  /* 0x019c50ff03ff79a7 */ /* 0x0045e2000810003f */
[----:B------:R-:W-:Y:S06]  /*19a60*/  BAR.SYNC.DEFER_BLOCKING 0x2, 0x80 ;  /* 0x0082000000007b1d */ /* 0x000fec0000010000 */
[----:B------:R-:W-:Y:S05]  /*19a70*/  @!P0 BRA `(.L_x_601) ;  /* 0x0000000000048947 */ /* 0x000fea0003800000 */
[----:B------:R-:W-:Y:S01]  /*19a80*/  BPT.TRAP 0x1 ;  /* 0x000000040000795c */ /* 0x000fe20000300000 */
.L_x_601:
[----:B------:R-:W3:Y:S01]  /*19a90*/  LDL R0, [R1+0xc] ;  /* 0x00000c0001007983 */ /* 0x000ee20000100800 */
[----:B--2---:R-:W-:Y:S02]  /*19aa0*/  VIADD R3, R3, 0x19c80 ;  /* 0x00019c8003037836 */ /* 0x004fe40000000000 */
[----:B------:R-:W-:-:S05]  /*19ab0*/  VIADD R19, R19, 0x1 ;  /* 0x0000000113137836 */ /* 0x000fca0000000000 */
[----:B------:R-:W-:-:S04]  /*19ac0*/  ISETP.NE.AND P0, PT, R19, 0x2, PT ;  /* 0x000000021300780c */ /* 0x000fc80003f05270 */
[----:B------:R-:W-:Y:S02]  /*19ad0*/  SEL R19, R19, RZ, P0 ;  /* 0x000000ff13137207 */ /* 0x000fe40000000000 */
[----:B---3--:R-:W-:Y:S02]  /*19ae0*/  PRMT R3, R0, 0x654, R3 ;  /* 0x0000065400037816 */ /* 0x008fe40000000003 */
[----:B------:R-:W-:Y:S02]  /*19af0*/  SEL R0, RZ, 0x1, P0 ;  /* 0x00000001ff007807 */ /* 0x000fe40000000000 */
[----:B------:R2:W-:Y:S02]  /*19b00*/  SYNCS.ARRIVE.TRANS64.RED.A1T0 RZ, [R3+URZ], RZ ;  /* 0x000000ff03ff79a7 */ /* 0x0005e4000810043f */
[----:B------:R-:W-:-:S07]  /*19b10*/  LOP3.LUT R23, R23, R0, RZ, 0x3c, !PT ;  /* 0x0000000017177212 */ /* 0x000fce00078e3cff */
.L_x_542:
[----:B------:R-:W3:Y:S02]  /*19b20*/  LDL R0, [R1+0x28] ;  /* 0x0000280001007983 */ /* 0x000ee40000100800 */
[----:B---3--:R-:W-:-:S13]  /*19b30*/  LOP3.LUT P0, RZ, R0, 0x10, RZ, 0xc0, !PT ;  /* 0x0000001000ff7812 */ /* 0x008fda000780c0ff */
[----:B------:R-:W-:Y:S05]  /*19b40*/  @!P0 BRA `(.L_x_602) ;  /* 0x0000000000288947 */ /* 0x000fea0003800000 */
[----:B------:R-:W-:Y:S05]  /*19b50*/  WARPSYNC.ALL ;  /* 0x0000000000007948 */ /* 0x000fea0003800000 */
[----:B------:R-:W3:Y:S08]  /*19b60*/  S2UR UR4, SR_CgaCtaId ;  /* 0x00000000000479c3 */ /* 0x000ef00000008800 */
[----:B------:R-:W-:Y:S01]  /*19b70*/  BAR.SYNC.DEFER_BLOCKING 0x5, 0x200 ;  /* 0x0148000000007b1d */ /* 0x000fe20000010000 */
[----:B------:R-:W-:Y:S01]  /*19b80*/  MOV R17, 0x400 ;  /* 0x0000040000117802 */ /* 0x000fe20000000f00 */
[----:B---3--:R-:W-:-:S05]  /*19b90*/  IMAD.U32 R0, RZ, RZ, UR4 ;  /* 0x00000004ff007e24 */ /* 0x008fca000f8e00ff */
[----:B------:R-:W-:Y:S01]  /*19ba0*/  LEA R17, R0, R17, 0x18 ;  /* 0x0000001100117211 */ /* 0x000fe200078ec0ff */
[----:B------:R3:W-:Y:S04]  /*19bb0*/  STL [R1+0xc], R0 ;  /* 0x00000c0001007387 */ /* 0x0007e80000100800 */
[----:B-1----:R3:W1:Y:S01]  /*19bc0*/  LDS.128 R24, [R17+0x19cd0] ;  /* 0x019cd00011187984 */ /* 0x0026620000000c00 */
[----:B------:R-:W-:Y:S06]  /*19bd0*/  BAR.ARV 0x4, 0x200 ;  /* 0x0108000000007b1d */ /* 0x000fec0000002000 */
[----:B------:R-:W-:Y:S05]  /*19be0*/  BRA `(.L_x_603) ;  /* 0x0000000800dc7947 */ /* 0x000fea0003800000 */
.L_x_602:
[----:B------:R-:W0:Y:S01]  /*19bf0*/  S2R R0, SR_TID.X ;  /* 0x0000000000007919 */ /* 0x000e220000002100 */
[----:B------:R-:W-:Y:S01]  /*19c00*/  UMOV UR4, 0xffffffff ;  /* 0xffffffff00047882 */ /* 0x000fe20000000000 */
[----:B01----:R-:W-:-:S04]  /*19c10*/  LOP3.LUT R9, R0, 0x1f, RZ, 0xc0, !PT ;  /* 0x0000001f00097812 */ /* 0x003fc800078ec0ff */
[----:B------:R-:W-:Y:S01]  /*19c20*/  ISETP.NE.AND P0, PT, R9, 0x1f, PT ;  /* 0x0000001f0900780c */ /* 0x000fe20003f05270 */
[----:B------:R-:W-:-:S12]  /*19c30*/  BRA.DIV UR4, `(.L_x_604) ;  /* 0x0000002e04ac7947 */ /* 0x000fd8000b800000 */
[----:B------:R-:W-:Y:S01]  /*19c40*/  IMAD.IADD R0, R27, 0x1, R9 ;  /* 0x000000011b007824 */ /* 0x000fe200078e0209 */
[----:B------:R-:W-:-:S04]  /*19c50*/  ULDC UR4, c[0x0][0xc3c] ;  /* 0x00030f0000047ab9 */ /* 0x000fc80000000800 */
[----:B------:R-:W-:-:S13]  /*19c60*/  ISETP.GE.OR P1, PT, R0, UR4, !P0 ;  /* 0x0000000400007c0c */ /* 0x000fda000c726670 */
[----:B--2---:R-:W0:Y:S08]  /*19c70*/  @!P1 LDC.64 R2, c[0x0][0xc80] ;  /* 0x00032000ff029b82 */ /* 0x004e300000000a00 */
[----:B------:R-:W1:Y:S01]  /*19c80*/  @!P1 LDC.64 R4, c[0x0][0xc78] ;  /* 0x00031e00ff049b82 */ /* 0x000e620000000a00 */
[----:B0-----:R-:W-:-:S05]  /*19c90*/  @!P1 IMAD.WIDE R2, R0, 0x4, R2 ;  /* 0x0000000400029825 */ /* 0x001fca00078e0202 */
[----:B------:R1:W2:Y:S02]  /*19ca0*/  @!P1 LDG.E R6, desc[UR40][R2.64] ;  /* 0x0000002802069981 */ /* 0x0002a4000c1e1900 */
[----:B-1----:R-:W-:-:S06]  /*19cb0*/  @!P1 IMAD.WIDE R2, R0, 0x4, R4 ;  /* 0x0000000400029825 */ /* 0x002fcc00078e0204 */
[----:B------:R-:W3:Y:S01]  /*19cc0*/  @!P1 LDG.E R2, desc[UR40][R2.64] ;  /* 0x0000002802029981 */ /* 0x000ee2000c1e1900 */
[----:B------:R-:W-:Y:S01]  /*19cd0*/  IMAD.MOV.U32 R5, RZ, RZ, RZ ;  /* 0x000000ffff057224 */ /* 0x000fe200078e00ff */
[C---:B------:R-:W-:Y:S02]  /*19ce0*/  ISETP.GE.U32.AND P2, PT, R9.reuse, 0x2, PT ;  /* 0x000000020900780c */ /* 0x040fe40003f46070 */
[C---:B------:R-:W-:Y:S01]  /*19cf0*/  ISETP.GE.U32.AND P3, PT, R9.reuse, 0x4, PT ;  /* 0x000000040900780c */ /* 0x040fe20003f66070 */
[----:B------:R-:W-:Y:S01]  /*19d00*/  SHFL.IDX PT, R0, R24, RZ, 0x1f ;  /* 0x00001fff18007589 */ /* 0x000fe200000e0000 */
[C---:B------:R-:W-:Y:S02]  /*19d10*/  ISETP.GE.U32.AND P4, PT, R9.reuse, 0x8, PT ;  /* 0x000000080900780c */ /* 0x040fe40003f86070 */
[----:B------:R-:W-:Y:S01]  /*19d20*/  ISETP.GE.U32.AND P5, PT, R9, 0x10, PT ;  /* 0x000000100900780c */ /* 0x000fe20003fa6070 */
[----:B------:R0:W-:Y:S02]  /*19d30*/  SHFL.IDX PT, R7, R24, 0x1, 0x1f ;  /* 0x00201f0018077f89 */ /* 0x0001e400000e0000 */
[----:B0-----:R-:W-:-:S02]  /*19d40*/  IMAD.MOV.U32 R24, RZ, RZ, RZ ;  /* 0x000000ffff187224 */ /* 0x001fc400078e00ff */
[----:B--2---:R-:W-:Y:S02]  /*19d50*/  @!P1 IMAD.MOV.U32 R5, RZ, RZ, R6 ;  /* 0x000000ffff059224 */ /* 0x004fe400078e0006 */
[----:B------:R-:W-:Y:S02]  /*19d60*/  IMAD.MOV.U32 R6, RZ, RZ, RZ ;  /* 0x000000ffff067224 */ /* 0x000fe400078e00ff */
[----:B---3--:R-:W-:Y:S01]  /*19d70*/  @!P1 IMAD.MOV.U32 R6, RZ, RZ, R2 ;  /* 0x000000ffff069224 */ /* 0x008fe200078e0002 */
[----:B------:R-:W-:-:S03]  /*19d80*/  ISETP.NE.AND P1, PT, R9, RZ, PT ;  /* 0x000000ff0900720c */ /* 0x000fc60003f25270 */
[----:B------:R-:W-:-:S05]  /*19d90*/  IMAD R2, R6, R5, RZ ;  /* 0x0000000506027224 */ /* 0x000fca00078e02ff */
        /* <DEDUP_REMOVED lines=15> */
[----:B------:R0:W1:Y:S02]  /*19e90*/  SHFL.IDX PT, R8, R2, 0x1f, 0x1f ;  /* 0x03e01f0002087f89 */ /* 0x00006400000e0000 */
.L_x_721:
[----:B------:R-:W-:Y:S02]  /*19ea0*/  ULDC UR4, c[0x0][0xc38] ;  /* 0x00030e0000047ab9 */ /* 0x000fe40000000800 */
[----:B------:R-:W-:-:S04]  /*19eb0*/  IMAD.U32 R3, RZ, RZ, UR4 ;  /* 0x00000004ff037e24 */ /* 0x000fc8000f8e00ff */
[----:B-1----:R-:W-:-:S04]  /*19ec0*/  IMAD R8, R8, R3, RZ ;  /* 0x0000000308087224 */ /* 0x002fc800078e02ff */
[----:B------:R-:W-:-:S05]  /*19ed0*/  IMAD.IADD R4, R7, 0x1, R8 ;  /* 0x0000000107047824 */ /* 0x000fca00078e0208 */
[----:B------:R-:W-:-:S13]  /*19ee0*/  ISETP.GT.AND P6, PT, R4, R0, PT ;  /* 0x000000000400720c */ /* 0x000fda0003fc4270 */
[----:B------:R-:W-:Y:S05]  /*19ef0*/  @P6 BRA `(.L_x_605) ;  /* 0x0000000000a46947 */ /* 0x000fea0003800000 */
.L_x_608:
[----:B0-----:R-:W0:Y:S01]  /*19f00*/  LDC R2, c[0x0][0xc3c] ;  /* 0x00030f00ff027b82 */ /* 0x001e220000000800 */
[----:B------:R-:W-:-:S04]  /*19f10*/  IADD3 R27, R27, 0x1f, RZ ;  /* 0x0000001f1b1b7810 */ /* 0x000fc80007ffe0ff */
[----:B0-----:R-:W-:-:S13]  /*19f20*/  ISETP.GE.AND P6, PT, R27, R2, PT ;  /* 0x000000021b00720c */ /* 0x001fda0003fc6270 */
[----:B------:R-:W-:Y:S05]  /*19f30*/  @P6 BRA `(.L_x_606) ;  /* 0x0000000400bc6947 */ /* 0x000fea0003800000 */
[----:B------:R-:W0:Y:S01]  /*19f40*/  S2R R3, SR_TID.X ;  /* 0x0000000000037919 */ /* 0x000e220000002100 */
[----:B------:R-:W-:Y:S01]  /*19f50*/  IMAD.MOV.U32 R5, RZ, RZ, RZ ;  /* 0x000000ffff057224 */ /* 0x000fe200078e00ff */
[----:B0-----:R-:W-:-:S05]  /*19f60*/  LOP3.LUT R3, R3, 0x1f, RZ, 0xc0, !PT ;  /* 0x0000001f03037812 */ /* 0x001fca00078ec0ff */
[----:B------:R-:W-:-:S05]  /*19f70*/  IMAD.IADD R6, R27, 0x1, R3 ;  /* 0x000000011b067824 */ /* 0x000fca00078e0203 */
[----:B------:R-:W-:-:S13]  /*19f80*/  ISETP.GE.OR P6, PT, R6, R2, !P0 ;  /* 0x000000020600720c */ /* 0x000fda00047c6670 */
[----:B------:R-:W0:Y:S02]  /*19f90*/  @!P6 LDC.64 R2, c[0x0][0xc80] ;  /* 0x00032000ff02eb82 */ /* 0x000e240000000a00 */
[----:B0-----:R-:W-:-:S05]  /*19fa0*/  @!P6 IMAD.WIDE R2, R6, 0x4, R2 ;  /* 0x000000040602e825 */ /* 0x001fca00078e0202 */
[----:B------:R0:W2:Y:S02]  /*19fb0*/  @!P6 LDG.E R5, desc[UR40][R2.64] ;  /* 0x000000280205e981 */ /* 0x0000a4000c1e1900 */
[----:B0-----:R-:W0:Y:S02]  /*19fc0*/  @!P6 LDC.64 R2, c[0x0][0xc78] ;  /* 0x00031e00ff02eb82 */ /* 0x001e240000000a00 */
[----:B0-----:R-:W-:-:S04]  /*19fd0*/  @!P6 IMAD.WIDE R2, R6, 0x4, R2 ;  /* 0x000000040602e825 */ /* 0x001fc800078e0202 */
[----:B------:R-:W-:-:S06]  /*19fe0*/  IMAD.MOV.U32 R6, RZ, RZ, RZ ;  /* 0x000000ffff067224 */ /* 0x000fcc00078e00ff */
[----:B------:R-:W2:Y:S01]  /*19ff0*/  @!P6 LDG.E R6, desc[UR40][R2.64] ;  /* 0x000000280206e981 */ /* 0x000ea2000c1e1900 */
[----:B------:R-:W-:Y:S01]  /*1a000*/  UMOV UR4, 0xffffffff ;  /* 0xffffffff00047882 */ /* 0x000fe20000000000 */
[----:B--2---:R-:W-:Y:S02]  /*1a010*/  IMAD R2, R6, R5, RZ ;  /* 0x0000000506027224 */ /* 0x004fe400078e02ff */
[----:B------:R-:W-:Y:S05]  /*1a020*/  BRA.DIV UR4, `(.L_x_607) ;  /* 0x0000003204087947 */ /* 0x000fea000b800000 */
        /* <DEDUP_REMOVED lines=16> */
.L_x_729:
[----:B------:R-:W-:Y:S02]  /*1a130*/  ULDC UR4, c[0x0][0xc38] ;  /* 0x00030e0000047ab9 */ /* 0x000fe40000000800 */
[----:B------:R-:W-:-:S04]  /*1a140*/  IMAD.U32 R3, RZ, RZ, UR4 ;  /* 0x00000004ff037e24 */ /* 0x000fc8000f8e00ff */
[----:B-1----:R-:W-:-:S04]  /*1a150*/  IMAD R8, R8, R3, RZ ;  /* 0x0000000308087224 */ /* 0x002fc800078e02ff */
[----:B------:R-:W-:-:S05]  /*1a160*/  IMAD.IADD R4, R8, 0x1, R4 ;  /* 0x0000000108047824 */ /* 0x000fca00078e0204 */
[----:B------:R-:W-:-:S13]  /*1a170*/  ISETP.GT.AND P6, PT, R4, R0, PT ;  /* 0x000000000400720c */ /* 0x000fda0003fc4270 */
[----:B------:R-:W-:Y:S05]  /*1a180*/  @!P6 BRA `(.L_x_608) ;  /* 0xfffffffc005ce947 */ /* 0x000fea000383ffff */
.L_x_605:
[----:B------:R-:W-:Y:S01]  /*1a190*/  IMAD.IADD R8, R4, 0x1, -R8 ;  /* 0x0000000104087824 */ /* 0x000fe200078e0a08 */
[----:B------:R-:W-:-:S03]  /*1a1a0*/  UMOV UR4, 0xffffffff ;  /* 0xffffffff00047882 */ /* 0x000fc60000000000 */
[----:B------:R-:W-:-:S05]  /*1a1b0*/  IMAD R4, R2, R3, R8 ;  /* 0x0000000302047224 */ /* 0x000fca00078e0208 */
[----:B------:R-:W-:Y:S01]  /*1a1c0*/  ISETP.GT.AND P6, PT, R4, R0, PT ;  /* 0x000000000400720c */ /* 0x000fe20003fc4270 */
[----:B------:R-:W-:-:S12]  /*1a1d0*/  BRA.DIV UR4, `(.L_x_609) ;  /* 0x0000003204747947 */ /* 0x000fd8000b800000 */
[----:B------:R-:W-:-:S04]  /*1a1e0*/  VOTE.ANY R7, PT, !P6 ;  /* 0x0000000000077806 */ /* 0x000fc800070e0100 */
[----:B------:R-:W1:Y:S02]  /*1a1f0*/  POPC R4, R7 ;  /* 0x0000000700047309 */ /* 0x000e640000000000 */
[----:B-1----:R1:W2:Y:S04]  /*1a200*/  SHFL.IDX PT, R5, R5, R4, 0x1f ;  /* 0x00001f0405057589 */ /* 0x0022a800000e0000 */
[----:B------:R1:W3:Y:S02]  /*1a210*/  SHFL.IDX PT, R6, R6, R4, 0x1f ;  /* 0x00001f0406067589 */ /* 0x0002e400000e0000 */
.L_x_734:
[----:B------:R-:W-:-:S13]  /*1a220*/  ISETP.NE.AND P0, PT, R7, RZ, PT ;  /* 0x000000ff0700720c */ /* 0x000fda0003f05270 */
[----:B------:R-:W-:Y:S05]  /*1a230*/  @!P0 BRA `(.L_x_610) ;  /* 0x0000000000148947 */ /* 0x000fea0003800000 */
[----:B------:R-:W-:Y:S01]  /*1a240*/  UMOV UR4, 0xffffffff ;  /* 0xffffffff00047882 */ /* 0x000fe20000000000 */
[----:B------:R-:W-:Y:S02]  /*1a250*/  VIADD R12, R4, 0xffffffff ;  /* 0xffffffff040c7836 */ /* 0x000fe40000000000 */
[----:B------:R-:W-:Y:S05]  /*1a260*/  BRA.DIV UR4, `(.L_x_611) ;  /* 0x0000003204ac7947 */ /* 0x000fea000b800000 */
[----:B0-----:R0:W4:Y:S02]  /*1a270*/  SHFL.IDX PT, R2, R2, R12, 0x1f ;  /* 0x00001f0c02027589 */ /* 0x00112400000e0000 */
.L_x_737:
[----:B----4-:R-:W-:-:S07]  /*1a280*/  IMAD.MOV.U32 R24, RZ, RZ, R2 ;  /* 0x000000ffff187224 */ /* 0x010fce00078e0002 */
.L_x_610:
[----:B------:R-:W-:Y:S01]  /*1a290*/  IMAD R24, R24, R3, R8 ;  /* 0x0000000318187224 */ /* 0x000fe200078e0208 */
[----:B--2---:R-:W-:Y:S01]  /*1a2a0*/  IABS R8, R5 ;  /* 0x0000000500087213 */ /* 0x004fe20000000000 */
[----:B------:R-:W-:Y:S02]  /*1a2b0*/  IMAD.IADD R27, R4, 0x1, R27 ;  /* 0x00000001041b7824 */ /* 0x000fe400078e021b */
[----:B------:R-:W-:Y:S01]  /*1a2c0*/  IMAD.IADD R25, R0, 0x1, -R24 ;  /* 0x0000000100197824 */ /* 0x000fe200078e0a18 */
[----:B0-----:R-:W0:Y:S04]  /*1a2d0*/  I2F.RP R2, R8 ;  /* 0x0000000800027306 */ /* 0x001e280000209400 */
[----:B------:R-:W-:-:S04]  /*1a2e0*/  IABS R0, R25 ;  /* 0x0000001900007213 */ /* 0x000fc80000000000 */
        /* <DEDUP_REMOVED lines=8> */
[----:B------:R-:W-:Y:S02]  /*1a370*/  IMAD.MOV R3, RZ, RZ, -R3 ;  /* 0x000000ffff037224 */ /* 0x000fe400078e0a03 */
[----:B------:R-:W-:-:S04]  /*1a380*/  IMAD.HI.U32 R7, R2, R0, RZ ;  /* 0x0000000002077227 */ /* 0x000fc800078e00ff */
[----:B------:R-:W-:-:S05]  /*1a390*/  IMAD R0, R7, R3, R0 ;  /* 0x0000000307007224 */ /* 0x000fca00078e0200 */
[----:B------:R-:W-:-:S13]  /*1a3a0*/  ISETP.GT.U32.AND P1, PT, R8, R0, PT ;  /* 0x000000000800720c */ /* 0x000fda0003f24070 */
[----:B------:R-:W-:Y:S02]  /*1a3b0*/  @!P1 IMAD.IADD R0, R0, 0x1, -R8 ;  /* 0x0000000100009824 */ /* 0x000fe400078e0a08 */
[----:B------:R-:W-:Y:S01]  /*1a3c0*/  @!P1 VIADD R7, R7, 0x1 ;  /* 0x0000000107079836 */ /* 0x000fe20000000000 */
[----:B------:R-:W-:Y:S02]  /*1a3d0*/  ISETP.NE.AND P1, PT, R5, RZ, PT ;  /* 0x000000ff0500720c */ /* 0x000fe40003f25270 */
[----:B------:R-:W-:Y:S02]  /*1a3e0*/  ISETP.GE.U32.AND P0, PT, R0, R8, PT ;  /* 0x000000080000720c */ /* 0x000fe40003f06070 */
[----:B---3--:R-:W-:-:S04]  /*1a3f0*/  IABS R0, R6 ;  /* 0x0000000600007213 */ /* 0x008fc80000000000 */
[----:B------:R-:W0:Y:S07]  /*1a400*/  I2F.RP R2, R0 ;  /* 0x0000000000027306 */ /* 0x000e2e0000209400 */
[----:B------:R-:W-:Y:S01]  /*1a410*/  @P0 VIADD R7, R7, 0x1 ;  /* 0x0000000107070836 */ /* 0x000fe20000000000 */
[----:B0-----:R-:W0:Y:S02]  /*1a420*/  MUFU.RCP R2, R2 ;  /* 0x0000000200027308 */ /* 0x001e240000001000 */
[----:B0-----:R-:W-:-:S06]  /*1a430*/  VIADD R2, R2, 0xffffffe ;  /* 0x0ffffffe02027836 */ /* 0x001fcc0000000000 */
[----:B------:R-:W0:Y:S02]  /*1a440*/  F2I.FTZ.U32.TRUNC.NTZ R3, R2 ;  /* 0x0000000200037305 */ /* 0x000e24000021f000 */
[----:B0-----:R-:W-:-:S04]  /*1a450*/  IMAD.MOV R2, RZ, RZ, -R3 ;  /* 0x000000ffff027224 */ /* 0x001fc800078e0a03 */
[----:B------:R-:W-:Y:S02]  /*1a460*/  IMAD R8, R2, R0, RZ ;  /* 0x0000000002087224 */ /* 0x000fe400078e02ff */
[----:B------:R-:W-:-:S04]  /*1a470*/  IMAD.MOV.U32 R2, RZ, RZ, RZ ;  /* 0x000000ffff027224 */ /* 0x000fc800078e00ff */
[----:B------:R-:W-:Y:S01]  /*1a480*/  IMAD.HI.U32 R2, R3, R8, R2 ;  /* 0x0000000803027227 */ /* 0x000fe200078e0002 */
[----:B------:R-:W-:Y:S02]  /*1a490*/  LOP3.LUT R3, R25, R5, RZ, 0x3c, !PT ;  /* 0x0000000519037212 */ /* 0x000fe400078e3cff */
[----:B------:R-:W-:Y:S02]  /*1a4a0*/  IABS R8, R6 ;  /* 0x0000000600087213 */ /* 0x000fe40000000000 */
[----:B------:R-:W-:Y:S02]  /*1a4b0*/  ISETP.GE.AND P2, PT, R3, RZ, PT ;  /* 0x000000ff0300720c */ /* 0x000fe40003f46270 */
[----:B------:R-:W-:-:S11]  /*1a4c0*/  IADD3 R8, RZ, -R8, RZ ;  /* 0x80000008ff087210 */ /* 0x000fd60007ffe0ff */
        /* <DEDUP_REMOVED lines=22> */
.L_x_606:
[----:B------:R-:W-:Y:S01]  /*1a630*/  UMOV UR4, URZ ;  /* 0x0000003f00047c82 */ /* 0x000fe20008000000 */
[----:B------:R-:W-:Y:S01]  /*1a640*/  UMOV UR5, URZ ;  /* 0x0000003f00057c82 */ /* 0x000fe20008000000 */
[----:B------:R-:W-:Y:S01]  /*1a650*/  ULDC UR6, c[0x0][0xc3c] ;  /* 0x00030f0000067ab9 */ /* 0x000fe20000000800 */
[----:B------:R-:W-:Y:S02]  /*1a660*/  IMAD.MOV.U32 R24, RZ, RZ, R0 ;  /* 0x000000ffff187224 */ /* 0x000fe400078e0000 */
[----:B------:R-:W-:Y:S02]  /*1a670*/  IMAD.U32 R25, RZ, RZ, UR4 ;  /* 0x00000004ff197e24 */ /* 0x000fe4000f8e00ff */
[----:B------:R-:W-:Y:S02]  /*1a680*/  IMAD.U32 R26, RZ, RZ, UR5 ;  /* 0x00000005ff1a7e24 */ /* 0x000fe4000f8e00ff */
[----:B------:R-:W-:-:S07]  /*1a690*/  IMAD.U32 R27, RZ, RZ, UR6 ;  /* 0x00000006ff1b7e24 */ /* 0x000fce000f8e00ff */
.L_x_612:
[----:B------:R4:W2:Y:S01]  /*1a6a0*/  LDL R2, [R1+0xc] ;  /* 0x00000c0001027983 */ /* 0x0008a20000100800 */
[----:B------:R-:W0:Y:S01]  /*1a6b0*/  S2R R0, SR_TID.X ;  /* 0x0000000000007919 */ /* 0x000e220000002100 */
[----:B------:R-:W-:Y:S05]  /*1a6c0*/  WARPSYNC.ALL ;  /* 0x0000000000007948 */ /* 0x000fea0003800000 */
[----:B0-----:R-:W-:Y:S01]  /*1a6d0*/  LOP3.LUT R0, R0, 0x1f, RZ, 0xc0, !PT ;  /* 0x0000001f00007812 */ /* 0x001fe200078ec0ff */
[----:B------:R-:W-:Y:S03]  /*1a6e0*/  BAR.SYNC.DEFER_BLOCKING 0x4, 0x200 ;  /* 0x0108000000007b1d */ /* 0x000fe60000010000 */
[----:B------:R-:W-:-:S13]  /*1a6f0*/  ISETP.NE.AND P0, PT, R0, RZ, PT ;  /* 0x000000ff0000720c */ /* 0x000fda0003f05270 */
[----:B------:R-:W-:Y:S01]  /*1a700*/  @!P0 MOV R0, 0x400 ;  /* 0x0000040000008802 */ /* 0x000fe20000000f00 */
[----:B--2---:R-:W0:Y:S03]  /*1a710*/  @!P0 S2R R2, SR_CgaCtaId ;  /* 0x0000000000028919 */ /* 0x004e260000008800 */
[----:B0-----:R-:W-:Y:S01]  /*1a720*/  @!P0 LEA R17, R2, R0, 0x18 ;  /* 0x0000000002118211 */ /* 0x001fe200078ec0ff */
[----:B------:R4:W-:Y:S04]  /*1a730*/  @!P0 STL [R1+0xc], R2 ;  /* 0x00000c0201008387 */ /* 0x0009e80000100800 */
[----:B------:R4:W-:Y:S01]  /*1a740*/  @!P0 STS.128 [R17+0x19cd0], R24 ;  /* 0x019cd01811008388 */ /* 0x0009e20000000c00 */
[----:B------:R-:W-:Y:S06]  /*1a750*/  BAR.ARV 0x5, 0x200 ;  /* 0x0148000000007b1d */ /* 0x000fec0000002000 */
.L_x_603:
[----:B------:R-:W-:Y:S02]  /*1a760*/  ULDC UR4, c[0x0][0xc3c] ;  /* 0x00030f0000047ab9 */ /* 0x000fe40000000800 */
[----:B-1----:R-:W-:-:S13]  /*1a770*/  ISETP.GE.AND P0, PT, R27, UR4, PT ;  /* 0x000000041b007c0c */ /* 0x002fda000bf06270 */
[----:B------:R-:W-:Y:S05]  /*1a780*/  @!P0 BRA `(.L_x_613) ;  /* 0xffffff9c00a88947 */ /* 0x000fea000383ffff */
[----:B------:R-:W-:Y:S05]  /*1a790*/  BSYNC B7 ;  /* 0x0000000000077941 */ /* 0x000fea0003800000 */
.L_x_493:
[----:B--23--:R-:W2:Y:S01]  /*1a7a0*/  LDL.LU R0, [R1+0x4c] ;  /* 0x00004c0001007983 */ /* 0x00cea20000300800 */
[----:B------:R-:W-:Y:S01]  /*1a7b0*/  BSSY B0, `(.L_x_614) ;  /* 0x000000b000007945 */ /* 0x000fe20003800000 */
[----:B------:R-:W1:Y:S01]  /*1a7c0*/  S2R R5, SR_CgaCtaId ;  /* 0x0000000000057919 */ /* 0x000e620000008800 */
[----:B--2---:R-:W-:-:S05]  /*1a7d0*/  VIADD R0, R0, 0x1 ;  /* 0x0000000100007836 */ /* 0x004fca0000000000 */
[----:B0---4-:R-:W-:-:S04]  /*1a7e0*/  LEA.HI R2, R0, R0, RZ, 0x1 ;  /* 0x0000000000027211 */ /* 0x011fc800078f08ff */
[----:B------:R-:W-:Y:S02]  /*1a7f0*/  LOP3.LUT R3, R2, 0xfffffffe, RZ, 0xc0, !PT ;  /* 0xfffffffe02037812 */ /* 0x000fe400078ec0ff */
[----:B------:R-:W-:-:S03]  /*1a800*/  MOV R2, 0x400 ;  /* 0x0000040000027802 */ /* 0x000fc60000000f00 */
[----:B------:R-:W-:Y:S01]  /*1a810*/  IMAD.IADD R0, R0, 0x1, -R3 ;  /* 0x0000000100007824 */ /* 0x000fe200078e0a03 */
[----:B-1----:R-:W-:-:S04]  /*1a820*/  LEA R5, R5, R2, 0x18 ;  /* 0x0000000205057211 */ /* 0x002fc800078ec0ff */
[----:B------:R-:W-:-:S04]  /*1a830*/  SHF.L.U32 R0, R0, 0x1f, RZ ;  /* 0x0000001f00007819 */ /* 0x000fc800000006ff */
[----:B------:R-:W0:Y:S02]  /*1a840*/  SYNCS.PHASECHK.TRANS64.TRYWAIT P0, [R5+URZ+0x19c20], R0 ;  /* 0x019c2000050075a7 */ /* 0x000e24000800017f */
[----:B0-----:R-:W-:Y:S05]  /*1a850*/  @!P0 BRA `(.L_x_615) ;  /* 0x0000002c00588947 */ /* 0x001fea0003800000 */
.L_x_738:
[----:B------:R-:W-:Y:S05]  /*1a860*/  BSYNC B0 ;  /* 0x0000000000007941 */ /* 0x000fea0003800000 */
.L_x_614:
[----:B------:R-:W-:-:S03]  /*1a870*/  UMOV UR4, 0xffffffff ;  /* 0xffffffff00047882 */ /* 0x000fc60000000000 */
[----:B------:R-:W-:Y:S05]  /*1a880*/  BRA.DIV UR4, `(.L_x_616) ;  /* 0x0000002e04607947 */ /* 0x000fea000b800000 */
[----:B0-----:R-:W0:Y:S02]  /*1a890*/  S2R R0, SR_TID.X ;  /* 0x0000000000007919 */ /* 0x001e240000002100 */
[----:B0-----:R-:W-:-:S04]  /*1a8a0*/  SHF.R.U32.HI R0, RZ, 0x5, R0 ;  /* 0x00000005ff007819 */ /* 0x001fc80000011600 */
[----:B------:R-:W-:-:S05]  /*1a8b0*/  LOP3.LUT R0, R0, 0x3, RZ, 0xc0, !PT ;  /* 0x0000000300007812 */ /* 0x000fca00078ec0ff */
[----:B------:R0:W1:Y:S02]  /*1a8c0*/  SHFL.IDX PT, R14, R0, RZ, 0x1f ;  /* 0x00001fff000e7589 */ /* 0x00006400000e0000 */
.L_x_741:
[----:B-1----:R-:W-:-:S13]  /*1a8d0*/  ISETP.NE.AND P0, PT, R14, RZ, PT ;  /* 0x000000ff0e00720c */ /* 0x002fda0003f05270 */
[----:B------:R-:W-:Y:S05]  /*1a8e0*/  @P0 BRA `(.L_x_359) ;  /* 0x0000000000a80947 */ /* 0x000fea0003800000 */
[----:B------:R-:W-:-:S03]  /*1a8f0*/  UMOV UR4, 0xffffffff ;  /* 0xffffffff00047882 */ /* 0x000fc60000000000 */
[----:B------:R-:W-:Y:S05]  /*1a900*/  BRA.DIV UR4, `(.L_x_617) ;  /* 0x0000002e04747947 */ /* 0x000fea000b800000 */
[----:B------:R-:W-:-:S13]  /*1a910*/  ELECT P6, URZ, PT ;  /* 0x00000000003f782f */ /* 0x000fda00038c0000 */
.L_x_744:
[----:B------:R-:W-:Y:S05]  /*1a920*/  @!P6 BRA `(.L_x_359) ;  /* 0x000000000098e947 */ /* 0x000fea0003800000 */
[----:B0-----:R-:W2:Y:S02]  /*1a930*/  LDL.LU R0, [R1+0x2c] ;  /* 0x00002c0001007983 */ /* 0x001ea40000300800 */
[----:B--2---:R-:W-:-:S04]  /*1a940*/  LOP3.LUT R0, R0, 0x2, RZ, 0xfc, !PT ;  /* 0x0000000200007812 */ /* 0x004fc800078efcff */
[----:B------:R-:W-:-:S13]  /*1a950*/  ISETP.NE.AND P0, PT, R0, 0x3, PT ;  /* 0x000000030000780c */ /* 0x000fda0003f05270 */
[----:B------:R-:W-:Y:S05]  /*1a960*/  @!P0 BRA `(.L_x_618) ;  /* 0x0000000000048947 */ /* 0x000fea0003800000 */
[----:B------:R-:W-:Y:S01]  /*1a970*/  BPT.TRAP 0x1 ;  /* 0x000000040000795c */ /* 0x000fe20000300000 */
.L_x_618:
[----:B------:R-:W-:Y:S01]  /*1a980*/  IMAD R3, R19, 0x8, R5 ;  /* 0x0000000813037824 */ /* 0x000fe200078e0205 */
[----:B------:R-:W-:Y:S01]  /*1a990*/  SHF.L.U32 R2, R23, 0x1f, RZ ;  /* 0x0000001f17027819 */ /* 0x000fe200000006ff */
[----:B------:R-:W-:-:S03]  /*1a9a0*/  VIADD R19, R19, 0x1 ;  /* 0x0000000113137836 */ /* 0x000fc60000000000 */
[----:B------:R-:W0:Y:S02]  /*1a9b0*/  SYNCS.PHASECHK.TRANS64.TRYWAIT P1, [R3+URZ+0x19c40], R2 ;  /* 0x019c4002030075a7 */ /* 0x000e24000802017f */
[----:B------:R-:W-:-:S04]  /*1a9c0*/  ISETP.NE.AND P2, PT, R19, 0x2, PT ;  /* 0x000000021300780c */ /* 0x000fc80003f45270 */
[----:B------:R-:W-:Y:S01]  /*1a9d0*/  SEL R0, RZ, 0x1, P2 ;  /* 0x00000001ff007807 */ /* 0x000fe20001000000 */
[----:B0-----:R-:W-:Y:S08]  /*1a9e0*/  @!P1 BRA `(.L_x_619) ;  /* 0x0000002c005c9947 */ /* 0x001ff00003800000 */
.L_x_745:
[----:B------:R-:W-:Y:S02]  /*1a9f0*/  SEL R19, R19, RZ, P2 ;  /* 0x000000ff13137207 */ /* 0x000fe40001000000 */
[----:B------:R-:W-:Y:S01]  /*1aa00*/  LOP3.LUT R0, R23, R0, RZ, 0x3c, !PT ;  /* 0x0000000017007212 */ /* 0x000fe200078e3cff */
[----:B------:R-:W-:Y:S06]  /*1aa10*/  @!P0 BRA `(.L_x_620) ;  /* 0x0000000000048947 */ /* 0x000fec0003800000 */
[----:B------:R-:W-:Y:S01]  /*1aa20*/  BPT.TRAP 0x1 ;  /* 0x000000040000795c */ /* 0x000fe20000300000 */
.L_x_620:
[----:B------:R-:W-:Y:S01]  /*1aa30*/  IMAD R19, R19, 0x8, R5 ;  /* 0x0000000813137824 */ /* 0x000fe200078e0205 */
[----:B------:R-:W-:-:S04]  /*1aa40*/  SHF.L.U32 R0, R0, 0x1f, RZ ;  /* 0x0000001f00007819 */ /* 0x000fc800000006ff */
[----:B------:R-:W1:Y:S02]  /*1aa50*/  SYNCS.PHASECHK.TRANS64.TRYWAIT P1, [R19+URZ+0x19c40], R0 ;  /* 0x019c4000130075a7 */ /* 0x000e64000802017f */
[----:B-1----:R-:W-:Y:S05]  /*1aa60*/  @!P1 BRA `(.L_x_621) ;  /* 0x0000002c00509947 */ /* 0x002fea0003800000 */
.L_x_746:
[----:B------:R-:W-:Y:S05]  /*1aa70*/  @!P0 BRA `(.L_x_622) ;  /* 0x0000000000048947 */ /* 0x000fea0003800000 */
[----:B------:R-:W-:Y:S01]  /*1aa80*/  BPT.TRAP 0x1 ;  /* 0x000000040000795c */ /* 0x000fe20000300000 */
.L_x_622:
[----:B------:R-:W2:Y:S02]  /*1aa90*/  SYNCS.PHASECHK.TRANS64.TRYWAIT P1, [R3+URZ+0x19c60], R2 ;  /* 0x019c6002030075a7 */ /* 0x000ea4000802017f */
[----:B--2---:R-:W-:Y:S05]  /*1aaa0*/  @!P1 BRA `(.L_x_623) ;  /* 0x0000002c00549947 */ /* 0x004fea0003800000 */
.L_x_747:
[----:B------:R-:W-:Y:S05]  /*1aab0*/  @!P0 BRA `(.L_x_624) ;  /* 0x0000000000048947 */ /* 0x000fea0003800000 */
[----:B------:R-:W-:Y:S01]  /*1aac0*/  BPT.TRAP 0x1 ;  /* 0x000000040000795c */ /* 0x000fe20000300000 */
.L_x_624:
[----:B------:R-:W3:Y:S02]  /*1aad0*/  SYNCS.PHASECHK.TRANS64.TRYWAIT P1, [R19+URZ+0x19c60], R0 ;  /* 0x019c6000130075a7 */ /* 0x000ee4000802017f */
[----:B---3--:R-:W-:Y:S05]  /*1aae0*/  @!P1 BRA `(.L_x_625) ;  /* 0x0000002c00589947 */ /* 0x008fea0003800000 */
.L_x_748:
[----:B------:R-:W-:Y:S05]  /*1aaf0*/  @!P0 BRA `(.L_x_626) ;  /* 0x0000000000048947 */ /* 0x000fea0003800000 */
[----:B------:R-:W-:Y:S01]  /*1ab00*/  BPT.TRAP 0x1 ;  /* 0x000000040000795c */ /* 0x000fe20000300000 */
.L_x_626:
[----:B------:R-:W4:Y:S02]  /*1ab10*/  SYNCS.PHASECHK.TRANS64.TRYWAIT P1, [R3+URZ+0x19c80], R2 ;  /* 0x019c8002030075a7 */ /* 0x000f24000802017f */
[----:B----4-:R-:W-:Y:S05]  /*1ab20*/  @!P1 BRA `(.L_x_627) ;  /* 0x0000002c005c9947 */ /* 0x010fea0003800000 */
.L_x_749:
[----:B------:R-:W-:Y:S05]  /*1ab30*/  @!P0 BRA `(.L_x_628) ;  /* 0x0000000000048947 */ /* 0x000fea0003800000 */
[----:B------:R-:W-:Y:S01]  /*1ab40*/  BPT.TRAP 0x1 ;  /* 0x000000040000795c */ /* 0x000fe20000300000 */
.L_x_628:
[----:B------:R0:W0:Y:S02]  /*1ab50*/  SYNCS.PHASECHK.TRANS64.TRYWAIT P0, [R19+URZ+0x19c80], R0 ;  /* 0x019c8000130075a7 */ /* 0x000024000800017f */
[----:B0-----:R-:W-:Y:S05]  /*1ab60*/  @!P0 NANOSLEEP.SYNCS 0x989680 ;  /* 0x009896800000895d */ /* 0x001fea0003900000 */
[----:B------:R-:W0:Y:S02]  /*1ab70*/  @!P0 SYNCS.PHASECHK.TRANS64 P0, [R19+URZ+0x19c80], R0 ;  /* 0x019c8000130085a7 */ /* 0x000e24000800007f */
[----:B0-----:R-:W-:Y:S05]  /*1ab80*/  @!P0 BRA `(.L_x_628) ;  /* 0xfffffffc00f08947 */ /* 0x001fea000383ffff */
.L_x_359:
[----:B------:R-:W-:Y:S05]  /*1ab90*/  BSYNC B8 ;  /* 0x0000000000087941 */ /* 0x000fea0003800000 */
.L_x_356:
[----:B------:R-:W-:Y:S05]  /*1aba0*/  EXIT ;  /* 0x000000000000794d */ /* 0x000fea0003800000 */
.L_x_377:
[----:B-1----:R1:W2:Y:S02]  /*1abb0*/  SYNCS.PHASECHK.TRANS64.TRYWAIT P4, [R70+URZ+0x19c90], R76 ;  /* 0x019c904c460075a7 */ /* 0x0022a4000808017f */
[----:B--2---:R-:W-:Y:S05]  /*1abc0*/  @!P4 NANOSLEEP.SYNCS 0x989680 ;  /* 0x009896800000c95d */ /* 0x004fea0003900000 */
[----:B------:R-:W2:Y:S02]  /*1abd0*/  @!P4 SYNCS.PHASECHK.TRANS64 P4, [R70+URZ+0x19c90], R76 ;  /* 0x019c904c4600c5a7 */ /* 0x000ea4000808007f */
[----:B--2---:R-:W-:Y:S05]  /*1abe0*/  @!P4 BRA `(.L_x_377) ;  /* 0xfffffffc00f0c947 */ /* 0x004fea000383ffff */
[----:B------:R-:W-:Y:S05]  /*1abf0*/  BRA `(.L_x_629) ;  /* 0xfffffe7c00f87947 */ /* 0x000fea000383ffff */
.L_x_378:
[----:B------:R-:W-:Y:S01]  /*1ac00*/  BSSY B1, `(.L_x_630) ;  /* 0x0000008000017945 */ /* 0x000fe20003800000 */
[----:B0-----:R-:W-:Y:S02]  /*1ac10*/  IMAD.MOV.U32 R13, RZ, RZ, R78 ;  /* 0x000000ffff0d7224 */ /* 0x001fe400078e004e */
[----:B------:R-:W-:Y:S02]  /*1ac20*/  IMAD.MOV.U32 R12, RZ, RZ, RZ ;  /* 0x000000ffff0c7224 */ /* 0x000fe400078e00ff */
[----:B------:R-:W-:Y:S02]  /*1ac30*/  IMAD.MOV.U32 R11, RZ, RZ, 0x1e1f ;  /* 0x00001e1fff0b7424 */ /* 0x000fe400078e00ff */
[----:B------:R-:W-:-:S07]  /*1ac40*/  IMAD.MOV.U32 R15, RZ, RZ, -0x1 ;  /* 0xffffffffff0f7424 */ /* 0x000fce00078e00ff */
[----:B-1----:R-:W-:Y:S05]  /*1ac50*/  WARPSYNC.COLLECTIVE R15, `(.L_x_631) ;  /* 0x000000000f087348 */ /* 0x002fea0003c00000 */
[----:B------:R0:W2:Y:S02]  /*1ac60*/  SHFL.IDX P6, R14, R13, R12, R11 ;  /* 0x0000000c0d0e7389 */ /* 0x0000a400000c000b */
[----:B012---:R-:W-:Y:S01]  /*1ac70*/  ENDCOLLECTIVE ;  /* 0x000000000000791b */ /* 0x007fe20003800000 */
.L_x_631:
[----:B------:R-:W-:Y:S05]  /*1ac80*/  BSYNC B1 ;  /* 0x0000000000017941 */ /* 0x000fea0003800000 */
.L_x_630:
[----:B------:R-:W-:Y:S01]  /*1ac90*/  IMAD.MOV.U32 R13, RZ, RZ, R79 ;  /* 0x000000ffff0d7224 */ /* 0x000fe200078e004f */
[----:B------:R-:W-:Y:S01]  /*1aca0*/  MOV R11, 0x1e1f ;  /* 0x00001e1f000b7802 */ /* 0x000fe20000000f00 */
[----:B------:R-:W-:Y:S02]  /*1acb0*/  IMAD.MOV.U32 R12, RZ, RZ, RZ ;  /* 0x000000ffff0c7224 */ /* 0x000fe400078e00ff */
[----:B------:R-:W-:Y:S02]  /*1acc0*/  IMAD.MOV.U32 R15, RZ, RZ, -0x1 ;  /* 0xffffffffff0f7424 */ /* 0x000fe400078e00ff */
[----:B------:R-:W-:-:S07]  /*1acd0*/  IMAD.MOV.U32 R39, RZ, RZ, R14 ;  /* 0x000000ffff277224 */ /* 0x000fce00078e000e */
[----:B------:R-:W-:Y:S05]  /*1ace0*/  WARPSYNC.COLLECTIVE R15, `(.L_x_632) ;  /* 0x000000000f087348 */ /* 0x000fea0003c00000 */
[----:B------:R0:W1:Y:S02]  /*1acf0*/  SHFL.IDX P6, R14, R13, R12, R11 ;  /* 0x0000000c0d0e7389 */ /* 0x00006400000c000b */
[----:B01----:R-:W-:Y:S01]  /*1ad00*/  ENDCOLLECTIVE ;  /* 0x000000000000791b */ /* 0x003fe20003800000 */
.L_x_632:
[----:B------:R-:W-:Y:S05]  /*1ad10*/  BRA `(.L_x_633) ;  /* 0xfffffe7c00c47947 */ /* 0x000fea000383ffff */
.L_x_394:
[----:B-1----:R1:W2:Y:S02]  /*1ad20*/  SYNCS.PHASECHK.TRANS64.TRYWAIT P4, [R70+URZ+0x19c90], R76 ;  /* 0x019c904c460075a7 */ /* 0x0022a4000808017f */
[----:B--2---:R-:W-:Y:S05]  /*1ad30*/  @!P4 NANOSLEEP.SYNCS 0x989680 ;  /* 0x009896800000c95d */ /* 0x004fea0003900000 */
[----:B------:R-:W2:Y:S02]  /*1ad40*/  @!P4 SYNCS.PHASECHK.TRANS64 P4, [R70+URZ+0x19c90], R76 ;  /* 0x019c904c4600c5a7 */ /* 0x000ea4000808007f */
[----:B--2---:R-:W-:Y:S05]  /*1ad50*/  @!P4 BRA `(.L_x_394) ;  /* 0xfffffffc00f0c947 */ /* 0x004fea000383ffff */
[----:B------:R-:W-:Y:S05]  /*1ad60*/  BRA `(.L_x_634) ;  /* 0xfffffe9400e07947 */ /* 0x000fea000383ffff */
.L_x_395:
        /* <DEDUP_REMOVED lines=8> */
.L_x_636:
[----:B------:R-:W-:Y:S05]  /*1adf0*/  BSYNC B1 ;  /* 0x0000000000017941 */ /* 0x000fea0003800000 */
.L_x_635:
        /* <DEDUP_REMOVED lines=8> */
.L_x_637:
[----:B------:R-:W-:Y:S01]  /*1ae80*/  IMAD.MOV.U32 R79, RZ, RZ, R14 ;  /* 0x000000ffff4f7224 */ /* 0x000fe200078e000e */
[----:B------:R-:W-:Y:S06]  /*1ae90*/  BRA `(.L_x_638) ;  /* 0xfffffe9400a87947 */ /* 0x000fec000383ffff */
.L_x_404:
[----:B0-----:R0:W1:Y:S02]  /*1aea0*/  SYNCS.PHASECHK.TRANS64.TRYWAIT P3, [R70+URZ+0x19c90], R76 ;  /* 0x019c904c460075a7 */ /* 0x001064000806017f */
[----:B-1----:R-:W-:Y:S05]  /*1aeb0*/  @!P3 NANOSLEEP.SYNCS 0x989680 ;  /* 0x009896800000b95d */ /* 0x002fea0003900000 */
[----:B------:R-:W1:Y:S02]  /*1aec0*/  @!P3 SYNCS.PHASECHK.TRANS64 P3, [R70+URZ+0x19c90], R76 ;  /* 0x019c904c4600b5a7 */ /* 0x000e64000806007f */
[----:B-1----:R-:W-:Y:S05]  /*1aed0*/  @!P3 BRA `(.L_x_404) ;  /* 0xfffffffc00f0b947 */ /* 0x002fea000383ffff */
[----:B------:R-:W-:Y:S05]  /*1aee0*/  BRA `(.L_x_639) ;  /* 0xfffffeb400747947 */ /* 0x000fea000383ffff */
.L_x_405:
[----:B------:R-:W-:Y:S01]  /*1aef0*/  BSSY B1, `(.L_x_640) ;  /* 0x0000007000017945 */ /* 0x000fe20003800000 */
[----:B------:R-:W-:Y:S02]  /*1af00*/  IMAD.MOV.U32 R12, RZ, RZ, RZ ;  /* 0x000000ffff0c7224 */ /* 0x000fe400078e00ff */
[----:B------:R-:W-:Y:S02]  /*1af10*/  IMAD.MOV.U32 R11, RZ, RZ, 0x1e1f ;  /* 0x00001e1fff0b7424 */ /* 0x000fe400078e00ff */
[----:B------:R-:W-:-:S07]  /*1af20*/  IMAD.MOV.U32 R15, RZ, RZ, -0x1 ;  /* 0xffffffffff0f7424 */ /* 0x000fce00078e00ff */
[----:B0-----:R-:W-:Y:S05]  /*1af30*/  WARPSYNC.COLLECTIVE R15, `(.L_x_641) ;  /* 0x000000000f087348 */ /* 0x001fea0003c00000 */
[----:B------:R1:W2:Y:S02]  /*1af40*/  SHFL.IDX P6, R14, R13, R12, R11 ;  /* 0x0000000c0d0e7389 */ /* 0x0002a400000c000b */
[----:B012---:R-:W-:Y:S01]  /*1af50*/  ENDCOLLECTIVE ;  /* 0x000000000000791b */ /* 0x007fe20003800000 */
.L_x_641:
[----:B------:R-:W-:Y:S05]  /*1af60*/  BSYNC B1 ;  /* 0x0000000000017941 */ /* 0x000fea0003800000 */
.L_x_640:
        /* <DEDUP_REMOVED lines=8> */
.L_x_642:
[----:B------:R-:W-:Y:S05]  /*1aff0*/  BRA `(.L_x_643) ;  /* 0xfffffeb400947947 */ /* 0x000fea000383ffff */
.L_x_409:
[----:B0-----:R0:W2:Y:S02]  /*1b000*/  SYNCS.PHASECHK.TRANS64.TRYWAIT P2, [R70+URZ+0x19cb0], R76 ;  /* 0x019cb04c460075a7 */ /* 0x0010a4000804017f */
[----:B--2---:R-:W-:Y:S05]  /*1b010*/  @!P2 NANOSLEEP.SYNCS 0x989680 ;  /* 0x009896800000a95d */ /* 0x004fea0003900000 */
[----:B------:R-:W2:Y:S02]  /*1b020*/  @!P2 SYNCS.PHASECHK.TRANS64 P2, [R70+URZ+0x19cb0], R76 ;  /* 0x019cb04c4600a5a7 */ /* 0x000ea4000804007f */
[----:B--2---:R-:W-:Y:S05]  /*1b030*/  @!P2 BRA `(.L_x_409) ;  /* 0xfffffffc00f0a947 */ /* 0x004fea000383ffff */
[----:B------:R-:W-:Y:S05]  /*1b040*/  BRA `(.L_x_644) ;  /* 0xfffffeb800247947 */ /* 0x000fea000383ffff */
.L_x_429:
        /* <DEDUP_REMOVED lines=8> */
.L_x_646:
[----:B------:R-:W-:Y:S05]  /*1b0d0*/  BSYNC B1 ;  /* 0x0000000000017941 */ /* 0x000fea0003800000 */
.L_x_645:
[----:B------:R-:W-:Y:S01]  /*1b0e0*/  IMAD.MOV.U32 R13, RZ, RZ, R28 ;  /* 0x000000ffff0d7224 */ /* 0x000fe200078e001c */
[----:B------:R-:W-:Y:S01]  /*1b0f0*/  MOV R12, RZ ;  /* 0x000000ff000c7202 */ /* 0x000fe20000000f00 */
[----:B------:R-:W-:Y:S02]  /*1b100*/  IMAD.MOV.U32 R11, RZ, RZ, 0x1e1f ;  /* 0x00001e1fff0b7424 */ /* 0x000fe400078e00ff */
[----:B------:R-:W-:Y:S02]  /*1b110*/  IMAD.MOV.U32 R15, RZ, RZ, -0x1 ;  /* 0xffffffffff0f7424 */ /* 0x000fe400078e00ff */
[----:B------:R-:W-:-:S07]  /*1b120*/  IMAD.MOV.U32 R0, RZ, RZ, R14 ;  /* 0x000000ffff007224 */ /* 0x000fce00078e000e */
[----:B------:R-:W-:Y:S05]  /*1b130*/  WARPSYNC.COLLECTIVE R15, `(.L_x_647) ;  /* 0x000000000f087348 */ /* 0x000fea0003c00000 */
[----:B------:R0:W1:Y:S02]  /*1b140*/  SHFL.IDX P6, R14, R13, R12, R11 ;  /* 0x0000000c0d0e7389 */ /* 0x00006400000c000b */
[----:B01----:R-:W-:Y:S01]  /*1b150*/  ENDCOLLECTIVE ;  /* 0x000000000000791b */ /* 0x003fe20003800000 */
.L_x_647:
[----:B------:R-:W-:Y:S02]  /*1b160*/  IMAD.MOV.U32 R13, RZ, RZ, R31 ;  /* 0x000000ffff0d7224 */ /* 0x000fe400078e001f */
[----:B------:R-:W-:-:S07]  /*1b170*/  IMAD.MOV.U32 R29, RZ, RZ, R14 ;  /* 0x000000ffff1d7224 */ /* 0x000fce00078e000e */
[----:B------:R-:W-:Y:S05]  /*1b180*/  WARPSYNC.COLLECTIVE R15, `(.L_x_648) ;  /* 0x000000000f087348 */ /* 0x000fea0003c00000 */
[----:B------:R0:W1:Y:S02]  /*1b190*/  SHFL.IDX P6, R14, R13, R12, R11 ;  /* 0x0000000c0d0e7389 */ /* 0x00006400000c000b */
[----:B01----:R-:W-:Y:S01]  /*1b1a0*/  ENDCOLLECTIVE ;  /* 0x000000000000791b */ /* 0x003fe20003800000 */
.L_x_648:
[----:B------:R-:W-:Y:S02]  /*1b1b0*/  IMAD.MOV.U32 R13, RZ, RZ, R26 ;  /* 0x000000ffff0d7224 */ /* 0x000fe400078e001a */
[----:B------:R-:W-:-:S07]  /*1b1c0*/  IMAD.MOV.U32 R3, RZ, RZ, R14 ;  /* 0x000000ffff037224 */ /* 0x000fce00078e000e */
[----:B------:R-:W-:Y:S05]  /*1b1d0*/  WARPSYNC.COLLECTIVE R15, `(.L_x_649) ;  /* 0x000000000f087348 */ /* 0x000fea0003c00000 */
[----:B------:R0:W1:Y:S02]  /*1b1e0*/  SHFL.IDX P6, R14, R13, R12, R11 ;  /* 0x0000000c0d0e7389 */ /* 0x00006400000c000b */
[----:B01----:R-:W-:Y:S01]  /*1b1f0*/  ENDCOLLECTIVE ;  /* 0x000000000000791b */ /* 0x003fe20003800000 */
.L_x_649:
[----:B------:R-:W-:Y:S01]  /*1b200*/  IMAD.MOV.U32 R27, RZ, RZ, R14 ;  /* 0x000000ffff1b7224 */ /* 0x000fe200078e000e */
[----:B------:R-:W-:Y:S06]  /*1b210*/  BRA `(.L_x_650) ;  /* 0xfffffec400dc7947 */ /* 0x000fec000383ffff */
.L_x_433:
[----:B-1----:R1:W3:Y:S02]  /*1b220*/  SYNCS.PHASECHK.TRANS64.TRYWAIT P0, [R18+URZ+0x19c00], R37 ;  /* 0x019c0025120075a7 */ /* 0x0022e4000800017f */
[----:B---3--:R-:W-:Y:S05]  /*1b230*/  @!P0 NANOSLEEP.SYNCS 0x989680 ;  /* 0x009896800000895d */ /* 0x008fea0003900000 */
[----:B------:R-:W3:Y:S02]  /*1b240*/  @!P0 SYNCS.PHASECHK.TRANS64 P0, [R18+URZ+0x19c00], R37 ;  /* 0x019c0025120085a7 */ /* 0x000ee4000800007f */
[----:B---3--:R-:W-:Y:S05]  /*1b250*/  @!P0 BRA `(.L_x_433) ;  /* 0xfffffffc00f08947 */ /* 0x008fea000383ffff */
[----:B------:R-:W-:Y:S05]  /*1b260*/  BRA `(.L_x_651) ;  /* 0xfffffec800a87947 */ /* 0x000fea000383ffff */
.L_x_439:
        /* <DEDUP_REMOVED lines=8> */
.L_x_653:
[----:B------:R-:W-:Y:S05]  /*1b2f0*/  BSYNC B1 ;  /* 0x0000000000017941 */ /* 0x000fea0003800000 */
.L_x_652:
        /* <DEDUP_REMOVED lines=8> */
.L_x_654:
[----:B------:R-:W-:Y:S02]  /*1b380*/  IMAD.MOV.U32 R13, RZ, RZ, R31 ;  /* 0x000000ffff0d7224 */ /* 0x000fe400078e001f */
[----:B------:R-:W-:-:S07]  /*1b390*/  IMAD.MOV.U32 R3, RZ, RZ, R14 ;  /* 0x000000ffff037224 */ /* 0x000fce00078e000e */
[----:B------:R-:W-:Y:S05]  /*1b3a0*/  WARPSYNC.COLLECTIVE R15, `(.L_x_655) ;  /* 0x000000000f087348 */ /* 0x000fea0003c00000 */
[----:B------:R0:W1:Y:S02]  /*1b3b0*/  SHFL.IDX P6, R14, R13, R12, R11 ;  /* 0x0000000c0d0e7389 */ /* 0x00006400000c000b */
[----:B01----:R-:W-:Y:S01]  /*1b3c0*/  ENDCOLLECTIVE ;  /* 0x000000000000791b */ /* 0x003fe20003800000 */
.L_x_655:
[----:B------:R-:W-:Y:S02]  /*1b3d0*/  IMAD.MOV.U32 R13, RZ, RZ, R26 ;  /* 0x000000ffff0d7224 */ /* 0x000fe400078e001a */
[----:B------:R-:W-:-:S07]  /*1b3e0*/  IMAD.MOV.U32 R20, RZ, RZ, R14 ;  /* 0x000000ffff147224 */ /* 0x000fce00078e000e */
[----:B------:R-:W-:Y:S05]  /*1b3f0*/  WARPSYNC.COLLECTIVE R15, `(.L_x_656) ;  /* 0x000000000f087348 */ /* 0x000fea0003c00000 */
[----:B------:R0:W1:Y:S02]  /*1b400*/  SHFL.IDX P6, R14, R13, R12, R11 ;  /* 0x0000000c0d0e7389 */ /* 0x00006400000c000b */
[----:B01----:R-:W-:Y:S01]  /*1b410*/  ENDCOLLECTIVE ;  /* 0x000000000000791b */ /* 0x003fe20003800000 */
.L_x_656:
[----:B------:R-:W-:Y:S01]  /*1b420*/  IMAD.MOV.U32 R27, RZ, RZ, R14 ;  /* 0x000000ffff1b7224 */ /* 0x000fe200078e000e */
[----:B------:R-:W-:Y:S06]  /*1b430*/  BRA `(.L_x_657) ;  /* 0xfffffee000247947 */ /* 0x000fec000383ffff */
.L_x_443:
[----:B-1----:R1:W3:Y:S02]  /*1b440*/  SYNCS.PHASECHK.TRANS64.TRYWAIT P0, [R18+URZ+0x19c00], R37 ;  /* 0x019c0025120075a7 */ /* 0x0022e4000800017f */
[----:B---3--:R-:W-:Y:S05]  /*1b450*/  @!P0 NANOSLEEP.SYNCS 0x989680 ;  /* 0x009896800000895d */ /* 0x008fea0003900000 */
[----:B------:R-:W3:Y:S02]  /*1b460*/  @!P0 SYNCS.PHASECHK.TRANS64 P0, [R18+URZ+0x19c00], R37 ;  /* 0x019c0025120085a7 */ /* 0x000ee4000800007f */
[----:B---3--:R-:W-:Y:S05]  /*1b470*/  @!P0 BRA `(.L_x_443) ;  /* 0xfffffffc00f08947 */ /* 0x008fea000383ffff */
[----:B------:R-:W-:Y:S05]  /*1b480*/  BRA `(.L_x_658) ;  /* 0xfffffee000e47947 */ /* 0x000fea000383ffff */
.L_x_449:
[----:B-1----:R1:W3:Y:S02]  /*1b490*/  SYNCS.PHASECHK.TRANS64.TRYWAIT P1, [R3+URZ+0x19c30], R4 ;  /* 0x019c3004030075a7 */ /* 0x0022e4000802017f */
[----:B---3--:R-:W-:Y:S05]  /*1b4a0*/  @!P1 NANOSLEEP.SYNCS 0x989680 ;  /* 0x009896800000995d */ /* 0x008fea0003900000 */
[----:B------:R-:W3:Y:S02]  /*1b4b0*/  @!P1 SYNCS.PHASECHK.TRANS64 P1, [R3+URZ+0x19c30], R4 ;  /* 0x019c3004030095a7 */ /* 0x000ee4000802007f */
[----:B---3--:R-:W-:Y:S05]  /*1b4c0*/  @!P1 BRA `(.L_x_449) ;  /* 0xfffffffc00f09947 */ /* 0x008fea000383ffff */
[----:B------:R-:W-:Y:S05]  /*1b4d0*/  BRA `(.L_x_448) ;  /* 0xffffff04004c7947 */ /* 0x000fea000383ffff */
.L_x_457:
[----:B-1----:R1:W2:Y:S02]  /*1b4e0*/  SYNCS.PHASECHK.TRANS64.TRYWAIT P1, [R0+URZ+0x19c30], R5 ;  /* 0x019c3005000075a7 */ /* 0x0022a4000802017f */
[----:B--2---:R-:W-:Y:S05]  /*1b4f0*/  @!P1 NANOSLEEP.SYNCS 0x989680 ;  /* 0x009896800000995d */ /* 0x004fea0003900000 */
[----:B------:R-:W2:Y:S02]  /*1b500*/  @!P1 SYNCS.PHASECHK.TRANS64 P1, [R0+URZ+0x19c30], R5 ;  /* 0x019c3005000095a7 */ /* 0x000ea4000802007f */
[----:B--2---:R-:W-:Y:S05]  /*1b510*/  @!P1 BRA `(.L_x_457) ;  /* 0xfffffffc00f09947 */ /* 0x004fea000383ffff */
[----:B------:R-:W-:Y:S05]  /*1b520*/  BRA `(.L_x_456) ;  /* 0xffffff2400d07947 */ /* 0x000fea000383ffff */
.L_x_462:
[----:B-1----:R1:W2:Y:S02]  /*1b530*/  SYNCS.PHASECHK.TRANS64.TRYWAIT P1, [R7+URZ+0x19c50], R5 ;  /* 0x019c5005070075a7 */ /* 0x0022a4000802017f */
[----:B--2---:R-:W-:Y:S05]  /*1b540*/  @!P1 NANOSLEEP.SYNCS 0x989680 ;  /* 0x009896800000995d */ /* 0x004fea0003900000 */
[----:B------:R-:W2:Y:S02]  /*1b550*/  @!P1 SYNCS.PHASECHK.TRANS64 P1, [R7+URZ+0x19c50], R5 ;  /* 0x019c5005070095a7 */ /* 0x000ea4000802007f */
[----:B--2---:R-:W-:Y:S05]  /*1b560*/  @!P1 BRA `(.L_x_462) ;  /* 0xfffffffc00f09947 */ /* 0x004fea000383ffff */
[----:B------:R-:W-:Y:S05]  /*1b570*/  BRA `(.L_x_461) ;  /* 0xffffff2800547947 */ /* 0x000fea000383ffff */
.L_x_470:
[----:B-1----:R1:W2:Y:S02]  /*1b580*/  SYNCS.PHASECHK.TRANS64.TRYWAIT P1, [R4+URZ+0x19c50], R7 ;  /* 0x019c5007040075a7 */ /* 0x0022a4000802017f */
[----:B--2---:R-:W-:Y:S05]  /*1b590*/  @!P1 NANOSLEEP.SYNCS 0x989680 ;  /* 0x009896800000995d */ /* 0x004fea0003900000 */
[----:B------:R-:W2:Y:S02]  /*1b5a0*/  @!P1 SYNCS.PHASECHK.TRANS64 P1, [R4+URZ+0x19c50], R7 ;  /* 0x019c5007040095a7 */ /* 0x000ea4000802007f */
[----:B--2---:R-:W-:Y:S05]  /*1b5b0*/  @!P1 BRA `(.L_x_470) ;  /* 0xfffffffc00f09947 */ /* 0x004fea000383ffff */
[----:B------:R-:W-:Y:S05]  /*1b5c0*/  BRA `(.L_x_469) ;  /* 0xffffff4400087947 */ /* 0x000fea000383ffff */
.L_x_501:
[----:B------:R-:W0:Y:S01]  /*1b5d0*/  S2R R6, SR_TID.X ;  /* 0x0000000000067919 */ /* 0x000e220000002100 */
[----:B------:R-:W-:Y:S01]  /*1b5e0*/  BSSY B1, `(.L_x_659) ;  /* 0x000000a000017945 */ /* 0x000fe20003800000 */
[----:B------:R-:W-:Y:S02]  /*1b5f0*/  IMAD.MOV.U32 R12, RZ, RZ, RZ ;  /* 0x000000ffff0c7224 */ /* 0x000fe400078e00ff */
[----:B------:R-:W-:Y:S02]  /*1b600*/  IMAD.MOV.U32 R11, RZ, RZ, 0x1f ;  /* 0x0000001fff0b7424 */ /* 0x000fe400078e00ff */
[----:B------:R-:W-:Y:S01]  /*1b610*/  IMAD.MOV.U32 R15, RZ, RZ, -0x1 ;  /* 0xffffffffff0f7424 */ /* 0x000fe200078e00ff */
[----:B0-----:R-:W-:-:S04]  /*1b620*/  SHF.R.U32.HI R6, RZ, 0x5, R6 ;  /* 0x00000005ff067819 */ /* 0x001fc80000011606 */
[----:B------:R-:W-:-:S05]  /*1b630*/  LOP3.LUT R6, R6, 0x3, RZ, 0xc0, !PT ;  /* 0x0000000306067812 */ /* 0x000fca00078ec0ff */
[----:B------:R-:W-:-:S07]  /*1b640*/  IMAD.MOV.U32 R13, RZ, RZ, R6 ;  /* 0x000000ffff0d7224 */ /* 0x000fce00078e0006 */
[----:B-1----:R-:W-:Y:S05]  /*1b650*/  WARPSYNC.COLLECTIVE R15, `(.L_x_660) ;  /* 0x000000000f087348 */ /* 0x002fea0003c00000 */
[----:B------:R0:W2:Y:S02]  /*1b660*/  SHFL.IDX P6, R14, R13, R12, R11 ;  /* 0x0000000c0d0e7389 */ /* 0x0000a400000c000b */
[----:B012---:R-:W-:Y:S01]  /*1b670*/  ENDCOLLECTIVE ;  /* 0x000000000000791b */ /* 0x007fe20003800000 */
.L_x_660:
[----:B------:R-:W-:Y:S05]  /*1b680*/  BSYNC B1 ;  /* 0x0000000000017941 */ /* 0x000fea0003800000 */
.L_x_659:
[----:B------:R-:W-:Y:S05]  /*1b690*/  BRA `(.L_x_661) ;  /* 0xffffff9800407947 */ /* 0x000fea000383ffff */
.L_x_503:
[----:B------:R-:W-:Y:S01]  /*1b6a0*/  BSSY B1, `(.L_x_662) ;  /* 0x0000006000017945 */ /* 0x000fe20003800000 */
[----:B------:R-:W-:-:S07]  /*1b6b0*/  MOV R15, 0xffffffff ;  /* 0xffffffff000f7802 */ /* 0x000fce0000000f00 */
[----:B01----:R-:W-:Y:S05]  /*1b6c0*/  WARPSYNC.COLLECTIVE R15, `(.L_x_663) ;  /* 0x000000000f0c7348 */ /* 0x003fea0003c00000 */
[----:B------:R-:W-:Y:S02]  /*1b6d0*/  ELECT P6, UR62, PT ;  /* 0x00000000003e782f */ /* 0x000fe400038c0000 */
[----:B------:R-:W-:Y:S01]  /*1b6e0*/  MOV R14, UR62 ;  /* 0x0000003e000e7c02 */ /* 0x000fe20008000f00 */
[----:B01----:R-:W-:Y:S10]  /*1b6f0*/  ENDCOLLECTIVE ;  /* 0x000000000000791b */ /* 0x003ff40003800000 */
.L_x_663:
[----:B------:R-:W-:Y:S05]  /*1b700*/  BSYNC B1 ;  /* 0x0000000000017941 */ /* 0x000fea0003800000 */
.L_x_662:
[----:B------:R-:W-:Y:S05]  /*1b710*/  BRA `(.L_x_502) ;  /* 0xffffff9800387947 */ /* 0x000fea000383ffff */
.L_x_505:
[----:B0-----:R0:W2:Y:S02]  /*1b720*/  SYNCS.PHASECHK.TRANS64.TRYWAIT P0, [R17+URZ+0x19c20], R5 ;  /* 0x019c2005110075a7 */ /* 0x0010a4000800017f */
[----:B--2---:R-:W-:Y:S05]  /*1b730*/  @!P0 NANOSLEEP.SYNCS 0x989680 ;  /* 0x009896800000895d */ /* 0x004fea0003900000 */
[----:B------:R-:W2:Y:S02]  /*1b740*/  @!P0 SYNCS.PHASECHK.TRANS64 P0, [R17+URZ+0x19c20], R5 ;  /* 0x019c2005110085a7 */ /* 0x000ea4000800007f */
[----:B--2---:R-:W-:Y:S05]  /*1b750*/  @!P0 BRA `(.L_x_505) ;  /* 0xfffffffc00f08947 */ /* 0x004fea000383ffff */
[----:B------:R-:W-:Y:S05]  /*1b760*/  BRA `(.L_x_664) ;  /* 0xffffff9800487947 */ /* 0x000fea000383ffff */
.L_x_509:
[----:B--2---:R2:W3:Y:S02]  /*1b770*/  SYNCS.PHASECHK.TRANS64.TRYWAIT P0, [R8+URZ+0x19ca0], R11 ;  /* 0x019ca00b080075a7 */ /* 0x0044e4000800017f */
[----:B---3--:R-:W-:Y:S05]  /*1b780*/  @!P0 NANOSLEEP.SYNCS 0x989680 ;  /* 0x009896800000895d */ /* 0x008fea0003900000 */
[----:B------:R-:W3:Y:S02]  /*1b790*/  @!P0 SYNCS.PHASECHK.TRANS64 P0, [R8+URZ+0x19ca0], R11 ;  /* 0x019ca00b080085a7 */ /* 0x000ee4000800007f */
[----:B---3--:R-:W-:Y:S05]  /*1b7a0*/  @!P0 BRA `(.L_x_509) ;  /* 0xfffffffc00f08947 */ /* 0x008fea000383ffff */
[----:B------:R-:W-:Y:S05]  /*1b7b0*/  BRA `(.L_x_665) ;  /* 0xffffff9800607947 */ /* 0x000fea000383ffff */
.L_x_516:
[----:B0-----:R0:W1:Y:S02]  /*1b7c0*/  SYNCS.PHASECHK.TRANS64.TRYWAIT P0, [R8+URZ+0x19cc0], R11 ;  /* 0x019cc00b080075a7 */ /* 0x001064000800017f */
[----:B-1----:R-:W-:Y:S05]  /*1b7d0*/  @!P0 NANOSLEEP.SYNCS 0x989680 ;  /* 0x009896800000895d */ /* 0x002fea0003900000 */
[----:B------:R-:W1:Y:S02]  /*1b7e0*/  @!P0 SYNCS.PHASECHK.TRANS64 P0, [R8+URZ+0x19cc0], R11 ;  /* 0x019cc00b080085a7 */ /* 0x000e64000800007f */
[----:B-1----:R-:W-:Y:S05]  /*1b7f0*/  @!P0 BRA `(.L_x_516) ;  /* 0xfffffffc00f08947 */ /* 0x002fea000383ffff */
[----:B------:R-:W-:Y:S05]  /*1b800*/  BRA `(.L_x_666) ;  /* 0xffffff9c005c7947 */ /* 0x000fea000383ffff */
.L_x_525:
[----:B0-----:R0:W1:Y:S02]  /*1b810*/  SYNCS.PHASECHK.TRANS64.TRYWAIT P2, [R9+URZ+0x19ca0], R8 ;  /* 0x019ca008090075a7 */ /* 0x001064000804017f */
[----:B-1----:R-:W-:Y:S05]  /*1b820*/  @!P2 NANOSLEEP.SYNCS 0x989680 ;  /* 0x009896800000a95d */ /* 0x002fea0003900000 */
[----:B------:R-:W1:Y:S02]  /*1b830*/  @!P2 SYNCS.PHASECHK.TRANS64 P2, [R9+URZ+0x19ca0], R8 ;  /* 0x019ca0080900a5a7 */ /* 0x000e64000804007f */
[----:B-1----:R-:W-:Y:S05]  /*1b840*/  @!P2 BRA `(.L_x_525) ;  /* 0xfffffffc00f0a947 */ /* 0x002fea000383ffff */
[----:B------:R-:W-:Y:S05]  /*1b850*/  BRA `(.L_x_667) ;  /* 0xffffffa000947947 */ /* 0x000fea000383ffff */
.L_x_532:
[----:B-1----:R1:W2:Y:S02]  /*1b860*/  SYNCS.PHASECHK.TRANS64.TRYWAIT P2, [R9+URZ+0x19cc0], R8 ;  /* 0x019cc008090075a7 */ /* 0x0022a4000804017f */
[----:B--2---:R-:W-:Y:S05]  /*1b870*/  @!P2 NANOSLEEP.SYNCS 0x989680 ;  /* 0x009896800000a95d */ /* 0x004fea0003900000 */
[----:B------:R-:W2:Y:S02]  /*1b880*/  @!P2 SYNCS.PHASECHK.TRANS64 P2, [R9+URZ+0x19cc0], R8 ;  /* 0x019cc0080900a5a7 */ /* 0x000ea4000804007f */
[----:B--2---:R-:W-:Y:S05]  /*1b890*/  @!P2 BRA `(.L_x_532) ;  /* 0xfffffffc00f0a947 */ /* 0x004fea000383ffff */
[----:B------:R-:W-:Y:S05]  /*1b8a0*/  BRA `(.L_x_668) ;  /* 0xffffffa4008c7947 */ /* 0x000fea000383ffff */
.L_x_551:
[----:B0-----:R-:W0:Y:S01]  /*1b8b0*/  S2R R10, SR_TID.X ;  /* 0x00000000000a7919 */ /* 0x001e220000002100 */
[----:B------:R-:W-:Y:S01]  /*1b8c0*/  BSSY B0, `(.L_x_669) ;  /* 0x000000a000007945 */ /* 0x000fe20003800000 */
        /* <DEDUP_REMOVED lines=9> */
.L_x_670:
[----:B------:R-:W-:Y:S05]  /*1b960*/  BSYNC B0 ;  /* 0x0000000000007941 */ /* 0x000fea0003800000 */
.L_x_669:
[----:B------:R-:W-:Y:S05]  /*1b970*/  BRA `(.L_x_671) ;  /* 0xffffffb400bc7947 */ /* 0x000fea000383ffff */
.L_x_554:
[----:B-1----:R-:W2:Y:S02]  /*1b980*/  LDL R0, [R1+0x20] ;  /* 0x0000200001007983 */ /* 0x002ea40000100800 */
[----:B--2---:R1:W2:Y:S02]  /*1b990*/  SYNCS.PHASECHK.TRANS64.TRYWAIT P0, [R4+URZ+0x19c80], R0 ;  /* 0x019c8000040075a7 */ /* 0x0042a4000800017f */
[----:B--2---:R-:W-:Y:S05]  /*1b9a0*/  @!P0 NANOSLEEP.SYNCS 0x989680 ;  /* 0x009896800000895d */ /* 0x004fea0003900000 */
[----:B------:R-:W2:Y:S02]  /*1b9b0*/  @!P0 SYNCS.PHASECHK.TRANS64 P0, [R4+URZ+0x19c80], R0 ;  /* 0x019c8000040085a7 */ /* 0x000ea4000800007f */
[----:B--2---:R-:W-:Y:S05]  /*1b9c0*/  @!P0 BRA `(.L_x_554) ;  /* 0xfffffffc00ec8947 */ /* 0x004fea000383ffff */
[----:B------:R-:W-:Y:S05]  /*1b9d0*/  BRA `(.L_x_672) ;  /* 0xffffffb400cc7947 */ /* 0x000fea000383ffff */
.L_x_555:
        /* <DEDUP_REMOVED lines=8> */
.L_x_674:
[----:B------:R-:W-:Y:S05]  /*1ba60*/  BSYNC B0 ;  /* 0x0000000000007941 */ /* 0x000fea0003800000 */
.L_x_673:
        /* <DEDUP_REMOVED lines=8> */
.L_x_675:
[----:B------:R-:W0:Y:S01]  /*1baf0*/  LDC R11, c[0x0][0x2f4] ;  /* 0x0000bd00ff0b7b82 */ /* 0x000e220000000800 */
[C---:B------:R-:W-:Y:S01]  /*1bb00*/  LOP3.LUT R12, R29.reuse, 0x20, RZ, 0xfc, !PT ;  /* 0x000000201d0c7812 */ /* 0x040fe200078efcff */
[----:B------:R-:W-:Y:S01]  /*1bb10*/  IMAD.MOV.U32 R13, RZ, RZ, R9 ;  /* 0x000000ffff0d7224 */ /* 0x000fe200078e0009 */
[----:B------:R-:W-:Y:S01]  /*1bb20*/  LOP3.LUT R15, R29, 0x40, RZ, 0xfc, !PT ;  /* 0x000000401d0f7812 */ /* 0x000fe200078efcff */
[----:B------:R-:W-:-:S05]  /*1bb30*/  IMAD.MOV.U32 R6, RZ, RZ, R14 ;  /* 0x000000ffff067224 */ /* 0x000fca00078e000e */
[----:B------:R-:W-:-:S05]  /*1bb40*/  IADD3 R6, P0, R29, R6, RZ ;  /* 0x000000061d067210 */ /* 0x000fca0007f1e0ff */
[----:B------:R-:W-:Y:S02]  /*1bb50*/  IMAD.X R7, RZ, RZ, R0, P0 ;  /* 0x000000ffff077224 */ /* 0x000fe400000e0600 */
[----:B------:R-:W-:Y:S01]  /*1bb60*/  IMAD.IADD R0, R17, 0x1, R10 ;  /* 0x0000000111007824 */ /* 0x000fe200078e020a */
[-C--:B0-----:R-:W-:Y:S02]  /*1bb70*/  ISETP.GE.AND P4, PT, R29, R11.reuse, PT ;  /* 0x0000000b1d00720c */ /* 0x081fe40003f86270 */
[----:B------:R-:W-:Y:S01]  /*1bb80*/  ISETP.GE.AND P2, PT, R12, R11, PT ;  /* 0x0000000b0c00720c */ /* 0x000fe20003f46270 */
[----:B------:R-:W-:Y:S01]  /*1bb90*/  IMAD.MOV.U32 R12, RZ, RZ, 0x1 ;  /* 0x00000001ff0c7424 */ /* 0x000fe200078e00ff */
[----:B------:R-:W-:-:S13]  /*1bba0*/  ISETP.LT.OR P0, PT, R2, 0x1, P4 ;  /* 0x000000010200780c */ /* 0x000fda0002701670 */
[----:B------:R-:W-:Y:S01]  /*1bbb0*/  @!PT LDS RZ, [RZ] ;  /* 0x00000000fffff984 */ /* 0x000fe20000000800 */
[----:B------:R-:W-:Y:S01]  /*1bbc0*/  @!PT LDS RZ, [RZ] ;  /* 0x00000000fffff984 */ /* 0x000fe20000000800 */
[----:B------:R-:W-:Y:S01]  /*1bbd0*/  @!PT LDS RZ, [RZ] ;  /* 0x00000000fffff984 */ /* 0x000fe20000000800 */
[----:B------:R0:W-:Y:S01]  /*1bbe0*/  LDGSTS.E.BYPASS.LTC128B.128 [R0+0x9000], desc[UR40][R6.64], !P0 ;  /* 0x0900000006007fae */ /* 0x0001e2000c101d68 */
[----:B------:R-:W-:-:S13]  /*1bbf0*/  ISETP.LT.OR P0, PT, R2, 0x1, P2 ;  /* 0x000000010200780c */ /* 0x000fda0001701670 */
[----:B------:R0:W-:Y:S01]  /*1bc00*/  LDGSTS.E.BYPASS.LTC128B.128 [R0+0xa000], desc[UR40][R6.64+0x20], !P0 ;  /* 0x0a00002006007fae */ /* 0x0001e2000c101d68 */
[----:B------:R-:W-:Y:S01]  /*1bc10*/  ISETP.GE.AND P0, PT, R15, R11, PT ;  /* 0x0000000b0f00720c */ /* 0x000fe20003f06270 */
[----:B------:R-:W-:Y:S02]  /*1bc20*/  IMAD.MOV.U32 R11, RZ, RZ, 0x1e1f ;  /* 0x00001e1fff0b7424 */ /* 0x000fe400078e00ff */
[----:B------:R-:W-:Y:S01]  /*1bc30*/  IMAD.MOV.U32 R15, RZ, RZ, -0x1 ;  /* 0xffffffffff0f7424 */ /* 0x000fe200078e00ff */
[----:B------:R-:W-:-:S13]  /*1bc40*/  ISETP.LT.OR P3, PT, R2, 0x1, P0 ;  /* 0x000000010200780c */ /* 0x000fda0000761670 */
[----:B0-----:R-:W-:Y:S05]  /*1bc50*/  WARPSYNC.COLLECTIVE R15, `(.L_x_676) ;  /* 0x000000000f087348 */ /* 0x001fea0003c00000 */
[----:B------:R1:W2:Y:S02]  /*1bc60*/  SHFL.IDX P6, R14, R13, R12, R11 ;  /* 0x0000000c0d0e7389 */ /* 0x0002a400000c000b */
[----:B012---:R-:W-:Y:S01]  /*1bc70*/  ENDCOLLECTIVE ;  /* 0x000000000000791b */ /* 0x007fe20003800000 */
.L_x_676:
[----:B------:R-:W-:Y:S01]  /*1bc80*/  @!PT LDS RZ, [RZ] ;  /* 0x00000000fffff984 */ /* 0x000fe20000000800 */
[----:B------:R-:W-:Y:S01]  /*1bc90*/  @!PT LDS RZ, [RZ] ;  /* 0x00000000fffff984 */ /* 0x000fe20000000800 */
[----:B------:R-:W-:Y:S01]  /*1bca0*/  @!PT LDS RZ, [RZ] ;  /* 0x00000000fffff984 */ /* 0x000fe20000000800 */
[----:B------:R0:W-:Y:S01]  /*1bcb0*/  LDGSTS.E.BYPASS.LTC128B.128 [R0+0xb000], desc[UR40][R6.64+0x40], !P3 ;  /* 0x0b00004006007fae */ /* 0x0001e2000d901d68 */
[----:B------:R-:W-:Y:S01]  /*1bcc0*/  ISETP.GE.AND P3, PT, R2, 0x41, PT ;  /* 0x000000410200780c */ /* 0x000fe20003f66270 */
[----:B------:R-:W-:Y:S02]  /*1bcd0*/  IMAD.MOV.U32 R13, RZ, RZ, R8 ;  /* 0x000000ffff0d7224 */ /* 0x000fe400078e0008 */
[----:B------:R-:W-:-:S10]  /*1bce0*/  IMAD.MOV.U32 R9, RZ, RZ, R14 ;  /* 0x000000ffff097224 */ /* 0x000fd400078e000e */
[----:B0-----:R-:W-:Y:S05]  /*1bcf0*/  WARPSYNC.COLLECTIVE R15, `(.L_x_677) ;  /* 0x000000000f087348 */ /* 0x001fea0003c00000 */
[----:B------:R1:W2:Y:S02]  /*1bd00*/  SHFL.IDX P6, R14, R13, R12, R11 ;  /* 0x0000000c0d0e7389 */ /* 0x0002a400000c000b */
[----:B012---:R-:W-:Y:S01]  /*1bd10*/  ENDCOLLECTIVE ;  /* 0x000000000000791b */ /* 0x007fe20003800000 */
.L_x_677:
[----:B------:R-:W-:Y:S01]  /*1bd20*/  IMAD.MOV.U32 R6, RZ, RZ, R14 ;  /* 0x000000ffff067224 */ /* 0x000fe200078e000e */
[----:B------:R-:W-:Y:S06]  /*1bd30*/  BRA `(.L_x_678) ;  /* 0xffffffb400a07947 */ /* 0x000fec000383ffff */
.L_x_560:
[----:B---3--:R-:W3:Y:S02]  /*1bd40*/  LDL R2, [R1+0x20] ;  /* 0x0000200001027983 */ /* 0x008ee40000100800 */
[----:B---3--:R3:W4:Y:S02]  /*1bd50*/  SYNCS.PHASECHK.TRANS64.TRYWAIT P0, [R4+URZ+0x19c40], R2 ;  /* 0x019c4002040075a7 */ /* 0x008724000800017f */
[----:B----4-:R-:W-:Y:S05]  /*1bd60*/  @!P0 NANOSLEEP.SYNCS 0x989680 ;  /* 0x009896800000895d */ /* 0x010fea0003900000 */
[----:B------:R-:W4:Y:S02]  /*1bd70*/  @!P0 SYNCS.PHASECHK.TRANS64 P0, [R4+URZ+0x19c40], R2 ;  /* 0x019c4002040085a7 */ /* 0x000f24000800007f */
[----:B----4-:R-:W-:Y:S05]  /*1bd80*/  @!P0 BRA `(.L_x_560) ;  /* 0xfffffffc00ec8947 */ /* 0x010fea000383ffff */
[----:B------:R-:W-:Y:S05]  /*1bd90*/  BRA `(.L_x_679) ;  /* 0xffffffb800047947 */ /* 0x000fea000383ffff */
.L_x_561:
[----:B------:R-:W-:Y:S01]  /*1bda0*/  BSSY B0, `(.L_x_680) ;  /* 0x0000008000007945 */ /* 0x000fe20003800000 */
[----:B------:R-:W-:Y:S01]  /*1bdb0*/  IMAD.MOV.U32 R13, RZ, RZ, R6 ;  /* 0x000000ffff0d7224 */ /* 0x000fe200078e0006 */
[----:B------:R-:W-:Y:S01]  /*1bdc0*/  MOV R11, 0x1e1f ;  /* 0x00001e1f000b7802 */ /* 0x000fe20000000f00 */
[----:B------:R-:W-:Y:S02]  /*1bdd0*/  IMAD.MOV.U32 R12, RZ, RZ, RZ ;  /* 0x000000ffff0c7224 */ /* 0x000fe400078e00ff */
[----:B------:R-:W-:-:S07]  /*1bde0*/  IMAD.MOV.U32 R15, RZ, RZ, -0x1 ;  /* 0xffffffffff0f7424 */ /* 0x000fce00078e00ff */
[----:B--2---:R-:W-:Y:S05]  /*1bdf0*/  WARPSYNC.COLLECTIVE R15, `(.L_x_681) ;  /* 0x000000000f087348 */ /* 0x004fea0003c00000 */
[----:B------:R0:W1:Y:S02]  /*1be00*/  SHFL.IDX P6, R14, R13, R12, R11 ;  /* 0x0000000c0d0e7389 */ /* 0x00006400000c000b */
[----:B012---:R-:W-:Y:S01]  /*1be10*/  ENDCOLLECTIVE ;  /* 0x000000000000791b */ /* 0x007fe20003800000 */
.L_x_681:
[----:B------:R-:W-:Y:S05]  /*1be20*/  BSYNC B0 ;  /* 0x0000000000007941 */ /* 0x000fea0003800000 */
.L_x_680:
        /* <DEDUP_REMOVED lines=8> */
.L_x_682:
[----:B------:R-:W-:Y:S02]  /*1beb0*/  IMAD.MOV.U32 R13, RZ, RZ, R6 ;  /* 0x000000ffff0d7224 */ /* 0x000fe400078e0006 */
[----:B------:R-:W-:Y:S02]  /*1bec0*/  IMAD.MOV.U32 R12, RZ, RZ, 0x1 ;  /* 0x00000001ff0c7424 */ /* 0x000fe400078e00ff */
[----:B------:R-:W-:-:S07]  /*1bed0*/  IMAD.MOV.U32 R3, RZ, RZ, R14 ;  /* 0x000000ffff037224 */ /* 0x000fce00078e000e */
[----:B------:R-:W-:Y:S05]  /*1bee0*/  WARPSYNC.COLLECTIVE R15, `(.L_x_683) ;  /* 0x000000000f087348 */ /* 0x000fea0003c00000 */
[----:B------:R0:W1:Y:S02]  /*1bef0*/  SHFL.IDX P6, R14, R13, R12, R11 ;  /* 0x0000000c0d0e7389 */ /* 0x00006400000c000b */
[----:B01----:R-:W-:Y:S01]  /*1bf00*/  ENDCOLLECTIVE ;  /* 0x000000000000791b */ /* 0x003fe20003800000 */
.L_x_683:
        /* <DEDUP_REMOVED lines=10> */
.L_x_684:
        /* <DEDUP_REMOVED lines=8> */
.L_x_566:
[----:B------:R-:W-:Y:S02]  /*1c030*/  IMAD.MOV.U32 R13, RZ, RZ, R4 ;  /* 0x000000ffff0d7224 */ /* 0x000fe400078e0004 */
[----:B------:R-:W-:Y:S02]  /*1c040*/  IMAD.MOV.U32 R12, RZ, RZ, RZ ;  /* 0x000000ffff0c7224 */ /* 0x000fe400078e00ff */
[----:B------:R-:W-:Y:S02]  /*1c050*/  IMAD.MOV.U32 R11, RZ, RZ, 0x1e1f ;  /* 0x00001e1fff0b7424 */ /* 0x000fe400078e00ff */
[----:B------:R-:W-:Y:S02]  /*1c060*/  IMAD.MOV.U32 R15, RZ, RZ, -0x1 ;  /* 0xffffffffff0f7424 */ /* 0x000fe400078e00ff */
[----:B-----5:R-:W-:Y:S02]  /*1c070*/  IMAD R0, R20, R9, RZ ;  /* 0x0000000914007224 */ /* 0x020fe400078e02ff */
[----:B------:R-:W-:-:S07]  /*1c080*/  IMAD R25, R25, 0xc0, R18 ;  /* 0x000000c019197824 */ /* 0x000fce00078e0212 */
[----:B------:R-:W-:Y:S05]  /*1c090*/  WARPSYNC.COLLECTIVE R15, `(.L_x_686) ;  /* 0x000000000f087348 */ /* 0x000fea0003c00000 */
[----:B------:R0:W1:Y:S02]  /*1c0a0*/  SHFL.IDX P6, R14, R13, R12, R11 ;  /* 0x0000000c0d0e7389 */ /* 0x00006400000c000b */
[----:B01----:R-:W-:Y:S01]  /*1c0b0*/  ENDCOLLECTIVE ;  /* 0x000000000000791b */ /* 0x003fe20003800000 */
.L_x_686:
[----:B------:R-:W-:Y:S01]  /*1c0c0*/  ISETP.GE.AND P2, PT, R25, R0, PT ;  /* 0x000000001900720c */ /* 0x000fe20003f46270 */
[----:B------:R-:W-:Y:S02]  /*1c0d0*/  IMAD.MOV.U32 R13, RZ, RZ, R6 ;  /* 0x000000ffff0d7224 */ /* 0x000fe400078e0006 */
[----:B------:R-:W-:-:S10]  /*1c0e0*/  IMAD.MOV.U32 R2, RZ, RZ, R14 ;  /* 0x000000ffff027224 */ /* 0x000fd400078e000e */
[----:B------:R-:W-:Y:S05]  /*1c0f0*/  WARPSYNC.COLLECTIVE R15, `(.L_x_687) ;  /* 0x000000000f087348 */ /* 0x000fea0003c00000 */
[----:B------:R0:W1:Y:S02]  /*1c100*/  SHFL.IDX P6, R14, R13, R12, R11 ;  /* 0x0000000c0d0e7389 */ /* 0x00006400000c000b */
[----:B01----:R-:W-:Y:S01]  /*1c110*/  ENDCOLLECTIVE ;  /* 0x000000000000791b */ /* 0x003fe20003800000 */
.L_x_687:
[----:B------:R-:W-:Y:S02]  /*1c120*/  IMAD.MOV.U32 R13, RZ, RZ, R4 ;  /* 0x000000ffff0d7224 */ /* 0x000fe400078e0004 */
[----:B------:R-:W-:Y:S02]  /*1c130*/  IMAD.MOV.U32 R12, RZ, RZ, 0x1 ;  /* 0x00000001ff0c7424 */ /* 0x000fe400078e00ff */
[----:B------:R-:W-:-:S07]  /*1c140*/  IMAD.MOV.U32 R3, RZ, RZ, R14 ;  /* 0x000000ffff037224 */ /* 0x000fce00078e000e */
[----:B------:R-:W-:Y:S05]  /*1c150*/  WARPSYNC.COLLECTIVE R15, `(.L_x_688) ;  /* 0x000000000f087348 */ /* 0x000fea0003c00000 */
[----:B------:R0:W1:Y:S02]  /*1c160*/  SHFL.IDX P6, R14, R13, R12, R11 ;  /* 0x0000000c0d0e7389 */ /* 0x00006400000c000b */
[----:B01----:R-:W-:Y:S01]  /*1c170*/  ENDCOLLECTIVE ;  /* 0x000000000000791b */ /* 0x003fe20003800000 */
.L_x_688:
        /* <DEDUP_REMOVED lines=10> */
.L_x_689:
[----:B------:R-:W-:Y:S01]  /*1c220*/  @!PT LDS RZ, [RZ] ;  /* 0x00000000fffff984 */ /* 0x000fe20000000800 */
[----:B------:R-:W-:Y:S01]  /*1c230*/  @!PT LDS RZ, [RZ] ;  /* 0x00000000fffff984 */ /* 0x000fe20000000800 */
[----:B------:R-:W-:Y:S01]  /*1c240*/  @!PT LDS RZ, [RZ] ;  /* 0x00000000fffff984 */ /* 0x000fe20000000800 */
[----:B------:R-:W-:Y:S04]  /*1c250*/  @!P2 LDGSTS.E.BYPASS.LTC128B.128 [R10+0xf000], desc[UR40][R2.64], !P3 ;  /* 0x0f000000020aafae */ /* 0x000fe8000d901d68 */
[----:B------:R-:W-:Y:S04]  /*1c260*/  @!P2 LDGSTS.E.BYPASS.LTC128B.128 [R10+0x10800], desc[UR40][R2.64+0x20], !P0 ;  /* 0x10800020020aafae */ /* 0x000fe8000c101d68 */
[----:B------:R0:W-:Y:S01]  /*1c270*/  @!P2 LDGSTS.E.BYPASS.LTC128B.128 [R10+0x12000], desc[UR40][R2.64+0x40], !P1 ;  /* 0x12000040020aafae */ /* 0x0001e2000c901d68 */
[----:B------:R-:W-:Y:S02]  /*1c280*/  IMAD.MOV.U32 R13, RZ, RZ, R5 ;  /* 0x000000ffff0d7224 */ /* 0x000fe400078e0005 */
[----:B------:R-:W-:-:S02]  /*1c290*/  IMAD.MOV.U32 R12, RZ, RZ, RZ ;  /* 0x000000ffff0c7224 */ /* 0x000fc400078e00ff */
[----:B0-----:R-:W-:Y:S01]  /*1c2a0*/  VIADD R3, R25, 0x40 ;  /* 0x0000004019037836 */ /* 0x001fe20000000000 */
[----:B------:R-:W-:-:S07]  /*1c2b0*/  MOV R6, R14 ;  /* 0x0000000e00067202 */ /* 0x000fce0000000f00 */
[----:B------:R-:W-:Y:S05]  /*1c2c0*/  WARPSYNC.COLLECTIVE R15, `(.L_x_690) ;  /* 0x000000000f087348 */ /* 0x000fea0003c00000 */
[----:B------:R0:W1:Y:S02]  /*1c2d0*/  SHFL.IDX P6, R14, R13, R12, R11 ;  /* 0x0000000c0d0e7389 */ /* 0x00006400000c000b */
[----:B01----:R-:W-:Y:S01]  /*1c2e0*/  ENDCOLLECTIVE ;  /* 0x000000000000791b */ /* 0x003fe20003800000 */
.L_x_690:
[----:B------:R-:W-:Y:S01]  /*1c2f0*/  ISETP.GE.AND P2, PT, R3, R0, PT ;  /* 0x000000000300720c */ /* 0x000fe20003f46270 */
[----:B------:R-:W-:-:S12]  /*1c300*/  IMAD.MOV.U32 R13, RZ, RZ, R7 ;  /* 0x000000ffff0d7224 */ /* 0x000fd800078e0007 */
[----:B------:R-:W-:-:S05]  /*1c310*/  @!P2 IADD3 R2, P4, R29, R6, RZ ;  /* 0x000000061d02a210 */ /* 0x000fca0007f9e0ff */
[----:B------:R-:W-:-:S05]  /*1c320*/  @!P2 IMAD.X R3, RZ, RZ, R4, P4 ;  /* 0x000000ffff03a224 */ /* 0x000fca00020e0604 */
[----:B------:R-:W-:Y:S01]  /*1c330*/  @!PT LDS RZ, [RZ] ;  /* 0x00000000fffff984 */ /* 0x000fe20000000800 */
[----:B------:R-:W-:Y:S01]  /*1c340*/  @!PT LDS RZ, [RZ] ;  /* 0x00000000fffff984 */ /* 0x000fe20000000800 */
[----:B------:R-:W-:Y:S01]  /*1c350*/  @!PT LDS RZ, [RZ] ;  /* 0x00000000fffff984 */ /* 0x000fe20000000800 */
[----:B------:R-:W-:Y:S04]  /*1c360*/  @!P2 LDGSTS.E.BYPASS.LTC128B.128 [R10+0xf800], desc[UR40][R2.64], !P3 ;  /* 0x0f800000020aafae */ /* 0x000fe8000d901d68 */
[----:B------:R-:W-:Y:S04]  /*1c370*/  @!P2 LDGSTS.E.BYPASS.LTC128B.128 [R10+0x11000], desc[UR40][R2.64+0x20], !P0 ;  /* 0x11000020020aafae */ /* 0x000fe8000c101d68 */
[----:B------:R0:W-:Y:S02]  /*1c380*/  @!P2 LDGSTS.E.BYPASS.LTC128B.128 [R10+0x12800], desc[UR40][R2.64+0x40], !P1 ;  /* 0x12800040020aafae */ /* 0x0001e4000c901d68 */
[----:B0-----:R-:W-:-:S07]  /*1c390*/  IMAD.MOV.U32 R3, RZ, RZ, R14 ;  /* 0x000000ffff037224 */ /* 0x001fce00078e000e */
[----:B------:R-:W-:Y:S05]  /*1c3a0*/  WARPSYNC.COLLECTIVE R15, `(.L_x_691) ;  /* 0x000000000f087348 */ /* 0x000fea0003c00000 */
[----:B------:R0:W1:Y:S02]  /*1c3b0*/  SHFL.IDX P6, R14, R13, R12, R11 ;  /* 0x0000000c0d0e7389 */ /* 0x00006400000c000b */
[----:B01----:R-:W-:Y:S01]  /*1c3c0*/  ENDCOLLECTIVE ;  /* 0x000000000000791b */ /* 0x003fe20003800000 */
.L_x_691:
[----:B------:R-:W-:Y:S01]  /*1c3d0*/  IMAD.MOV.U32 R2, RZ, RZ, R14 ;  /* 0x000000ffff027224 */ /* 0x000fe200078e000e */
[----:B------:R-:W-:Y:S06]  /*1c3e0*/  BRA `(.L_x_692) ;  /* 0xffffffbc008c7947 */ /* 0x000fec000383ffff */
.L_x_571:
[----:B--2---:R2:W3:Y:S02]  /*1c3f0*/  SYNCS.PHASECHK.TRANS64.TRYWAIT P0, [R17+URZ+0x19c20], R0 ;  /* 0x019c2000110075a7 */ /* 0x0044e4000800017f */
[----:B---3--:R-:W-:Y:S05]  /*1c400*/  @!P0 NANOSLEEP.SYNCS 0x989680 ;  /* 0x009896800000895d */ /* 0x008fea0003900000 */
[----:B------:R-:W3:Y:S02]  /*1c410*/  @!P0 SYNCS.PHASECHK.TRANS64 P0, [R17+URZ+0x19c20], R0 ;  /* 0x019c2000110085a7 */ /* 0x000ee4000800007f */
[----:B---3--:R-:W-:Y:S05]  /*1c420*/  @!P0 BRA `(.L_x_571) ;  /* 0xfffffffc00f08947 */ /* 0x008fea000383ffff */
[----:B------:R-:W-:Y:S05]  /*1c430*/  BRA `(.L_x_693) ;  /* 0xffffffbc00fc7947 */ /* 0x000fea000383ffff */
.L_x_575:
[----:B0-----:R0:W1:Y:S02]  /*1c440*/  SYNCS.PHASECHK.TRANS64.TRYWAIT P0, [R0+URZ+0x19c80], R10 ;  /* 0x019c800a000075a7 */ /* 0x001064000800017f */
[----:B-1----:R-:W-:Y:S05]  /*1c450*/  @!P0 NANOSLEEP.SYNCS 0x989680 ;  /* 0x009896800000895d */ /* 0x002fea0003900000 */
[----:B------:R-:W1:Y:S02]  /*1c460*/  @!P0 SYNCS.PHASECHK.TRANS64 P0, [R0+URZ+0x19c80], R10 ;  /* 0x019c800a000085a7 */ /* 0x000e64000800007f */
[----:B-1----:R-:W-:Y:S05]  /*1c470*/  @!P0 BRA `(.L_x_575) ;  /* 0xfffffffc00f08947 */ /* 0x002fea000383ffff */
[----:B------:R-:W-:Y:S05]  /*1c480*/  BRA `(.L_x_694) ;  /* 0xffffffc000cc7947 */ /* 0x000fea000383ffff */
.L_x_576:
        /* <DEDUP_REMOVED lines=8> */
.L_x_696:
[----:B------:R-:W-:Y:S05]  /*1c510*/  BSYNC B0 ;  /* 0x0000000000007941 */ /* 0x000fea0003800000 */
.L_x_695:
        /* <DEDUP_REMOVED lines=9> */
.L_x_697:
[----:B------:R-:W-:Y:S02]  /*1c5b0*/  IMAD.MOV.U32 R13, RZ, RZ, R21 ;  /* 0x000000ffff0d7224 */ /* 0x000fe400078e0015 */
[----:B------:R-:W-:Y:S02]  /*1c5c0*/  IMAD.MOV.U32 R12, RZ, RZ, 0x1 ;  /* 0x00000001ff0c7424 */ /* 0x000fe400078e00ff */
[----:B------:R-:W-:-:S07]  /*1c5d0*/  IMAD.MOV.U32 R2, RZ, RZ, R14 ;  /* 0x000000ffff027224 */ /* 0x000fce00078e000e */
[----:B------:R-:W-:Y:S05]  /*1c5e0*/  WARPSYNC.COLLECTIVE R15, `(.L_x_698) ;  /* 0x000000000f087348 */ /* 0x000fea0003c00000 */
[----:B------:R0:W1:Y:S02]  /*1c5f0*/  SHFL.IDX P6, R14, R13, R12, R11 ;  /* 0x0000000c0d0e7389 */ /* 0x00006400000c000b */
[----:B01----:R-:W-:Y:S01]  /*1c600*/  ENDCOLLECTIVE ;  /* 0x000000000000791b */ /* 0x003fe20003800000 */
.L_x_698:
        /* <DEDUP_REMOVED lines=13> */
.L_x_699:
[----:B------:R-:W-:Y:S01]  /*1c6e0*/  IMAD.MOV.U32 R2, RZ, RZ, R14 ;  /* 0x000000ffff027224 */ /* 0x000fe200078e000e */
[----:B------:R-:W-:Y:S06]  /*1c6f0*/  BRA `(.L_x_700) ;  /* 0xffffffc000c47947 */ /* 0x000fec000383ffff */
.L_x_581:
[----:B---3--:R3:W4:Y:S02]  /*1c700*/  SYNCS.PHASECHK.TRANS64.TRYWAIT P0, [R0+URZ+0x19c40], R10 ;  /* 0x019c400a000075a7 */ /* 0x008724000800017f */
[----:B----4-:R-:W-:Y:S05]  /*1c710*/  @!P0 NANOSLEEP.SYNCS 0x989680 ;  /* 0x009896800000895d */ /* 0x010fea0003900000 */
[----:B------:R-:W4:Y:S02]  /*1c720*/  @!P0 SYNCS.PHASECHK.TRANS64 P0, [R0+URZ+0x19c40], R10 ;  /* 0x019c400a000085a7 */ /* 0x000f24000800007f */
[----:B----4-:R-:W-:Y:S05]  /*1c730*/  @!P0 BRA `(.L_x_581) ;  /* 0xfffffffc00f08947 */ /* 0x010fea000383ffff */
[----:B------:R-:W-:Y:S05]  /*1c740*/  BRA `(.L_x_701) ;  /* 0xffffffc4001c7947 */ /* 0x000fea000383ffff */
.L_x_582:
[----:B------:R-:W-:Y:S01]  /*1c750*/  BSSY B0, `(.L_x_702) ;  /* 0x0000008000007945 */ /* 0x000fe20003800000 */
[----:B------:R-:W-:Y:S01]  /*1c760*/  IMAD.MOV.U32 R13, RZ, RZ, R8 ;  /* 0x000000ffff0d7224 */ /* 0x000fe200078e0008 */
[----:B------:R-:W-:Y:S01]  /*1c770*/  MOV R12, RZ ;  /* 0x000000ff000c7202 */ /* 0x000fe20000000f00 */
[----:B------:R-:W-:Y:S02]  /*1c780*/  IMAD.MOV.U32 R11, RZ, RZ, 0x1e1f ;  /* 0x00001e1fff0b7424 */ /* 0x000fe400078e00ff */
[----:B------:R-:W-:-:S07]  /*1c790*/  IMAD.MOV.U32 R15, RZ, RZ, -0x1 ;  /* 0xffffffffff0f7424 */ /* 0x000fce00078e00ff */
[----:B0123--:R-:W-:Y:S05]  /*1c7a0*/  WARPSYNC.COLLECTIVE R15, `(.L_x_703) ;  /* 0x000000000f087348 */ /* 0x00ffea0003c00000 */
[----:B------:R4:W0:Y:S02]  /*1c7b0*/  SHFL.IDX P6, R14, R13, R12, R11 ;  /* 0x0000000c0d0e7389 */ /* 0x00082400000c000b */
[----:B01234-:R-:W-:Y:S01]  /*1c7c0*/  ENDCOLLECTIVE ;  /* 0x000000000000791b */ /* 0x01ffe20003800000 */
.L_x_703:
[----:B------:R-:W-:Y:S05]  /*1c7d0*/  BSYNC B0 ;  /* 0x0000000000007941 */ /* 0x000fea0003800000 */
.L_x_702:
        /* <DEDUP_REMOVED lines=8> */
.L_x_704:
[----:B------:R-:W-:Y:S02]  /*1c860*/  IMAD.MOV.U32 R13, RZ, RZ, R8 ;  /* 0x000000ffff0d7224 */ /* 0x000fe400078e0008 */
[----:B------:R-:W-:Y:S02]  /*1c870*/  IMAD.MOV.U32 R12, RZ, RZ, 0x1 ;  /* 0x00000001ff0c7424 */ /* 0x000fe400078e00ff */
[----:B------:R-:W-:-:S07]  /*1c880*/  IMAD.MOV.U32 R2, RZ, RZ, R14 ;  /* 0x000000ffff027224 */ /* 0x000fce00078e000e */
[----:B------:R-:W-:Y:S05]  /*1c890*/  WARPSYNC.COLLECTIVE R15, `(.L_x_705) ;  /* 0x000000000f087348 */ /* 0x000fea0003c00000 */
[----:B------:R0:W1:Y:S02]  /*1c8a0*/  SHFL.IDX P6, R14, R13, R12, R11 ;  /* 0x0000000c0d0e7389 */ /* 0x00006400000c000b */
[----:B01----:R-:W-:Y:S01]  /*1c8b0*/  ENDCOLLECTIVE ;  /* 0x000000000000791b */ /* 0x003fe20003800000 */
.L_x_705:
        /* <DEDUP_REMOVED lines=13> */
.L_x_706:
[----:B------:R-:W-:Y:S01]  /*1c990*/  IMAD.MOV.U32 R2, RZ, RZ, R14 ;  /* 0x000000ffff027224 */ /* 0x000fe200078e000e */
[----:B------:R-:W-:Y:S06]  /*1c9a0*/  BRA `(.L_x_707) ;  /* 0xffffffc4000c7947 */ /* 0x000fec000383ffff */
.L_x_587:
[----:B0-----:R0:W2:Y:S02]  /*1c9b0*/  SYNCS.PHASECHK.TRANS64.TRYWAIT P2, [R2+URZ+0x19c70], R0 ;  /* 0x019c7000020075a7 */ /* 0x0010a4000804017f */
[----:B--2---:R-:W-:Y:S05]  /*1c9c0*/  @!P2 NANOSLEEP.SYNCS 0x989680 ;  /* 0x009896800000a95d */ /* 0x004fea0003900000 */
[----:B------:R-:W2:Y:S02]  /*1c9d0*/  @!P2 SYNCS.PHASECHK.TRANS64 P2, [R2+URZ+0x19c70], R0 ;  /* 0x019c70000200a5a7 */ /* 0x000ea4000804007f */
[----:B--2---:R-:W-:Y:S05]  /*1c9e0*/  @!P2 BRA `(.L_x_587) ;  /* 0xfffffffc00f0a947 */ /* 0x004fea000383ffff */
[----:B------:R-:W-:Y:S05]  /*1c9f0*/  BRA `(.L_x_708) ;  /* 0xffffffc400787947 */ /* 0x000fea000383ffff */
.L_x_589:
[----:B0-----:R0:W2:Y:S02]  /*1ca00*/  SYNCS.PHASECHK.TRANS64.TRYWAIT P2, [R2+URZ+0x19c60], R0 ;  /* 0x019c6000020075a7 */ /* 0x0010a4000804017f */
[----:B--2---:R-:W-:Y:S05]  /*1ca10*/  @!P2 NANOSLEEP.SYNCS 0x989680 ;  /* 0x009896800000a95d */ /* 0x004fea0003900000 */
[----:B------:R-:W2:Y:S02]  /*1ca20*/  @!P2 SYNCS.PHASECHK.TRANS64 P2, [R2+URZ+0x19c60], R0 ;  /* 0x019c60000200a5a7 */ /* 0x000ea4000804007f */
[----:B--2---:R-:W-:Y:S05]  /*1ca30*/  @!P2 BRA `(.L_x_589) ;  /* 0xfffffffc00f0a947 */ /* 0x004fea000383ffff */
[----:B------:R-:W-:Y:S05]  /*1ca40*/  BRA `(.L_x_709) ;  /* 0xffffffc400887947 */ /* 0x000fea000383ffff */
.L_x_597:
[----:B0-----:R0:W2:Y:S02]  /*1ca50*/  SYNCS.PHASECHK.TRANS64.TRYWAIT P1, [R3+URZ+0x19c70], R0 ;  /* 0x019c7000030075a7 */ /* 0x0010a4000802017f */
[----:B--2---:R-:W-:Y:S05]  /*1ca60*/  @!P1 NANOSLEEP.SYNCS 0x989680 ;  /* 0x009896800000995d */ /* 0x004fea0003900000 */
[----:B------:R-:W2:Y:S02]  /*1ca70*/  @!P1 SYNCS.PHASECHK.TRANS64 P1, [R3+URZ+0x19c70], R0 ;  /* 0x019c7000030095a7 */ /* 0x000ea4000802007f */
[----:B--2---:R-:W-:Y:S05]  /*1ca80*/  @!P1 BRA `(.L_x_597) ;  /* 0xfffffffc00f09947 */ /* 0x004fea000383ffff */
[----:B------:R-:W-:Y:S05]  /*1ca90*/  BRA `(.L_x_710) ;  /* 0xffffffc800ec7947 */ /* 0x000fea000383ffff */
.L_x_599:
[----:B0-----:R0:W2:Y:S02]  /*1caa0*/  SYNCS.PHASECHK.TRANS64.TRYWAIT P1, [R3+URZ+0x19c60], R0 ;  /* 0x019c6000030075a7 */ /* 0x0010a4000802017f */
[----:B--2---:R-:W-:Y:S05]  /*1cab0*/  @!P1 NANOSLEEP.SYNCS 0x989680 ;  /* 0x009896800000995d */ /* 0x004fea0003900000 */
[----:B------:R-:W2:Y:S02]  /*1cac0*/  @!P1 SYNCS.PHASECHK.TRANS64 P1, [R3+URZ+0x19c60], R0 ;  /* 0x019c6000030095a7 */ /* 0x000ea4000802007f */
[----:B--2---:R-:W-:Y:S05]  /*1cad0*/  @!P1 BRA `(.L_x_599) ;  /* 0xfffffffc00f09947 */ /* 0x004fea000383ffff */
[----:B------:R-:W-:Y:S05]  /*1cae0*/  BRA `(.L_x_711) ;  /* 0xffffffc800f87947 */ /* 0x000fea000383ffff */
.L_x_604:
[----:B------:R-:W-:Y:S01]  /*1caf0*/  BSSY B0, `(.L_x_712) ;  /* 0x0000008000007945 */ /* 0x000fe20003800000 */
[----:B------:R-:W-:Y:S02]  /*1cb00*/  IMAD.MOV.U32 R13, RZ, RZ, R24 ;  /* 0x000000ffff0d7224 */ /* 0x000fe400078e0018 */
[----:B------:R-:W-:Y:S02]  /*1cb10*/  IMAD.MOV.U32 R12, RZ, RZ, RZ ;  /* 0x000000ffff0c7224 */ /* 0x000fe400078e00ff */
[----:B------:R-:W-:Y:S02]  /*1cb20*/  IMAD.MOV.U32 R11, RZ, RZ, 0x1f ;  /* 0x0000001fff0b7424 */ /* 0x000fe400078e00ff */
[----:B------:R-:W-:-:S07]  /*1cb30*/  IMAD.MOV.U32 R15, RZ, RZ, -0x1 ;  /* 0xffffffffff0f7424 */ /* 0x000fce00078e00ff */
[----:B--2---:R-:W-:Y:S05]  /*1cb40*/  WARPSYNC.COLLECTIVE R15, `(.L_x_713) ;  /* 0x000000000f087348 */ /* 0x004fea0003c00000 */
[----:B------:R0:W1:Y:S02]  /*1cb50*/  SHFL.IDX P6, R14, R13, R12, R11 ;  /* 0x0000000c0d0e7389 */ /* 0x00006400000c000b */
[----:B012---:R-:W-:Y:S01]  /*1cb60*/  ENDCOLLECTIVE ;  /* 0x000000000000791b */ /* 0x007fe20003800000 */
.L_x_713:
[----:B------:R-:W-:Y:S05]  /*1cb70*/  BSYNC B0 ;  /* 0x0000000000007941 */ /* 0x000fea0003800000 */
.L_x_712:
[----:B------:R-:W-:Y:S02]  /*1cb80*/  IMAD.MOV.U32 R13, RZ, RZ, R24 ;  /* 0x000000ffff0d7224 */ /* 0x000fe400078e0018 */
[----:B------:R-:W-:Y:S02]  /*1cb90*/  IMAD.MOV.U32 R12, RZ, RZ, 0x1 ;  /* 0x00000001ff0c7424 */ /* 0x000fe400078e00ff */
[----:B------:R-:W-:Y:S02]  /*1cba0*/  IMAD.MOV.U32 R11, RZ, RZ, 0x1f ;  /* 0x0000001fff0b7424 */ /* 0x000fe400078e00ff */
[----:B------:R-:W-:Y:S02]  /*1cbb0*/  IMAD.MOV.U32 R15, RZ, RZ, -0x1 ;  /* 0xffffffffff0f7424 */ /* 0x000fe400078e00ff */
[----:B------:R-:W-:Y:S02]  /*1cbc0*/  IMAD.IADD R8, R27, 0x1, R9 ;  /* 0x000000011b087824 */ /* 0x000fe400078e0209 */
[----:B------:R-:W-:-:S07]  /*1cbd0*/  IMAD.MOV.U32 R0, RZ, RZ, R14 ;  /* 0x000000ffff007224 */ /* 0x000fce00078e000e */
[----:B------:R-:W-:Y:S05]  /*1cbe0*/  WARPSYNC.COLLECTIVE R15, `(.L_x_714) ;  /* 0x000000000f087348 */ /* 0x000fea0003c00000 */
[----:B------:R0:W1:Y:S02]  /*1cbf0*/  SHFL.IDX P6, R14, R13, R12, R11 ;  /* 0x0000000c0d0e7389 */ /* 0x00006400000c000b */
[----:B01----:R-:W-:Y:S01]  /*1cc00*/  ENDCOLLECTIVE ;  /* 0x000000000000791b */ /* 0x003fe20003800000 */
.L_x_714:
[----:B------:R-:W-:Y:S02]  /*1cc10*/  ULDC UR4, c[0x0][0xc3c] ;  /* 0x00030f0000047ab9 */ /* 0x000fe40000000800 */
[----:B------:R-:W-:-:S13]  /*1cc20*/  ISETP.GE.OR P1, PT, R8, UR4, !P0 ;  /* 0x0000000408007c0c */ /* 0x000fda000c726670 */
[----:B------:R-:W0:Y:S08]  /*1cc30*/  @!P1 LDC.64 R2, c[0x0][0xc80] ;  /* 0x00032000ff029b82 */ /* 0x000e300000000a00 */
[----:B------:R-:W1:Y:S01]  /*1cc40*/  @!P1 LDC.64 R4, c[0x0][0xc78] ;  /* 0x00031e00ff049b82 */ /* 0x000e620000000a00 */
[----:B------:R-:W-:Y:S02]  /*1cc50*/  IMAD.MOV.U32 R11, RZ, RZ, RZ ;  /* 0x000000ffff0b7224 */ /* 0x000fe400078e00ff */
[----:B------:R-:W-:-:S02]  /*1cc60*/  IMAD.MOV.U32 R7, RZ, RZ, R14 ;  /* 0x000000ffff077224 */ /* 0x000fc400078e000e */
[----:B0-----:R-:W-:-:S05]  /*1cc70*/  @!P1 IMAD.WIDE R2, R8, 0x4, R2 ;  /* 0x0000000408029825 */ /* 0x001fca00078e0202 */
[----:B------:R1:W2:Y:S02]  /*1cc80*/  @!P1 LDG.E R6, desc[UR40][R2.64] ;  /* 0x0000002802069981 */ /* 0x0002a4000c1e1900 */
[----:B-1----:R-:W-:-:S06]  /*1cc90*/  @!P1 IMAD.WIDE R2, R8, 0x4, R4 ;  /* 0x0000000408029825 */ /* 0x002fcc00078e0204 */
[----:B------:R-:W3:Y:S01]  /*1cca0*/  @!P1 LDG.E R2, desc[UR40][R2.64] ;  /* 0x0000002802029981 */ /* 0x000ee2000c1e1900 */
[----:B------:R-:W-:Y:S01]  /*1ccb0*/  MOV R5, RZ ;  /* 0x000000ff00057202 */ /* 0x000fe20000000f00 */
[----:B------:R-:W-:Y:S01]  /*1ccc0*/  IMAD.MOV.U32 R24, RZ, RZ, RZ ;  /* 0x000000ffff187224 */ /* 0x000fe200078e00ff */
[C---:B------:R-:W-:Y:S02]  /*1ccd0*/  ISETP.GE.U32.AND P2, PT, R9.reuse, 0x2, PT ;  /* 0x000000020900780c */ /* 0x040fe40003f46070 */
[C---:B------:R-:W-:Y:S02]  /*1cce0*/  ISETP.GE.U32.AND P3, PT, R9.reuse, 0x4, PT ;  /* 0x000000040900780c */ /* 0x040fe40003f66070 */
[C---:B------:R-:W-:Y:S02]  /*1ccf0*/  ISETP.GE.U32.AND P4, PT, R9.reuse, 0x8, PT ;  /* 0x000000080900780c */ /* 0x040fe40003f86070 */
[----:B------:R-:W-:Y:S01]  /*1cd00*/  ISETP.GE.U32.AND P5, PT, R9, 0x10, PT ;  /* 0x000000100900780c */ /* 0x000fe20003fa6070 */
[----:B--2---:R-:W-:-:S02]  /*1cd10*/  @!P1 IMAD.MOV.U32 R5, RZ, RZ, R6 ;  /* 0x000000ffff059224 */ /* 0x004fc400078e0006 */
[----:B------:R-:W-:Y:S02]  /*1cd20*/  IMAD.MOV.U32 R6, RZ, RZ, RZ ;  /* 0x000000ffff067224 */ /* 0x000fe400078e00ff */
[----:B---3--:R-:W-:Y:S01]  /*1cd30*/  @!P1 IMAD.MOV.U32 R6, RZ, RZ, R2 ;  /* 0x000000ffff069224 */ /* 0x008fe200078e0002 */
[----:B------:R-:W-:-:S03]  /*1cd40*/  ISETP.NE.AND P1, PT, R9, RZ, PT ;  /* 0x000000ff0900720c */ /* 0x000fc60003f25270 */
[----:B------:R-:W-:-:S04]  /*1cd50*/  IMAD R2, R6, R5, RZ ;  /* 0x0000000506027224 */ /* 0x000fc800078e02ff */
[----:B------:R-:W-:-:S07]  /*1cd60*/  IMAD.MOV.U32 R13, RZ, RZ, R2 ;  /* 0x000000ffff0d7224 */ /* 0x000fce00078e0002 */
[----:B------:R-:W-:Y:S05]  /*1cd70*/  WARPSYNC.COLLECTIVE R15, `(.L_x_715) ;  /* 0x000000000f087348 */ /* 0x000fea0003c00000 */
[----:B------:R0:W1:Y:S02]  /*1cd80*/  SHFL.UP P6, R14, R13, R12, R11 ;  /* 0x0400000c0d0e7389 */ /* 0x00006400000c000b */
[----:B01----:R-:W-:Y:S01]  /*1cd90*/  ENDCOLLECTIVE ;  /* 0x000000000000791b */ /* 0x003fe20003800000 */
.L_x_715:
[----:B------:R-:W-:Y:S02]  /*1cda0*/  IMAD.MOV.U32 R12, RZ, RZ, 0x2 ;  /* 0x00000002ff0c7424 */ /* 0x000fe400078e00ff */
[----:B------:R-:W-:-:S05]  /*1cdb0*/  IMAD.MOV.U32 R3, RZ, RZ, R14 ;  /* 0x000000ffff037224 */ /* 0x000fca00078e000e */
[----:B------:R-:W-:-:S05]  /*1cdc0*/  SEL R3, R3, RZ, P1 ;  /* 0x000000ff03037207 */ /* 0x000fca0000800000 */
[----:B------:R-:W-:-:S04]  /*1cdd0*/  IMAD.IADD R2, R2, 0x1, R3 ;  /* 0x0000000102027824 */ /* 0x000fc800078e0203 */
[----:B------:R-:W-:-:S07]  /*1cde0*/  IMAD.MOV.U32 R13, RZ, RZ, R2 ;  /* 0x000000ffff0d7224 */ /* 0x000fce00078e0002 */
[----:B------:R-:W-:Y:S05]  /*1cdf0*/  WARPSYNC.COLLECTIVE R15, `(.L_x_716) ;  /* 0x000000000f087348 */ /* 0x000fea0003c00000 */
[----:B------:R0:W1:Y:S02]  /*1ce00*/  SHFL.UP P6, R14, R13, R12, R11 ;  /* 0x0400000c0d0e7389 */ /* 0x00006400000c000b */
[----:B01----:R-:W-:Y:S01]  /*1ce10*/  ENDCOLLECTIVE ;  /* 0x000000000000791b */ /* 0x003fe20003800000 */
.L_x_716:
        /* <DEDUP_REMOVED lines=8> */
.L_x_717:
        /* <DEDUP_REMOVED lines=8> */
.L_x_718:
        /* <DEDUP_REMOVED lines=8> */
.L_x_719:
[----:B------:R-:W-:Y:S01]  /*1cfa0*/  IMAD.MOV.U32 R12, RZ, RZ, 0x1f ;  /* 0x0000001fff0c7424 */ /* 0x000fe200078e00ff */
[----:B------:R-:W-:Y:S01]  /*1cfb0*/  MOV R11, 0x1f ;  /* 0x0000001f000b7802 */ /* 0x000fe20000000f00 */
[----:B------:R-:W-:-:S05]  /*1cfc0*/  IMAD.MOV.U32 R3, RZ, RZ, R14 ;  /* 0x000000ffff037224 */ /* 0x000fca00078e000e */
[----:B------:R-:W-:-:S05]  /*1cfd0*/  SEL R3, R3, RZ, P5 ;  /* 0x000000ff03037207 */ /* 0x000fca0002800000 */
[----:B------:R-:W-:-:S04]  /*1cfe0*/  IMAD.IADD R2, R2, 0x1, R3 ;  /* 0x0000000102027824 */ /* 0x000fc800078e0203 */
[----:B------:R-:W-:-:S07]  /*1cff0*/  IMAD.MOV.U32 R13, RZ, RZ, R2 ;  /* 0x000000ffff0d7224 */ /* 0x000fce00078e0002 */
[----:B------:R-:W-:Y:S05]  /*1d000*/  WARPSYNC.COLLECTIVE R15, `(.L_x_720) ;  /* 0x000000000f087348 */ /* 0x000fea0003c00000 */
[----:B------:R0:W1:Y:S02]  /*1d010*/  SHFL.IDX P6, R14, R13, R12, R11 ;  /* 0x0000000c0d0e7389 */ /* 0x00006400000c000b */
[----:B01----:R-:W-:Y:S01]  /*1d020*/  ENDCOLLECTIVE ;  /* 0x000000000000791b */ /* 0x003fe20003800000 */
.L_x_720:
[----:B------:R-:W-:Y:S01]  /*1d030*/  IMAD.MOV.U32 R8, RZ, RZ, R14 ;  /* 0x000000ffff087224 */ /* 0x000fe200078e000e */
[----:B------:R-:W-:Y:S06]  /*1d040*/  BRA `(.L_x_721) ;  /* 0xffffffcc00947947 */ /* 0x000fec000383ffff */
.L_x_607:
[----:B------:R-:W-:Y:S01]  /*1d050*/  BSSY B0, `(.L_x_722) ;  /* 0x0000008000007945 */ /* 0x000fe20003800000 */
[----:B------:R-:W-:Y:S02]  /*1d060*/  IMAD.MOV.U32 R13, RZ, RZ, R2 ;  /* 0x000000ffff0d7224 */ /* 0x000fe400078e0002 */
[----:B------:R-:W-:Y:S02]  /*1d070*/  IMAD.MOV.U32 R12, RZ, RZ, 0x1 ;  /* 0x00000001ff0c7424 */ /* 0x000fe400078e00ff */
[----:B------:R-:W-:Y:S02]  /*1d080*/  IMAD.MOV.U32 R11, RZ, RZ, RZ ;  /* 0x000000ffff0b7224 */ /* 0x000fe400078e00ff */
[----:B------:R-:W-:-:S07]  /*1d090*/  IMAD.MOV.U32 R15, RZ, RZ, -0x1 ;  /* 0xffffffffff0f7424 */ /* 0x000fce00078e00ff */
[----:B------:R-:W-:Y:S05]  /*1d0a0*/  WARPSYNC.COLLECTIVE R15, `(.L_x_723) ;  /* 0x000000000f087348 */ /* 0x000fea0003c00000 */
[----:B------:R0:W1:Y:S02]  /*1d0b0*/  SHFL.UP P6, R14, R13, R12, R11 ;  /* 0x0400000c0d0e7389 */ /* 0x00006400000c000b */
[----:B01----:R-:W-:Y:S01]  /*1d0c0*/  ENDCOLLECTIVE ;  /* 0x000000000000791b */ /* 0x003fe20003800000 */
.L_x_723:
[----:B------:R-:W-:Y:S05]  /*1d0d0*/  BSYNC B0 ;  /* 0x0000000000007941 */ /* 0x000fea0003800000 */
.L_x_722:
[----:B------:R-:W-:Y:S02]  /*1d0e0*/  IMAD.MOV.U32 R3, RZ, RZ, R14 ;  /* 0x000000ffff037224 */ /* 0x000fe400078e000e */
[----:B------:R-:W-:Y:S02]  /*1d0f0*/  IMAD.MOV.U32 R12, RZ, RZ, 0x2 ;  /* 0x00000002ff0c7424 */ /* 0x000fe400078e00ff */
[----:B------:R-:W-:Y:S01]  /*1d100*/  IMAD.MOV.U32 R11, RZ, RZ, RZ ;  /* 0x000000ffff0b7224 */ /* 0x000fe200078e00ff */
[----:B------:R-:W-:Y:S01]  /*1d110*/  SEL R3, R3, RZ, P1 ;  /* 0x000000ff03037207 */ /* 0x000fe20000800000 */
[----:B------:R-:W-:-:S04]  /*1d120*/  IMAD.MOV.U32 R15, RZ, RZ, -0x1 ;  /* 0xffffffffff0f7424 */ /* 0x000fc800078e00ff */
[----:B------:R-:W-:-:S04]  /*1d130*/  IMAD.IADD R2, R2, 0x1, R3 ;  /* 0x0000000102027824 */ /* 0x000fc800078e0203 */
[----:B------:R-:W-:-:S07]  /*1d140*/  IMAD.MOV.U32 R13, RZ, RZ, R2 ;  /* 0x000000ffff0d7224 */ /* 0x000fce00078e0002 */
[----:B------:R-:W-:Y:S05]  /*1d150*/  WARPSYNC.COLLECTIVE R15, `(.L_x_724) ;  /* 0x000000000f087348 */ /* 0x000fea0003c00000 */
[----:B------:R0:W1:Y:S02]  /*1d160*/  SHFL.UP P6, R14, R13, R12, R11 ;  /* 0x0400000c0d0e7389 */ /* 0x00006400000c000b */
[----:B01----:R-:W-:Y:S01]  /*1d170*/  ENDCOLLECTIVE ;  /* 0x000000000000791b */ /* 0x003fe20003800000 */
.L_x_724:
        /* <DEDUP_REMOVED lines=8> */
.L_x_725:
        /* <DEDUP_REMOVED lines=8> */
.L_x_726:
        /* <DEDUP_REMOVED lines=8> */
.L_x_727:
[----:B------:R-:W-:Y:S02]  /*1d300*/  IMAD.MOV.U32 R12, RZ, RZ, 0x1f ;  /* 0x0000001fff0c7424 */ /* 0x000fe400078e00ff */
[----:B------:R-:W-:Y:S01]  /*1d310*/  IMAD.MOV.U32 R11, RZ, RZ, 0x1f ;  /* 0x0000001fff0b7424 */ /* 0x000fe200078e00ff */
[----:B------:R-:W-:-:S04]  /*1d320*/  MOV R3, R14 ;  /* 0x0000000e00037202 */ /* 0x000fc80000000f00 */
[----:B------:R-:W-:-:S05]  /*1d330*/  SEL R3, R3, RZ, P5 ;  /* 0x000000ff03037207 */ /* 0x000fca0002800000 */
[----:B------:R-:W-:-:S04]  /*1d340*/  IMAD.IADD R2, R2, 0x1, R3 ;  /* 0x0000000102027824 */ /* 0x000fc800078e0203 */
[----:B------:R-:W-:-:S07]  /*1d350*/  IMAD.MOV.U32 R13, RZ, RZ, R2 ;  /* 0x000000ffff0d7224 */ /* 0x000fce00078e0002 */
[----:B------:R-:W-:Y:S05]  /*1d360*/  WARPSYNC.COLLECTIVE R15, `(.L_x_728) ;  /* 0x000000000f087348 */ /* 0x000fea0003c00000 */
[----:B------:R0:W1:Y:S02]  /*1d370*/  SHFL.IDX P6, R14, R13, R12, R11 ;  /* 0x0000000c0d0e7389 */ /* 0x00006400000c000b */
[----:B01----:R-:W-:Y:S01]  /*1d380*/  ENDCOLLECTIVE ;  /* 0x000000000000791b */ /* 0x003fe20003800000 */
.L_x_728:
[----:B------:R-:W-:Y:S01]  /*1d390*/  IMAD.MOV.U32 R8, RZ, RZ, R14 ;  /* 0x000000ffff087224 */ /* 0x000fe200078e000e */
[----:B------:R-:W-:Y:S06]  /*1d3a0*/  BRA `(.L_x_729) ;  /* 0xffffffcc00607947 */ /* 0x000fec000383ffff */
.L_x_609:
[----:B------:R-:W-:Y:S01]  /*1d3b0*/  BSSY B0, `(.L_x_730) ;  /* 0x0000006000007945 */ /* 0x000fe20003800000 */
[----:B------:R-:W-:Y:S01]  /*1d3c0*/  PLOP3.LUT P6, PT, P6, PT, PT, 0x8, 0x0 ;  /* 0x000000000000781c */ /* 0x000fe200037ce170 */
[----:B------:R-:W-:-:S12]  /*1d3d0*/  IMAD.MOV.U32 R15, RZ, RZ, -0x1 ;  /* 0xffffffffff0f7424 */ /* 0x000fd800078e00ff */
[----:B0-----:R-:W-:Y:S05]  /*1d3e0*/  WARPSYNC.COLLECTIVE R15, `(.L_x_731) ;  /* 0x000000000f087348 */ /* 0x001fea0003c00000 */
[----:B------:R-:W-:Y:S01]  /*1d3f0*/  VOTE.ANY R14, PT, P6 ;  /* 0x00000000000e7806 */ /* 0x000fe200030e0100 */
[----:B0-----:R-:W-:Y:S06]  /*1d400*/  ENDCOLLECTIVE ;  /* 0x000000000000791b */ /* 0x001fec0003800000 */
.L_x_731:
[----:B------:R-:W-:Y:S05]  /*1d410*/  BSYNC B0 ;  /* 0x0000000000007941 */ /* 0x000fea0003800000 */
.L_x_730:
[----:B------:R-:W-:Y:S02]  /*1d420*/  IMAD.MOV.U32 R7, RZ, RZ, R14 ;  /* 0x000000ffff077224 */ /* 0x000fe400078e000e */
[----:B------:R-:W-:Y:S02]  /*1d430*/  IMAD.MOV.U32 R13, RZ, RZ, R5 ;  /* 0x000000ffff0d7224 */ /* 0x000fe400078e0005 */
[----:B------:R-:W0:Y:S01]  /*1d440*/  POPC R4, R7 ;  /* 0x0000000700047309 */ /* 0x000e220000000000 */
[----:B------:R-:W-:Y:S02]  /*1d450*/  IMAD.MOV.U32 R11, RZ, RZ, 0x1f ;  /* 0x0000001fff0b7424 */ /* 0x000fe400078e00ff */
[----:B------:R-:W-:Y:S02]  /*1d460*/  IMAD.MOV.U32 R15, RZ, RZ, -0x1 ;  /* 0xffffffffff0f7424 */ /* 0x000fe400078e00ff */
[----:B0-----:R-:W-:-:S07]  /*1d470*/  IMAD.MOV.U32 R12, RZ, RZ, R4 ;  /* 0x000000ffff0c7224 */ /* 0x001fce00078e0004 */
[----:B------:R-:W-:Y:S05]  /*1d480*/  WARPSYNC.COLLECTIVE R15, `(.L_x_732) ;  /* 0x000000000f087348 */ /* 0x000fea0003c00000 */
[----:B------:R0:W1:Y:S02]  /*1d490*/  SHFL.IDX P6, R14, R13, R12, R11 ;  /* 0x0000000c0d0e7389 */ /* 0x00006400000c000b */
[----:B01----:R-:W-:Y:S01]  /*1d4a0*/  ENDCOLLECTIVE ;  /* 0x000000000000791b */ /* 0x003fe20003800000 */
.L_x_732:
[----:B------:R-:W-:Y:S02]  /*1d4b0*/  IMAD.MOV.U32 R13, RZ, RZ, R6 ;  /* 0x000000ffff0d7224 */ /* 0x000fe400078e0006 */
[----:B------:R-:W-:-:S07]  /*1d4c0*/  IMAD.MOV.U32 R5, RZ, RZ, R14 ;  /* 0x000000ffff057224 */ /* 0x000fce00078e000e */
[----:B------:R-:W-:Y:S05]  /*1d4d0*/  WARPSYNC.COLLECTIVE R15, `(.L_x_733) ;  /* 0x000000000f087348 */ /* 0x000fea0003c00000 */
[----:B------:R0:W1:Y:S02]  /*1d4e0*/  SHFL.IDX P6, R14, R13, R12, R11 ;  /* 0x0000000c0d0e7389 */ /* 0x00006400000c000b */
[----:B01----:R-:W-:Y:S01]  /*1d4f0*/  ENDCOLLECTIVE ;  /* 0x000000000000791b */ /* 0x003fe20003800000 */
.L_x_733:
[----:B------:R-:W-:Y:S01]  /*1d500*/  IMAD.MOV.U32 R6, RZ, RZ, R14 ;  /* 0x000000ffff067224 */ /* 0x000fe200078e000e */
[----:B------:R-:W-:Y:S06]  /*1d510*/  BRA `(.L_x_734) ;  /* 0xffffffcc00407947 */ /* 0x000fec000383ffff */
.L_x_611:
[----:B------:R-:W-:Y:S01]  /*1d520*/  BSSY B0, `(.L_x_735) ;  /* 0x0000007000007945 */ /* 0x000fe20003800000 */
[----:B------:R-:W-:Y:S02]  /*1d530*/  IMAD.MOV.U32 R13, RZ, RZ, R2 ;  /* 0x000000ffff0d7224 */ /* 0x000fe400078e0002 */
[----:B------:R-:W-:Y:S02]  /*1d540*/  IMAD.MOV.U32 R11, RZ, RZ, 0x1f ;  /* 0x0000001fff0b7424 */ /* 0x000fe400078e00ff */
[----:B------:R-:W-:-:S07]  /*1d550*/  IMAD.MOV.U32 R15, RZ, RZ, -0x1 ;  /* 0xffffffffff0f7424 */ /* 0x000fce00078e00ff */
[----:B0123--:R-:W-:Y:S05]  /*1d560*/  WARPSYNC.COLLECTIVE R15, `(.L_x_736) ;  /* 0x000000000f087348 */ /* 0x00ffea0003c00000 */
[----:B------:R4:W0:Y:S02]  /*1d570*/  SHFL.IDX P6, R14, R13, R12, R11 ;  /* 0x0000000c0d0e7389 */ /* 0x00082400000c000b */
[----:B01234-:R-:W-:Y:S01]  /*1d580*/  ENDCOLLECTIVE ;  /* 0x000000000000791b */ /* 0x01ffe20003800000 */
.L_x_736:
[----:B------:R-:W-:Y:S05]  /*1d590*/  BSYNC B0 ;  /* 0x0000000000007941 */ /* 0x000fea0003800000 */
.L_x_735:
[----:B------:R-:W-:Y:S01]  /*1d5a0*/  IMAD.MOV.U32 R2, RZ, RZ, R14 ;  /* 0x000000ffff027224 */ /* 0x000fe200078e000e */
[----:B------:R-:W-:Y:S06]  /*1d5b0*/  BRA `(.L_x_737) ;  /* 0xffffffcc00307947 */ /* 0x000fec000383ffff */
.L_x_615:
[----:B0-----:R0:W1:Y:S02]  /*1d5c0*/  SYNCS.PHASECHK.TRANS64.TRYWAIT P0, [R5+URZ+0x19c20], R0 ;  /* 0x019c2000050075a7 */ /* 0x001064000800017f */
[----:B-1----:R-:W-:Y:S05]  /*1d5d0*/  @!P0 NANOSLEEP.SYNCS 0x989680 ;  /* 0x009896800000895d */ /* 0x002fea0003900000 */
[----:B------:R-:W1:Y:S02]  /*1d5e0*/  @!P0 SYNCS.PHASECHK.TRANS64 P0, [R5+URZ+0x19c20], R0 ;  /* 0x019c2000050085a7 */ /* 0x000e64000800007f */
[----:B-1----:R-:W-:Y:S05]  /*1d5f0*/  @!P0 BRA `(.L_x_615) ;  /* 0xfffffffc00f08947 */ /* 0x002fea000383ffff */
[----:B------:R-:W-:Y:S05]  /*1d600*/  BRA `(.L_x_738) ;  /* 0xffffffd000947947 */ /* 0x000fea000383ffff */
.L_x_616:
        /* <DEDUP_REMOVED lines=11> */
.L_x_740:
[----:B------:R-:W-:Y:S05]  /*1d6c0*/  BSYNC B0 ;  /* 0x0000000000007941 */ /* 0x000fea0003800000 */
.L_x_739:
[----:B------:R-:W-:Y:S05]  /*1d6d0*/  BRA `(.L_x_741) ;  /* 0xffffffd0007c7947 */ /* 0x000fea000383ffff */
.L_x_617:
[----:B------:R-:W-:Y:S01]  /*1d6e0*/  BSSY B0, `(.L_x_742) ;  /* 0x0000006000007945 */ /* 0x000fe20003800000 */
[----:B------:R-:W-:-:S07]  /*1d6f0*/  IMAD.MOV.U32 R15, RZ, RZ, -0x1 ;  /* 0xffffffffff0f7424 */ /* 0x000fce00078e00ff */
[----:B0-----:R-:W-:Y:S05]  /*1d700*/  WARPSYNC.COLLECTIVE R15, `(.L_x_743) ;  /* 0x000000000f0c7348 */ /* 0x001fea0003c00000 */
[----:B------:R-:W-:Y:S02]  /*1d710*/  ELECT P6, UR62, PT ;  /* 0x00000000003e782f */ /* 0x000fe400038c0000 */
[----:B------:R-:W-:Y:S01]  /*1d720*/  MOV R14, UR62 ;  /* 0x0000003e000e7c02 */ /* 0x000fe20008000f00 */
[----:B0-----:R-:W-:Y:S10]  /*1d730*/  ENDCOLLECTIVE ;  /* 0x000000000000791b */ /* 0x001ff40003800000 */
.L_x_743:
[----:B------:R-:W-:Y:S05]  /*1d740*/  BSYNC B0 ;  /* 0x0000000000007941 */ /* 0x000fea0003800000 */
.L_x_742:
[----:B------:R-:W-:Y:S05]  /*1d750*/  BRA `(.L_x_744) ;  /* 0xffffffd000707947 */ /* 0x000fea000383ffff */
.L_x_619:
[----:B0-----:R0:W1:Y:S02]  /*1d760*/  SYNCS.PHASECHK.TRANS64.TRYWAIT P1, [R3+URZ+0x19c40], R2 ;  /* 0x019c4002030075a7 */ /* 0x001064000802017f */
[----:B-1----:R-:W-:Y:S05]  /*1d770*/  @!P1 NANOSLEEP.SYNCS 0x989680 ;  /* 0x009896800000995d */ /* 0x002fea0003900000 */
[----:B------:R-:W1:Y:S02]  /*1d780*/  @!P1 SYNCS.PHASECHK.TRANS64 P1, [R3+URZ+0x19c40], R2 ;  /* 0x019c4002030095a7 */ /* 0x000e64000802007f */
[----:B-1----:R-:W-:Y:S05]  /*1d790*/  @!P1 BRA `(.L_x_619) ;  /* 0xfffffffc00f09947 */ /* 0x002fea000383ffff */
[----:B------:R-:W-:Y:S05]  /*1d7a0*/  BRA `(.L_x_745) ;  /* 0xffffffd000907947 */ /* 0x000fea000383ffff */
.L_x_621:
[----:B-1----:R1:W2:Y:S02]  /*1d7b0*/  SYNCS.PHASECHK.TRANS64.TRYWAIT P1, [R19+URZ+0x19c40], R0 ;  /* 0x019c4000130075a7 */ /* 0x0022a4000802017f */
[----:B--2---:R-:W-:Y:S05]  /*1d7c0*/  @!P1 NANOSLEEP.SYNCS 0x989680 ;  /* 0x009896800000995d */ /* 0x004fea0003900000 */
[----:B------:R-:W2:Y:S02]  /*1d7d0*/  @!P1 SYNCS.PHASECHK.TRANS64 P1, [R19+URZ+0x19c40], R0 ;  /* 0x019c4000130095a7 */ /* 0x000ea4000802007f */
[----:B--2---:R-:W-:Y:S05]  /*1d7e0*/  @!P1 BRA `(.L_x_621) ;  /* 0xfffffffc00f09947 */ /* 0x004fea000383ffff */
[----:B------:R-:W-:Y:S05]  /*1d7f0*/  BRA `(.L_x_746) ;  /* 0xffffffd0009c7947 */ /* 0x000fea000383ffff */
.L_x_623:
[----:B--2---:R2:W3:Y:S02]  /*1d800*/  SYNCS.PHASECHK.TRANS64.TRYWAIT P1, [R3+URZ+0x19c60], R2 ;  /* 0x019c6002030075a7 */ /* 0x0044e4000802017f */
[----:B---3--:R-:W-:Y:S05]  /*1d810*/  @!P1 NANOSLEEP.SYNCS 0x989680 ;  /* 0x009896800000995d */ /* 0x008fea0003900000 */
[----:B------:R-:W3:Y:S02]  /*1d820*/  @!P1 SYNCS.PHASECHK.TRANS64 P1, [R3+URZ+0x19c60], R2 ;  /* 0x019c6002030095a7 */ /* 0x000ee4000802007f */
[----:B---3--:R-:W-:Y:S05]  /*1d830*/  @!P1 BRA `(.L_x_623) ;  /* 0xfffffffc00f09947 */ /* 0x008fea000383ffff */
[----:B------:R-:W-:Y:S05]  /*1d840*/  BRA `(.L_x_747) ;  /* 0xffffffd000987947 */ /* 0x000fea000383ffff */
.L_x_625:
[----:B---3--:R3:W4:Y:S02]  /*1d850*/  SYNCS.PHASECHK.TRANS64.TRYWAIT P1, [R19+URZ+0x19c60], R0 ;  /* 0x019c6000130075a7 */ /* 0x008724000802017f */
[----:B----4-:R-:W-:Y:S05]  /*1d860*/  @!P1 NANOSLEEP.SYNCS 0x989680 ;  /* 0x009896800000995d */ /* 0x010fea0003900000 */
[----:B------:R-:W4:Y:S02]  /*1d870*/  @!P1 SYNCS.PHASECHK.TRANS64 P1, [R19+URZ+0x19c60], R0 ;  /* 0x019c6000130095a7 */ /* 0x000f24000802007f */
[----:B----4-:R-:W-:Y:S05]  /*1d880*/  @!P1 BRA `(.L_x_625) ;  /* 0xfffffffc00f09947 */ /* 0x010fea000383ffff */
[----:B------:R-:W-:Y:S05]  /*1d890*/  BRA `(.L_x_748) ;  /* 0xffffffd000947947 */ /* 0x000fea000383ffff */
.L_x_627:
[----:B----4-:R4:W0:Y:S02]  /*1d8a0*/  SYNCS.PHASECHK.TRANS64.TRYWAIT P1, [R3+URZ+0x19c80], R2 ;  /* 0x019c8002030075a7 */ /* 0x010824000802017f */
[----:B0-----:R-:W-:Y:S05]  /*1d8b0*/  @!P1 NANOSLEEP.SYNCS 0x989680 ;  /* 0x009896800000995d */ /* 0x001fea0003900000 */
[----:B------:R-:W0:Y:S02]  /*1d8c0*/  @!P1 SYNCS.PHASECHK.TRANS64 P1, [R3+URZ+0x19c80], R2 ;  /* 0x019c8002030095a7 */ /* 0x000e24000802007f */
[----:B0-----:R-:W-:Y:S05]  /*1d8d0*/  @!P1 BRA `(.L_x_627) ;  /* 0xfffffffc00f09947 */ /* 0x001fea000383ffff */
[----:B------:R-:W-:Y:S05]  /*1d8e0*/  BRA `(.L_x_749) ;  /* 0xffffffd000907947 */ /* 0x000fea000383ffff */
.L_x_750:
        /* <DEDUP_REMOVED lines=9> */
.L_x_2539:


//--------------------- .text._ZN7cutlass13device_kernelIN5flash11enable_sm90INS1_16FlashAttnFwdSm90INS1_25CollectiveMainloopFwdSm90ILi2EN4cute5tupleIJNS5_1CILi1EEES8_S8_EEENS6_IJNS7_ILi192EEENS7_ILi128EEENS7_ILi96EEEEEELi96ENS_12float_e4m3_tEfNS_4arch4Sm90ELb0ELb1ELb0ELb0ELb1ELb0ELb0ELb1ELb1ELb1ELb1ELb0EEENS1_21CollectiveEpilogueFwdINS6_IJSA_SC_SB_EEES9_NS_10bfloat16_tESG_Li384ELb0ELb1ELb1ELb1EEENS1_19SingleTileSchedulerILb0ELb1ELb1ELi192EEEEEEEEEvNT_6ParamsE --------------------------
	.section	.text._ZN7cutlass13device_kernelIN5flash11enable_sm90INS1_16FlashAttnFwdSm90INS1_25CollectiveMainloopFwdSm90ILi2EN4cute5tupleIJNS5_1CILi1EEES8_S8_EEENS6_IJNS7_ILi192EEENS7_ILi128EEENS7_ILi96EEEEEELi96ENS_12float_e4m3_tEfNS_4arch4Sm90ELb0ELb1ELb0ELb0ELb1ELb0ELb0ELb1ELb1ELb1ELb1ELb0EEENS1_21CollectiveEpilogueFwdINS6_IJSA_SC_SB_EEES9_NS_10bfloat16_tESG_Li384ELb0ELb1ELb1ELb1EEENS1_19SingleTileSchedulerILb0ELb1ELb1ELi192EEEEEEEEEvNT_6ParamsE,"ax",@progbits
	.align	128
.text._ZN7cutlass13device_kernelIN5flash11enable_sm90INS1_16FlashAttnFwdSm90INS1_25CollectiveMainloopFwdSm90ILi2EN4cute5tupleIJNS5_1CILi1EEES8_S8_EEENS6_IJNS7_ILi192EEENS7_ILi128EEENS7_ILi96EEEEEELi96ENS_12float_e4m3_tEfNS_4arch4Sm90ELb0ELb1ELb0ELb0ELb1ELb0ELb0ELb1ELb1ELb1ELb1ELb0EEENS1_21CollectiveEpilogueFwdINS6_IJSA_SC_SB_EEES9_NS_10bfloat16_tESG_Li384ELb0ELb1ELb1ELb1EEENS1_19SingleTileSchedulerILb0ELb1ELb1ELi192EEEEEEEEEvNT_6ParamsE:
        .type           _ZN7cutlass13device_kernelIN5flash11enable_sm90INS1_16FlashAttnFwdSm90INS1_25CollectiveMainloopFwdSm90ILi2EN4cute5tupleIJNS5_1CILi1EEES8_S8_EEENS6_IJNS7_ILi192EEENS7_ILi128EEENS7_ILi96EEEEEELi96ENS_12float_e4m3_tEfNS_4arch4Sm90ELb0ELb1ELb0ELb0ELb1ELb0ELb0ELb1ELb1ELb1ELb1ELb0EEENS1_21CollectiveEpilogueFwdINS6_IJSA_SC_SB_EEES9_NS_10bfloat16_tESG_Li384ELb0ELb1ELb1ELb1EEENS1_19SingleTileSchedulerILb0ELb1ELb1ELi192EEEEEEEEEvNT_6ParamsE,@function
        .size           _ZN7cutlass13device_kernelIN5flash11enable_sm90INS1_16FlashAttnFwdSm90INS1_25CollectiveMainloopFwdSm90ILi2EN4cute5tupleIJNS5_1CILi1EEES8_S8_EEENS6_IJNS7_ILi192EEENS7_ILi128EEENS7_ILi96EEEEEELi96ENS_12float_e4m3_tEfNS_4arch4Sm90ELb0ELb1ELb0ELb0ELb1ELb0ELb0ELb1ELb1ELb1ELb1ELb0EEENS1_21CollectiveEpilogueFwdINS6_IJSA_SC_SB_EEES9_NS_10bfloat16_tESG_Li384ELb0ELb1ELb1ELb1EEENS1_19SingleTileSchedulerILb0ELb1ELb1ELi192EEEEEEEEEvNT_6ParamsE,(.L_x_2540 - _ZN7cutlass13device_kernelIN5flash11enable_sm90INS1_16FlashAttnFwdSm90INS1_25CollectiveMainloopFwdSm90ILi2EN4cute5tupleIJNS5_1CILi1EEES8_S8_EEENS6_IJNS7_ILi192EEENS7_ILi128EEENS7_ILi96EEEEEELi96ENS_12float_e4m3_tEfNS_4arch4Sm90ELb0ELb1ELb0ELb0ELb1ELb0ELb0ELb1ELb1ELb1ELb1ELb0EEENS1_21CollectiveEpilogueFwdINS6_IJSA_SC_SB_EEES9_NS_10bfloat16_tESG_Li384ELb0ELb1ELb1ELb1EEENS1_19SingleTileSchedulerILb0ELb1ELb1ELi192EEEEEEEEEvNT_6ParamsE)
        .other          _ZN7cutlass13device_kernelIN5flash11enable_sm90INS1_16FlashAttnFwdSm90INS1_25CollectiveMainloopFwdSm90ILi2EN4cute5tupleIJNS5_1CILi1EEES8_S8_EEENS6_IJNS7_ILi192EEENS7_ILi128EEENS7_ILi96EEEEEELi96ENS_12float_e4m3_tEfNS_4arch4Sm90ELb0ELb1ELb0ELb0ELb1ELb0ELb0ELb1ELb1ELb1ELb1ELb0EEENS1_21CollectiveEpilogueFwdINS6_IJSA_SC_SB_EEES9_NS_10bfloat16_tESG_Li384ELb0ELb1ELb1ELb1EEENS1_19SingleTileSchedulerILb0ELb1ELb1ELi192EEEEEEEEEvNT_6ParamsE,@"STO_CUDA_ENTRY STV_DEFAULT"
_ZN7cutlass13device_kernelIN5flash11enable_sm90INS1_16FlashAttnFwdSm90INS1_25CollectiveMainloopFwdSm90ILi2EN4cute5tupleIJNS5_1CILi1EEES8_S8_EEENS6_IJNS7_ILi192EEENS7_ILi128EEENS7_ILi96EEEEEELi96ENS_12float_e4m3_tEfNS_4arch4Sm90ELb0ELb1ELb0ELb0ELb1ELb0ELb0ELb1ELb1ELb1ELb1ELb0EEENS1_21CollectiveEpilogueFwdINS6_IJSA_SC_SB_EEES9_NS_10bfloat16_tESG_Li384ELb0ELb1ELb1ELb1EEENS1_19SingleTileSchedulerILb0ELb1ELb1ELi192EEEEEEEEEvNT_6ParamsE:
        /* <DEDUP_REMOVED lines=45> */
.L_x_751:
        /* <DEDUP_REMOVED lines=22> */
.L_x_752:
        /* <DEDUP_REMOVED lines=18> */
.L_x_753:
        /* <DEDUP_REMOVED lines=22> */
.L_x_754:
        /* <DEDUP_REMOVED lines=23> */
.L_x_755:
        /* <DEDUP_REMOVED lines=9> */
.L_x_758:
        /* <DEDUP_REMOVED lines=24> */
[----:B------:R-:W-:Y:S01]  /*0a30*/  UISETP.NE.AND.EX UP0, UPT, UR5, URZ, UPT, UP0 ;  /* 0x0000003f0500728c */ /* 0x000fe2000bf05300 */
[----:B------:R-:W0:Y:S01]  /*0a40*/  LDC.64 R8, c[0x0][0x418] ;  /* 0x00010600ff087b82 */ /* 0x000e220000000a00 */
[----:B------:R-:W-:Y:S02]  /*0a50*/  UISETP.NE.AND.EX UP1, UPT, UR9, URZ, UPT, UP1 ;  /* 0x0000003f0900728c */ /* 0x000fe4000bf25310 */
[----:B------:R-:W-:-:S02]  /*0a60*/  USHF.R.S32.HI UR41, URZ, 0x1f, UR39 ;  /* 0x0000001f3f297899 */ /* 0x000fc40008011427 */
[----:B------:R-:W-:Y:S02]  /*0a70*/  PLOP3.LUT P0, PT, PT, PT, UP0, 0x80, 0x0 ;  /* 0x000000000000781c */ /* 0x000fe40003f0f008 */
[----:B------:R-:W-:Y:S01]  /*0a80*/  PLOP3.LUT P1, PT, PT, PT, UP1, 0x80, 0x0 ;  /* 0x000000000000781c */ /* 0x000fe20003f2f018 */
[----:B------:R-:W1:Y:S02]  /*0a90*/  LDC R6, c[0x0][0x288] ;  /* 0x0000a200ff067b82 */ /* 0x000e640000000800 */
[----:B------:R-:W-:Y:S02]  /*0aa0*/  @UP0 ULDC.64 UR12, c[0x0][0x9a8] ;  /* 0x00026a00000c0ab9 */ /* 0x000fe40000000a00 */
[----:B------:R-:W-:Y:S01]  /*0ab0*/  @UP1 ULDC.64 UR16, c[0x0][0x9b8] ;  /* 0x00026e0000101ab9 */ /* 0x000fe20000000a00 */
[----:B------:R-:W-:Y:S02]  /*0ac0*/  @UP0 UIMAD UR7, UR41, UR12, URZ ;  /* 0x0000000c290702a4 */ /* 0x000fe4000f8e023f */
[----:B------:R-:W-:Y:S01]  /*0ad0*/  @UP1 UIMAD UR15, UR41, UR16, URZ ;  /* 0x00000010290f12a4 */ /* 0x000fe2000f8e023f */
[----:B------:R-:W2:Y:S01]  /*0ae0*/  LDC R17, c[0x0][0x424] ;  /* 0x00010900ff117b82 */ /* 0x000ea20000000800 */
[----:B------:R-:W-:-:S02]  /*0af0*/  @UP0 UIMAD UR14, UR39, UR13, UR7 ;  /* 0x0000000d270e02a4 */ /* 0x000fc4000f8e0207 */
[----:B------:R-:W-:Y:S02]  /*0b00*/  @UP0 UIMAD.WIDE.U32 UR10, UR39, UR12, URZ ;  /* 0x0000000c270a02a5 */ /* 0x000fe4000f8e003f */
[----:B------:R-:W-:Y:S02]  /*0b10*/  @UP0 USHF.R.S32.HI UR7, URZ, 0x1f, UR40 ;  /* 0x0000001f3f070899 */ /* 0x000fe40008011428 */
[----:B------:R-:W-:Y:S01]  /*0b20*/  @UP1 UIMAD.WIDE.U32 UR12, UR39, UR16, URZ ;  /* 0x00000010270c12a5 */ /* 0x000fe2000f8e003f */
[----:B------:R-:W3:Y:S01]  /*0b30*/  LDC R10, c[0x0][0x2f0] ;  /* 0x0000bc00ff0a7b82 */ /* 0x000ee20000000800 */
[----:B------:R-:W-:Y:S02]  /*0b40*/  @UP1 UIMAD UR15, UR39, UR17, UR15 ;  /* 0x00000011270f12a4 */ /* 0x000fe4000f8e020f */
[----:B------:R-:W-:Y:S01]  /*0b50*/  @UP1 USHF.R.S32.HI UR20, URZ, 0x1f, UR40 ;  /* 0x0000001f3f141899 */ /* 0x000fe20008011428 */
[----:B------:R-:W-:Y:S01]  /*0b60*/  @UP0 ULDC.64 UR16, c[0x0][0x9b0] ;  /* 0x00026c0000100ab9 */ /* 0x000fe20000000a00 */
[----:B------:R-:W-:Y:S01]  /*0b70*/  @UP1 ULDC.64 UR18, c[0x0][0x9c0] ;  /* 0x0002700000121ab9 */ /* 0x000fe20000000a00 */
[----:B------:R-:W-:-:S02]  /*0b80*/  @UP0 UIMAD UR7, UR7, UR16, URZ ;  /* 0x00000010070702a4 */ /* 0x000fc4000f8e023f */
[----:B------:R-:W-:Y:S02]  /*0b90*/  @UP0 UIADD3 UR11, UR11, UR14, URZ ;  /* 0x0000000e0b0b0290 */ /* 0x000fe4000fffe03f */
[----:B------:R-:W-:Y:S02]  /*0ba0*/  @UP1 UIMAD UR14, UR20, UR18, URZ ;  /* 0x00000012140e12a4 */ /* 0x000fe4000f8e023f */
[----:B------:R-:W-:Y:S02]  /*0bb0*/  @UP1 UIADD3 UR13, UR13, UR15, URZ ;  /* 0x0000000f0d0d1290 */ /* 0x000fe4000fffe03f */
[----:B------:R-:W-:Y:S02]  /*0bc0*/  @UP0 UIMAD UR7, UR40, UR17, UR7 ;  /* 0x00000011280702a4 */ /* 0x000fe4000f8e0207 */
[----:B------:R-:W-:Y:S02]  /*0bd0*/  @UP0 UIMAD.WIDE.U32 UR10, UR40, UR16, UR10 ;  /* 0x00000010280a02a5 */ /* 0x000fe4000f8e000a */
[----:B------:R-:W-:-:S02]  /*0be0*/  @UP1 UIMAD UR14, UR40, UR19, UR14 ;  /* 0x00000013280e12a4 */ /* 0x000fc4000f8e020e */
[----:B------:R-:W-:Y:S02]  /*0bf0*/  @UP1 UIMAD.WIDE.U32 UR12, UR40, UR18, UR12 ;  /* 0x00000012280c12a5 */ /* 0x000fe4000f8e000c */
[----:B------:R-:W-:Y:S02]  /*0c00*/  @UP0 UIADD3 UR11, UR11, UR7, URZ ;  /* 0x000000070b0b0290 */ /* 0x000fe4000fffe03f */
[----:B------:R-:W-:Y:S02]  /*0c10*/  @UP0 ULEA UR4, UP2, UR10, UR4, 0x2 ;  /* 0x000000040a040291 */ /* 0x000fe4000f84103f */
[----:B------:R-:W-:Y:S02]  /*0c20*/  @UP1 UIADD3 UR7, UR13, UR14, URZ ;  /* 0x0000000e0d071290 */ /* 0x000fe4000fffe03f */
[----:B------:R-:W-:Y:S02]  /*0c30*/  @UP1 ULEA UR8, UP3, UR12, UR8, 0x2 ;  /* 0x000000080c081291 */ /* 0x000fe4000f86103f */
[----:B------:R-:W-:Y:S01]  /*0c40*/  @UP0 ULEA.HI.X UR5, UR10, UR5, UR11, 0x2, UP2 ;  /* 0x000000050a050291 */ /* 0x000fe200090f140b */
[----:B------:R-:W-:Y:S01]  /*0c50*/  IMAD.U32 R2, RZ, RZ, UR4 ;  /* 0x00000004ff027e24 */ /* 0x000fe2000f8e00ff */
[----:B------:R-:W-:-:S02]  /*0c60*/  @UP1 ULEA.HI.X UR9, UR12, UR9, UR7, 0x2, UP3 ;  /* 0x000000090c091291 */ /* 0x000fc400098f1407 */
[----:B------:R-:W-:Y:S01]  /*0c70*/  IMAD.U32 R4, RZ, RZ, UR8 ;  /* 0x00000008ff047e24 */ /* 0x000fe2000f8e00ff */
[----:B------:R-:W4:Y:S01]  /*0c80*/  S2UR UR47, SR_CTAID.X ;  /* 0x00000000002f79c3 */ /* 0x000f220000002500 */
[----:B------:R-:W-:Y:S01]  /*0c90*/  IMAD.U32 R3, RZ, RZ, UR5 ;  /* 0x00000005ff037e24 */ /* 0x000fe2000f8e00ff */
[----:B------:R-:W-:Y:S01]  /*0ca0*/  ULDC UR4, c[0x0][0x448] ;  /* 0x0001120000047ab9 */ /* 0x000fe20000000800 */
[----:B------:R-:W-:Y:S01]  /*0cb0*/  IMAD.U32 R5, RZ, RZ, UR9 ;  /* 0x00000009ff057e24 */ /* 0x000fe2000f8e00ff */
[----:B------:R-:W-:Y:S02]  /*0cc0*/  ULDC UR11, c[0x0][0x988] ;  /* 0x00026200000b7ab9 */ /* 0x000fe40000000800 */
[----:B------:R1:W5:Y:S04]  /*0cd0*/  @P0 LDG.E R7, desc[UR36][R2.64] ;  /* 0x0000002402070981 */ /* 0x000368000c1e1900 */
[----:B------:R-:W5:Y:S01]  /*0ce0*/  @P1 LDG.E R0, desc[UR36][R4.64] ;  /* 0x0000002404001981 */ /* 0x000f62000c1e1900 */
[----:B0-----:R-:W-:Y:S01]  /*0cf0*/  ISETP.NE.U32.AND P0, PT, R8, RZ, PT ;  /* 0x000000ff0800720c */ /* 0x001fe20003f05070 */
[----:B------:R-:W-:Y:S01]  /*0d00*/  UISETP.NE.AND UP5, UPT, UR4, 0x1, UPT ;  /* 0x000000010400788c */ /* 0x000fe2000bfa5270 */
[----:B------:R-:W-:-:S02]  /*0d10*/  VIADD R22, R22, 0xffffff80 ;  /* 0xffffff8016167836 */ /* 0x000fc40000000000 */
[----:B------:R-:W-:Y:S01]  /*0d20*/  ISETP.NE.AND.EX P0, PT, R9, RZ, PT, P0 ;  /* 0x000000ff0900720c */ /* 0x000fe20003f05300 */
[----:B------:R-:W-:Y:S01]  /*0d30*/  ULDC.64 UR4, c[0x0][0x9e0] ;  /* 0x0002780000047ab9 */ /* 0x000fe20000000a00 */
[----:B-1----:R-:W-:Y:S01]  /*0d40*/  IADD3 R2, -R6, 0x1, RZ ;  /* 0x0000000106027810 */ /* 0x002fe20007ffe1ff */
[----:B------:R-:W-:Y:S01]  /*0d50*/  UISETP.GE.AND UP4, UPT, UR5, 0x1, UPT ;  /* 0x000000010500788c */ /* 0x000fe2000bf86270 */
[----:B--2---:R-:W-:Y:S01]  /*0d60*/  SEL R17, R17, 0x1, P0 ;  /* 0x0000000111117807 */ /* 0x004fe20000000000 */
[----:B------:R-:W-:Y:S02]  /*0d70*/  UP2UR UR43, UPR, URZ, 0x20 ;  /* 0x000000203f2b7883 */ /* 0x000fe40008000000 */
[----:B------:R-:W-:Y:S02]  /*0d80*/  UP2UR UR46, UPR, URZ, 0x10 ;  /* 0x000000103f2e7883 */ /* 0x000fe40008000000 */
[----:B---3--:R-:W-:Y:S01]  /*0d90*/  IMAD R2, R17, R10, R2 ;  /* 0x0000000a11027224 */ /* 0x008fe200078e0202 */
[----:B----4-:R-:W-:Y:S01]  /*0da0*/  UIMAD UR47, UR47, 0xc0, URZ ;  /* 0x000000c02f2f78a4 */ /* 0x010fe2000f8e023f */
[----:B------:R-:W-:Y:S01]  /*0db0*/  PLOP3.LUT P0, PT, PT, PT, UP4, 0x40, 0x0 ;  /* 0x000000000000781c */ /* 0x000fe20003f0e848 */
[----:B------:R-:W-:Y:S01]  /*0dc0*/  @UP5 ULDC UR9, c[0x0][0x44c] ;  /* 0x0001130000095ab9 */ /* 0x000fe20000000800 */
[----:B------:R-:W-:Y:S01]  /*0dd0*/  @UP5 ULDC UR12, c[0x0][0x450] ;  /* 0x00011400000c5ab9 */ /* 0x000fe20000000800 */
[----:B------:R-:W-:Y:S01]  /*0de0*/  R2UR UR10, R2 ;  /* 0x00000000020a72ca */ /* 0x000fe200000e0000 */
[----:B------:R-:W-:-:S02]  /*0df0*/  @UP5 UIADD3 UR8, UR47, 0xbf, URZ ;  /* 0x000000bf2f085890 */ /* 0x000fc4000fffe03f */
[----:B------:R-:W-:Y:S02]  /*0e00*/  UIADD3 UR7, UR47, 0xbf, URZ ;  /* 0x000000bf2f077890 */ /* 0x000fe4000fffe03f */
[----:B------:R-:W-:-:S04]  /*0e10*/  UIMAD.WIDE.U32 UR8, UR8, UR9, URZ ;  /* 0x00000009080872a5 */ /* 0x000fc8000f8e003f */
[----:B------:R-:W-:-:S04]  /*0e20*/  @UP5 USHF.R.U32.HI UR7, URZ, UR12, UR9 ;  /* 0x0000000c3f075299 */ /* 0x000fc80008011609 */
[----:B------:R-:W-:-:S04]  /*0e30*/  UIADD3 UR7, UR10, UR7, URZ ;  /* 0x000000070a077290 */ /* 0x000fc8000fffe03f */
[----:B------:R-:W-:Y:S01]  /*0e40*/  UIADD3 UR4, UR7, UR4, URZ ;  /* 0x0000000407047290 */ /* 0x000fe2000fffe03f */
[----:B-----5:R-:W-:-:S04]  /*0e50*/  FMUL.FTZ R0, R7, R0 ;  /* 0x0000000007007220 */ /* 0x020fc80000410000 */
[----:B------:R-:W-:-:S05]  /*0e60*/  FMUL.FTZ R0, R0, UR11 ;  /* 0x0000000b00007c20 */ /* 0x000fca0008410000 */
[----:B------:R-:W-:Y:S01]  /*0e70*/  R2UR UR42, R0 ;  /* 0x00000000002a72ca */ /* 0x000fe200000e0000 */
[----:B------:R-:W-:Y:S01]  /*0e80*/  IMAD.U32 R0, RZ, RZ, UR4 ;  /* 0x00000004ff007e24 */ /* 0x000fe2000f8e00ff */
[----:B------:R-:W-:-:S13]  /*0e90*/  @P0 BRA `(.L_x_760) ;  /* 0x0000000000400947 */ /* 0x000fda0003800000 */
[----:B------:R-:W-:Y:S01]  /*0ea0*/  ISETP.LT.AND P0, PT, RZ, UR7, PT ;  /* 0x00000007ff007c0c */ /* 0x000fe2000bf01270 */
[----:B------:R-:W-:-:S12]  /*0eb0*/  UIADD3 UR4, UR7, -0x1, URZ ;  /* 0xffffffff07047890 */ /* 0x000fd8000fffe03f */
[----:B------:R-:W-:Y:S05]  /*0ec0*/  @P0 BRA `(.L_x_761) ;  /* 0x00000000001c0947 */ /* 0x000fea0003800000 */
[----:B------:R-:W-:Y:S02]  /*0ed0*/  UISETP.NE.AND UP0, UPT, UR5, 0x1, UPT ;  /* 0x000000010500788c */ /* 0x000fe4000bf05270 */
[----:B------:R-:W-:-:S09]  /*0ee0*/  UIADD3 UR4, -UR7, URZ, URZ ;  /* 0x0000003f07047290 */ /* 0x000fd2000fffe13f */
[----:B------:R-:W-:Y:S02]  /*0ef0*/  @UP0 ULDC.64 UR10, c[0x0][0x9e8] ;  /* 0x00027a00000a0ab9 */ /* 0x000fe40000000a00 */
[----:B------:R-:W-:-:S04]  /*0f00*/  UIMAD.WIDE.U32 UR8, UR4, UR10, URZ ;  /* 0x0000000a040872a5 */ /* 0x000fc8000f8e003f */
[----:B------:R-:W-:-:S04]  /*0f10*/  @UP0 USHF.R.U32.HI UR4, URZ, UR11, UR9 ;  /* 0x0000000b3f040299 */ /* 0x000fc80008011609 */
[----:B------:R-:W-:Y:S01]  /*0f20*/  ULOP3.LUT UR4, URZ, UR4, URZ, 0x33, !UPT ;  /* 0x000000043f047292 */ /* 0x000fe2000f8e333f */
[----:B------:R-:W-:Y:S11]  /*0f30*/  BRA `(.L_x_762) ;  /* 0x0000000000107947 */ /* 0x000ff60003800000 */
.L_x_761:
[----:B------:R-:W-:-:S11]  /*0f40*/  UISETP.NE.AND UP0, UPT, UR5, 0x1, UPT ;  /* 0x000000010500788c */ /* 0x000fd6000bf05270 */
[----:B------:R-:W-:Y:S02]  /*0f50*/  @UP0 ULDC.64 UR10, c[0x0][0x9e8] ;  /* 0x00027a00000a0ab9 */ /* 0x000fe40000000a00 */
[----:B------:R-:W-:-:S04]  /*0f60*/  UIMAD.WIDE.U32 UR8, UR4, UR10, URZ ;  /* 0x0000000a040872a5 */ /* 0x000fc8000f8e003f */
[----:B------:R-:W-:-:S12]  /*0f70*/  @UP0 USHF.R.U32.HI UR4, URZ, UR11, UR9 ;  /* 0x0000000b3f040299 */ /* 0x000fd80008011609 */
.L_x_762:
[----:B------:R-:W-:-:S06]  /*0f80*/  UIMAD UR4, UR4, UR5, UR5 ;  /* 0x00000005040472a4 */ /* 0x000fcc000f8e0205 */
[----:B------:R-:W-:-:S07]  /*0f90*/  VIMNMX R0, R0, UR4, PT ;  /* 0x0000000400007c48 */ /* 0x000fce000bfe0100 */
.L_x_760:
[----:B------:R-:W-:Y:S01]  /*0fa0*/  UISETP.NE.AND UP0, UPT, UR43, URZ, UPT ;  /* 0x0000003f2b00728c */ /* 0x000fe2000bf05270 */
[CC--:B------:R-:W-:Y:S01]  /*0fb0*/  IMAD R19, R17.reuse, R10.reuse, -R6 ;  /* 0x0000000a11137224 */ /* 0x0c0fe200078e0a06 */
[----:B------:R-:W-:Y:S01]  /*0fc0*/  UMOV UR4, UR47 ;  /* 0x0000002f00047c82 */ /* 0x000fe20008000000 */
[----:B------:R-:W-:Y:S02]  /*0fd0*/  VIADD R2, R0, 0x7f ;  /* 0x0000007f00027836 */ /* 0x000fe40000000000 */
[----:B------:R-:W-:Y:S01]  /*0fe0*/  IMAD R0, R17, R10, 0x7f ;  /* 0x0000007f11007424 */ /* 0x000fe200078e020a */
[----:B------:R-:W-:Y:S02]  /*0ff0*/  R2UR UR7, R19 ;  /* 0x00000000130772ca */ /* 0x000fe400000e0000 */
[----:B------:R-:W-:Y:S02]  /*1000*/  SHF.R.S32.HI R5, RZ, 0x1f, R2 ;  /* 0x0000001fff057819 */ /* 0x000fe40000011402 */
[----:B------:R-:W-:Y:S01]  /*1010*/  SHF.R.S32.HI R3, RZ, 0x1f, R0 ;  /* 0x0000001fff037819 */ /* 0x000fe20000011400 */
[----:B------:R-:W-:Y:S01]  /*1020*/  @UP0 ULDC UR8, c[0x0][0x44c] ;  /* 0x0001130000080ab9 */ /* 0x000fe20000000800 */
[----:B------:R-:W-:Y:S01]  /*1030*/  @UP0 ULDC UR10, c[0x0][0x450] ;  /* 0x00011400000a0ab9 */ /* 0x000fe20000000800 */
[----:B------:R-:W-:Y:S01]  /*1040*/  UIMAD.WIDE.U32 UR8, UR47, UR8, URZ ;  /* 0x000000082f0872a5 */ /* 0x000fe2000f8e003f */
[----:B------:R-:W-:-:S02]  /*1050*/  LEA.HI R5, R5, R2, RZ, 0x7 ;  /* 0x0000000205057211 */ /* 0x000fc400078f38ff */
[----:B------:R-:W-:Y:S01]  /*1060*/  LEA.HI R3, R3, R0, RZ, 0x7 ;  /* 0x0000000003037211 */ /* 0x000fe200078f38ff */
[----:B------:R-:W-:Y:S01]  /*1070*/  @UP0 USHF.R.U32.HI UR4, URZ, UR10, UR9 ;  /* 0x0000000a3f040299 */ /* 0x000fe20008011609 */
[----:B------:R-:W-:Y:S01]  /*1080*/  SHF.R.S32.HI R0, RZ, 0x7, R5 ;  /* 0x00000007ff007819 */ /* 0x000fe20000011405 */
[----:B------:R-:W-:Y:S01]  /*1090*/  UISETP.GE.AND UP0, UPT, UR5, 0x1, UPT ;  /* 0x000000010500788c */ /* 0x000fe2000bf06270 */
[----:B------:R-:W-:Y:S01]  /*10a0*/  SHF.R.S32.HI R3, RZ, 0x7, R3 ;  /* 0x00000007ff037819 */ /* 0x000fe20000011403 */
[----:B------:R-:W-:-:S03]  /*10b0*/  UIADD3 UR4, UR7, UR4, URZ ;  /* 0x0000000407047290 */ /* 0x000fc6000fffe03f */
[----:B------:R-:W-:Y:S01]  /*10c0*/  ULDC UR7, c[0x0][0x9dc] ;  /* 0x0002770000077ab9 */ /* 0x000fe20000000800 */
[----:B------:R-:W-:Y:S01]  /*10d0*/  PLOP3.LUT P0, PT, PT, PT, UP0, 0x40, 0x0 ;  /* 0x000000000000781c */ /* 0x000fe20003f0e808 */
[----:B------:R-:W-:Y:S01]  /*10e0*/  UIADD3 UR7, UR4, -UR7, URZ ;  /* 0x8000000704077290 */ /* 0x000fe2000fffe03f */
[----:B------:R-:W-:-:S11]  /*10f0*/  VIMNMX R18, R3, R0, PT ;  /* 0x0000000003127248 */ /* 0x000fd60003fe0100 */
[----:B------:R-:W-:Y:S05]  /*1100*/  @P0 BRA `(.L_x_763) ;  /* 0x0000000000440947 */ /* 0x000fea0003800000 */
[----:B------:R-:W-:-:S06]  /*1110*/  UISETP.GT.AND UP0, UPT, UR4, -0x1, UPT ;  /* 0xffffffff0400788c */ /* 0x000fcc000bf04270 */
[----:B------:R-:W-:-:S13]  /*1120*/  PLOP3.LUT P0, PT, PT, PT, UP0, 0x80, 0x0 ;  /* 0x000000000000781c */ /* 0x000fda0003f0f008 */
[----:B------:R-:W-:Y:S05]  /*1130*/  @P0 BRA `(.L_x_764) ;  /* 0x00000000001c0947 */ /* 0x000fea0003800000 */
[----:B------:R-:W-:Y:S02]  /*1140*/  UISETP.NE.AND UP0, UPT, UR5, 0x1, UPT ;  /* 0x000000010500788c */ /* 0x000fe4000bf05270 */
[----:B------:R-:W-:-:S09]  /*1150*/  ULOP3.LUT UR4, URZ, UR4, URZ, 0x33, !UPT ;  /* 0x000000043f047292 */ /* 0x000fd2000f8e333f */
[----:B------:R-:W-:Y:S02]  /*1160*/  @UP0 ULDC.64 UR10, c[0x0][0x9e8] ;  /* 0x00027a00000a0ab9 */ /* 0x000fe40000000a00 */
[----:B------:R-:W-:-:S04]  /*1170*/  UIMAD.WIDE.U32 UR8, UR4, UR10, URZ ;  /* 0x0000000a040872a5 */ /* 0x000fc8000f8e003f */
[----:B------:R-:W-:-:S04]  /*1180*/  @UP0 USHF.R.U32.HI UR4, URZ, UR11, UR9 ;  /* 0x0000000b3f040299 */ /* 0x000fc80008011609 */
[----:B------:R-:W-:Y:S01]  /*1190*/  ULOP3.LUT UR4, URZ, UR4, URZ, 0x33, !UPT ;  /* 0x000000043f047292 */ /* 0x000fe2000f8e333f */
[----:B------:R-:W-:Y:S11]  /*11a0*/  BRA `(.L_x_765) ;  /* 0x0000000000107947 */ /* 0x000ff60003800000 */
.L_x_764:
[----:B------:R-:W-:-:S11]  /*11b0*/  UISETP.NE.AND UP0, UPT, UR5, 0x1, UPT ;  /* 0x000000010500788c */ /* 0x000fd6000bf05270 */
[----:B------:R-:W-:Y:S02]  /*11c0*/  @UP0 ULDC.64 UR10, c[0x0][0x9e8] ;  /* 0x00027a00000a0ab9 */ /* 0x000fe40000000a00 */
[----:B------:R-:W-:-:S04]  /*11d0*/  UIMAD.WIDE.U32 UR8, UR4, UR10, URZ ;  /* 0x0000000a040872a5 */ /* 0x000fc8000f8e003f */
[----:B------:R-:W-:-:S12]  /*11e0*/  @UP0 USHF.R.U32.HI UR4, URZ, UR11, UR9 ;  /* 0x0000000b3f040299 */ /* 0x000fd80008011609 */
.L_x_765:
[----:B------:R-:W-:-:S04]  /*11f0*/  UIMAD UR4, UR4, UR5, URZ ;  /* 0x00000005040472a4 */ /* 0x000fc8000f8e023f */
[----:B------:R-:W-:-:S04]  /*1200*/  UISETP.LT.AND UP0, UPT, UR7, UR4, UPT ;  /* 0x000000040700728c */ /* 0x000fc8000bf01270 */
[----:B------:R-:W-:-:S12]  /*1210*/  USEL UR7, UR7, UR4, !UP0 ;  /* 0x0000000407077287 */ /* 0x000fd8000c000000 */
.L_x_763:
[----:B------:R-:W-:Y:S02]  /*1220*/  USHF.R.S32.HI UR4, URZ, 0x1f, UR7 ;  /* 0x0000001f3f047899 */ /* 0x000fe40008011407 */
[----:B------:R-:W-:Y:S02]  /*1230*/  USHF.R.U32.HI UR10, URZ, 0x10, UR6 ;  /* 0x000000103f0a7899 */ /* 0x000fe40008011606 */
[----:B------:R-:W-:Y:S02]  /*1240*/  ULEA.HI UR4, UR4, UR7, URZ, 0x7 ;  /* 0x0000000704047291 */ /* 0x000fe4000f8f383f */
[----:B------:R-:W-:Y:S02]  /*1250*/  ULOP3.LUT UR44, UR6, 0xffff, URZ, 0xc0, !UPT ;  /* 0x0000ffff062c7892 */ /* 0x000fe4000f8ec03f */
[----:B------:R-:W-:-:S04]  /*1260*/  USHF.R.S32.HI UR4, URZ, 0x7, UR4 ;  /* 0x000000073f047899 */ /* 0x000fc80008011404 */
[----:B------:R-:W-:-:S04]  /*1270*/  UISETP.LT.AND UP0, UPT, URZ, UR4, UPT ;  /* 0x000000043f00728c */ /* 0x000fc8000bf01270 */
[----:B------:R-:W-:Y:S02]  /*1280*/  USEL UR9, URZ, UR4, !UP0 ;  /* 0x000000043f097287 */ /* 0x000fe4000c000000 */
[----:B------:R-:W-:Y:S01]  /*1290*/  UISETP.NE.AND UP0, UPT, UR10, URZ, UPT ;  /* 0x0000003f0a00728c */ /* 0x000fe2000bf05270 */
[----:B------:R-:W-:-:S03]  /*12a0*/  UMOV UR4, URZ ;  /* 0x0000003f00047c82 */ /* 0x000fc60008000000 */
[----:B------:R-:W-:-:S07]  /*12b0*/  ISETP.GT.AND P0, PT, R18, UR9, PT ;  /* 0x0000000912007c0c */ /* 0x000fce000bf04270 */
[----:B------:R-:W-:-:S06]  /*12c0*/  @!UP0 ULDC UR10, c[0x0][0x9f0] ;  /* 0x00027c00000a8ab9 */ /* 0x000fcc0000000800 */
[----:B------:R-:W-:Y:S05]  /*12d0*/  @!P0 BRA `(.L_x_766) ;  /* 0x00000000008c8947 */ /* 0x000fea0003800000 */
[----:B------:R-:W-:Y:S01]  /*12e0*/  IMAD.U32 R5, RZ, RZ, UR10 ;  /* 0x0000000aff057e24 */ /* 0x000fe2000f8e00ff */
[----:B------:R-:W-:-:S04]  /*12f0*/  UMOV UR4, URZ ;  /* 0x0000003f00047c82 */ /* 0x000fc80008000000 */
[----:B------:R-:W-:-:S04]  /*1300*/  IABS R0, R5 ;  /* 0x0000000500007213 */ /* 0x000fc80000000000 */
[----:B------:R-:W-:Y:S02]  /*1310*/  R2UR UR11, R0 ;  /* 0x00000000000b72ca */ /* 0x000fe400000e0000 */
[----:B------:R-:W-:Y:S02]  /*1320*/  IADD3 R0, R5, -0x1, R18 ;  /* 0xffffffff05007810 */ /* 0x000fe40007ffe012 */
[----:B------:R-:W-:Y:S02]  /*1330*/  IABS R5, R5 ;  /* 0x0000000500057213 */ /* 0x000fe40000000000 */
[----:B------:R-:W-:-:S03]  /*1340*/  R2UR UR6, R0 ;  /* 0x00000000000672ca */ /* 0x000fc600000e0000 */
[----:B------:R-:W-:-:S04]  /*1350*/  IMAD.MOV R5, RZ, RZ, -R5 ;  /* 0x000000ffff057224 */ /* 0x000fc800078e0a05 */
[----:B------:R-:W0:Y:S06]  /*1360*/  I2F.RP R2, UR11 ;  /* 0x0000000b00027d06 */ /* 0x000e2c0008209400 */
[----:B------:R-:W-:-:S06]  /*1370*/  UIADD3 UR6, -UR9, UR6, URZ ;  /* 0x0000000609067290 */ /* 0x000fcc000fffe13f */
[----:B------:R-:W-:Y:S01]  /*1380*/  IMAD.U32 R0, RZ, RZ, UR6 ;  /* 0x00000006ff007e24 */ /* 0x000fe2000f8e00ff */
[----:B------:R-:W-:Y:S01]  /*1390*/  ULOP3.LUT UR6, UR6, UR10, URZ, 0x3c, !UPT ;  /* 0x0000000a06067292 */ /* 0x000fe2000f8e3c3f */
[----:B0-----:R-:W0:Y:S03]  /*13a0*/  MUFU.RCP R2, R2 ;  /* 0x0000000200027308 */ /* 0x001e260000001000 */
[----:B------:R-:W-:-:S04]  /*13b0*/  IABS R0, R0 ;  /* 0x0000000000007213 */ /* 0x000fc80000000000 */
[----:B------:R-:W-:Y:S01]  /*13c0*/  R2UR UR8, R0 ;  /* 0x00000000000872ca */ /* 0x000fe200000e0000 */
[----:B------:R-:W-:Y:S02]  /*13d0*/  IMAD.MOV.U32 R0, RZ, RZ, R5 ;  /* 0x000000ffff007224 */ /* 0x000fe400078e0005 */
[----:B0-----:R-:W-:-:S06]  /*13e0*/  VIADD R3, R2, 0xffffffe ;  /* 0x0ffffffe02037836 */ /* 0x001fcc0000000000 */
        /* <DEDUP_REMOVED lines=18> */
.L_x_766:
[----:B------:R-:W-:Y:S02]  /*1510*/  UIMAD UR44, UR44, UR4, UR9 ;  /* 0x000000042c2c72a4 */ /* 0x000fe4000f8e0209 */
[----:B------:R-:W-:Y:S01]  /*1520*/  IMAD.U32 R3, RZ, RZ, UR4 ;  /* 0x00000004ff037e24 */ /* 0x000fe2000f8e00ff */
[----:B------:R-:W-:Y:S02]  /*1530*/  PLOP3.LUT P0, PT, PT, PT, PT, 0x80, 0x0 ;  /* 0x000000000000781c */ /* 0x000fe40003f0f070 */
[----:B------:R-:W-:Y:S02]  /*1540*/  CS2R R14, SRZ ;  /* 0x00000000000e7805 */ /* 0x000fe4000001ff00 */
[----:B------:R-:W-:Y:S02]  /*1550*/  CS2R R4, SRZ ;  /* 0x0000000000047805 */ /* 0x000fe4000001ff00 */
[----:B------:R-:W-:Y:S02]  /*1560*/  CS2R R94, SRZ ;  /* 0x00000000005e7805 */ /* 0x000fe4000001ff00 */
[----:B------:R-:W-:-:S02]  /*1570*/  VIADDMNMX R18, R3, UR44, R18, PT ;  /* 0x0000002c03127c46 */ /* 0x000fc4000b800112 */
[----:B------:R-:W-:Y:S02]  /*1580*/  CS2R R2, SRZ ;  /* 0x0000000000027805 */ /* 0x000fe4000001ff00 */
[----:B------:R-:W-:Y:S01]  /*1590*/  CS2R R90, SRZ ;  /* 0x00000000005a7805 */ /* 0x000fe2000001ff00 */
[----:B------:R-:W-:Y:S01]  /*15a0*/  IMAD.MOV.U32 R93, RZ, RZ, RZ ;  /* 0x000000ffff5d7224 */ /* 0x000fe200078e00ff */
[----:B------:R-:W-:Y:S01]  /*15b0*/  ISETP.GT.AND P1, PT, R18, UR44, PT ;  /* 0x0000002c12007c0c */ /* 0x000fe2000bf24270 */
[----:B------:R-:W-:Y:S01]  /*15c0*/  IMAD.MOV.U32 R0, RZ, RZ, RZ ;  /* 0x000000ffff007224 */ /* 0x000fe200078e00ff */
[----:B------:R-:W-:Y:S02]  /*15d0*/  CS2R R102, SRZ ;  /* 0x0000000000667805 */ /* 0x000fe4000001ff00 */
[----:B------:R-:W-:Y:S01]  /*15e0*/  CS2R R98, SRZ ;  /* 0x0000000000627805 */ /* 0x000fe2000001ff00 */
[----:B------:R-:W-:Y:S01]  /*15f0*/  IMAD.MOV.U32 R6, RZ, RZ, RZ ;  /* 0x000000ffff067224 */ /* 0x000fe200078e00ff */
[----:B------:R-:W-:Y:S01]  /*1600*/  CS2R R108, SRZ ;  /* 0x00000000006c7805 */ /* 0x000fe2000001ff00 */
[----:B------:R-:W-:Y:S01]  /*1610*/  IMAD.MOV.U32 R8, RZ, RZ, RZ ;  /* 0x000000ffff087224 */ /* 0x000fe200078e00ff */
[----:B------:R-:W-:-:S02]  /*1620*/  CS2R R104, SRZ ;  /* 0x0000000000687805 */ /* 0x000fc4000001ff00 */
[----:B------:R-:W-:Y:S02]  /*1630*/  CS2R R110, SRZ ;  /* 0x00000000006e7805 */ /* 0x000fe4000001ff00 */
[----:B------:R-:W-:Y:S01]  /*1640*/  CS2R R106, SRZ ;  /* 0x00000000006a7805 */ /* 0x000fe2000001ff00 */
[----:B------:R-:W-:Y:S01]  /*1650*/  IMAD.MOV.U32 R58, RZ, RZ, RZ ;  /* 0x000000ffff3a7224 */ /* 0x000fe200078e00ff */
[----:B------:R-:W-:Y:S02]  /*1660*/  CS2R R112, SRZ ;  /* 0x0000000000707805 */ /* 0x000fe4000001ff00 */
[----:B------:R-:W-:Y:S02]  /*1670*/  CS2R R118, SRZ ;  /* 0x0000000000767805 */ /* 0x000fe4000001ff00 */
[----:B------:R-:W-:Y:S01]  /*1680*/  CS2R R114, SRZ ;  /* 0x0000000000727805 */ /* 0x000fe2000001ff00 */
[----:B------:R-:W-:Y:S01]  /*1690*/  IMAD.MOV.U32 R117, RZ, RZ, RZ ;  /* 0x000000ffff757224 */ /* 0x000fe200078e00ff */
[----:B------:R-:W-:Y:S01]  /*16a0*/  CS2R R124, SRZ ;  /* 0x00000000007c7805 */ /* 0x000fe2000001ff00 */
[----:B------:R-:W-:Y:S01]  /*16b0*/  IMAD.MOV.U32 R47, RZ, RZ, RZ ;  /* 0x000000ffff2f7224 */ /* 0x000fe200078e00ff */
[----:B------:R-:W-:-:S02]  /*16c0*/  CS2R R126, SRZ ;  /* 0x00000000007e7805 */ /* 0x000fc4000001ff00 */
[----:B------:R-:W-:Y:S01]  /*16d0*/  CS2R R122, SRZ ;  /* 0x00000000007a7805 */ /* 0x000fe2000001ff00 */
[----:B------:R-:W-:Y:S01]  /*16e0*/  IMAD.MOV.U32 R10, RZ, RZ, RZ ;  /* 0x000000ffff0a7224 */ /* 0x000fe200078e00ff */
[----:B------:R-:W-:Y:S01]  /*16f0*/  CS2R R132, SRZ ;  /* 0x0000000000847805 */ /* 0x000fe2000001ff00 */
[----:B------:R-:W-:Y:S01]  /*1700*/  IMAD.MOV.U32 R51, RZ, RZ, RZ ;  /* 0x000000ffff337224 */ /* 0x000fe200078e00ff */
[----:B------:R-:W-:Y:S02]  /*1710*/  CS2R R134, SRZ ;  /* 0x0000000000867805 */ /* 0x000fe4000001ff00 */
[----:B------:R-:W-:Y:S01]  /*1720*/  CS2R R130, SRZ ;  /* 0x0000000000827805 */ /* 0x000fe2000001ff00 */
[----:B------:R-:W-:Y:S01]  /*1730*/  IMAD.MOV.U32 R16, RZ, RZ, RZ ;  /* 0x000000ffff107224 */ /* 0x000fe200078e00ff */
[----:B------:R-:W-:Y:S06]  /*1740*/  @!P1 BRA `(.L_x_767) ;  /* 0x000000b800589947 */ /* 0x000fec0003800000 */
[----:B------:R-:W-:Y:S01]  /*1750*/  SHF.R.S32.HI R23, RZ, 0x1f, R22 ;  /* 0x0000001fff177819 */ /* 0x000fe20000011416 */
[----:B------:R-:W0:Y:S01]  /*1760*/  S2UR UR48, SR_CgaCtaId ;  /* 0x00000000003079c3 */ /* 0x000e220000008800 */
[----:B------:R-:W-:Y:S02]  /*1770*/  UMOV UR45, 0x400 ;  /* 0x00000400002d7882 */ /* 0x000fe40000000000 */
[----:B------:R-:W-:-:S04]  /*1780*/  LEA.HI R16, R23, R22, RZ, 0x7 ;  /* 0x0000001617107211 */ /* 0x000fc800078f38ff */
[----:B------:R-:W-:-:S05]  /*1790*/  SHF.R.S32.HI R88, RZ, 0x7, R16 ;  /* 0x00000007ff587819 */ /* 0x000fca0000011410 */
        /* <DEDUP_REMOVED lines=29> */
.L_x_768:
[----:B------:R-:W-:-:S04]  /*1970*/  SHF.L.U32 R0, RZ, 0x1f, RZ ;  /* 0x0000001fff007819 */ /* 0x000fc800000006ff */
[----:B------:R-:W0:Y:S02]  /*1980*/  SYNCS.PHASECHK.TRANS64.TRYWAIT P0, [UR45+0x17000], R0 ;  /* 0x01700000ff0075a7 */ /* 0x000e24000800016d */
[----:B0-----:R-:W-:Y:S05]  /*1990*/  @!P0 BRA `(.L_x_769) ;  /* 0x0000011800008947 */ /* 0x001fea0003800000 */
.L_x_913:
[----:B------:R-:W-:-:S06]  /*19a0*/  ULOP3.LUT UR4, UR38, 0x1, URZ, 0xfc, !UPT ;  /* 0x0000000126047892 */ /* 0x000fcc000f8efc3f */
[----:B------:R-:W-:-:S05]  /*19b0*/  IMAD.U32 R2, RZ, RZ, UR4 ;  /* 0x00000004ff027e24 */ /* 0x000fca000f8e00ff */
[----:B------:R-:W-:-:S13]  /*19c0*/  ISETP.NE.AND P0, PT, R2, 0x3, PT ;  /* 0x000000030200780c */ /* 0x000fda0003f05270 */
[----:B------:R-:W-:Y:S05]  /*19d0*/  @!P0 BRA `(.L_x_770) ;  /* 0x0000000000048947 */ /* 0x000fea0003800000 */
[----:B------:R-:W-:Y:S01]  /*19e0*/  BPT.TRAP 0x1 ;  /* 0x000000040000795c */ /* 0x000fe20000300000 */
.L_x_770:
[----:B------:R1:W2:Y:S01]  /*19f0*/  SYNCS.PHASECHK.TRANS64.TRYWAIT P1, [UR45+0x17030], R0 ;  /* 0x01703000ff0075a7 */ /* 0x0002a2000802016d */
[----:B------:R-:W-:Y:S05]  /*1a00*/  @!P0 BRA `(.L_x_771) ;  /* 0x0000000000048947 */ /* 0x000fea0003800000 */
[----:B------:R-:W-:Y:S01]  /*1a10*/  BPT.TRAP 0x1 ;  /* 0x000000040000795c */ /* 0x000fe20000300000 */
.L_x_771:
[----:B------:R-:W-:-:S05]  /*1a20*/  IMAD.U32 R6, RZ, RZ, UR49 ;  /* 0x00000031ff067e24 */ /* 0x000fca000f8e00ff */
[----:B------:R-:W-:Y:S01]  /*1a30*/  LOP3.LUT R6, R6, 0x10000, RZ, 0xfc, !PT ;  /* 0x0001000006067812 */ /* 0x000fe200078efcff */
[----:B--2---:R-:W-:Y:S06]  /*1a40*/  @P1 BRA `(.L_x_772) ;  /* 0x0000000000081947 */ /* 0x004fec0003800000 */
[----:B------:R-:W2:Y:S02]  /*1a50*/  SYNCS.PHASECHK.TRANS64.TRYWAIT P1, [UR45+0x17030], R0 ;  /* 0x01703000ff0075a7 */ /* 0x000ea4000802016d */
[----:B--2---:R-:W-:Y:S05]  /*1a60*/  @!P1 BRA `(.L_x_773) ;  /* 0x0000011400e49947 */ /* 0x004fea0003800000 */
.L_x_772:
[----:B------:R-:W-:Y:S05]  /*1a70*/  WARPSYNC.ALL ;  /* 0x0000000000007948 */ /* 0x000fea0003800000 */
[----:B------:R-:W-:Y:S01]  /*1a80*/  IMAD.MOV.U32 R7, RZ, RZ, -0x3ffffff0 ;  /* 0xc0000010ff077424 */ /* 0x000fe200078e00ff */
[----:B------:R-:W-:-:S04]  /*1a90*/  UIADD3 UR4, UR45, 0x10c00, URZ ;  /* 0x00010c002d047890 */ /* 0x000fc8000fffe03f */
[----:B------:R-:W-:Y:S01]  /*1aa0*/  R2UR UR5, R7 ;  /* 0x00000000070572ca */ /* 0x000fe200000e0000 */
[----:B------:R-:W-:Y:S01]  /*1ab0*/  WARPGROUP.ARRIVE ;  /* 0x00000000000079c5 */ /* 0x000fe20000000000 */
[----:B------:R-:W-:Y:S01]  /*1ac0*/  UMOV UR7, 0xc0000010 ;  /* 0xc000001000077882 */ /* 0x000fe20000000000 */
[----:B------:R-:W-:Y:S01]  /*1ad0*/  USHF.R.U32.HI UR6, URZ, 0x4, UR4 ;  /* 0x000000043f067899 */ /* 0x000fe20008011604 */
[C---:B------:R-:W-:Y:S01]  /*1ae0*/  R2UR UR12, R6.reuse ;  /* 0x00000000060c72ca */ /* 0x040fe200000e0000 */
[----:B------:R-:W-:Y:S01]  /*1af0*/  UMOV UR9, 0xc0000010 ;  /* 0xc000001000097882 */ /* 0x000fe20000000000 */
[----:B------:R-:W-:Y:S01]  /*1b00*/  R2UR UR4, R6 ;  /* 0x00000000060472ca */ /* 0x000fe200000e0000 */
[----:B------:R-:W-:Y:S01]  /*1b10*/  ULOP3.LUT UR6, UR6, 0x3fff, URZ, 0xc0, !UPT ;  /* 0x00003fff06067892 */ /* 0x000fe2000f8ec03f */
[----:B------:R-:W-:Y:S01]  /*1b20*/  UMOV UR11, 0xc0000010 ;  /* 0xc0000010000b7882 */ /* 0x000fe20000000000 */
[----:B------:R-:W-:Y:S02]  /*1b30*/  UMOV UR13, 0xc0000010 ;  /* 0xc0000010000d7882 */ /* 0x000fe40000000000 */
[----:B------:R-:W-:Y:S01]  /*1b40*/  ULOP3.LUT UR6, UR6, 0x10000, URZ, 0xfc, !UPT ;  /* 0x0001000006067892 */ /* 0x000fe2000f8efc3f */
[----:B------:R-:W-:-:S03]  /*1b50*/  UMOV UR15, 0xc0000010 ;  /* 0xc0000010000f7882 */ /* 0x000fc60000000000 */
[----:B------:R-:W-:Y:S02]  /*1b60*/  UIADD3 UR10, UR6, 0x100, URZ ;  /* 0x00000100060a7890 */ /* 0x000fe4000fffe03f */
[----:B------:R-:W-:Y:S02]  /*1b70*/  UIADD3 UR8, UR12, 0x180, URZ ;  /* 0x000001800c087890 */ /* 0x000fe4000fffe03f */
[----:B------:R-:W-:Y:S01]  /*1b80*/  UIADD3 UR12, UR12, 0x300, URZ ;  /* 0x000003000c0c7890 */ /* 0x000fe2000fffe03f */
[----:B------:R-:W-:Y:S01]  /*1b90*/  QGMMA.64x128x32.F32.E4M3.E4M3 R24, gdesc[UR4], RZ, !UPT, gsb0 ;  /* 0x01e00000041879f3 */ /* 0x000fe2000c0008ff */
[----:B------:R-:W-:Y:S02]  /*1ba0*/  UIADD3 UR14, UR6, 0x200, URZ ;  /* 0x00000200060e7890 */ /* 0x000fe4000fffe03f */
        /* <DEDUP_REMOVED lines=9> */
.L_x_774:
[----:B0-----:R-:W-:Y:S01]  /*1c40*/  LOP3.LUT R3, R16, 0xffffff80, RZ, 0xc0, !PT ;  /* 0xffffff8010037812 */ /* 0x001fe200078ec0ff */
[----:B------:R-:W-:Y:S01]  /*1c50*/  IMAD.HI R8, R88, 0x55555556, RZ ;  /* 0x5555555658087827 */ /* 0x000fe200078e02ff */
[----:B------:R-:W-:Y:S01]  /*1c60*/  LEA.HI R23, R23, R22, RZ, 0x2 ;  /* 0x0000001617177211 */ /* 0x000fe200078f10ff */
[----:B------:R-:W-:Y:S01]  /*1c70*/  UISETP.NE.AND UP1, UPT, UR43, URZ, UPT ;  /* 0x0000003f2b00728c */ /* 0x000fe2000bf25270 */
[----:B------:R-:W-:Y:S01]  /*1c80*/  LEA R14, R18, 0xffffff80, 0x7 ;  /* 0xffffff80120e7811 */ /* 0x000fe200078e38ff */
[----:B------:R-:W-:Y:S01]  /*1c90*/  IMAD.IADD R3, R22, 0x1, -R3 ;  /* 0x0000000116037824 */ /* 0x000fe200078e0a03 */
[----:B------:R-:W-:Y:S01]  /*1ca0*/  LOP3.LUT R23, R23, 0xfffffffc, RZ, 0xc0, !PT ;  /* 0xfffffffc17177812 */ /* 0x000fe200078ec0ff */
[----:B------:R-:W-:Y:S01]  /*1cb0*/  UISETP.NE.AND UP0, UPT, UR46, URZ, UPT ;  /* 0x0000003f2e00728c */ /* 0x000fe2000bf05270 */
[----:B------:R-:W-:Y:S01]  /*1cc0*/  LEA.HI R9, R8, R8, RZ, 0x1 ;  /* 0x0000000808097211 */ /* 0x000fe200078f08ff */
[----:B------:R-:W-:Y:S01]  /*1cd0*/  ULDC UR24, c[0x0][0x2f0] ;  /* 0x0000bc0000187ab9 */ /* 0x000fe20000000800 */
[----:B-1----:R-:W-:Y:S01]  /*1ce0*/  SHF.R.S32.HI R0, RZ, 0x1f, R3 ;  /* 0x0000001fff007819 */ /* 0x002fe20000011403 */
[----:B------:R-:W-:Y:S01]  /*1cf0*/  IMAD.IADD R23, R22, 0x1, -R23 ;  /* 0x0000000116177824 */ /* 0x000fe200078e0a17 */
[----:B------:R-:W-:Y:S01]  /*1d00*/  PLOP3.LUT P1, PT, PT, PT, UP1, 0x80, 0x0 ;  /* 0x000000000000781c */ /* 0x000fe20003f2f018 */
[----:B------:R-:W-:Y:S01]  /*1d10*/  IMAD R9, R9, -0x3, R88 ;  /* 0xfffffffd09097824 */ /* 0x000fe200078e0258 */
[CC--:B------:R-:W-:Y:S01]  /*1d20*/  LEA.HI R2, R0.reuse, R3.reuse, RZ, 0x2 ;  /* 0x0000000300027211 */ /* 0x0c0fe200078f10ff */
[----:B------:R-:W-:Y:S01]  /*1d30*/  @UP1 ULDC UR4, c[0x0][0x44c] ;  /* 0x0001130000041ab9 */ /* 0x000fe20000000800 */
[----:B------:R-:W-:Y:S01]  /*1d40*/  LEA.HI R4, R0, R3, RZ, 0x5 ;  /* 0x0000000300047211 */ /* 0x000fe200078f28ff */
[----:B------:R-:W-:Y:S01]  /*1d50*/  @UP1 ULDC UR5, c[0x0][0x450] ;  /* 0x0001140000051ab9 */ /* 0x000fe20000000800 */
[--C-:B------:R-:W-:Y:S01]  /*1d60*/  SHF.R.S32.HI R0, RZ, 0x2, R2.reuse ;  /* 0x00000002ff007819 */ /* 0x100fe20000011402 */
[----:B------:R-:W-:Y:S01]  /*1d70*/  ULDC UR20, c[0x0][0x9dc] ;  /* 0x0002770000147ab9 */ /* 0x000fe20000000800 */
[----:B------:R-:W-:Y:S01]  /*1d80*/  SHF.R.S32.HI R5, RZ, 0x1f, R2 ;  /* 0x0000001fff057819 */ /* 0x000fe20000011402 */
[----:B------:R-:W-:Y:S01]  /*1d90*/  ULOP3.LUT UR20, URZ, UR20, URZ, 0x33, !UPT ;  /* 0x000000143f147292 */ /* 0x000fe2000f8e333f */
[----:B------:R-:W-:Y:S01]  /*1da0*/  SHF.R.S32.HI R4, RZ, 0x5, R4 ;  /* 0x00000005ff047819 */ /* 0x000fe20000011404 */
[----:B------:R-:W-:Y:S01]  /*1db0*/  ULDC UR7, c[0x0][0x9e0] ;  /* 0x0002780000077ab9 */ /* 0x000fe20000000800 */
[----:B------:R-:W-:-:S02]  /*1dc0*/  LEA.HI R5, R5, R0, RZ, 0x3 ;  /* 0x0000000005057211 */ /* 0x000fc400078f18ff */
[----:B------:R-:W-:Y:S02]  /*1dd0*/  LEA.HI R8, R23, R23, RZ, 0x1 ;  /* 0x0000001717087211 */ /* 0x000fe400078f08ff */
[----:B------:R-:W-:Y:S02]  /*1de0*/  LEA R4, R4, UR47, 0x4 ;  /* 0x0000002f04047c11 */ /* 0x000fe4000f8e20ff */
[----:B------:R-:W-:Y:S02]  /*1df0*/  LOP3.LUT R5, R5, 0xfffffff8, RZ, 0xc0, !PT ;  /* 0xfffffff805057812 */ /* 0x000fe400078ec0ff */
[----:B------:R-:W-:Y:S02]  /*1e00*/  LOP3.LUT R8, R8, 0x1ffffffe, RZ, 0xc0, !PT ;  /* 0x1ffffffe08087812 */ /* 0x000fe400078ec0ff */
[----:B------:R-:W-:Y:S01]  /*1e10*/  IADD3 R4, R4, R0, -R5 ;  /* 0x0000000004047210 */ /* 0x000fe20007ffe805 */
[----:B------:R-:W-:Y:S01]  /*1e20*/  IMAD.MOV.U32 R5, RZ, RZ, -0x80 ;  /* 0xffffff80ff057424 */ /* 0x000fe200078e00ff */
[----:B------:R-:W-:Y:S01]  /*1e30*/  PLOP3.LUT P2, PT, PT, PT, UP1, 0x80, 0x0 ;  /* 0x000000000000781c */ /* 0x000fe20003f4f018 */
[----:B------:R-:W-:Y:S01]  /*1e40*/  IMAD.IADD R8, R23, 0x1, -R8 ;  /* 0x0000000117087824 */ /* 0x000fe200078e0a08 */
[----:B------:R-:W-:Y:S01]  /*1e50*/  LOP3.LUT R2, R2, 0x7ffffffc, RZ, 0xc0, !PT ;  /* 0x7ffffffc02027812 */ /* 0x000fe200078ec0ff */
[----:B------:R-:W-:-:S02]  /*1e60*/  IMAD R9, R9, 0x40, R4 ;  /* 0x0000004009097824 */ /* 0x000fc400078e0204 */
[----:B------:R-:W-:Y:S02]  /*1e70*/  IMAD R20, R18, R5, 0x80 ;  /* 0x0000008012147424 */ /* 0x000fe400078e0205 */
[----:B------:R-:W-:Y:S02]  /*1e80*/  IMAD R8, R8, 0x8, R9 ;  /* 0x0000000808087824 */ /* 0x000fe400078e0209 */
[----:B------:R-:W-:Y:S02]  /*1e90*/  IMAD.IADD R5, R3, 0x1, -R2 ;  /* 0x0000000103057824 */ /* 0x000fe400078e0a02 */
[----:B------:R-:W-:Y:S01]  /*1ea0*/  @P1 IMAD.HI.U32 R0, R8, UR4, RZ ;  /* 0x0000000408001c27 */ /* 0x000fe2000f8e00ff */
[----:B------:R-:W-:Y:S01]  /*1eb0*/  UIADD3 UR4, UR45, 0x17040, URZ ;  /* 0x000170402d047890 */ /* 0x000fe2000fffe03f */
[----:B------:R-:W-:Y:S02]  /*1ec0*/  PLOP3.LUT P1, PT, PT, PT, UP0, 0x40, 0x0 ;  /* 0x000000000000781c */ /* 0x000fe40003f2e808 */
[----:B------:R-:W-:Y:S01]  /*1ed0*/  IMAD.MOV.U32 R10, RZ, RZ, R8 ;  /* 0x000000ffff0a7224 */ /* 0x000fe200078e0008 */
[----:B------:R-:W-:Y:S01]  /*1ee0*/  @P2 SHF.R.U32.HI R10, RZ, UR5, R0 ;  /* 0x00000005ff0a2c19 */ /* 0x000fe20008011600 */
[----:B------:R-:W-:Y:S01]  /*1ef0*/  UPRMT UR4, UR48, 0x654, UR4 ;  /* 0x0000065430047896 */ /* 0x000fe20008000004 */
[----:B------:R-:W-:-:S03]  /*1f00*/  VIADD R0, R20, 0x1 ;  /* 0x0000000114007836 */ /* 0x000fc60000000000 */
[----:B------:R-:W0:Y:S01]  /*1f10*/  SHFL.IDX PT, R12, R10, RZ, 0x1c1f ;  /* 0x001c1fff0a0c7589 */ /* 0x000e2200000e0000 */
[----:B------:R-:W-:-:S04]  /*1f20*/  IMAD R0, R5, -0x2, R0 ;  /* 0xfffffffe05007824 */ /* 0x000fc800078e0200 */
[----:B------:R-:W-:Y:S01]  /*1f30*/  SYNCS.ARRIVE.TRANS64.RED.A1T0 RZ, [UR4], RZ ;  /* 0x000000ffffff79a7 */ /* 0x000fe20008100404 */
[----:B------:R-:W-:Y:S01]  /*1f40*/  ULDC UR4, c[0x0][0x288] ;  /* 0x0000a20000047ab9 */ /* 0x000fe20000000800 */
[C---:B------:R-:W-:Y:S02]  /*1f50*/  IMAD R3, R17.reuse, UR24, R0 ;  /* 0x0000001811037c24 */ /* 0x040fe4000f8e0200 */
[----:B------:R-:W-:Y:S02]  /*1f60*/  IMAD.U32 R4, RZ, RZ, UR4 ;  /* 0x00000004ff047e24 */ /* 0x000fe4000f8e00ff */
[----:B------:R-:W-:Y:S02]  /*1f70*/  IMAD R0, R17, UR24, R20 ;  /* 0x0000001811007c24 */ /* 0x000fe4000f8e0214 */
[----:B------:R-:W-:Y:S02]  /*1f80*/  IMAD.IADD R3, R3, 0x1, -R4 ;  /* 0x0000000103037824 */ /* 0x000fe400078e0a04 */
[----:B------:R-:W-:-:S02]  /*1f90*/  IMAD R11, R5, -0x2, R0 ;  /* 0xfffffffe050b7824 */ /* 0x000fc400078e0200 */
[C---:B------:R-:W-:Y:S02]  /*1fa0*/  VIADD R22, R3.reuse, UR7 ;  /* 0x0000000703167c36 */ /* 0x040fe40008000000 */
[----:B------:R-:W-:-:S03]  /*1fb0*/  VIADD R13, R3, UR20 ;  /* 0x00000014030d7c36 */ /* 0x000fc60008000000 */
[----:B0-----:R-:W-:Y:S01]  /*1fc0*/  VIADDMNMX R0, R12, R22, R11, PT ;  /* 0x000000160c007246 */ /* 0x001fe2000380010b */
[----:B------:R-:W-:Y:S01]  /*1fd0*/  IMAD.IADD R2, R13, 0x1, R12 ;  /* 0x000000010d027824 */ /* 0x000fe200078e020c */
[----:B------:R-:W-:Y:S06]  /*1fe0*/  @P1 BRA `(.L_x_775) ;  /* 0x0000000000641947 */ /* 0x000fec0003800000 */
[----:B------:R-:W-:Y:S01]  /*1ff0*/  IMAD R3, R17, UR24, R12 ;  /* 0x0000001811037c24 */ /* 0x000fe2000f8e020c */
[----:B------:R-:W-:Y:S03]  /*2000*/  BSSY B0, `(.L_x_776) ;  /* 0x0000013000007945 */ /* 0x000fe60003800000 */
[----:B------:R-:W-:-:S05]  /*2010*/  IMAD.IADD R3, R3, 0x1, -R4 ;  /* 0x0000000103037824 */ /* 0x000fca00078e0a04 */
[----:B------:R-:W-:-:S13]  /*2020*/  ISETP.GT.AND P1, PT, R3, -0x1, PT ;  /* 0xffffffff0300780c */ /* 0x000fda0003f24270 */
[----:B------:R-:W-:Y:S05]  /*2030*/  @P1 BRA `(.L_x_777) ;  /* 0x0000000000241947 */ /* 0x000fea0003800000 */
[----:B------:R-:W-:Y:S01]  /*2040*/  ULDC UR4, c[0x0][0x9e4] ;  /* 0x0002790000047ab9 */ /* 0x000fe20000000800 */
[----:B------:R-:W-:Y:S01]  /*2050*/  LOP3.LUT R3, RZ, R3, RZ, 0x33, !PT ;  /* 0x00000003ff037212 */ /* 0x000fe200078e33ff */
[----:B------:R-:W-:-:S05]  /*2060*/  IMAD.U32 R9, RZ, RZ, UR4 ;  /* 0x00000004ff097e24 */ /* 0x000fca000f8e00ff */
[----:B------:R-:W-:-:S13]  /*2070*/  ISETP.NE.AND P1, PT, R9, 0x1, PT ;  /* 0x000000010900780c */ /* 0x000fda0003f25270 */
[----:B------:R-:W0:Y:S02]  /*2080*/  @P1 LDC.64 R88, c[0x0][0x9e8] ;  /* 0x00027a00ff581b82 */ /* 0x000e240000000a00 */
[----:B0-----:R-:W-:-:S05]  /*2090*/  @P1 IMAD.HI.U32 R12, R3, R88, RZ ;  /* 0x00000058030c1227 */ /* 0x001fca00078e00ff */
[----:B------:R-:W-:-:S04]  /*20a0*/  @P1 SHF.R.U32.HI R3, RZ, R89, R12 ;  /* 0x00000059ff031219 */ /* 0x000fc8000001160c */
[----:B------:R-:W-:Y:S01]  /*20b0*/  LOP3.LUT R3, RZ, R3, RZ, 0x33, !PT ;  /* 0x00000003ff037212 */ /* 0x000fe200078e33ff */
[----:B------:R-:W-:Y:S06]  /*20c0*/  BRA `(.L_x_778) ;  /* 0x0000000000187947 */ /* 0x000fec0003800000 */
.L_x_777:
[----:B------:R-:W-:Y:S02]  /*20d0*/  ULDC UR4, c[0x0][0x9e4] ;  /* 0x0002790000047ab9 */ /* 0x000fe40000000800 */
[----:B------:R-:W-:-:S05]  /*20e0*/  IMAD.U32 R9, RZ, RZ, UR4 ;  /* 0x00000004ff097e24 */ /* 0x000fca000f8e00ff */
[----:B------:R-:W-:-:S13]  /*20f0*/  ISETP.NE.AND P1, PT, R9, 0x1, PT ;  /* 0x000000010900780c */ /* 0x000fda0003f25270 */
[----:B------:R-:W0:Y:S02]  /*2100*/  @P1 LDC.64 R88, c[0x0][0x9e8] ;  /* 0x00027a00ff581b82 */ /* 0x000e240000000a00 */
[----:B0-----:R-:W-:-:S05]  /*2110*/  @P1 IMAD.HI.U32 R12, R3, R88, RZ ;  /* 0x00000058030c1227 */ /* 0x001fca00078e00ff */
[----:B------:R-:W-:-:S07]  /*2120*/  @P1 SHF.R.U32.HI R3, RZ, R89, R12 ;  /* 0x00000059ff031219 */ /* 0x000fce000001160c */
.L_x_778:
[----:B------:R-:W-:Y:S05]  /*2130*/  BSYNC B0 ;  /* 0x0000000000007941 */ /* 0x000fea0003800000 */
.L_x_776:
[----:B------:R-:W-:-:S04]  /*2140*/  IMAD R12, R3, R9, -R14 ;  /* 0x00000009030c7224 */ /* 0x000fc800078e0a0e */
[----:B------:R-:W-:-:S05]  /*2150*/  IMAD R3, R5, -0x2, R12 ;  /* 0xfffffffe05037824 */ /* 0x000fca00078e020c */
[----:B------:R-:W-:Y:S02]  /*2160*/  VIADDMNMX R0, R3, R9, R0, PT ;  /* 0x0000000903007246 */ /* 0x000fe40003800100 */
[----:B------:R-:W-:-:S07]  /*2170*/  VIMNMX R2, R2, R3, !PT ;  /* 0x0000000302027248 */ /* 0x000fce0007fe0100 */
.L_x_775:
[C---:B------:R-:W-:Y:S01]  /*2180*/  ISETP.GE.AND P6, PT, R20.reuse, 0xa, PT ;  /* 0x0000000a1400780c */ /* 0x040fe20003fc6270 */
[----:B------:R-:W-:Y:S01]  /*2190*/  UISETP.NE.AND UP0, UPT, UR46, URZ, UPT ;  /* 0x0000003f2e00728c */ /* 0x000fe2000bf05270 */
[C---:B------:R-:W-:Y:S02]  /*21a0*/  ISETP.GE.AND P1, PT, R20.reuse, 0x2, PT ;  /* 0x000000021400780c */ /* 0x040fe40003f26270 */
[C---:B------:R-:W-:Y:S02]  /*21b0*/  ISETP.GE.AND P2, PT, R20.reuse, 0x9, PT ;  /* 0x000000091400780c */ /* 0x040fe40003f46270 */
[----:B------:R-:W-:Y:S02]  /*21c0*/  ISETP.GE.AND P5, PT, R20, 0x11, PT ;  /* 0x000000111400780c */ /* 0x000fe40003fa6270 */
[----:B------:R-:W-:Y:S02]  /*21d0*/  LOP3.LUT R16, R16, 0xfffffffb, RZ, 0xc0, !PT ;  /* 0xfffffffb10107812 */ /* 0x000fe400078ec0ff */
[----:B------:R-:W-:-:S02]  /*21e0*/  ISETP.GT.AND P4, PT, R2, 0x1, !P1 ;  /* 0x000000010200780c */ /* 0x000fc40004f84270 */
[----:B------:R-:W-:Y:S02]  /*21f0*/  ISETP.GT.AND P3, PT, R2, 0x8, !P2 ;  /* 0x000000080200780c */ /* 0x000fe40005764270 */
[----:B------:R-:W-:Y:S02]  /*2200*/  @P6 LOP3.LUT R16, R16, 0x4, RZ, 0xfc, !PT ;  /* 0x0000000410106812 */ /* 0x000fe400078efcff */
[C---:B------:R-:W-:Y:S02]  /*2210*/  ISETP.LT.OR P4, PT, R0.reuse, 0x2, P4 ;  /* 0x000000020000780c */ /* 0x040fe40002781670 */
[----:B------:R-:W-:Y:S02]  /*2220*/  ISETP.LT.OR P3, PT, R0, 0x9, P3 ;  /* 0x000000090000780c */ /* 0x000fe40001f61670 */
[----:B------:R-:W-:Y:S02]  /*2230*/  LOP3.LUT R16, R16, 0xfffffff7, RZ, 0xc0, !PT ;  /* 0xfffffff710107812 */ /* 0x000fe400078ec0ff */
[----:B------:R-:W-:-:S02]  /*2240*/  FSEL R25, R25, -INF , !P4 ;  /* 0xff80000019197808 */ /* 0x000fc40006000000 */
[----:B------:R-:W-:Y:S02]  /*2250*/  FSEL R28, R28, -INF , !P3 ;  /* 0xff8000001c1c7808 */ /* 0x000fe40005800000 */
[----:B------:R-:W-:Y:S02]  /*2260*/  ISETP.GT.AND P4, PT, R2, 0x9, !P6 ;  /* 0x000000090200780c */ /* 0x000fe40007784270 */
[----:B------:R-:W-:Y:S02]  /*2270*/  @P5 LOP3.LUT R16, R16, 0x8, RZ, 0xfc, !PT ;  /* 0x0000000810105812 */ /* 0x000fe400078efcff */
[----:B------:R-:W-:Y:S02]  /*2280*/  ISETP.GT.AND P3, PT, R2, 0x10, !P5 ;  /* 0x000000100200780c */ /* 0x000fe40006f64270 */
[----:B------:R-:W-:Y:S02]  /*2290*/  ISETP.GE.AND P5, PT, R20, 0x12, PT ;  /* 0x000000121400780c */ /* 0x000fe40003fa6270 */
[----:B------:R-:W-:-:S02]  /*22a0*/  ISETP.LT.OR P4, PT, R0, 0xa, P4 ;  /* 0x0000000a0000780c */ /* 0x000fc40002781670 */
[----:B------:R-:W-:Y:S02]  /*22b0*/  ISETP.LT.OR P3, PT, R0, 0x11, P3 ;  /* 0x000000110000780c */ /* 0x000fe40001f61670 */
[----:B------:R-:W-:Y:S02]  /*22c0*/  FSEL R29, R29, -INF , !P4 ;  /* 0xff8000001d1d7808 */ /* 0x000fe40006000000 */
[----:B------:R-:W-:Y:S02]  /*22d0*/  ISETP.GE.AND P4, PT, R20, 0x19, PT ;  /* 0x000000191400780c */ /* 0x000fe40003f86270 */
[----:B------:R-:W-:Y:S02]  /*22e0*/  LOP3.LUT R16, R16, 0xffffffef, RZ, 0xc0, !PT ;  /* 0xffffffef10107812 */ /* 0x000fe400078ec0ff */
[----:B------:R-:W-:Y:S02]  /*22f0*/  FSEL R32, R32, -INF , !P3 ;  /* 0xff80000020207808 */ /* 0x000fe40005800000 */
[----:B------:R-:W-:-:S02]  /*2300*/  ISETP.GT.AND P3, PT, R2, 0x11, !P5 ;  /* 0x000000110200780c */ /* 0x000fc40006f64270 */
[----:B------:R-:W-:Y:S02]  /*2310*/  @P5 LOP3.LUT R16, R16, 0x10, RZ, 0xfc, !PT ;  /* 0x0000001010105812 */ /* 0x000fe400078efcff */
[----:B------:R-:W-:Y:S02]  /*2320*/  ISETP.LT.OR P3, PT, R0, 0x12, P3 ;  /* 0x000000120000780c */ /* 0x000fe40001f61670 */
[----:B------:R-:W-:Y:S02]  /*2330*/  LOP3.LUT R16, R16, 0xfdffffff, RZ, 0xc0, !PT ;  /* 0xfdffffff10107812 */ /* 0x000fe400078ec0ff */
[----:B------:R-:W-:Y:S02]  /*2340*/  FSEL R33, R33, -INF , !P3 ;  /* 0xff80000021217808 */ /* 0x000fe40005800000 */
[----:B------:R-:W-:Y:S02]  /*2350*/  @P4 LOP3.LUT R16, R16, 0x2000000, RZ, 0xfc, !PT ;  /* 0x0200000010104812 */ /* 0x000fe400078efcff */
[----:B------:R-:W-:-:S02]  /*2360*/  ISETP.GT.AND P3, PT, R2, 0x18, !P4 ;  /* 0x000000180200780c */ /* 0x000fc40006764270 */
[----:B------:R-:W-:Y:S02]  /*2370*/  ISETP.GE.AND P4, PT, R20, 0x1a, PT ;  /* 0x0000001a1400780c */ /* 0x000fe40003f86270 */
[----:B------:R-:W-:Y:S02]  /*2380*/  ISETP.LT.OR P3, PT, R0, 0x19, P3 ;  /* 0x000000190000780c */ /* 0x000fe40001f61670 */
[----:B------:R-:W-:Y:S02]  /*2390*/  LOP3.LUT R16, R16, 0xfeffffff, RZ, 0xc0, !PT ;  /* 0xfeffffff10107812 */ /* 0x000fe400078ec0ff */
[----:B------:R-:W-:Y:S02]  /*23a0*/  FSEL R36, R36, -INF , !P3 ;  /* 0xff80000024247808 */ /* 0x000fe40005800000 */
[----:B------:R-:W-:-:S04]  /*23b0*/  ISETP.GT.AND P3, PT, R2, 0x19, !P4 ;  /* 0x000000190200780c */ /* 0x000fc80006764270 */
[----:B------:R-:W-:Y:S02]  /*23c0*/  ISETP.LT.OR P3, PT, R0, 0x1a, P3 ;  /* 0x0000001a0000780c */ /* 0x000fe40001f61670 */
[----:B------:R-:W-:Y:S02]  /*23d0*/  @P4 LOP3.LUT R16, R16, 0x1000000, RZ, 0xfc, !PT ;  /* 0x0100000010104812 */ /* 0x000fe400078efcff */
[----:B------:R-:W-:Y:S02]  /*23e0*/  ISETP.GE.AND P4, PT, R20, 0x21, PT ;  /* 0x000000211400780c */ /* 0x000fe40003f86270 */
[----:B------:R-:W-:Y:S02]  /*23f0*/  LOP3.LUT R16, R16, 0xff7fffff, RZ, 0xc0, !PT ;  /* 0xff7fffff10107812 */ /* 0x000fe400078ec0ff */
[----:B------:R-:W-:Y:S02]  /*2400*/  FSEL R37, R37, -INF , !P3 ;  /* 0xff80000025257808 */ /* 0x000fe40005800000 */
[----:B------:R-:W-:-:S04]  /*2410*/  ISETP.GT.AND P3, PT, R2, 0x20, !P4 ;  /* 0x000000200200780c */ /* 0x000fc80006764270 */
[----:B------:R-:W-:-:S03]  /*2420*/  ISETP.LT.OR P3, PT, R0, 0x21, P3 ;  /* 0x000000210000780c */ /* 0x000fc60001f61670 */
        /* <DEDUP_REMOVED lines=104> */
[----:B------:R-:W-:Y:S02]  /*2ab0*/  FSEL R73, R73, -INF , !P3 ;  /* 0xff80000049497808 */ /* 0x000fe40005800000 */
[----:B------:R-:W-:Y:S02]  /*2ac0*/  LOP3.LUT R16, R16, 0xfbffffff, RZ, 0xc0, !PT ;  /* 0xfbffffff10107812 */ /* 0x000fe400078ec0ff */
[----:B------:R-:W-:-:S04]  /*2ad0*/  ISETP.GT.AND P3, PT, R2, 0x68, !P4 ;  /* 0x000000680200780c */ /* 0x000fc80006764270 */
[----:B------:R-:W-:-:S03]  /*2ae0*/  ISETP.LT.OR P3, PT, R0, 0x69, P3 ;  /* 0x000000690000780c */ /* 0x000fc60001f61670 */
[----:B------:R-:W-:Y:S02]  /*2af0*/  @P4 LOP3.LUT R16, R16, 0x4000000, RZ, 0xfc, !PT ;  /* 0x0400000010104812 */ /* 0x000fe400078efcff */
[----:B------:R-:W-:Y:S02]  /*2b00*/  ISETP.GE.AND P4, PT, R20, 0x6a, PT ;  /* 0x0000006a1400780c */ /* 0x000fe40003f86270 */
[----:B------:R-:W-:Y:S02]  /*2b10*/  FSEL R76, R76, -INF , !P3 ;  /* 0xff8000004c4c7808 */ /* 0x000fe40005800000 */
[----:B------:R-:W-:Y:S02]  /*2b20*/  ISETP.GT.AND P3, PT, R2, 0x69, !P4 ;  /* 0x000000690200780c */ /* 0x000fe40006764270 */
[----:B------:R-:W-:Y:S02]  /*2b30*/  LOP3.LUT R16, R16, 0xffffffdf, RZ, 0xc0, !PT ;  /* 0xffffffdf10107812 */ /* 0x000fe400078ec0ff */
[----:B------:R-:W-:-:S04]  /*2b40*/  ISETP.LT.OR P3, PT, R0, 0x6a, P3 ;  /* 0x0000006a0000780c */ /* 0x000fc80001f61670 */
[----:B------:R-:W-:Y:S02]  /*2b50*/  FSEL R77, R77, -INF , !P3 ;  /* 0xff8000004d4d7808 */ /* 0x000fe40005800000 */
[----:B------:R-:W-:Y:S02]  /*2b60*/  ISETP.GE.AND P3, PT, R20, 0x71, PT ;  /* 0x000000711400780c */ /* 0x000fe40003f66270 */
[----:B------:R-:W-:Y:S02]  /*2b70*/  @P4 LOP3.LUT R16, R16, 0x20, RZ, 0xfc, !PT ;  /* 0x0000002010104812 */ /* 0x000fe400078efcff */
[----:B------:R-:W-:Y:S02]  /*2b80*/  ISETP.GT.AND P4, PT, R2, 0x70, !P3 ;  /* 0x000000700200780c */ /* 0x000fe40005f84270 */
[----:B------:R-:W-:Y:S02]  /*2b90*/  LOP3.LUT R16, R16, 0xfffffffd, RZ, 0xc0, !PT ;  /* 0xfffffffd10107812 */ /* 0x000fe400078ec0ff */
[----:B------:R-:W-:-:S04]  /*2ba0*/  ISETP.LT.OR P4, PT, R0, 0x71, P4 ;  /* 0x000000710000780c */ /* 0x000fc80002781670 */
[----:B------:R-:W-:Y:S02]  /*2bb0*/  FSEL R80, R80, -INF , !P4 ;  /* 0xff80000050507808 */ /* 0x000fe40006000000 */
[----:B------:R-:W-:-:S04]  /*2bc0*/  ISETP.GE.AND P4, PT, R20, 0x72, PT ;  /* 0x000000721400780c */ /* 0x000fc80003f86270 */
[----:B------:R-:W-:-:S04]  /*2bd0*/  ISETP.GT.AND P5, PT, R2, 0x71, !P4 ;  /* 0x000000710200780c */ /* 0x000fc800067a4270 */
[----:B------:R-:W-:-:S04]  /*2be0*/  ISETP.LT.OR P5, PT, R0, 0x72, P5 ;  /* 0x000000720000780c */ /* 0x000fc80002fa1670 */
[----:B------:R-:W-:Y:S02]  /*2bf0*/  FSEL R81, R81, -INF , !P5 ;  /* 0xff80000051517808 */ /* 0x000fe40006800000 */
[----:B------:R-:W-:-:S04]  /*2c00*/  ISETP.GE.AND P5, PT, R20, 0x79, PT ;  /* 0x000000791400780c */ /* 0x000fc80003fa6270 */
[----:B------:R-:W-:-:S04]  /*2c10*/  ISETP.GT.AND P6, PT, R2, 0x78, !P5 ;  /* 0x000000780200780c */ /* 0x000fc80006fc4270 */
[----:B------:R-:W-:-:S04]  /*2c20*/  ISETP.LT.OR P6, PT, R0, 0x79, P6 ;  /* 0x000000790000780c */ /* 0x000fc800037c1670 */
[----:B------:R-:W-:Y:S02]  /*2c30*/  FSEL R84, R84, -INF , !P6 ;  /* 0xff80000054547808 */ /* 0x000fe40007000000 */
[----:B------:R-:W-:-:S13]  /*2c40*/  ISETP.GE.AND P6, PT, R20, 0x1, PT ;  /* 0x000000011400780c */ /* 0x000fda0003fc6270 */
[----:B------:R-:W-:Y:S02]  /*2c50*/  @P6 LOP3.LUT R16, R16, 0x2, RZ, 0xfc, !PT ;  /* 0x0000000210106812 */ /* 0x000fe400078efcff */
[----:B------:R-:W-:Y:S02]  /*2c60*/  ISETP.GT.AND P6, PT, R2, RZ, !P6 ;  /* 0x000000ff0200720c */ /* 0x000fe400077c4270 */
[----:B------:R-:W-:Y:S02]  /*2c70*/  LOP3.LUT R16, R16, 0xfffffffe, RZ, 0xc0, !PT ;  /* 0xfffffffe10107812 */ /* 0x000fe400078ec0ff */
[----:B------:R-:W-:-:S04]  /*2c80*/  ISETP.LT.OR P6, PT, R0, 0x1, P6 ;  /* 0x000000010000780c */ /* 0x000fc800037c1670 */
[----:B------:R-:W-:Y:S02]  /*2c90*/  FSEL R9, R24, -INF , !P6 ;  /* 0xff80000018097808 */ /* 0x000fe40007000000 */
[----:B------:R-:W-:-:S13]  /*2ca0*/  ISETP.GE.AND P6, PT, R20, 0x7a, PT ;  /* 0x0000007a1400780c */ /* 0x000fda0003fc6270 */
[----:B------:R-:W-:Y:S02]  /*2cb0*/  @P6 LOP3.LUT R16, R16, 0x1, RZ, 0xfc, !PT ;  /* 0x0000000110106812 */ /* 0x000fe400078efcff */
[----:B------:R-:W-:-:S04]  /*2cc0*/  ISETP.GT.AND P6, PT, R2, 0x79, !P6 ;  /* 0x000000790200780c */ /* 0x000fc800077c4270 */
[----:B------:R-:W-:Y:S02]  /*2cd0*/  ISETP.LT.OR P6, PT, R0, 0x7a, P6 ;  /* 0x0000007a0000780c */ /* 0x000fe400037c1670 */
[----:B------:R-:W0:Y:S02]  /*2ce0*/  SHFL.IDX PT, R0, R10, 0x1, 0x1c1f ;  /* 0x003c1f000a007f89 */ /* 0x000e2400000e0000 */
[----:B------:R-:W-:Y:S02]  /*2cf0*/  FSEL R85, R85, -INF , !P6 ;  /* 0xff80000055557808 */ /* 0x000fe40007000000 */
[----:B------:R-:W-:Y:S02]  /*2d00*/  PLOP3.LUT P6, PT, PT, PT, UP0, 0x40, 0x0 ;  /* 0x000000000000781c */ /* 0x000fe40003fce808 */
[----:B0-----:R-:W-:Y:S01]  /*2d10*/  VIADDMNMX R2, R0, R22, R11, PT ;  /* 0x0000001600027246 */ /* 0x001fe2000380010b */
[----:B------:R-:W-:-:S10]  /*2d20*/  IMAD.IADD R3, R13, 0x1, R0 ;  /* 0x000000010d037824 */ /* 0x000fd400078e0200 */
[----:B------:R-:W-:Y:S05]  /*2d30*/  @P6 BRA `(.L_x_779) ;  /* 0x0000000000646947 */ /* 0x000fea0003800000 */
        /* <DEDUP_REMOVED lines=14> */
.L_x_781:
[----:B------:R-:W-:Y:S02]  /*2e20*/  ULDC UR4, c[0x0][0x9e4] ;  /* 0x0002790000047ab9 */ /* 0x000fe40000000800 */
[----:B------:R-:W-:-:S05]  /*2e30*/  IMAD.U32 R13, RZ, RZ, UR4 ;  /* 0x00000004ff0d7e24 */ /* 0x000fca000f8e00ff */
[----:B------:R-:W-:-:S13]  /*2e40*/  ISETP.NE.AND P6, PT, R13, 0x1, PT ;  /* 0x000000010d00780c */ /* 0x000fda0003fc5270 */
[----:B------:R-:W0:Y:S02]  /*2e50*/  @P6 LDC.64 R20, c[0x0][0x9e8] ;  /* 0x00027a00ff146b82 */ /* 0x000e240000000a00 */
[----:B0-----:R-:W-:-:S05]  /*2e60*/  @P6 IMAD.HI.U32 R0, R11, R20, RZ ;  /* 0x000000140b006227 */ /* 0x001fca00078e00ff */
[----:B------:R-:W-:-:S07]  /*2e70*/  @P6 SHF.R.U32.HI R11, RZ, R21, R0 ;  /* 0x00000015ff0b6219 */ /* 0x000fce0000011600 */
.L_x_782:
[----:B------:R-:W-:Y:S05]  /*2e80*/  BSYNC B0 ;  /* 0x0000000000007941 */ /* 0x000fea0003800000 */
.L_x_780:
[----:B------:R-:W-:-:S04]  /*2e90*/  IMAD R0, R11, R13, -R14 ;  /* 0x0000000d0b007224 */ /* 0x000fc800078e0a0e */
[----:B------:R-:W-:-:S05]  /*2ea0*/  IMAD R0, R5, -0x2, R0 ;  /* 0xfffffffe05007824 */ /* 0x000fca00078e0200 */
[----:B------:R-:W-:Y:S02]  /*2eb0*/  VIADDMNMX R2, R0, R13, R2, PT ;  /* 0x0000000d00027246 */ /* 0x000fe40003800102 */
[----:B------:R-:W-:-:S07]  /*2ec0*/  VIMNMX R3, R3, R0, !PT ;  /* 0x0000000003037248 */ /* 0x000fce0007fe0100 */
.L_x_779:
[----:B------:R-:W-:Y:S01]  /*2ed0*/  ISETP.GT.AND P1, PT, R3, 0x1, !P1 ;  /* 0x000000010300780c */ /* 0x000fe20004f24270 */
[----:B------:R-:W-:Y:S01]  /*2ee0*/  IMAD.U32 R13, RZ, RZ, UR42 ;  /* 0x0000002aff0d7e24 */ /* 0x000fe2000f8e00ff */
[----:B------:R-:W-:Y:S01]  /*2ef0*/  LOP3.LUT P6, RZ, R16, 0x4, RZ, 0xc0, !PT ;  /* 0x0000000410ff7812 */ /* 0x000fe200078cc0ff */
[----:B------:R-:W-:Y:S01]  /*2f00*/  UISETP.NE.AND UP1, UPT, UR43, URZ, UPT ;  /* 0x0000003f2b00728c */ /* 0x000fe2000bf25270 */
[----:B------:R-:W-:Y:S01]  /*2f10*/  ISETP.LT.OR P1, PT, R2, 0x2, P1 ;  /* 0x000000020200780c */ /* 0x000fe20000f21670 */
[----:B------:R-:W-:Y:S01]  /*2f20*/  UISETP.NE.AND UP0, UPT, UR46, URZ, UPT ;  /* 0x0000003f2e00728c */ /* 0x000fe2000bf05270 */
[----:B------:R-:W-:Y:S02]  /*2f30*/  FMNMX.FTZ R11, R9, R25, !PT ;  /* 0x00000019090b7209 */ /* 0x000fe40007810000 */
[----:B------:R-:W-:Y:S02]  /*2f40*/  FSEL R27, R27, -INF , !P1 ;  /* 0xff8000001b1b7808 */ /* 0x000fe40004800000 */
[----:B------:R-:W-:-:S02]  /*2f50*/  ISETP.GT.AND P1, PT, R3, 0x9, !P6 ;  /* 0x000000090300780c */ /* 0x000fc40007724270 */
[----:B------:R-:W-:Y:S02]  /*2f60*/  FMNMX.FTZ R0, R28, R11, !PT ;  /* 0x0000000b1c007209 */ /* 0x000fe40007810000 */
[----:B------:R-:W-:Y:S01]  /*2f70*/  ISETP.LT.OR P1, PT, R2, 0xa, P1 ;  /* 0x0000000a0200780c */ /* 0x000fe20000f21670 */
[----:B------:R-:W-:Y:S01]  /*2f80*/  @UP1 ULDC UR4, c[0x0][0x44c] ;  /* 0x0001130000041ab9 */ /* 0x000fe20000000800 */
[----:B------:R-:W-:Y:S01]  /*2f90*/  FMNMX.FTZ R11, R29, R0, !PT ;  /* 0x000000001d0b7209 */ /* 0x000fe20007810000 */
[----:B------:R-:W-:Y:S01]  /*2fa0*/  UIMAD.WIDE.U32 UR4, UR47, UR4, URZ ;  /* 0x000000042f0472a5 */ /* 0x000fe2000f8e003f */
[----:B------:R-:W-:Y:S01]  /*2fb0*/  FSEL R31, R31, -INF , !P1 ;  /* 0xff8000001f1f7808 */ /* 0x000fe20004800000 */
[----:B------:R-:W-:Y:S01]  /*2fc0*/  @UP1 ULDC UR11, c[0x0][0x450] ;  /* 0x00011400000b1ab9 */ /* 0x000fe20000000800 */
[----:B------:R-:W-:Y:S01]  /*2fd0*/  LOP3.LUT P1, RZ, R16, 0x8, RZ, 0xc0, !PT ;  /* 0x0000000810ff7812 */ /* 0x000fe2000782c0ff */
[----:B------:R-:W-:Y:S01]  /*2fe0*/  @UP1 USHF.R.U32.HI UR47, URZ, UR11, UR5 ;  /* 0x0000000b3f2f1299 */ /* 0x000fe20008011605 */
[----:B------:R-:W-:-:S02]  /*2ff0*/  FMNMX.FTZ R0, R32, R11, !PT ;  /* 0x0000000b20007209 */ /* 0x000fc40007810000 */
[----:B------:R-:W-:Y:S02]  /*3000*/  ISETP.GT.AND P1, PT, R3, 0x10, !P1 ;  /* 0x000000100300780c */ /* 0x000fe40004f24270 */
[----:B------:R-:W-:Y:S02]  /*3010*/  FMNMX.FTZ R11, R33, R0, !PT ;  /* 0x00000000210b7209 */ /* 0x000fe40007810000 */
[----:B------:R-:W-:Y:S02]  /*3020*/  ISETP.LT.OR P1, PT, R2, 0x11, P1 ;  /* 0x000000110200780c */ /* 0x000fe40000f21670 */
[----:B------:R-:W-:Y:S02]  /*3030*/  ISETP.GT.AND P2, PT, R3, 0x8, !P2 ;  /* 0x000000080300780c */ /* 0x000fe40005744270 */
[----:B------:R-:W-:Y:S02]  /*3040*/  FSEL R34, R34, -INF , !P1 ;  /* 0xff80000022227808 */ /* 0x000fe40004800000 */
[----:B------:R-:W-:-:S02]  /*3050*/  LOP3.LUT P1, RZ, R16, 0x10, RZ, 0xc0, !PT ;  /* 0x0000001010ff7812 */ /* 0x000fc4000782c0ff */
[----:B------:R-:W-:Y:S02]  /*3060*/  FMNMX.FTZ R0, R36, R11, !PT ;  /* 0x0000000b24007209 */ /* 0x000fe40007810000 */
[----:B------:R-:W-:Y:S02]  /*3070*/  ISETP.GT.AND P1, PT, R3, 0x11, !P1 ;  /* 0x000000110300780c */ /* 0x000fe40004f24270 */
[C---:B------:R-:W-:Y:S02]  /*3080*/  ISETP.LT.OR P2, PT, R2.reuse, 0x9, P2 ;  /* 0x000000090200780c */ /* 0x040fe40001741670 */
[----:B------:R-:W-:Y:S02]  /*3090*/  ISETP.LT.OR P1, PT, R2, 0x12, P1 ;  /* 0x000000120200780c */ /* 0x000fe40000f21670 */
[----:B------:R-:W-:Y:S02]  /*30a0*/  FMNMX.FTZ R11, R37, R0, !PT ;  /* 0x00000000250b7209 */ /* 0x000fe40007810000 */
[----:B------:R-:W-:-:S02]  /*30b0*/  FSEL R35, R35, -INF , !P1 ;  /* 0xff80000023237808 */ /* 0x000fc40004800000 */
[----:B------:R-:W-:Y:S02]  /*30c0*/  LOP3.LUT P1, RZ, R16, 0x2000000, RZ, 0xc0, !PT ;  /* 0x0200000010ff7812 */ /* 0x000fe4000782c0ff */
[----:B------:R-:W-:Y:S02]  /*30d0*/  FSEL R30, R30, -INF , !P2 ;  /* 0xff8000001e1e7808 */ /* 0x000fe40005000000 */
[----:B------:R-:W-:Y:S02]  /*30e0*/  ISETP.GT.AND P1, PT, R3, 0x18, !P1 ;  /* 0x000000180300780c */ /* 0x000fe40004f24270 */
[----:B------:R-:W-:Y:S02]  /*30f0*/  LOP3.LUT P2, RZ, R16, 0x40000, RZ, 0xc0, !PT ;  /* 0x0004000010ff7812 */ /* 0x000fe4000784c0ff */
[----:B------:R-:W-:Y:S02]  /*3100*/  ISETP.LT.OR P1, PT, R2, 0x19, P1 ;  /* 0x000000190200780c */ /* 0x000fe40000f21670 */
[----:B------:R-:W-:-:S02]  /*3110*/  FMNMX.FTZ R0, R40, R11, !PT ;  /* 0x0000000b28007209 */ /* 0x000fc40007810000 */
[----:B------:R-:W-:Y:S02]  /*3120*/  FSEL R38, R38, -INF , !P1 ;  /* 0xff80000026267808 */ /* 0x000fe40004800000 */
[C---:B------:R-:W-:Y:S02]  /*3130*/  LOP3.LUT P1, RZ, R16.reuse, 0x1000000, RZ, 0xc0, !PT ;  /* 0x0100000010ff7812 */ /* 0x040fe4000782c0ff */
[----:B------:R-:W-:Y:S02]  /*3140*/  FMNMX.FTZ R11, R41, R0, !PT ;  /* 0x00000000290b7209 */ /* 0x000fe40007810000 */
[----:B------:R-:W-:Y:S02]  /*3150*/  ISETP.GT.AND P1, PT, R3, 0x19, !P1 ;  /* 0x000000190300780c */ /* 0x000fe40004f24270 */
[----:B------:R-:W-:Y:S02]  /*3160*/  LOP3.LUT P6, RZ, R16, 0x20000, RZ, 0xc0, !PT ;  /* 0x0002000010ff7812 */ /* 0x000fe400078cc0ff */
[----:B------:R-:W-:-:S02]  /*3170*/  ISETP.LT.OR P1, PT, R2, 0x1a, P1 ;  /* 0x0000001a0200780c */ /* 0x000fc40000f21670 */
[----:B------:R-:W-:Y:S02]  /*3180*/  FMNMX.FTZ R0, R44, R11, !PT ;  /* 0x0000000b2c007209 */ /* 0x000fe40007810000 */
[----:B------:R-:W-:Y:S02]  /*3190*/  FSEL R39, R39, -INF , !P1 ;  /* 0xff80000027277808 */ /* 0x000fe40004800000 */
[----:B------:R-:W-:Y:S02]  /*31a0*/  LOP3.LUT P1, RZ, R16, 0x800000, RZ, 0xc0, !PT ;  /* 0x0080000010ff7812 */ /* 0x000fe4000782c0ff */
[----:B------:R-:W-:Y:S02]  /*31b0*/  FMNMX.FTZ R11, R45, R0, !PT ;  /* 0x000000002d0b7209 */ /* 0x000fe40007810000 */
[----:B------:R-:W-:Y:S02]  /*31c0*/  ISETP.GT.AND P1, PT, R3, 0x20, !P1 ;  /* 0x000000200300780c */ /* 0x000fe40004f24270 */
[----:B------:R-:W-:-:S02]  /*31d0*/  FMNMX.FTZ R0, R48, R11, !PT ;  /* 0x0000000b30007209 */ /* 0x000fc40007810000 */
[----:B------:R-:W-:Y:S02]  /*31e0*/  ISETP.LT.OR P1, PT, R2, 0x21, P1 ;  /* 0x000000210200780c */ /* 0x000fe40000f21670 */
[----:B------:R-:W-:Y:S02]  /*31f0*/  FMNMX.FTZ R11, R49, R0, !PT ;  /* 0x00000000310b7209 */ /* 0x000fe40007810000 */
[----:B------:R-:W-:Y:S02]  /*3200*/  FSEL R42, R42, -INF , !P1 ;  /* 0xff8000002a2a7808 */ /* 0x000fe40004800000 */
[----:B------:R-:W-:Y:S02]  /*3210*/  LOP3.LUT P1, RZ, R16, 0x400000, RZ, 0xc0, !PT ;  /* 0x0040000010ff7812 */ /* 0x000fe4000782c0ff */
[----:B------:R-:W-:Y:S02]  /*3220*/  FMNMX.FTZ R0, R52, R11, !PT ;  /* 0x0000000b34007209 */ /* 0x000fe40007810000 */
[----:B------:R-:W-:-:S02]  /*3230*/  ISETP.GT.AND P1, PT, R3, 0x21, !P1 ;  /* 0x000000210300780c */ /* 0x000fc40004f24270 */
[----:B------:R-:W-:Y:S02]  /*3240*/  FMNMX.FTZ R11, R53, R0, !PT ;  /* 0x00000000350b7209 */ /* 0x000fe40007810000 */
[----:B------:R-:W-:Y:S02]  /*3250*/  ISETP.LT.OR P1, PT, R2, 0x22, P1 ;  /* 0x000000220200780c */ /* 0x000fe40000f21670 */
[----:B------:R-:W-:Y:S02]  /*3260*/  FMNMX.FTZ R0, R56, R11, !PT ;  /* 0x0000000b38007209 */ /* 0x000fe40007810000 */
[----:B------:R-:W-:Y:S02]  /*3270*/  FSEL R43, R43, -INF , !P1 ;  /* 0xff8000002b2b7808 */ /* 0x000fe40004800000 */
[----:B------:R-:W-:Y:S02]  /*3280*/  LOP3.LUT P1, RZ, R16, 0x200000, RZ, 0xc0, !PT ;  /* 0x0020000010ff7812 */ /* 0x000fe4000782c0ff */
[----:B------:R-:W-:-:S02]  /*3290*/  FMNMX.FTZ R11, R57, R0, !PT ;  /* 0x00000000390b7209 */ /* 0x000fc40007810000 */
[----:B------:R-:W-:Y:S02]  /*32a0*/  ISETP.GT.AND P1, PT, R3, 0x28, !P1 ;  /* 0x000000280300780c */ /* 0x000fe40004f24270 */
[----:B------:R-:W-:Y:S02]  /*32b0*/  FMNMX.FTZ R0, R60, R11, !PT ;  /* 0x0000000b3c007209 */ /* 0x000fe40007810000 */
[----:B------:R-:W-:Y:S02]  /*32c0*/  ISETP.LT.OR P1, PT, R2, 0x29, P1 ;  /* 0x000000290200780c */ /* 0x000fe40000f21670 */
[----:B------:R-:W-:Y:S02]  /*32d0*/  FMNMX.FTZ R11, R61, R0, !PT ;  /* 0x000000003d0b7209 */ /* 0x000fe40007810000 */
[----:B------:R-:W-:Y:S02]  /*32e0*/  FSEL R46, R46, -INF , !P1 ;  /* 0xff8000002e2e7808 */ /* 0x000fe40004800000 */
[----:B------:R-:W-:-:S02]  /*32f0*/  LOP3.LUT P1, RZ, R16, 0x100000, RZ, 0xc0, !PT ;  /* 0x0010000010ff7812 */ /* 0x000fc4000782c0ff */
[----:B------:R-:W-:Y:S02]  /*3300*/  FMNMX.FTZ R0, R64, R11, !PT ;  /* 0x0000000b40007209 */ /* 0x000fe40007810000 */
[----:B------:R-:W-:Y:S02]  /*3310*/  ISETP.GT.AND P1, PT, R3, 0x29, !P1 ;  /* 0x000000290300780c */ /* 0x000fe40004f24270 */
[----:B------:R-:W-:Y:S02]  /*3320*/  FMNMX.FTZ R11, R65, R0, !PT ;  /* 0x00000000410b7209 */ /* 0x000fe40007810000 */
[----:B------:R-:W-:Y:S02]  /*3330*/  ISETP.LT.OR P1, PT, R2, 0x2a, P1 ;  /* 0x0000002a0200780c */ /* 0x000fe40000f21670 */
[----:B------:R-:W-:Y:S02]  /*3340*/  FMNMX.FTZ R0, R68, R11, !PT ;  /* 0x0000000b44007209 */ /* 0x000fe40007810000 */
[----:B------:R-:W-:-:S02]  /*3350*/  FSEL R47, R47, -INF , !P1 ;  /* 0xff8000002f2f7808 */ /* 0x000fc40004800000 */
[----:B------:R-:W-:Y:S02]  /*3360*/  LOP3.LUT P1, RZ, R16, 0x80000, RZ, 0xc0, !PT ;  /* 0x0008000010ff7812 */ /* 0x000fe4000782c0ff */
[----:B------:R-:W-:Y:S02]  /*3370*/  FMNMX.FTZ R11, R69, R0, !PT ;  /* 0x00000000450b7209 */ /* 0x000fe40007810000 */
[----:B------:R-:W-:Y:S02]  /*3380*/  ISETP.GT.AND P1, PT, R3, 0x30, !P1 ;  /* 0x000000300300780c */ /* 0x000fe40004f24270 */
[----:B------:R-:W-:Y:S02]  /*3390*/  FMNMX.FTZ R0, R72, R11, !PT ;  /* 0x0000000b48007209 */ /* 0x000fe40007810000 */
[----:B------:R-:W-:Y:S02]  /*33a0*/  ISETP.LT.OR P1, PT, R2, 0x31, P1 ;  /* 0x000000310200780c */ /* 0x000fe40000f21670 */
[----:B------:R-:W-:-:S02]  /*33b0*/  FMNMX.FTZ R11, R73, R0, !PT ;  /* 0x00000000490b7209 */ /* 0x000fc40007810000 */
[----:B------:R-:W-:Y:S02]  /*33c0*/  FSEL R50, R50, -INF , !P1 ;  /* 0xff80000032327808 */ /* 0x000fe40004800000 */
[----:B------:R-:W-:Y:S02]  /*33d0*/  ISETP.GT.AND P1, PT, R3, 0x31, !P2 ;  /* 0x000000310300780c */ /* 0x000fe40005724270 */
[----:B------:R-:W-:Y:S02]  /*33e0*/  FMNMX.FTZ R0, R76, R11, !PT ;  /* 0x0000000b4c007209 */ /* 0x000fe40007810000 */
[----:B------:R-:W-:Y:S02]  /*33f0*/  ISETP.LT.OR P1, PT, R2, 0x32, P1 ;  /* 0x000000320200780c */ /* 0x000fe40000f21670 */
[----:B------:R-:W-:Y:S02]  /*3400*/  FMNMX.FTZ R11, R77, R0, !PT ;  /* 0x000000004d0b7209 */ /* 0x000fe40007810000 */
[----:B------:R-:W-:-:S02]  /*3410*/  FSEL R51, R51, -INF , !P1 ;  /* 0xff80000033337808 */ /* 0x000fc40004800000 */
        /* <DEDUP_REMOVED lines=10> */
[----:B------:R-:W-:Y:S01]  /*34c0*/  LOP3.LUT P2, RZ, R16, 0x80, RZ, 0xc0, !PT ;  /* 0x0000008010ff7812 */ /* 0x000fe2000784c0ff */
[----:B------:R-:W0:Y:S01]  /*34d0*/  SHFL.BFLY PT, R11, R10, 0x2, 0x1f ;  /* 0x0c401f000a0b7f89 */ /* 0x000e2200000e0000 */
[----:B------:R-:W-:-:S02]  /*34e0*/  FSEL R55, R55, -INF , !P1 ;  /* 0xff80000037377808 */ /* 0x000fc40004800000 */
[C---:B------:R-:W-:Y:S02]  /*34f0*/  LOP3.LUT P1, RZ, R16.reuse, 0x8000, RZ, 0xc0, !PT ;  /* 0x0000800010ff7812 */ /* 0x040fe4000782c0ff */
[----:B------:R-:W-:Y:S02]  /*3500*/  LOP3.LUT P6, RZ, R16, 0x40, RZ, 0xc0, !PT ;  /* 0x0000004010ff7812 */ /* 0x000fe400078cc0ff */
[C---:B------:R-:W-:Y:S02]  /*3510*/  ISETP.GT.AND P1, PT, R3.reuse, 0x40, !P1 ;  /* 0x000000400300780c */ /* 0x040fe40004f24270 */
[C---:B------:R-:W-:Y:S02]  /*3520*/  ISETP.GT.AND P3, PT, R3.reuse, 0x70, !P3 ;  /* 0x000000700300780c */ /* 0x040fe40005f64270 */
[----:B------:R-:W-:Y:S02]  /*3530*/  ISETP.LT.OR P1, PT, R2, 0x41, P1 ;  /* 0x000000410200780c */ /* 0x000fe40000f21670 */
[----:B------:R-:W-:-:S02]  /*3540*/  ISETP.GT.AND P4, PT, R3, 0x71, !P4 ;  /* 0x000000710300780c */ /* 0x000fc40006784270 */
[----:B------:R-:W-:Y:S02]  /*3550*/  FSEL R58, R58, -INF , !P1 ;  /* 0xff8000003a3a7808 */ /* 0x000fe40004800000 */
[----:B------:R-:W-:Y:S02]  /*3560*/  LOP3.LUT P1, RZ, R16, 0x4000, RZ, 0xc0, !PT ;  /* 0x0000400010ff7812 */ /* 0x000fe4000782c0ff */
[C---:B------:R-:W-:Y:S02]  /*3570*/  ISETP.GT.AND P5, PT, R3.reuse, 0x78, !P5 ;  /* 0x000000780300780c */ /* 0x040fe40006fa4270 */
[----:B------:R-:W-:Y:S02]  /*3580*/  ISETP.GT.AND P1, PT, R3, 0x41, !P1 ;  /* 0x000000410300780c */ /* 0x000fe40004f24270 */
[C---:B------:R-:W-:Y:S02]  /*3590*/  ISETP.LT.OR P3, PT, R2.reuse, 0x71, P3 ;  /* 0x000000710200780c */ /* 0x040fe40001f61670 */
[----:B------:R-:W-:-:S02]  /*35a0*/  ISETP.LT.OR P1, PT, R2, 0x42, P1 ;  /* 0x000000420200780c */ /* 0x000fc40000f21670 */
[----:B0-----:R-:W-:Y:S02]  /*35b0*/  FMNMX.FTZ R11, R10, R11, !PT ;  /* 0x0000000b0a0b7209 */ /* 0x001fe40007810000 */
[----:B------:R-:W-:Y:S02]  /*35c0*/  FSEL R59, R59, -INF , !P1 ;  /* 0xff8000003b3b7808 */ /* 0x000fe40004800000 */
[----:B------:R-:W-:Y:S01]  /*35d0*/  LOP3.LUT P1, RZ, R16, 0x2000, RZ, 0xc0, !PT ;  /* 0x0000200010ff7812 */ /* 0x000fe2000782c0ff */
[----:B------:R-:W0:Y:S01]  /*35e0*/  SHFL.BFLY PT, R0, R11, 0x1, 0x1f ;  /* 0x0c201f000b007f89 */ /* 0x000e2200000e0000 */
[----:B------:R-:W-:Y:S02]  /*35f0*/  ISETP.LT.OR P4, PT, R2, 0x72, P4 ;  /* 0x000000720200780c */ /* 0x000fe40002781670 */
[----:B------:R-:W-:Y:S02]  /*3600*/  ISETP.GT.AND P1, PT, R3, 0x48, !P1 ;  /* 0x000000480300780c */ /* 0x000fe40004f24270 */
[----:B------:R-:W-:-:S02]  /*3610*/  FSEL R82, R82, -INF , !P3 ;  /* 0xff80000052527808 */ /* 0x000fc40005800000 */
[C---:B------:R-:W-:Y:S02]  /*3620*/  ISETP.LT.OR P1, PT, R2.reuse, 0x49, P1 ;  /* 0x000000490200780c */ /* 0x040fe40000f21670 */
[----:B------:R-:W-:Y:S02]  /*3630*/  ISETP.LT.OR P5, PT, R2, 0x79, P5 ;  /* 0x000000790200780c */ /* 0x000fe40002fa1670 */
[----:B------:R-:W-:Y:S02]  /*3640*/  FSEL R62, R62, -INF , !P1 ;  /* 0xff8000003e3e7808 */ /* 0x000fe40004800000 */
[----:B------:R-:W-:Y:S02]  /*3650*/  LOP3.LUT P1, RZ, R16, 0x1000, RZ, 0xc0, !PT ;  /* 0x0000100010ff7812 */ /* 0x000fe4000782c0ff */
[----:B------:R-:W-:Y:S02]  /*3660*/  FSEL R83, R83, -INF , !P4 ;  /* 0xff80000053537808 */ /* 0x000fe40006000000 */
[----:B------:R-:W-:-:S02]  /*3670*/  ISETP.GT.AND P1, PT, R3, 0x49, !P1 ;  /* 0x000000490300780c */ /* 0x000fc40004f24270 */
[----:B------:R-:W-:Y:S02]  /*3680*/  FSEL R86, R86, -INF , !P5 ;  /* 0xff80000056567808 */ /* 0x000fe40006800000 */
[----:B------:R-:W-:Y:S02]  /*3690*/  ISETP.LT.OR P1, PT, R2, 0x4a, P1 ;  /* 0x0000004a0200780c */ /* 0x000fe40000f21670 */
[----:B------:R-:W-:Y:S02]  /*36a0*/  R2UR UR10, R19 ;  /* 0x00000000130a72ca */ /* 0x000fe400000e0000 */
[----:B------:R-:W-:Y:S02]  /*36b0*/  FSEL R63, R63, -INF , !P1 ;  /* 0xff8000003f3f7808 */ /* 0x000fe40004800000 */
[----:B------:R-:W-:Y:S02]  /*36c0*/  LOP3.LUT P1, RZ, R16, 0x800, RZ, 0xc0, !PT ;  /* 0x0000080010ff7812 */ /* 0x000fe4000782c0ff */
[----:B0-----:R-:W-:-:S02]  /*36d0*/  FMNMX.FTZ R0, R11, R0, !PT ;  /* 0x000000000b007209 */ /* 0x001fc40007810000 */
[----:B------:R-:W-:-:S03]  /*36e0*/  ISETP.GT.AND P1, PT, R3, 0x50, !P1 ;  /* 0x000000500300780c */ /* 0x000fc60004f24270 */
[----:B------:R-:W-:Y:S01]  /*36f0*/  FFMA.FTZ R20, R0, R13, -8 ;  /* 0xc100000000147423 */ /* 0x000fe2000001000d */
[----:B------:R-:W-:Y:S01]  /*3700*/  ISETP.LT.OR P1, PT, R2, 0x51, P1 ;  /* 0x000000510200780c */ /* 0x000fe20000f21670 */
[----:B------:R-:W-:-:S03]  /*3710*/  UIADD3 UR47, UR10, UR47, URZ ;  /* 0x0000002f0a2f7290 */ /* 0x000fc6000fffe03f */
[----:B------:R-:W-:Y:S01]  /*3720*/  FSEL R66, R66, -INF , !P1 ;  /* 0xff80000042427808 */ /* 0x000fe20004800000 */
[----:B------:R-:W-:Y:S01]  /*3730*/  UIADD3 UR7, UR47, UR7, URZ ;  /* 0x000000072f077290 */ /* 0x000fe2000fffe03f */
[----:B------:R-:W-:-:S04]  /*3740*/  LOP3.LUT P1, RZ, R16, 0x400, RZ, 0xc0, !PT ;  /* 0x0000040010ff7812 */ /* 0x000fc8000782c0ff */
[----:B------:R-:W-:-:S04]  /*3750*/  ISETP.GT.AND P1, PT, R3, 0x51, !P1 ;  /* 0x000000510300780c */ /* 0x000fc80004f24270 */
[----:B------:R-:W-:-:S04]  /*3760*/  ISETP.LT.OR P1, PT, R2, 0x52, P1 ;  /* 0x000000520200780c */ /* 0x000fc80000f21670 */
[----:B------:R-:W-:Y:S02]  /*3770*/  FSEL R67, R67, -INF , !P1 ;  /* 0xff80000043437808 */ /* 0x000fe40004800000 */
        /* <DEDUP_REMOVED lines=8> */
[C---:B------:R-:W-:Y:S02]  /*3800*/  ISETP.GT.AND P1, PT, R3.reuse, 0x60, !P2 ;  /* 0x000000600300780c */ /* 0x040fe40005724270 */
[----:B------:R-:W-:Y:S02]  /*3810*/  LOP3.LUT P2, RZ, R16, 0x20, RZ, 0xc0, !PT ;  /* 0x0000002010ff7812 */ /* 0x000fe4000784c0ff */
[----:B------:R-:W-:Y:S02]  /*3820*/  ISETP.LT.OR P1, PT, R2, 0x61, P1 ;  /* 0x000000610200780c */ /* 0x000fe40000f21670 */
[----:B------:R-:W-:Y:S02]  /*3830*/  ISETP.GT.AND P2, PT, R3, 0x69, !P2 ;  /* 0x000000690300780c */ /* 0x000fe40005744270 */
[----:B------:R-:W-:-:S02]  /*3840*/  FSEL R74, R74, -INF , !P1 ;  /* 0xff8000004a4a7808 */ /* 0x000fc40004800000 */
[----:B------:R-:W-:Y:S02]  /*3850*/  ISETP.GT.AND P1, PT, R3, 0x61, !P6 ;  /* 0x000000610300780c */ /* 0x000fe40007724270 */
[----:B------:R-:W-:Y:S02]  /*3860*/  LOP3.LUT P6, RZ, R16, 0x2, RZ, 0xc0, !PT ;  /* 0x0000000210ff7812 */ /* 0x000fe400078cc0ff */
[C---:B------:R-:W-:Y:S02]  /*3870*/  ISETP.LT.OR P1, PT, R2.reuse, 0x62, P1 ;  /* 0x000000620200780c */ /* 0x040fe40000f21670 */
[----:B------:R-:W-:Y:S02]  /*3880*/  ISETP.LT.OR P2, PT, R2, 0x6a, P2 ;  /* 0x0000006a0200780c */ /* 0x000fe40001741670 */
[----:B------:R-:W-:Y:S02]  /*3890*/  FSEL R75, R75, -INF , !P1 ;  /* 0xff8000004b4b7808 */ /* 0x000fe40004800000 */
[----:B------:R-:W-:-:S02]  /*38a0*/  FSETP.NEU.FTZ.AND P1, PT, R0, -INF , PT ;  /* 0xff8000000000780b */ /* 0x000fc40003f3d000 */
[----:B------:R-:W-:Y:S02]  /*38b0*/  FSEL R79, R79, -INF , !P2 ;  /* 0xff8000004f4f7808 */ /* 0x000fe40005000000 */
[----:B------:R-:W-:Y:S02]  /*38c0*/  FSEL R20, R20, RZ, P1 ;  /* 0x000000ff14147208 */ /* 0x000fe40000800000 */
[----:B------:R-:W-:Y:S02]  /*38d0*/  ISETP.GT.AND P1, PT, R3, RZ, !P6 ;  /* 0x000000ff0300720c */ /* 0x000fe40007724270 */
[----:B------:R-:W-:Y:S01]  /*38e0*/  LOP3.LUT P6, RZ, R16, 0x1, RZ, 0xc0, !PT ;  /* 0x0000000110ff7812 */ /* 0x000fe200078cc0ff */
[--C-:B------:R-:W-:Y:S01]  /*38f0*/  FFMA.FTZ R10, R25, UR42, -R20.reuse ;  /* 0x0000002a190a7c23 */ /* 0x100fe20008010814 */
[----:B------:R-:W-:Y:S01]  /*3900*/  ISETP.LT.OR P1, PT, R2, 0x1, P1 ;  /* 0x000000010200780c */ /* 0x000fe20000f21670 */
[--C-:B------:R-:W-:Y:S01]  /*3910*/  FFMA.FTZ R14, R29, UR42, -R20.reuse ;  /* 0x0000002a1d0e7c23 */ /* 0x100fe20008010814 */
[----:B------:R-:W-:Y:S01]  /*3920*/  ISETP.GT.AND P6, PT, R3, 0x79, !P6 ;  /* 0x000000790300780c */ /* 0x000fe200077c4270 */
[--C-:B------:R-:W-:Y:S01]  /*3930*/  FFMA.FTZ R11, R28, UR42, -R20.reuse ;  /* 0x0000002a1c0b7c23 */ /* 0x100fe20008010814 */
[----:B------:R-:W-:Y:S01]  /*3940*/  FSEL R26, R26, -INF , !P1 ;  /* 0xff8000001a1a7808 */ /* 0x000fe20004800000 */
[--C-:B------:R-:W-:Y:S01]  /*3950*/  FFMA.FTZ R28, R45, UR42, -R20.reuse ;  /* 0x0000002a2d1c7c23 */ /* 0x100fe20008010814 */
[----:B------:R-:W-:Y:S01]  /*3960*/  LOP3.LUT P1, RZ, R16, 0x4000000, RZ, 0xc0, !PT ;  /* 0x0400000010ff7812 */ /* 0x000fe2000782c0ff */
[--C-:B------:R-:W-:Y:S01]  /*3970*/  FFMA.FTZ R16, R33, UR42, -R20.reuse ;  /* 0x0000002a21107c23 */ /* 0x100fe20008010814 */
[----:B------:R-:W-:Y:S01]  /*3980*/  FMNMX.FTZ R13, R26, R27, !PT ;  /* 0x0000001b1a0d7209 */ /* 0x000fe20007810000 */
[--C-:B------:R-:W-:Y:S01]  /*3990*/  FFMA.FTZ R57, R57, UR42, -R20.reuse ;  /* 0x0000002a39397c23 */ /* 0x100fe20008010814 */
[----:B------:R-:W-:Y:S01]  /*39a0*/  ISETP.GT.AND P1, PT, R3, 0x68, !P1 ;  /* 0x000000680300780c */ /* 0x000fe20004f24270 */
[--C-:B------:R-:W-:Y:S01]  /*39b0*/  FFMA.FTZ R40, R40, UR42, -R20.reuse ;  /* 0x0000002a28287c23 */ /* 0x100fe20008010814 */
[----:B------:R-:W-:Y:S01]  /*39c0*/  FMNMX.FTZ R12, R30, R13, !PT ;  /* 0x0000000d1e0c7209 */ /* 0x000fe20007810000 */
[--C-:B------:R-:W-:Y:S01]  /*39d0*/  FFMA.FTZ R9, R9, UR42, -R20.reuse ;  /* 0x0000002a09097c23 */ /* 0x100fe20008010814 */
[----:B------:R-:W-:Y:S01]  /*39e0*/  ISETP.LT.OR P1, PT, R2, 0x69, P1 ;  /* 0x000000690200780c */ /* 0x000fe20000f21670 */
[----:B------:R-:W-:Y:S01]  /*39f0*/  MUFU.EX2 R10, R10 ;  /* 0x0000000a000a7308 */ /* 0x000fe20000000800 */
[----:B------:R-:W-:Y:S01]  /*3a00*/  FMNMX.FTZ R15, R31, R12, !PT ;  /* 0x0000000c1f0f7209 */ /* 0x000fe20007810000 */
[--C-:B------:R-:W-:Y:S01]  /*3a10*/  FFMA.FTZ R32, R32, UR42, -R20.reuse ;  /* 0x0000002a20207c23 */ /* 0x100fe20008010814 */
[----:B------:R-:W-:Y:S01]  /*3a20*/  FSEL R78, R78, -INF , !P1 ;  /* 0xff8000004e4e7808 */ /* 0x000fe20004800000 */
        /* <DEDUP_REMOVED lines=23> */
[----:B------:R0:W-:Y:S01]  /*3ba0*/  MUFU.EX2 R21, R40 ;  /* 0x0000002800157308 */ /* 0x0001e20000000800 */
[----:B------:R-:W-:-:S04]  /*3bb0*/  FMNMX.FTZ R23, R47, R12, !PT ;  /* 0x0000000c2f177209 */ /* 0x000fc80007810000 */
[----:B------:R-:W-:-:S03]  /*3bc0*/  FMNMX.FTZ R12, R50, R23, !PT ;  /* 0x00000017320c7209 */ /* 0x000fc60007810000 */
[----:B------:R-:W1:Y:S01]  /*3bd0*/  MUFU.EX2 R14, R14 ;  /* 0x0000000e000e7308 */ /* 0x000e620000000800 */
[----:B------:R-:W-:Y:S01]  /*3be0*/  FMNMX.FTZ R23, R51, R12, !PT ;  /* 0x0000000c33177209 */ /* 0x000fe20007810000 */
[----:B0-----:R-:W-:Y:S01]  /*3bf0*/  FFMA.FTZ R40, R61, UR42, -R20 ;  /* 0x0000002a3d287c23 */ /* 0x001fe20008010814 */
[----:B------:R-:W-:Y:S02]  /*3c00*/  IMAD.U32 R61, RZ, RZ, UR42 ;  /* 0x0000002aff3d7e24 */ /* 0x000fe4000f8e00ff */
[----:B------:R-:W-:-:S03]  /*3c10*/  FMNMX.FTZ R12, R54, R23, !PT ;  /* 0x00000017360c7209 */ /* 0x000fc60007810000 */
[----:B------:R0:W-:Y:S01]  /*3c20*/  MUFU.EX2 R13, R32 ;  /* 0x00000020000d7308 */ /* 0x0001e20000000800 */
[----:B------:R-:W-:-:S04]  /*3c30*/  FMNMX.FTZ R25, R55, R12, !PT ;  /* 0x0000000c37197209 */ /* 0x000fc80007810000 */
[----:B------:R-:W-:-:S03]  /*3c40*/  FMNMX.FTZ R12, R58, R25, !PT ;  /* 0x000000193a0c7209 */ /* 0x000fc60007810000 */
[----:B------:R2:W-:Y:S01]  /*3c50*/  MUFU.EX2 R23, R44 ;  /* 0x0000002c00177308 */ /* 0x0005e20000000800 */
[----:B------:R-:W-:Y:S01]  /*3c60*/  FMNMX.FTZ R25, R59, R12, !PT ;  /* 0x0000000c3b197209 */ /* 0x000fe20007810000 */
[--C-:B0-----:R-:W-:Y:S01]  /*3c70*/  FFMA.FTZ R32, R49, UR42, -R20.reuse ;  /* 0x0000002a31207c23 */ /* 0x101fe20008010814 */
[----:B-1----:R-:W-:Y:S01]  /*3c80*/  F2FP.SATFINITE.E4M3.F32.PACK_AB_MERGE_C R148, R14, R11, RZ ;  /* 0x0000000b0e94723e */ /* 0x002fe200048070ff */
[----:B------:R-:W-:Y:S01]  /*3c90*/  FFMA.FTZ R49, R76, UR42, -R20 ;  /* 0x0000002a4c317c23 */ /* 0x000fe20008010814 */
[----:B------:R-:W-:Y:S02]  /*3ca0*/  FMNMX.FTZ R12, R62, R25, !PT ;  /* 0x000000193e0c7209 */ /* 0x000fe40007810000 */
[----:B------:R-:W-:Y:S01]  /*3cb0*/  F2FP.SATFINITE.E4M3.F32.PACK_AB_MERGE_C R148, R10, R9, R148 ;  /* 0x000000090a94723e */ /* 0x000fe20004807094 */
[----:B------:R0:W-:Y:S01]  /*3cc0*/  MUFU.EX2 R25, R48 ;  /* 0x0000003000197308 */ /* 0x0001e20000000800 */
[----:B------:R-:W-:Y:S01]  /*3cd0*/  FMNMX.FTZ R29, R63, R12, !PT ;  /* 0x0000000c3f1d7209 */ /* 0x000fe20007810000 */
[----:B--2---:R-:W-:-:S03]  /*3ce0*/  FFMA.FTZ R44, R65, UR42, -R20 ;  /* 0x0000002a412c7c23 */ /* 0x004fc60008010814 */
[----:B------:R-:W-:-:S03]  /*3cf0*/  FMNMX.FTZ R12, R66, R29, !PT ;  /* 0x0000001d420c7209 */ /* 0x000fc60007810000 */
[----:B------:R-:W-:Y:S01]  /*3d00*/  MUFU.EX2 R16, R16 ;  /* 0x0000001000107308 */ /* 0x000fe20000000800 */
[----:B------:R-:W-:Y:S01]  /*3d10*/  FMNMX.FTZ R29, R67, R12, !PT ;  /* 0x0000000c431d7209 */ /* 0x000fe20007810000 */
[----:B0-----:R-:W-:-:S03]  /*3d20*/  FFMA.FTZ R48, R69, UR42, -R20 ;  /* 0x0000002a45307c23 */ /* 0x001fc60008010814 */
[----:B------:R-:W-:-:S03]  /*3d30*/  FMNMX.FTZ R12, R70, R29, !PT ;  /* 0x0000001d460c7209 */ /* 0x000fc60007810000 */
[----:B------:R0:W-:Y:S01]  /*3d40*/  MUFU.EX2 R15, R36 ;  /* 0x00000024000f7308 */ /* 0x0001e20000000800 */
[----:B------:R-:W-:-:S04]  /*3d50*/  FMNMX.FTZ R33, R71, R12, !PT ;  /* 0x0000000c47217209 */ /* 0x000fc80007810000 */
[----:B------:R-:W-:-:S03]  /*3d60*/  FMNMX.FTZ R12, R74, R33, !PT ;  /* 0x000000214a0c7209 */ /* 0x000fc60007810000 */
[----:B------:R-:W1:Y:S01]  /*3d70*/  MUFU.EX2 R22, R22 ;  /* 0x0000001600167308 */ /* 0x000e620000000800 */
[----:B------:R-:W-:Y:S01]  /*3d80*/  FMNMX.FTZ R3, R75, R12, !PT ;  /* 0x0000000c4b037209 */ /* 0x000fe20007810000 */
[--C-:B0-----:R-:W-:Y:S01]  /*3d90*/  FFMA.FTZ R36, R53, UR42, -R20.reuse ;  /* 0x0000002a35247c23 */ /* 0x101fe20008010814 */
[----:B------:R-:W-:Y:S02]  /*3da0*/  FFMA.FTZ R53, R80, UR42, -R20 ;  /* 0x0000002a50357c23 */ /* 0x000fe40008010814 */
[----:B------:R-:W-:-:S03]  /*3db0*/  FMNMX.FTZ R12, R78, R3, !PT ;  /* 0x000000034e0c7209 */ /* 0x000fc60007810000 */
[----:B------:R-:W-:Y:S01]  /*3dc0*/  MUFU.EX2 R24, R24 ;  /* 0x0000001800187308 */ /* 0x000fe20000000800 */
[----:B------:R-:W-:-:S04]  /*3dd0*/  FMNMX.FTZ R33, R79, R12, !PT ;  /* 0x0000000c4f217209 */ /* 0x000fc80007810000 */
[----:B------:R-:W-:-:S03]  /*3de0*/  FMNMX.FTZ R12, R82, R33, !PT ;  /* 0x00000021520c7209 */ /* 0x000fc60007810000 */
[----:B------:R-:W-:Y:S01]  /*3df0*/  MUFU.EX2 R28, R28 ;  /* 0x0000001c001c7308 */ /* 0x000fe20000000800 */
[----:B------:R-:W-:Y:S02]  /*3e00*/  FMNMX.FTZ R33, R83, R12, !PT ;  /* 0x0000000c53217209 */ /* 0x000fe40007810000 */
[----:B-1----:R-:W-:Y:S02]  /*3e10*/  F2FP.SATFINITE.E4M3.F32.PACK_AB_MERGE_C R150, R22, R15, RZ ;  /* 0x0000000f1696723e */ /* 0x002fe400048070ff */
[----:B------:R-:W-:Y:S02]  /*3e20*/  FMNMX.FTZ R12, R86, R33, !PT ;  /* 0x00000021560c7209 */ /* 0x000fe40007810000 */
[----:B------:R-:W-:Y:S01]  /*3e30*/  F2FP.SATFINITE.E4M3.F32.PACK_AB_MERGE_C R150, R16, R13, R150 ;  /* 0x0000000d1096723e */ /* 0x000fe20004807096 */
[----:B------:R0:W-:Y:S01]  /*3e40*/  MUFU.EX2 R29, R52 ;  /* 0x00000034001d7308 */ /* 0x0001e20000000800 */
[----:B------:R-:W-:-:S05]  /*3e50*/  FMNMX.FTZ R12, R87, R12, !PT ;  /* 0x0000000c570c7209 */ /* 0x000fca0007810000 */
[----:B------:R-:W1:Y:S02]  /*3e60*/  SHFL.BFLY PT, R45, R12, 0x2, 0x1f ;  /* 0x0c401f000c2d7f89 */ /* 0x000e6400000e0000 */
[----:B------:R-:W-:Y:S01]  /*3e70*/  MUFU.EX2 R36, R36 ;  /* 0x0000002400247308 */ /* 0x000fe20000000800 */
[----:B0-----:R-:W-:-:S07]  /*3e80*/  FFMA.FTZ R52, R73, UR42, -R20 ;  /* 0x0000002a49347c23 */ /* 0x001fce0008010814 */
[----:B------:R-:W-:Y:S08]  /*3e90*/  MUFU.EX2 R32, R32 ;  /* 0x0000002000207308 */ /* 0x000ff00000000800 */
[----:B------:R0:W-:Y:S01]  /*3ea0*/  MUFU.EX2 R33, R60 ;  /* 0x0000003c00217308 */ /* 0x0001e20000000800 */
[----:B-1----:R-:W-:-:S07]  /*3eb0*/  FMNMX.FTZ R57, R12, R45, !PT ;  /* 0x0000002d0c397209 */ /* 0x002fce0007810000 */
[----:B------:R-:W-:Y:S01]  /*3ec0*/  MUFU.EX2 R40, R40 ;  /* 0x0000002800287308 */ /* 0x000fe20000000800 */
[--C-:B0-----:R-:W-:Y:S01]  /*3ed0*/  FFMA.FTZ R60, R81, UR42, -R20.reuse ;  /* 0x0000002a513c7c23 */ /* 0x101fe20008010814 */
[----:B------:R-:W0:Y:S06]  /*3ee0*/  SHFL.BFLY PT, R12, R57, 0x1, 0x1f ;  /* 0x0c201f00390c7f89 */ /* 0x000e2c00000e0000 */
[----:B------:R1:W-:Y:S08]  /*3ef0*/  MUFU.EX2 R3, R56 ;  /* 0x0000003800037308 */ /* 0x0003f00000000800 */
[----:B------:R-:W-:Y:S01]  /*3f00*/  MUFU.EX2 R41, R41 ;  /* 0x0000002900297308 */ /* 0x000fe20000000800 */
[----:B-1----:R-:W-:-:S07]  /*3f10*/  FFMA.FTZ R56, R77, UR42, -R20 ;  /* 0x0000002a4d387c23 */ /* 0x002fce0008010814 */
[----:B------:R-:W-:Y:S01]  /*3f20*/  MUFU.EX2 R48, R48 ;  /* 0x0000003000307308 */ /* 0x000fe20000000800 */
[----:B0-----:R-:W-:Y:S01]  /*3f30*/  FMNMX.FTZ R12, R57, R12, !PT ;  /* 0x0000000c390c7209 */ /* 0x001fe20007810000 */
[--C-:B------:R-:W-:Y:S01]  /*3f40*/  FFMA.FTZ R57, R84, UR42, -R20.reuse ;  /* 0x0000002a54397c23 */ /* 0x100fe20008010814 */
[----:B------:R-:W-:Y:S02]  /*3f50*/  FFMA.FTZ R20, R85, UR42, -R20 ;  /* 0x0000002a55147c23 */ /* 0x000fe40008010814 */
[C---:B------:R-:W-:Y:S01]  /*3f60*/  FSETP.NEU.FTZ.AND P1, PT, R12.reuse, -INF , PT ;  /* 0xff8000000c00780b */ /* 0x040fe20003f3d000 */
[----:B------:R-:W-:Y:S02]  /*3f70*/  FFMA.FTZ R61, R12, R61, -8 ;  /* 0xc10000000c3d7423 */ /* 0x000fe4000001003d */
[----:B------:R-:W-:Y:S03]  /*3f80*/  MUFU.EX2 R37, R37 ;  /* 0x0000002500257308 */ /* 0x000fe60000000800 */
[----:B------:R-:W-:-:S02]  /*3f90*/  FSEL R61, R61, RZ, P1 ;  /* 0x000000ff3d3d7208 */ /* 0x000fc40000800000 */
[----:B------:R-:W-:-:S03]  /*3fa0*/  PLOP3.LUT P1, PT, PT, PT, UP0, 0x40, 0x0 ;  /* 0x000000000000781c */ /* 0x000fc60003f2e808 */
        /* <DEDUP_REMOVED lines=10> */
[----:B------:R-:W-:Y:S01]  /*4050*/  FADD.FTZ R54, R9, R10 ;  /* 0x0000000a09367221 */ /* 0x000fe20000010000 */
[--C-:B------:R-:W-:Y:S01]  /*4060*/  FFMA.FTZ R34, R35, UR42, -R61.reuse ;  /* 0x0000002a23227c23 */ /* 0x100fe2000801083d */
[--C-:B------:R-:W-:Y:S01]  /*4070*/  FFMA.FTZ R35, R42, UR42, -R61.reuse ;  /* 0x0000002a2a237c23 */ /* 0x100fe2000801083d */
[--C-:B------:R-:W-:Y:S01]  /*4080*/  FFMA.FTZ R42, R51, UR42, -R61.reuse ;  /* 0x0000002a332a7c23 */ /* 0x100fe2000801083d */
[----:B------:R-:W-:Y:S01]  /*4090*/  FADD.FTZ R51, R11, R54 ;  /* 0x000000360b337221 */ /* 0x000fe20000010000 */
[--C-:B------:R-:W-:Y:S01]  /*40a0*/  FFMA.FTZ R64, R38, UR42, -R61.reuse ;  /* 0x0000002a26407c23 */ /* 0x100fe2000801083d */
[----:B------:R-:W0:Y:S01]  /*40b0*/  MUFU.EX2 R27, R27 ;  /* 0x0000001b001b7308 */ /* 0x000e220000000800 */
[----:B------:R-:W-:Y:S01]  /*40c0*/  FFMA.FTZ R68, R46, UR42, -R61 ;  /* 0x0000002a2e447c23 */ /* 0x000fe2000801083d */
[----:B------:R-:W-:Y:S01]  /*40d0*/  FADD.FTZ R54, R14, R51 ;  /* 0x000000330e367221 */ /* 0x000fe20000010000 */
[--C-:B------:R-:W-:Y:S01]  /*40e0*/  FFMA.FTZ R46, R59, UR42, -R61.reuse ;  /* 0x0000002a3b2e7c23 */ /* 0x100fe2000801083d */
[--C-:B------:R-:W-:Y:S01]  /*40f0*/  FFMA.FTZ R38, R43, UR42, -R61.reuse ;  /* 0x0000002a2b267c23 */ /* 0x100fe2000801083d */
[--C-:B------:R-:W-:Y:S01]  /*4100*/  FFMA.FTZ R43, R58, UR42, -R61.reuse ;  /* 0x0000002a3a2b7c23 */ /* 0x100fe2000801083d */
[----:B------:R-:W-:Y:S01]  /*4110*/  FADD.FTZ R59, R13, R54 ;  /* 0x000000360d3b7221 */ /* 0x000fe20000010000 */
[--C-:B------:R-:W-:Y:S01]  /*4120*/  FFMA.FTZ R47, R47, UR42, -R61.reuse ;  /* 0x0000002a2f2f7c23 */ /* 0x100fe2000801083d */
[----:B------:R-:W1:Y:S01]  /*4130*/  MUFU.EX2 R30, R30 ;  /* 0x0000001e001e7308 */ /* 0x000e620000000800 */
[----:B------:R-:W-:Y:S01]  /*4140*/  FFMA.FTZ R55, R55, UR42, -R61 ;  /* 0x0000002a37377c23 */ /* 0x000fe2000801083d */
[----:B------:R-:W-:Y:S01]  /*4150*/  FADD.FTZ R58, R16, R59 ;  /* 0x0000003b103a7221 */ /* 0x000fe20000010000 */
[--C-:B------:R-:W-:Y:S01]  /*4160*/  FFMA.FTZ R62, R62, UR42, -R61.reuse ;  /* 0x0000002a3e3e7c23 */ /* 0x100fe2000801083d */
[--C-:B------:R-:W-:Y:S01]  /*4170*/  FFMA.FTZ R63, R63, UR42, -R61.reuse ;  /* 0x0000002a3f3f7c23 */ /* 0x100fe2000801083d */
[--C-:B------:R-:W-:Y:S01]  /*4180*/  FFMA.FTZ R66, R66, UR42, -R61.reuse ;  /* 0x0000002a42427c23 */ /* 0x100fe2000801083d */
[--C-:B------:R-:W-:Y:S01]  /*4190*/  FFMA.FTZ R14, R67, UR42, -R61.reuse ;  /* 0x0000002a430e7c23 */ /* 0x100fe2000801083d */
[----:B------:R-:W-:Y:S01]  /*41a0*/  FFMA.FTZ R70, R70, UR42, -R61 ;  /* 0x0000002a46467c23 */ /* 0x000fe2000801083d */
[----:B------:R-:W2:Y:S01]  /*41b0*/  MUFU.EX2 R65, R65 ;  /* 0x0000004100417308 */ /* 0x000ea20000000800 */
[----:B0-----:R-:W-:Y:S01]  /*41c0*/  FADD.FTZ R51, R26, R27 ;  /* 0x0000001b1a337221 */ /* 0x001fe20000010000 */
[--C-:B------:R-:W-:Y:S01]  /*41d0*/  FFMA.FTZ R71, R71, UR42, -R61.reuse ;  /* 0x0000002a47477c23 */ /* 0x100fe2000801083d */
[--C-:B------:R-:W-:Y:S01]  /*41e0*/  FFMA.FTZ R74, R74, UR42, -R61.reuse ;  /* 0x0000002a4a4a7c23 */ /* 0x100fe2000801083d */
[--C-:B------:R-:W-:Y:S01]  /*41f0*/  FFMA.FTZ R75, R75, UR42, -R61.reuse ;  /* 0x0000002a4b4b7c23 */ /* 0x100fe2000801083d */
[--C-:B------:R-:W-:Y:S01]  /*4200*/  FFMA.FTZ R78, R78, UR42, -R61.reuse ;  /* 0x0000002a4e4e7c23 */ /* 0x100fe2000801083d */
[--C-:B------:R-:W-:Y:S01]  /*4210*/  FFMA.FTZ R79, R79, UR42, -R61.reuse ;  /* 0x0000002a4f4f7c23 */ /* 0x100fe2000801083d */
[----:B------:R-:W-:Y:S01]  /*4220*/  FFMA.FTZ R82, R82, UR42, -R61 ;  /* 0x0000002a52527c23 */ /* 0x000fe2000801083d */
[----:B------:R-:W0:Y:S01]  /*4230*/  MUFU.EX2 R31, R31 ;  /* 0x0000001f001f7308 */ /* 0x000e220000000800 */
[----:B-1----:R-:W-:Y:S01]  /*4240*/  FADD.FTZ R54, R30, R51 ;  /* 0x000000331e367221 */ /* 0x002fe20000010000 */
[----:B------:R-:W-:Y:S01]  /*4250*/  FADD.FTZ R51, R15, R58 ;  /* 0x0000003a0f337221 */ /* 0x000fe20000010000 */
[--C-:B------:R-:W-:Y:S01]  /*4260*/  FFMA.FTZ R83, R83, UR42, -R61.reuse ;  /* 0x0000002a53537c23 */ /* 0x100fe2000801083d */
[--C-:B------:R-:W-:Y:S01]  /*4270*/  FFMA.FTZ R86, R86, UR42, -R61.reuse ;  /* 0x0000002a56567c23 */ /* 0x100fe2000801083d */
[----:B------:R-:W-:Y:S01]  /*4280*/  FFMA.FTZ R61, R87, UR42, -R61 ;  /* 0x0000002a573d7c23 */ /* 0x000fe2000801083d */
[----:B------:R-:W-:-:S02]  /*4290*/  FADD.FTZ R58, R22, R51 ;  /* 0x00000033163a7221 */ /* 0x000fc40000010000 */
[----:B------:R-:W1:Y:S01]  /*42a0*/  MUFU.EX2 R34, R34 ;  /* 0x0000002200227308 */ /* 0x000e620000000800 */
[----:B--2---:R-:W-:Y:S01]  /*42b0*/  FADD.FTZ R54, R65, R54 ;  /* 0x0000003641367221 */ /* 0x004fe20000010000 */
[----:B------:R-:W-:Y:S01]  /*42c0*/  FADD.FTZ R15, R21, R58 ;  /* 0x0000003a150f7221 */ /* 0x000fe20000010000 */
[----:B------:R-:W-:-:S03]  /*42d0*/  F2FP.SATFINITE.E4M3.F32.PACK_AB_MERGE_C R30, R65, R30, RZ ;  /* 0x0000001e411e723e */ /* 0x000fc600048070ff */
[----:B------:R-:W-:Y:S01]  /*42e0*/  FADD.FTZ R22, R24, R15 ;  /* 0x0000000f18167221 */ /* 0x000fe20000010000 */
[----:B------:R-:W-:Y:S01]  /*42f0*/  F2FP.SATFINITE.E4M3.F32.PACK_AB_MERGE_C R149, R27, R26, R30 ;  /* 0x0000001a1b95723e */ /* 0x000fe2000480701e */
[----:B------:R-:W2:Y:S01]  /*4300*/  MUFU.EX2 R64, R64 ;  /* 0x0000004000407308 */ /* 0x000ea20000000800 */
[----:B0-----:R-:W-:Y:S01]  /*4310*/  FADD.FTZ R11, R31, R54 ;  /* 0x000000361f0b7221 */ /* 0x001fe20000010000 */
[----:B------:R-:W-:Y:S01]  /*4320*/  FADD.FTZ R9, R23, R22 ;  /* 0x0000001617097221 */ /* 0x000fe20000010000 */
[----:B------:R-:W-:-:S03]  /*4330*/  F2FP.SATFINITE.E4M3.F32.PACK_AB_MERGE_C R23, R28, R23, RZ ;  /* 0x000000171c17723e */ /* 0x000fc600048070ff */
[----:B------:R-:W-:Y:S01]  /*4340*/  FADD.FTZ R28, R28, R9 ;  /* 0x000000091c1c7221 */ /* 0x000fe20000010000 */
[----:B------:R-:W-:Y:S01]  /*4350*/  F2FP.SATFINITE.E4M3.F32.PACK_AB_MERGE_C R144, R24, R21, R23 ;  /* 0x000000151890723e */ /* 0x000fe20004807017 */
[----:B------:R-:W0:Y:S01]  /*4360*/  MUFU.EX2 R69, R69 ;  /* 0x0000004500457308 */ /* 0x000e220000000800 */
[----:B-1----:R-:W-:-:S07]  /*4370*/  FADD.FTZ R11, R34, R11 ;  /* 0x0000000b220b7221 */ /* 0x002fce0000010000 */
[----:B------:R-:W1:Y:S01]  /*4380*/  MUFU.EX2 R35, R35 ;  /* 0x0000002300237308 */ /* 0x000e620000000800 */
[----:B--2---:R-:W-:Y:S01]  /*4390*/  FADD.FTZ R10, R64, R11 ;  /* 0x0000000b400a7221 */ /* 0x004fe20000010000 */
[----:B------:R-:W-:-:S04]  /*43a0*/  FADD.FTZ R11, R25, R28 ;  /* 0x0000001c190b7221 */ /* 0x000fc80000010000 */
[----:B------:R-:W-:Y:S01]  /*43b0*/  FADD.FTZ R16, R32, R11 ;  /* 0x0000000b20107221 */ /* 0x000fe20000010000 */
[----:B------:R-:W-:Y:S01]  /*43c0*/  VIADD R11, R18, 0xfffffffe ;  /* 0xfffffffe120b7836 */ /* 0x000fe20000000000 */
[----:B------:R-:W2:Y:S01]  /*43d0*/  MUFU.EX2 R38, R38 ;  /* 0x0000002600267308 */ /* 0x000ea20000000800 */
[C---:B0-----:R-:W-:Y:S01]  /*43e0*/  FADD.FTZ R10, R69.reuse, R10 ;  /* 0x0000000a450a7221 */ /* 0x041fe20000010000 */
[----:B------:R-:W-:-:S04]  /*43f0*/  F2FP.SATFINITE.E4M3.F32.PACK_AB_MERGE_C R64, R69, R64, RZ ;  /* 0x000000404540723e */ /* 0x000fc800048070ff */
[----:B------:R-:W-:Y:S02]  /*4400*/  F2FP.SATFINITE.E4M3.F32.PACK_AB_MERGE_C R151, R34, R31, R64 ;  /* 0x0000001f2297723e */ /* 0x000fe40004807040 */
[----:B------:R-:W0:Y:S01]  /*4410*/  MUFU.EX2 R68, R68 ;  /* 0x0000004400447308 */ /* 0x000e220000000800 */
[----:B-1----:R-:W-:Y:S01]  /*4420*/  FADD.FTZ R9, R35, R10 ;  /* 0x0000000a23097221 */ /* 0x002fe20000010000 */
[----:B------:R-:W-:Y:S01]  /*4430*/  F2FP.SATFINITE.E4M3.F32.PACK_AB_MERGE_C R10, R36, R29, RZ ;  /* 0x0000001d240a723e */ /* 0x000fe200048070ff */
[----:B------:R-:W-:-:S03]  /*4440*/  FADD.FTZ R29, R29, R16 ;  /* 0x000000101d1d7221 */ /* 0x000fc60000010000 */
[----:B------:R-:W-:Y:S01]  /*4450*/  F2FP.SATFINITE.E4M3.F32.PACK_AB_MERGE_C R146, R32, R25, R10 ;  /* 0x000000192092723e */ /* 0x000fe2000480700a */
[----:B------:R-:W-:Y:S01]  /*4460*/  FADD.FTZ R36, R36, R29 ;  /* 0x0000001d24247221 */ /* 0x000fe20000010000 */
[----:B------:R-:W1:Y:S01]  /*4470*/  MUFU.EX2 R47, R47 ;  /* 0x0000002f002f7308 */ /* 0x000e620000000800 */
[----:B--2---:R-:W-:-:S07]  /*4480*/  FADD.FTZ R9, R38, R9 ;  /* 0x0000000926097221 */ /* 0x004fce0000010000 */
[----:B------:R-:W2:Y:S01]  /*4490*/  MUFU.EX2 R39, R39 ;  /* 0x0000002700277308 */ /* 0x000ea20000000800 */
[----:B0-----:R-:W-:Y:S01]  /*44a0*/  FADD.FTZ R10, R68, R9 ;  /* 0x00000009440a7221 */ /* 0x001fe20000010000 */
[----:B------:R-:W-:-:S04]  /*44b0*/  F2FP.SATFINITE.E4M3.F32.PACK_AB_MERGE_C R9, R40, R33, RZ ;  /* 0x000000212809723e */ /* 0x000fc800048070ff */
[C---:B------:R-:W-:Y:S01]  /*44c0*/  F2FP.SATFINITE.E4M3.F32.PACK_AB_MERGE_C R140, R2.reuse, R3, R9 ;  /* 0x00000003028c723e */ /* 0x040fe20004807009 */
[----:B------:R-:W-:Y:S01]  /*44d0*/  FADD.FTZ R3, R3, R36 ;  /* 0x0000002403037221 */ /* 0x000fe20000010000 */
[----:B------:R-:W0:Y:S01]  /*44e0*/  MUFU.EX2 R42, R42 ;  /* 0x0000002a002a7308 */ /* 0x000e220000000800 */
[C---:B-1----:R-:W-:Y:S01]  /*44f0*/  FADD.FTZ R10, R47.reuse, R10 ;  /* 0x0000000a2f0a7221 */ /* 0x042fe20000010000 */
[----:B------:R-:W-:Y:S01]  /*4500*/  F2FP.SATFINITE.E4M3.F32.PACK_AB_MERGE_C R47, R47, R68, RZ ;  /* 0x000000442f2f723e */ /* 0x000fe200048070ff */
[----:B------:R-:W-:-:S03]  /*4510*/  FADD.FTZ R2, R2, R3 ;  /* 0x0000000302027221 */ /* 0x000fc60000010000 */
[----:B------:R-:W-:Y:S01]  /*4520*/  F2FP.SATFINITE.E4M3.F32.PACK_AB_MERGE_C R145, R38, R35, R47 ;  /* 0x000000232691723e */ /* 0x000fe2000480702f */
[----:B------:R-:W-:Y:S01]  /*4530*/  FADD.FTZ R33, R33, R2 ;  /* 0x0000000221217221 */ /* 0x000fe20000010000 */
[----:B------:R-:W1:Y:S01]  /*4540*/  MUFU.EX2 R50, R50 ;  /* 0x0000003200327308 */ /* 0x000e620000000800 */
[----:B--2---:R-:W-:Y:S01]  /*4550*/  FADD.FTZ R9, R39, R10 ;  /* 0x0000000a27097221 */ /* 0x004fe20000010000 */
[----:B------:R-:W-:Y:S01]  /*4560*/  F2FP.SATFINITE.E4M3.F32.PACK_AB_MERGE_C R2, R48, R41, RZ ;  /* 0x000000293002723e */ /* 0x000fe200048070ff */
[----:B------:R-:W-:-:S03]  /*4570*/  FADD.FTZ R40, R40, R33 ;  /* 0x0000002128287221 */ /* 0x000fc60000010000 */
[----:B------:R-:W-:Y:S01]  /*4580*/  F2FP.SATFINITE.E4M3.F32.PACK_AB_MERGE_C R142, R44, R37, R2 ;  /* 0x000000252c8e723e */ /* 0x000fe20004807002 */
[----:B------:R-:W-:Y:S01]  /*4590*/  FADD.FTZ R37, R37, R40 ;  /* 0x0000002825257221 */ /* 0x000fe20000010000 */
[----:B------:R-:W2:Y:S01]  /*45a0*/  MUFU.EX2 R55, R55 ;  /* 0x0000003700377308 */ /* 0x000ea20000000800 */
[----:B0-----:R-:W-:Y:S02]  /*45b0*/  FADD.FTZ R9, R42, R9 ;  /* 0x000000092a097221 */ /* 0x001fe40000010000 */
[----:B------:R-:W-:-:S04]  /*45c0*/  FADD.FTZ R44, R44, R37 ;  /* 0x000000252c2c7221 */ /* 0x000fc80000010000 */
[----:B------:R-:W-:Y:S01]  /*45d0*/  FADD.FTZ R41, R41, R44 ;  /* 0x0000002c29297221 */ /* 0x000fe20000010000 */
[----:B------:R-:W0:Y:S01]  /*45e0*/  MUFU.EX2 R43, R43 ;  /* 0x0000002b002b7308 */ /* 0x000e220000000800 */
[----:B-1----:R-:W-:Y:S02]  /*45f0*/  FADD.FTZ R10, R50, R9 ;  /* 0x00000009320a7221 */ /* 0x002fe40000010000 */
[----:B------:R-:W-:-:S05]  /*4600*/  FADD.FTZ R48, R48, R41 ;  /* 0x0000002930307221 */ /* 0x000fca0000010000 */
[----:B------:R-:W1:Y:S01]  /*4610*/  MUFU.EX2 R46, R46 ;  /* 0x0000002e002e7308 */ /* 0x000e620000000800 */
[C---:B--2---:R-:W-:Y:S01]  /*4620*/  FADD.FTZ R10, R55.reuse, R10 ;  /* 0x0000000a370a7221 */ /* 0x044fe20000010000 */
[----:B------:R-:W-:-:S04]  /*4630*/  F2FP.SATFINITE.E4M3.F32.PACK_AB_MERGE_C R50, R55, R50, RZ ;  /* 0x000000323732723e */ /* 0x000fc800048070ff */
[----:B------:R-:W-:Y:S02]  /*4640*/  F2FP.SATFINITE.E4M3.F32.PACK_AB_MERGE_C R147, R42, R39, R50 ;  /* 0x000000272a93723e */ /* 0x000fe40004807032 */
[----:B------:R-:W2:Y:S01]  /*4650*/  MUFU.EX2 R62, R62 ;  /* 0x0000003e003e7308 */ /* 0x000ea20000000800 */
[----:B0-----:R-:W-:-:S07]  /*4660*/  FADD.FTZ R3, R43, R10 ;  /* 0x0000000a2b037221 */ /* 0x001fce0000010000 */
[----:B------:R-:W0:Y:S01]  /*4670*/  MUFU.EX2 R63, R63 ;  /* 0x0000003f003f7308 */ /* 0x000e220000000800 */
[----:B-1----:R-:W-:-:S07]  /*4680*/  FADD.FTZ R3, R46, R3 ;  /* 0x000000032e037221 */ /* 0x002fce0000010000 */
[----:B------:R-:W1:Y:S01]  /*4690*/  MUFU.EX2 R19, R66 ;  /* 0x0000004200137308 */ /* 0x000e620000000800 */
[----:B--2---:R-:W-:-:S07]  /*46a0*/  FADD.FTZ R2, R62, R3 ;  /* 0x000000033e027221 */ /* 0x004fce0000010000 */
[----:B------:R-:W-:Y:S01]  /*46b0*/  MUFU.EX2 R49, R49 ;  /* 0x0000003100317308 */ /* 0x000fe20000000800 */
[C---:B0-----:R-:W-:Y:S01]  /*46c0*/  FADD.FTZ R2, R63.reuse, R2 ;  /* 0x000000023f027221 */ /* 0x041fe20000010000 */
[----:B------:R-:W-:-:S04]  /*46d0*/  F2FP.SATFINITE.E4M3.F32.PACK_AB_MERGE_C R62, R63, R62, RZ ;  /* 0x0000003e3f3e723e */ /* 0x000fc800048070ff */
[----:B------:R-:W-:Y:S02]  /*46e0*/  F2FP.SATFINITE.E4M3.F32.PACK_AB_MERGE_C R141, R46, R43, R62 ;  /* 0x0000002b2e8d723e */ /* 0x000fe4000480703e */
[----:B------:R-:W0:Y:S01]  /*46f0*/  MUFU.EX2 R56, R56 ;  /* 0x0000003800387308 */ /* 0x000e220000000800 */
[----:B-1----:R-:W-:-:S07]  /*4700*/  FADD.FTZ R3, R19, R2 ;  /* 0x0000000213037221 */ /* 0x002fce0000010000 */
[----:B------:R-:W1:Y:S08]  /*4710*/  MUFU.EX2 R14, R14 ;  /* 0x0000000e000e7308 */ /* 0x000e700000000800 */
[----:B------:R-:W-:Y:S01]  /*4720*/  MUFU.EX2 R45, R72 ;  /* 0x00000048002d7308 */ /* 0x000fe20000000800 */
[----:B0-----:R-:W-:-:S07]  /*4730*/  F2FP.SATFINITE.E4M3.F32.PACK_AB_MERGE_C R2, R56, R49, RZ ;  /* 0x000000313802723e */ /* 0x001fce00048070ff */
[----:B------:R-:W0:Y:S01]  /*4740*/  MUFU.EX2 R52, R52 ;  /* 0x0000003400347308 */ /* 0x000e220000000800 */
[----:B-1----:R-:W-:-:S07]  /*4750*/  FADD.FTZ R3, R14, R3 ;  /* 0x000000030e037221 */ /* 0x002fce0000010000 */
[----:B------:R-:W1:Y:S08]  /*4760*/  MUFU.EX2 R70, R70 ;  /* 0x0000004600467308 */ /* 0x000e700000000800 */
[----:B------:R-:W2:Y:S01]  /*4770*/  MUFU.EX2 R71, R71 ;  /* 0x0000004700477308 */ /* 0x000ea20000000800 */
[----:B0-----:R-:W-:Y:S01]  /*4780*/  F2FP.SATFINITE.E4M3.F32.PACK_AB_MERGE_C R136, R52, R45, R2 ;  /* 0x0000002d3488723e */ /* 0x001fe20004807002 */
[----:B------:R-:W-:-:S04]  /*4790*/  FADD.FTZ R45, R45, R48 ;  /* 0x000000302d2d7221 */ /* 0x000fc80000010000 */
[----:B------:R-:W-:Y:S02]  /*47a0*/  FADD.FTZ R52, R52, R45 ;  /* 0x0000002d34347221 */ /* 0x000fe40000010000 */
[----:B------:R-:W0:Y:S01]  /*47b0*/  MUFU.EX2 R74, R74 ;  /* 0x0000004a004a7308 */ /* 0x000e220000000800 */
[----:B-1----:R-:W-:Y:S01]  /*47c0*/  FADD.FTZ R2, R70, R3 ;  /* 0x0000000346027221 */ /* 0x002fe20000010000 */
[----:B------:R-:W-:-:S04]  /*47d0*/  FADD.FTZ R49, R49, R52 ;  /* 0x0000003431317221 */ /* 0x000fc80000010000 */
[----:B------:R-:W-:Y:S02]  /*47e0*/  FADD.FTZ R56, R56, R49 ;  /* 0x0000003138387221 */ /* 0x000fe40000010000 */
[----:B------:R-:W1:Y:S01]  /*47f0*/  MUFU.EX2 R75, R75 ;  /* 0x0000004b004b7308 */ /* 0x000e620000000800 */
[C---:B--2---:R-:W-:Y:S01]  /*4800*/  F2FP.SATFINITE.E4M3.F32.PACK_AB_MERGE_C R70, R71.reuse, R70, RZ ;  /* 0x000000464746723e */ /* 0x044fe200048070ff */
[----:B------:R-:W-:-:S03]  /*4810*/  FADD.FTZ R71, R71, R2 ;  /* 0x0000000247477221 */ /* 0x000fc60000010000 */
[----:B------:R-:W-:-:S03]  /*4820*/  F2FP.SATFINITE.E4M3.F32.PACK_AB_MERGE_C R143, R14, R19, R70 ;  /* 0x000000130e8f723e */ /* 0x000fc60004807046 */
[----:B------:R-:W2:Y:S01]  /*4830*/  MUFU.EX2 R78, R78 ;  /* 0x0000004e004e7308 */ /* 0x000ea20000000800 */
[----:B0-----:R-:W-:-:S07]  /*4840*/  FADD.FTZ R2, R74, R71 ;  /* 0x000000474a027221 */ /* 0x001fce0000010000 */
[----:B------:R-:W-:Y:S01]  /*4850*/  MUFU.EX2 R57, R57 ;  /* 0x0000003900397308 */ /* 0x000fe20000000800 */
[----:B-1----:R-:W-:-:S07]  /*4860*/  FADD.FTZ R3, R75, R2 ;  /* 0x000000024b037221 */ /* 0x002fce0000010000 */
[----:B------:R-:W0:Y:S01]  /*4870*/  MUFU.EX2 R20, R20 ;  /* 0x0000001400147308 */ /* 0x000e220000000800 */
[----:B--2---:R-:W-:-:S07]  /*4880*/  FADD.FTZ R2, R78, R3 ;  /* 0x000000034e027221 */ /* 0x004fce0000010000 */
[----:B------:R-:W1:Y:S08]  /*4890*/  MUFU.EX2 R79, R79 ;  /* 0x0000004f004f7308 */ /* 0x000e700000000800 */
[----:B------:R-:W-:Y:S01]  /*48a0*/  MUFU.EX2 R53, R53 ;  /* 0x0000003500357308 */ /* 0x000fe20000000800 */
[----:B0-----:R-:W-:-:S07]  /*48b0*/  F2FP.SATFINITE.E4M3.F32.PACK_AB_MERGE_C R9, R20, R57, RZ ;  /* 0x000000391409723e */ /* 0x001fce00048070ff */
[----:B------:R-:W0:Y:S01]  /*48c0*/  MUFU.EX2 R60, R60 ;  /* 0x0000003c003c7308 */ /* 0x000e220000000800 */
[C---:B-1----:R-:W-:Y:S01]  /*48d0*/  F2FP.SATFINITE.E4M3.F32.PACK_AB_MERGE_C R78, R79.reuse, R78, RZ ;  /* 0x0000004e4f4e723e */ /* 0x042fe200048070ff */
[----:B------:R-:W-:-:S03]  /*48e0*/  FADD.FTZ R79, R79, R2 ;  /* 0x000000024f4f7221 */ /* 0x000fc60000010000 */
[----:B------:R-:W-:-:S03]  /*48f0*/  F2FP.SATFINITE.E4M3.F32.PACK_AB_MERGE_C R137, R75, R74, R78 ;  /* 0x0000004a4b89723e */ /* 0x000fc6000480704e */
[----:B------:R-:W1:Y:S08]  /*4900*/  MUFU.EX2 R82, R82 ;  /* 0x0000005200527308 */ /* 0x000e700000000800 */
[----:B------:R-:W2:Y:S01]  /*4910*/  MUFU.EX2 R83, R83 ;  /* 0x0000005300537308 */ /* 0x000ea20000000800 */
[----:B0-----:R-:W-:Y:S01]  /*4920*/  F2FP.SATFINITE.E4M3.F32.PACK_AB_MERGE_C R138, R60, R53, R9 ;  /* 0x000000353c8a723e */ /* 0x001fe20004807009 */
[----:B------:R-:W-:-:S04]  /*4930*/  FADD.FTZ R53, R53, R56 ;  /* 0x0000003835357221 */ /* 0x000fc80000010000 */
[----:B------:R-:W-:Y:S02]  /*4940*/  FADD.FTZ R60, R60, R53 ;  /* 0x000000353c3c7221 */ /* 0x000fe40000010000 */
[----:B------:R-:W0:Y:S01]  /*4950*/  MUFU.EX2 R86, R86 ;  /* 0x0000005600567308 */ /* 0x000e220000000800 */
[----:B-1----:R-:W-:Y:S01]  /*4960*/  FADD.FTZ R2, R82, R79 ;  /* 0x0000004f52027221 */ /* 0x002fe20000010000 */
[----:B------:R-:W-:-:S06]  /*4970*/  FADD.FTZ R57, R57, R60 ;  /* 0x0000003c39397221 */ /* 0x000fcc0000010000 */
[----:B------:R-:W1:Y:S01]  /*4980*/  MUFU.EX2 R61, R61 ;  /* 0x0000003d003d7308 */ /* 0x000e620000000800 */
[----:B--2---:R-:W-:-:S04]  /*4990*/  FADD.FTZ R3, R83, R2 ;  /* 0x0000000253037221 */ /* 0x004fc80000010000 */
[----:B0-----:R-:W-:Y:S01]  /*49a0*/  FADD.FTZ R2, R86, R3 ;  /* 0x0000000356027221 */ /* 0x001fe20000010000 */
[----:B------:R-:W-:Y:S01]  /*49b0*/  FADD.FTZ R3, R20, R57 ;  /* 0x0000003914037221 */ /* 0x000fe20000010000 */
[C---:B-1----:R-:W-:Y:S02]  /*49c0*/  F2FP.SATFINITE.E4M3.F32.PACK_AB_MERGE_C R9, R61.reuse, R86, RZ ;  /* 0x000000563d09723e */ /* 0x042fe400048070ff */
[----:B------:R-:W-:Y:S02]  /*49d0*/  FADD.FTZ R2, R61, R2 ;  /* 0x000000023d027221 */ /* 0x000fe40000010000 */
[----:B------:R-:W-:Y:S01]  /*49e0*/  F2FP.SATFINITE.E4M3.F32.PACK_AB_MERGE_C R139, R83, R82, R9 ;  /* 0x00000052538b723e */ /* 0x000fe20004807009 */
[----:B------:R-:W-:Y:S06]  /*49f0*/  @P1 BRA `(.L_x_783) ;  /* 0x00000000004c1947 */ /* 0x000fec0003800000 */
[----:B------:R-:W-:Y:S01]  /*4a00*/  ISETP.LT.AND P1, PT, RZ, UR47, PT ;  /* 0x0000002fff007c0c */ /* 0x000fe2000bf21270 */
[----:B------:R-:W-:-:S12]  /*4a10*/  UIADD3 UR10, UR47, -0x1, URZ ;  /* 0xffffffff2f0a7890 */ /* 0x000fd8000fffe03f */
[----:B------:R-:W-:Y:S05]  /*4a20*/  @P1 BRA `(.L_x_784) ;  /* 0x0000000000201947 */ /* 0x000fea0003800000 */
[----:B------:R-:W-:Y:S01]  /*4a30*/  ULDC UR11, c[0x0][0x9e4] ;  /* 0x00027900000b7ab9 */ /* 0x000fe20000000800 */
[----:B------:R-:W-:Y:S02]  /*4a40*/  UIADD3 UR10, -UR47, URZ, URZ ;  /* 0x0000003f2f0a7290 */ /* 0x000fe4000fffe13f */
[----:B------:R-:W-:-:S11]  /*4a50*/  UISETP.NE.AND UP0, UPT, UR11, 0x1, UPT ;  /* 0x000000010b00788c */ /* 0x000fd6000bf05270 */
[----:B------:R-:W-:Y:S02]  /*4a60*/  @UP0 ULDC.64 UR14, c[0x0][0x9e8] ;  /* 0x00027a00000e0ab9 */ /* 0x000fe40000000a00 */
[----:B------:R-:W-:-:S04]  /*4a70*/  UIMAD.WIDE.U32 UR4, UR10, UR14, URZ ;  /* 0x0000000e0a0472a5 */ /* 0x000fc8000f8e003f */
[----:B------:R-:W-:-:S04]  /*4a80*/  @UP0 USHF.R.U32.HI UR10, URZ, UR15, UR5 ;  /* 0x0000000f3f0a0299 */ /* 0x000fc80008011605 */
[----:B------:R-:W-:Y:S01]  /*4a90*/  ULOP3.LUT UR10, URZ, UR10, URZ, 0x33, !UPT ;  /* 0x0000000a3f0a7292 */ /* 0x000fe2000f8e333f */
[----:B------:R-:W-:Y:S11]  /*4aa0*/  BRA `(.L_x_785) ;  /* 0x0000000000147947 */ /* 0x000ff60003800000 */
.L_x_784:
[----:B------:R-:W-:Y:S02]  /*4ab0*/  ULDC UR11, c[0x0][0x9e4] ;  /* 0x00027900000b7ab9 */ /* 0x000fe40000000800 */
[----:B------:R-:W-:-:S11]  /*4ac0*/  UISETP.NE.AND UP0, UPT, UR11, 0x1, UPT ;  /* 0x000000010b00788c */ /* 0x000fd6000bf05270 */
[----:B------:R-:W-:Y:S02]  /*4ad0*/  @UP0 ULDC.64 UR14, c[0x0][0x9e8] ;  /* 0x00027a00000e0ab9 */ /* 0x000fe40000000a00 */
[----:B------:R-:W-:-:S04]  /*4ae0*/  UIMAD.WIDE.U32 UR4, UR10, UR14, URZ ;  /* 0x0000000e0a0472a5 */ /* 0x000fc8000f8e003f */
[----:B------:R-:W-:-:S12]  /*4af0*/  @UP0 USHF.R.U32.HI UR10, URZ, UR15, UR5 ;  /* 0x0000000f3f0a0299 */ /* 0x000fd80008011605 */
.L_x_785:
[----:B------:R-:W-:-:S04]  /*4b00*/  UIMAD UR10, UR10, UR11, UR11 ;  /* 0x0000000b0a0a72a4 */ /* 0x000fc8000f8e020b */
[----:B------:R-:W-:-:S04]  /*4b10*/  UISETP.LT.AND UP0, UPT, UR7, UR10, UPT ;  /* 0x0000000a0700728c */ /* 0x000fc8000bf01270 */
[----:B------:R-:W-:-:S12]  /*4b20*/  USEL UR7, UR7, UR10, UP0 ;  /* 0x0000000a07077287 */ /* 0x000fd80008000000 */
.L_x_783:
[----:B------:R-:W-:Y:S01]  /*4b30*/  USHF.R.S32.HI UR4, URZ, 0x1f, UR7 ;  /* 0x0000001f3f047899 */ /* 0x000fe20008011407 */
[----:B------:R-:W0:Y:S01]  /*4b40*/  S2UR UR5, SR_CgaCtaId ;  /* 0x00000000000579c3 */ /* 0x000e220000008800 */
[----:B------:R-:W-:Y:S02]  /*4b50*/  CS2R R88, SRZ ;  /* 0x0000000000587805 */ /* 0x000fe4000001ff00 */
[----:B------:R-:W-:Y:S01]  /*4b60*/  CS2R R90, SRZ ;  /* 0x00000000005a7805 */ /* 0x000fe2000001ff00 */
[----:B------:R-:W-:Y:S01]  /*4b70*/  ULEA.HI UR4, UR4, UR7, URZ, 0x7 ;  /* 0x0000000704047291 */ /* 0x000fe2000f8f383f */
[----:B------:R-:W-:Y:S02]  /*4b80*/  CS2R R92, SRZ ;  /* 0x00000000005c7805 */ /* 0x000fe4000001ff00 */
[----:B------:R-:W-:Y:S01]  /*4b90*/  CS2R R94, SRZ ;  /* 0x00000000005e7805 */ /* 0x000fe2000001ff00 */
[----:B------:R-:W-:Y:S01]  /*4ba0*/  UMOV UR7, URZ ;  /* 0x0000003f00077c82 */ /* 0x000fe20008000000 */
[----:B------:R-:W-:Y:S01]  /*4bb0*/  USHF.R.S32.HI UR4, URZ, 0x7, UR4 ;  /* 0x000000073f047899 */ /* 0x000fe20008011404 */
[----:B------:R-:W-:-:S02]  /*4bc0*/  CS2R R96, SRZ ;  /* 0x0000000000607805 */ /* 0x000fc4000001ff00 */
[----:B------:R-:W-:Y:S02]  /*4bd0*/  CS2R R98, SRZ ;  /* 0x0000000000627805 */ /* 0x000fe4000001ff00 */
[----:B------:R-:W-:Y:S01]  /*4be0*/  CS2R R100, SRZ ;  /* 0x0000000000647805 */ /* 0x000fe2000001ff00 */
[----:B------:R-:W-:Y:S01]  /*4bf0*/  UISETP.LT.AND UP0, UPT, UR44, UR4, UPT ;  /* 0x000000042c00728c */ /* 0x000fe2000bf01270 */
[----:B------:R-:W-:Y:S02]  /*4c00*/  CS2R R102, SRZ ;  /* 0x0000000000667805 */ /* 0x000fe4000001ff00 */
[----:B------:R-:W-:Y:S02]  /*4c10*/  CS2R R104, SRZ ;  /* 0x0000000000687805 */ /* 0x000fe4000001ff00 */
[----:B------:R-:W-:Y:S01]  /*4c20*/  CS2R R106, SRZ ;  /* 0x00000000006a7805 */ /* 0x000fe2000001ff00 */
[----:B------:R-:W-:Y:S01]  /*4c30*/  USEL UR23, UR44, UR4, !UP0 ;  /* 0x000000042c177287 */ /* 0x000fe2000c000000 */
[----:B------:R-:W-:-:S02]  /*4c40*/  CS2R R108, SRZ ;  /* 0x00000000006c7805 */ /* 0x000fc4000001ff00 */
[----:B------:R-:W-:Y:S01]  /*4c50*/  CS2R R110, SRZ ;  /* 0x00000000006e7805 */ /* 0x000fe2000001ff00 */
[----:B------:R-:W-:Y:S01]  /*4c60*/  UMOV UR4, URZ ;  /* 0x0000003f00047c82 */ /* 0x000fe20008000000 */
[----:B------:R-:W-:Y:S02]  /*4c70*/  CS2R R112, SRZ ;  /* 0x0000000000707805 */ /* 0x000fe4000001ff00 */
[----:B------:R-:W-:Y:S02]  /*4c80*/  CS2R R114, SRZ ;  /* 0x0000000000727805 */ /* 0x000fe4000001ff00 */
[----:B------:R-:W-:Y:S02]  /*4c90*/  ISETP.GE.AND P1, PT, R11, UR23, PT ;  /* 0x000000170b007c0c */ /* 0x000fe4000bf26270 */
        /* <DEDUP_REMOVED lines=9> */
[----:B------:R-:W-:Y:S01]  /*4d30*/  CS2R R134, SRZ ;  /* 0x0000000000867805 */ /* 0x000fe2000001ff00 */
[----:B0-----:R-:W-:Y:S06]  /*4d40*/  @!P1 BRA `(.L_x_786) ;  /* 0x0000002c00a49947 */ /* 0x001fec0003800000 */
        /* <DEDUP_REMOVED lines=27> */
[----:B------:R-:W-:Y:S01]  /*4f00*/  UMOV UR22, URZ ;  /* 0x0000003f00167c82 */ /* 0x000fe20008000000 */
[----:B------:R-:W-:Y:S01]  /*4f10*/  ULDC UR26, c[0x0][0x9e4] ;  /* 0x00027900001a7ab9 */ /* 0x000fe20000000800 */
[----:B------:R-:W-:Y:S01]  /*4f20*/  ULDC UR24, c[0x0][0x2f0] ;  /* 0x0000bc0000187ab9 */ /* 0x000fe20000000800 */
[----:B------:R-:W-:-:S05]  /*4f30*/  ULDC UR25, c[0x0][0x9e0] ;  /* 0x0002780000197ab9 */ /* 0x000fca0000000800 */
.L_x_805:
[----:B------:R-:W-:-:S04]  /*4f40*/  UISETP.NE.AND UP0, UPT, UR22, 0x1, UPT ;  /* 0x000000011600788c */ /* 0x000fc8000bf05270 */
[----:B------:R-:W-:-:S04]  /*4f50*/  USEL UR4, URZ, 0x1, UP0 ;  /* 0x000000013f047887 */ /* 0x000fc80008000000 */
[----:B------:R-:W-:Y:S01]  /*4f60*/  ULOP3.LUT UR4, UR21, UR4, URZ, 0x3c, !UPT ;  /* 0x0000000415047292 */ /* 0x000fe2000f8e3c3f */
[----:B------:R-:W-:Y:S11]  /*4f70*/  @!P0 BRA `(.L_x_787) ;  /* 0x0000000000048947 */ /* 0x000ff60003800000 */
[----:B------:R-:W-:Y:S01]  /*4f80*/  BPT.TRAP 0x1 ;  /* 0x000000040000795c */ /* 0x000fe20000300000 */
.L_x_787:
[----:B------:R-:W-:Y:S01]  /*4f90*/  UIADD3 UR7, UR22, 0x1, URZ ;  /* 0x0000000116077890 */ /* 0x000fe2000fffe03f */
[----:B------:R-:W-:-:S03]  /*4fa0*/  IMAD.U32 R0, RZ, RZ, UR4 ;  /* 0x00000004ff007e24 */ /* 0x000fc6000f8e00ff */
[----:B------:R-:W-:Y:S02]  /*4fb0*/  UISETP.NE.AND UP0, UPT, UR7, 0x2, UPT ;  /* 0x000000020700788c */ /* 0x000fe4000bf05270 */
[----:B------:R-:W-:Y:S02]  /*4fc0*/  SHF.L.U32 R0, R0, 0x1f, RZ ;  /* 0x0000001f00007819 */ /* 0x000fe400000006ff */
[----:B------:R-:W-:-:S04]  /*4fd0*/  USEL UR7, UR7, URZ, UP0 ;  /* 0x0000003f07077287 */ /* 0x000fc80008000000 */
[----:B------:R-:W-:-:S09]  /*4fe0*/  ULEA UR27, UR7, UR45, 0x3 ;  /* 0x0000002d071b7291 */ /* 0x000fd2000f8e183f */
[----:B------:R0:W1:Y:S01]  /*4ff0*/  SYNCS.PHASECHK.TRANS64.TRYWAIT P1, [UR27+0x17030], R0 ;  /* 0x01703000ff0075a7 */ /* 0x000062000802015b */
[----:B------:R-:W-:Y:S05]  /*5000*/  @!P0 BRA `(.L_x_788) ;  /* 0x0000000000048947 */ /* 0x000fea0003800000 */
[----:B------:R-:W-:Y:S01]  /*5010*/  BPT.TRAP 0x1 ;  /* 0x000000040000795c */ /* 0x000fe20000300000 */
.L_x_788:
[----:B-1----:R-:W-:Y:S05]  /*5020*/  @P1 BRA `(.L_x_789) ;  /* 0x0000000000081947 */ /* 0x002fea0003800000 */
[----:B------:R-:W1:Y:S02]  /*5030*/  SYNCS.PHASECHK.TRANS64.TRYWAIT P1, [UR27+0x17030], R0 ;  /* 0x01703000ff0075a7 */ /* 0x000e64000802015b */
[----:B-1----:R-:W-:Y:S05]  /*5040*/  @!P1 BRA `(.L_x_790) ;  /* 0x000000e000849947 */ /* 0x002fea0003800000 */
.L_x_789:
[----:B------:R-:W-:Y:S01]  /*5050*/  R2UR UR16, R6 ;  /* 0x00000000061072ca */ /* 0x000fe200000e0000 */
[----:B------:R-:W-:Y:S01]  /*5060*/  UIMAD UR18, UR7, 0x300, UR6 ;  /* 0x00000300071278a4 */ /* 0x000fe2000f8e0206 */
[----:B------:R-:W-:Y:S01]  /*5070*/  R2UR UR17, R7 ;  /* 0x00000000071172ca */ /* 0x000fe200000e0000 */
[----:B------:R-:W-:Y:S01]  /*5080*/  WARPGROUP.ARRIVE ;  /* 0x00000000000079c5 */ /* 0x000fe20000000000 */
[----:B------:R-:W-:Y:S01]  /*5090*/  UMOV UR19, 0xc0000010 ;  /* 0xc000001000137882 */ /* 0x000fe20000000000 */
[----:B------:R-:W-:Y:S01]  /*50a0*/  UIADD3 UR10, UR18, 0x100, URZ ;  /* 0x00000100120a7890 */ /* 0x000fe2000fffe03f */
[----:B------:R-:W-:Y:S01]  /*50b0*/  UMOV UR11, 0xc0000010 ;  /* 0xc0000010000b7882 */ /* 0x000fe20000000000 */
[----:B------:R-:W-:Y:S01]  /*50c0*/  UIADD3 UR14, UR18, 0x200, URZ ;  /* 0x00000200120e7890 */ /* 0x000fe2000fffe03f */
[----:B------:R-:W-:-:S07]  /*50d0*/  UMOV UR15, 0xc0000010 ;  /* 0xc0000010000f7882 */ /* 0x000fce0000000000 */
        /* <DEDUP_REMOVED lines=10> */
.L_x_791:
[----:B------:R-:W-:Y:S01]  /*5180*/  ULEA UR15, UR22, UR45, 0x3 ;  /* 0x0000002d160f7291 */ /* 0x000fe2000f8e183f */
[----:B01----:R-:W-:-:S05]  /*5190*/  IMAD.U32 R0, RZ, RZ, UR21 ;  /* 0x00000015ff007e24 */ /* 0x003fca000f8e00ff */
[----:B------:R-:W-:-:S04]  /*51a0*/  SHF.L.U32 R0, R0, 0x1f, RZ ;  /* 0x0000001f00007819 */ /* 0x000fc800000006ff */
[----:B------:R0:W1:Y:S01]  /*51b0*/  SYNCS.PHASECHK.TRANS64.TRYWAIT P1, [UR15+0x17050], R0 ;  /* 0x01705000ff0075a7 */ /* 0x000062000802014f */
[----:B------:R-:W-:Y:S05]  /*51c0*/  @!P0 BRA `(.L_x_792) ;  /* 0x0000000000048947 */ /* 0x000fea0003800000 */
[----:B------:R-:W-:Y:S01]  /*51d0*/  BPT.TRAP 0x1 ;  /* 0x000000040000795c */ /* 0x000fe20000300000 */
.L_x_792:
[----:B-1----:R-:W-:Y:S05]  /*51e0*/  @P1 BRA `(.L_x_793) ;  /* 0x0000000000081947 */ /* 0x002fea0003800000 */
[----:B------:R-:W1:Y:S02]  /*51f0*/  SYNCS.PHASECHK.TRANS64.TRYWAIT P1, [UR15+0x17050], R0 ;  /* 0x01705000ff0075a7 */ /* 0x000e64000802014f */
[----:B-1----:R-:W-:Y:S05]  /*5200*/  @!P1 BRA `(.L_x_794) ;  /* 0x000000e0002c9947 */ /* 0x002fea0003800000 */
.L_x_793:
        /* <DEDUP_REMOVED lines=27> */
.L_x_795:
[----:B------:R-:W-:Y:S01]  /*53c0*/  UISETP.NE.AND UP1, UPT, UR43, URZ, UPT ;  /* 0x0000003f2b00728c */ /* 0x000fe2000bf25270 */
[----:B------:R-:W2:Y:S01]  /*53d0*/  LDC R4, c[0x0][0x288] ;  /* 0x0000a200ff047b82 */ /* 0x000ea20000000800 */
[----:B------:R-:W-:Y:S01]  /*53e0*/  IMAD.MOV.U32 R12, RZ, RZ, R8 ;  /* 0x000000ffff0c7224 */ /* 0x000fe200078e0008 */
[----:B------:R-:W-:-:S03]  /*53f0*/  UISETP.NE.AND UP0, UPT, UR46, URZ, UPT ;  /* 0x0000003f2e00728c */ /* 0x000fc6000bf05270 */
[----:B------:R-:W-:Y:S02]  /*5400*/  PLOP3.LUT P1, PT, PT, PT, UP1, 0x80, 0x0 ;  /* 0x000000000000781c */ /* 0x000fe40003f2f018 */
[----:B------:R-:W-:-:S03]  /*5410*/  PLOP3.LUT P2, PT, PT, PT, UP1, 0x80, 0x0 ;  /* 0x000000000000781c */ /* 0x000fc60003f4f018 */
[----:B------:R-:W-:Y:S01]  /*5420*/  @UP1 ULDC UR10, c[0x0][0x44c] ;  /* 0x00011300000a1ab9 */ /* 0x000fe20000000800 */
[----:B------:R-:W-:-:S07]  /*5430*/  @UP1 ULDC UR11, c[0x0][0x450] ;  /* 0x00011400000b1ab9 */ /* 0x000fce0000000800 */
[----:B01----:R-:W-:Y:S01]  /*5440*/  @P1 IMAD.HI.U32 R0, R8, UR10, RZ ;  /* 0x0000000a08001c27 */ /* 0x003fe2000f8e00ff */
[----:B------:R-:W-:Y:S01]  /*5450*/  UIADD3 UR10, UR27, 0x17040, URZ ;  /* 0x000170401b0a7890 */ /* 0x000fe2000fffe03f */
[----:B------:R-:W-:-:S03]  /*5460*/  PLOP3.LUT P1, PT, PT, PT, UP0, 0x40, 0x0 ;  /* 0x000000000000781c */ /* 0x000fc60003f2e808 */
[----:B------:R-:W-:Y:S01]  /*5470*/  @P2 SHF.R.U32.HI R12, RZ, UR11, R0 ;  /* 0x0000000bff0c2c19 */ /* 0x000fe20008011600 */
[----:B------:R-:W-:Y:S01]  /*5480*/  IMAD.SHL.U32 R0, R11, 0x80, RZ ;  /* 0x000000800b007824 */ /* 0x000fe200078e00ff */
[----:B------:R-:W-:-:S03]  /*5490*/  UPRMT UR10, UR5, 0x654, UR10 ;  /* 0x00000654050a7896 */ /* 0x000fc6000800000a */
[----:B------:R-:W0:Y:S01]  /*54a0*/  SHFL.IDX PT, R18, R12, RZ, 0x1c1f ;  /* 0x001c1fff0c127589 */ /* 0x000e2200000e0000 */
[----:B------:R-:W-:-:S05]  /*54b0*/  IADD3 R14, -R0, 0x1, RZ ;  /* 0x00000001000e7810 */ /* 0x000fca0007ffe1ff */
[----:B------:R-:W-:Y:S01]  /*54c0*/  IMAD R14, R5, -0x2, R14 ;  /* 0xfffffffe050e7824 */ /* 0x000fe200078e020e */
[----:B------:R-:W-:Y:S03]  /*54d0*/  SYNCS.ARRIVE.TRANS64.RED.A1T0 RZ, [UR10], RZ ;  /* 0x000000ffffff79a7 */ /* 0x000fe6000810040a */
[----:B------:R-:W-:-:S04]  /*54e0*/  IMAD R13, R17, UR24, R14 ;  /* 0x00000018110d7c24 */ /* 0x000fc8000f8e020e */
[----:B--2---:R-:W-:-:S04]  /*54f0*/  IMAD.IADD R13, R13, 0x1, -R4 ;  /* 0x000000010d0d7824 */ /* 0x004fc800078e0a04 */
[C---:B------:R-:W-:Y:S02]  /*5500*/  VIADD R15, R13.reuse, UR25 ;  /* 0x000000190d0f7c36 */ /* 0x040fe40008000000 */
[----:B------:R-:W-:Y:S02]  /*5510*/  VIADD R13, R13, UR20 ;  /* 0x000000140d0d7c36 */ /* 0x000fe40008000000 */
[--C-:B0-----:R-:W-:Y:S02]  /*5520*/  IMAD.IADD R14, R15, 0x1, R18.reuse ;  /* 0x000000010f0e7824 */ /* 0x101fe400078e0212 */
[----:B------:R-:W-:Y:S01]  /*5530*/  IMAD.IADD R16, R13, 0x1, R18 ;  /* 0x000000010d107824 */ /* 0x000fe200078e0212 */
[----:B------:R-:W-:Y:S06]  /*5540*/  @P1 BRA `(.L_x_796) ;  /* 0x00000000005c1947 */ /* 0x000fec0003800000 */
[----:B------:R-:W-:Y:S01]  /*5550*/  IMAD R19, R17, UR24, R18 ;  /* 0x0000001811137c24 */ /* 0x000fe2000f8e0212 */
[----:B------:R-:W-:Y:S03]  /*5560*/  BSSY B0, `(.L_x_797) ;  /* 0x0000011000007945 */ /* 0x000fe60003800000 */
[----:B------:R-:W-:-:S05]  /*5570*/  IMAD.IADD R19, R19, 0x1, -R4 ;  /* 0x0000000113137824 */ /* 0x000fca00078e0a04 */
[----:B------:R-:W-:-:S13]  /*5580*/  ISETP.GT.AND P1, PT, R19, -0x1, PT ;  /* 0xffffffff1300780c */ /* 0x000fda0003f24270 */
[----:B------:R-:W-:Y:S05]  /*5590*/  @P1 BRA `(.L_x_798) ;  /* 0x0000000000201947 */ /* 0x000fea0003800000 */
[----:B------:R-:W-:Y:S01]  /*55a0*/  IMAD.U32 R20, RZ, RZ, UR26 ;  /* 0x0000001aff147e24 */ /* 0x000fe2000f8e00ff */
[----:B------:R-:W-:-:S04]  /*55b0*/  LOP3.LUT R19, RZ, R19, RZ, 0x33, !PT ;  /* 0x00000013ff137212 */ /* 0x000fc800078e33ff */
[----:B------:R-:W-:-:S13]  /*55c0*/  ISETP.NE.AND P1, PT, R20, 0x1, PT ;  /* 0x000000011400780c */ /* 0x000fda0003f25270 */
[----:B------:R-:W0:Y:S02]  /*55d0*/  @P1 LDC.64 R22, c[0x0][0x9e8] ;  /* 0x00027a00ff161b82 */ /* 0x000e240000000a00 */
[----:B0-----:R-:W-:-:S05]  /*55e0*/  @P1 IMAD.HI.U32 R18, R19, R22, RZ ;  /* 0x0000001613121227 */ /* 0x001fca00078e00ff */
[----:B------:R-:W-:-:S04]  /*55f0*/  @P1 SHF.R.U32.HI R19, RZ, R23, R18 ;  /* 0x00000017ff131219 */ /* 0x000fc80000011612 */
[----:B------:R-:W-:Y:S01]  /*5600*/  LOP3.LUT R19, RZ, R19, RZ, 0x33, !PT ;  /* 0x00000013ff137212 */ /* 0x000fe200078e33ff */
[----:B------:R-:W-:Y:S06]  /*5610*/  BRA `(.L_x_799) ;  /* 0x0000000000147947 */ /* 0x000fec0003800000 */
.L_x_798:
[----:B------:R-:W-:-:S05]  /*5620*/  IMAD.U32 R20, RZ, RZ, UR26 ;  /* 0x0000001aff147e24 */ /* 0x000fca000f8e00ff */
[----:B------:R-:W-:-:S13]  /*5630*/  ISETP.NE.AND P1, PT, R20, 0x1, PT ;  /* 0x000000011400780c */ /* 0x000fda0003f25270 */
[----:B------:R-:W0:Y:S02]  /*5640*/  @P1 LDC.64 R22, c[0x0][0x9e8] ;  /* 0x00027a00ff161b82 */ /* 0x000e240000000a00 */
[----:B0-----:R-:W-:-:S05]  /*5650*/  @P1 IMAD.HI.U32 R18, R19, R22, RZ ;  /* 0x0000001613121227 */ /* 0x001fca00078e00ff */
[----:B------:R-:W-:-:S07]  /*5660*/  @P1 SHF.R.U32.HI R19, RZ, R23, R18 ;  /* 0x00000017ff131219 */ /* 0x000fce0000011612 */
.L_x_799:
[----:B------:R-:W-:Y:S05]  /*5670*/  BSYNC B0 ;  /* 0x0000000000007941 */ /* 0x000fea0003800000 */
.L_x_797:
[----:B------:R-:W-:-:S04]  /*5680*/  IMAD R18, R19, R20, -R0 ;  /* 0x0000001413127224 */ /* 0x000fc800078e0a00 */
[----:B------:R-:W-:-:S05]  /*5690*/  IMAD R19, R5, -0x2, R18 ;  /* 0xfffffffe05137824 */ /* 0x000fca00078e0212 */
[----:B------:R-:W-:Y:S02]  /*56a0*/  VIADDMNMX R14, R19, R20, R14, PT ;  /* 0x00000014130e7246 */ /* 0x000fe4000380010e */
[----:B------:R-:W-:-:S07]  /*56b0*/  VIMNMX R16, R16, R19, !PT ;  /* 0x0000001310107248 */ /* 0x000fce0007fe0100 */
.L_x_796:
[----:B------:R-:W-:Y:S01]  /*56c0*/  ISETP.GT.AND P1, PT, R11, -0x1, PT ;  /* 0xffffffff0b00780c */ /* 0x000fe20003f24270 */
[----:B------:R-:W0:Y:S01]  /*56d0*/  SHFL.IDX PT, R12, R12, 0x1, 0x1c1f ;  /* 0x003c1f000c0c7f89 */ /* 0x000e2200000e0000 */
[----:B------:R-:W-:Y:S02]  /*56e0*/  UISETP.NE.AND UP0, UPT, UR46, URZ, UPT ;  /* 0x0000003f2e00728c */ /* 0x000fe4000bf05270 */
[C---:B------:R-:W-:Y:S02]  /*56f0*/  ISETP.GT.AND P3, PT, R16.reuse, 0x8, P1 ;  /* 0x000000081000780c */ /* 0x040fe40000f64270 */
[----:B------:R-:W-:Y:S02]  /*5700*/  ISETP.GT.AND P6, PT, R16, RZ, P1 ;  /* 0x000000ff1000720c */ /* 0x000fe40000fc4270 */
[----:B------:R-:W-:Y:S02]  /*5710*/  ISETP.LT.OR P3, PT, R14, 0x9, P3 ;  /* 0x000000090e00780c */ /* 0x000fe40001f61670 */
[----:B------:R-:W-:-:S02]  /*5720*/  ISETP.GT.AND P2, PT, R16, 0x1, P1 ;  /* 0x000000011000780c */ /* 0x000fc40000f44270 */
[----:B------:R-:W-:Y:S02]  /*5730*/  FSEL R28, R28, -INF , !P3 ;  /* 0xff8000001c1c7808 */ /* 0x000fe40005800000 */
[----:B------:R-:W-:Y:S02]  /*5740*/  ISETP.GT.AND P3, PT, R16, 0x19, P1 ;  /* 0x000000191000780c */ /* 0x000fe40000f64270 */
[C---:B------:R-:W-:Y:S02]  /*5750*/  ISETP.LT.OR P6, PT, R14.reuse, 0x1, P6 ;  /* 0x000000010e00780c */ /* 0x040fe400037c1670 */
[C---:B------:R-:W-:Y:S02]  /*5760*/  ISETP.LT.OR P2, PT, R14.reuse, 0x2, P2 ;  /* 0x000000020e00780c */ /* 0x040fe40001741670 */
[----:B------:R-:W-:Y:S02]  /*5770*/  ISETP.LT.OR P3, PT, R14, 0x1a, P3 ;  /* 0x0000001a0e00780c */ /* 0x000fe40001f61670 */
[----:B------:R-:W-:-:S02]  /*5780*/  FSEL R24, R24, -INF , !P6 ;  /* 0xff80000018187808 */ /* 0x000fc40007000000 */
[----:B------:R-:W-:Y:S01]  /*5790*/  FSEL R25, R25, -INF , !P2 ;  /* 0xff80000019197808 */ /* 0x000fe20005000000 */
[----:B0-----:R-:W-:Y:S01]  /*57a0*/  IMAD.IADD R15, R15, 0x1, R12 ;  /* 0x000000010f0f7824 */ /* 0x001fe200078e020c */
[C---:B------:R-:W-:Y:S02]  /*57b0*/  ISETP.GT.AND P5, PT, R16.reuse, 0x9, P1 ;  /* 0x000000091000780c */ /* 0x040fe40000fa4270 */
[C---:B------:R-:W-:Y:S02]  /*57c0*/  ISETP.GT.AND P4, PT, R16.reuse, 0x10, P1 ;  /* 0x000000101000780c */ /* 0x040fe40000f84270 */
[C---:B------:R-:W-:Y:S02]  /*57d0*/  ISETP.GT.AND P6, PT, R16.reuse, 0x11, P1 ;  /* 0x000000111000780c */ /* 0x040fe40000fc4270 */
[----:B------:R-:W-:Y:S02]  /*57e0*/  ISETP.GT.AND P2, PT, R16, 0x18, P1 ;  /* 0x000000181000780c */ /* 0x000fe40000f44270 */
[----:B------:R-:W-:-:S02]  /*57f0*/  FSEL R37, R37, -INF , !P3 ;  /* 0xff80000025257808 */ /* 0x000fc40005800000 */
[----:B------:R-:W-:Y:S02]  /*5800*/  ISETP.GT.AND P3, PT, R16, 0x30, P1 ;  /* 0x000000301000780c */ /* 0x000fe40000f64270 */
[C---:B------:R-:W-:Y:S02]  /*5810*/  ISETP.LT.OR P5, PT, R14.reuse, 0xa, P5 ;  /* 0x0000000a0e00780c */ /* 0x040fe40002fa1670 */
[C---:B------:R-:W-:Y:S02]  /*5820*/  ISETP.LT.OR P4, PT, R14.reuse, 0x11, P4 ;  /* 0x000000110e00780c */ /* 0x040fe40002781670 */
[C---:B------:R-:W-:Y:S02]  /*5830*/  ISETP.LT.OR P6, PT, R14.reuse, 0x12, P6 ;  /* 0x000000120e00780c */ /* 0x040fe400037c1670 */
[C---:B------:R-:W-:Y:S02]  /*5840*/  ISETP.LT.OR P2, PT, R14.reuse, 0x19, P2 ;  /* 0x000000190e00780c */ /* 0x040fe40001741670 */
[----:B------:R-:W-:-:S02]  /*5850*/  ISETP.LT.OR P3, PT, R14, 0x31, P3 ;  /* 0x000000310e00780c */ /* 0x000fc40001f61670 */
[----:B------:R-:W-:Y:S02]  /*5860*/  FSEL R29, R29, -INF , !P5 ;  /* 0xff8000001d1d7808 */ /* 0x000fe40006800000 */
[----:B------:R-:W-:Y:S02]  /*5870*/  FSEL R32, R32, -INF , !P4 ;  /* 0xff80000020207808 */ /* 0x000fe40006000000 */
[----:B------:R-:W-:Y:S02]  /*5880*/  FSEL R33, R33, -INF , !P6 ;  /* 0xff80000021217808 */ /* 0x000fe40007000000 */
[----:B------:R-:W-:Y:S02]  /*5890*/  FSEL R36, R36, -INF , !P2 ;  /* 0xff80000024247808 */ /* 0x000fe40005000000 */
[C---:B------:R-:W-:Y:S02]  /*58a0*/  ISETP.GT.AND P5, PT, R16.reuse, 0x20, P1 ;  /* 0x000000201000780c */ /* 0x040fe40000fa4270 */
[----:B------:R-:W-:-:S02]  /*58b0*/  ISETP.GT.AND P4, PT, R16, 0x21, P1 ;  /* 0x000000211000780c */ /* 0x000fc40000f84270 */
[C---:B------:R-:W-:Y:S02]  /*58c0*/  ISETP.GT.AND P6, PT, R16.reuse, 0x28, P1 ;  /* 0x000000281000780c */ /* 0x040fe40000fc4270 */
[----:B------:R-:W-:Y:S02]  /*58d0*/  ISETP.GT.AND P2, PT, R16, 0x29, P1 ;  /* 0x000000291000780c */ /* 0x000fe40000f44270 */
[----:B------:R-:W-:Y:S02]  /*58e0*/  FSEL R48, R48, -INF , !P3 ;  /* 0xff80000030307808 */ /* 0x000fe40005800000 */
[----:B------:R-:W-:Y:S02]  /*58f0*/  ISETP.GT.AND P3, PT, R16, 0x41, P1 ;  /* 0x000000411000780c */ /* 0x000fe40000f64270 */
[C---:B------:R-:W-:Y:S02]  /*5900*/  ISETP.LT.OR P5, PT, R14.reuse, 0x21, P5 ;  /* 0x000000210e00780c */ /* 0x040fe40002fa1670 */
[----:B------:R-:W-:-:S02]  /*5910*/  ISETP.LT.OR P4, PT, R14, 0x22, P4 ;  /* 0x000000220e00780c */ /* 0x000fc40002781670 */
[C---:B------:R-:W-:Y:S02]  /*5920*/  ISETP.LT.OR P6, PT, R14.reuse, 0x29, P6 ;  /* 0x000000290e00780c */ /* 0x040fe400037c1670 */
[C---:B------:R-:W-:Y:S02]  /*5930*/  ISETP.LT.OR P2, PT, R14.reuse, 0x2a, P2 ;  /* 0x0000002a0e00780c */ /* 0x040fe40001741670 */
[----:B------:R-:W-:Y:S02]  /*5940*/  ISETP.LT.OR P3, PT, R14, 0x42, P3 ;  /* 0x000000420e00780c */ /* 0x000fe40001f61670 */
[----:B------:R-:W-:Y:S02]  /*5950*/  FSEL R40, R40, -INF , !P5 ;  /* 0xff80000028287808 */ /* 0x000fe40006800000 */
[----:B------:R-:W-:Y:S02]  /*5960*/  FSEL R41, R41, -INF , !P4 ;  /* 0xff80000029297808 */ /* 0x000fe40006000000 */
[----:B------:R-:W-:-:S02]  /*5970*/  FSEL R44, R44, -INF , !P6 ;  /* 0xff8000002c2c7808 */ /* 0x000fc40007000000 */
[----:B------:R-:W-:Y:S02]  /*5980*/  FSEL R45, R45, -INF , !P2 ;  /* 0xff8000002d2d7808 */ /* 0x000fe40005000000 */
        /* <DEDUP_REMOVED lines=35> */
[----:B------:R-:W-:Y:S02]  /*5bc0*/  PLOP3.LUT P3, PT, PT, PT, UP0, 0x40, 0x0 ;  /* 0x000000000000781c */ /* 0x000fe40003f6e808 */
[C---:B------:R-:W-:Y:S02]  /*5bd0*/  ISETP.LT.OR P5, PT, R14.reuse, 0x5a, P5 ;  /* 0x0000005a0e00780c */ /* 0x040fe40002fa1670 */
[C---:B------:R-:W-:Y:S02]  /*5be0*/  ISETP.LT.OR P4, PT, R14.reuse, 0x61, P4 ;  /* 0x000000610e00780c */ /* 0x040fe40002781670 */
[C---:B------:R-:W-:Y:S02]  /*5bf0*/  ISETP.LT.OR P6, PT, R14.reuse, 0x62, P6 ;  /* 0x000000620e00780c */ /* 0x040fe400037c1670 */
[----:B------:R-:W-:Y:S02]  /*5c00*/  ISETP.LT.OR P2, PT, R14, 0x69, P2 ;  /* 0x000000690e00780c */ /* 0x000fe40001741670 */
[----:B------:R-:W-:-:S02]  /*5c10*/  FSEL R69, R69, -INF , !P5 ;  /* 0xff80000045457808 */ /* 0x000fc40006800000 */
[----:B------:R-:W-:Y:S02]  /*5c20*/  FSEL R72, R72, -INF , !P4 ;  /* 0xff80000048487808 */ /* 0x000fe40006000000 */
[----:B------:R-:W-:Y:S02]  /*5c30*/  FSEL R73, R73, -INF , !P6 ;  /* 0xff80000049497808 */ /* 0x000fe40007000000 */
[----:B------:R-:W-:Y:S02]  /*5c40*/  FSEL R76, R76, -INF , !P2 ;  /* 0xff8000004c4c7808 */ /* 0x000fe40005000000 */
[C---:B------:R-:W-:Y:S02]  /*5c50*/  ISETP.GT.AND P5, PT, R16.reuse, 0x70, P1 ;  /* 0x000000701000780c */ /* 0x040fe40000fa4270 */
[C---:B------:R-:W-:Y:S02]  /*5c60*/  ISETP.GT.AND P4, PT, R16.reuse, 0x71, P1 ;  /* 0x000000711000780c */ /* 0x040fe40000f84270 */
[----:B------:R-:W-:-:S02]  /*5c70*/  ISETP.GT.AND P6, PT, R16, 0x78, P1 ;  /* 0x000000781000780c */ /* 0x000fc40000fc4270 */
[----:B------:R-:W-:Y:S02]  /*5c80*/  ISETP.GT.AND P2, PT, R16, 0x79, P1 ;  /* 0x000000791000780c */ /* 0x000fe40000f44270 */
[C---:B------:R-:W-:Y:S02]  /*5c90*/  ISETP.LT.OR P5, PT, R14.reuse, 0x71, P5 ;  /* 0x000000710e00780c */ /* 0x040fe40002fa1670 */
[C---:B------:R-:W-:Y:S02]  /*5ca0*/  ISETP.LT.OR P4, PT, R14.reuse, 0x72, P4 ;  /* 0x000000720e00780c */ /* 0x040fe40002781670 */
[C---:B------:R-:W-:Y:S02]  /*5cb0*/  ISETP.LT.OR P6, PT, R14.reuse, 0x79, P6 ;  /* 0x000000790e00780c */ /* 0x040fe400037c1670 */
[----:B------:R-:W-:Y:S01]  /*5cc0*/  ISETP.LT.OR P2, PT, R14, 0x7a, P2 ;  /* 0x0000007a0e00780c */ /* 0x000fe20001741670 */
[----:B------:R-:W-:Y:S01]  /*5cd0*/  IMAD.IADD R14, R13, 0x1, R12 ;  /* 0x000000010d0e7824 */ /* 0x000fe200078e020c */
[----:B------:R-:W-:-:S02]  /*5ce0*/  FSEL R80, R80, -INF , !P5 ;  /* 0xff80000050507808 */ /* 0x000fc40006800000 */
[----:B------:R-:W-:Y:S02]  /*5cf0*/  FSEL R81, R81, -INF , !P4 ;  /* 0xff80000051517808 */ /* 0x000fe40006000000 */
[----:B------:R-:W-:Y:S02]  /*5d00*/  FSEL R84, R84, -INF , !P6 ;  /* 0xff80000054547808 */ /* 0x000fe40007000000 */
[----:B------:R-:W-:Y:S01]  /*5d10*/  FSEL R85, R85, -INF , !P2 ;  /* 0xff80000055557808 */ /* 0x000fe20005000000 */
        /* <DEDUP_REMOVED lines=14> */
.L_x_802:
[----:B------:R-:W-:-:S05]  /*5e00*/  IMAD.U32 R16, RZ, RZ, UR26 ;  /* 0x0000001aff107e24 */ /* 0x000fca000f8e00ff */
[----:B------:R-:W-:-:S13]  /*5e10*/  ISETP.NE.AND P2, PT, R16, 0x1, PT ;  /* 0x000000011000780c */ /* 0x000fda0003f45270 */
[----:B------:R-:W0:Y:S02]  /*5e20*/  @P2 LDC.64 R12, c[0x0][0x9e8] ;  /* 0x00027a00ff0c2b82 */ /* 0x000e240000000a00 */
[----:B0-----:R-:W-:-:S05]  /*5e30*/  @P2 IMAD.HI.U32 R12, R19, R12, RZ ;  /* 0x0000000c130c2227 */ /* 0x001fca00078e00ff */
[----:B------:R-:W-:-:S07]  /*5e40*/  @P2 SHF.R.U32.HI R19, RZ, R13, R12 ;  /* 0x0000000dff132219 */ /* 0x000fce000001160c */
.L_x_803:
[----:B------:R-:W-:Y:S05]  /*5e50*/  BSYNC B0 ;  /* 0x0000000000007941 */ /* 0x000fea0003800000 */
.L_x_801:
[----:B------:R-:W-:-:S04]  /*5e60*/  IMAD R0, R19, R16, -R0 ;  /* 0x0000001013007224 */ /* 0x000fc800078e0a00 */
[----:B------:R-:W-:-:S05]  /*5e70*/  IMAD R0, R5, -0x2, R0 ;  /* 0xfffffffe05007824 */ /* 0x000fca00078e0200 */
[----:B------:R-:W-:Y:S02]  /*5e80*/  VIADDMNMX R15, R0, R16, R15, PT ;  /* 0x00000010000f7246 */ /* 0x000fe4000380010f */
[----:B------:R-:W-:-:S07]  /*5e90*/  VIMNMX R14, R14, R0, !PT ;  /* 0x000000000e0e7248 */ /* 0x000fce0007fe0100 */
.L_x_800:
[----:B------:R-:W-:Y:S01]  /*5ea0*/  FMNMX.FTZ R0, R24, R9, !PT ;  /* 0x0000000918007209 */ /* 0x000fe20007810000 */
[----:B------:R-:W-:Y:S01]  /*5eb0*/  IMAD.U32 R19, RZ, RZ, UR42 ;  /* 0x0000002aff137e24 */ /* 0x000fe2000f8e00ff */
[----:B------:R-:W-:Y:S02]  /*5ec0*/  ISETP.GT.AND P5, PT, R14, 0x10, P1 ;  /* 0x000000100e00780c */ /* 0x000fe40000fa4270 */
[----:B------:R-:W-:Y:S02]  /*5ed0*/  FMNMX.FTZ R13, R25, R0, !PT ;  /* 0x00000000190d7209 */ /* 0x000fe40007810000 */
[----:B------:R-:W-:Y:S02]  /*5ee0*/  ISETP.LT.OR P5, PT, R15, 0x11, P5 ;  /* 0x000000110f00780c */ /* 0x000fe40002fa1670 */
[----:B------:R-:W-:Y:S02]  /*5ef0*/  FMNMX.FTZ R0, R28, R13, !PT ;  /* 0x0000000d1c007209 */ /* 0x000fe40007810000 */
[----:B------:R-:W-:-:S02]  /*5f00*/  FSEL R34, R34, -INF , !P5 ;  /* 0xff80000022227808 */ /* 0x000fc40006800000 */
[----:B------:R-:W-:Y:S02]  /*5f10*/  FMNMX.FTZ R13, R29, R0, !PT ;  /* 0x000000001d0d7209 */ /* 0x000fe40007810000 */
[----:B------:R-:W-:Y:S02]  /*5f20*/  ISETP.GT.AND P5, PT, R14, 0x20, P1 ;  /* 0x000000200e00780c */ /* 0x000fe40000fa4270 */
[----:B------:R-:W-:Y:S02]  /*5f30*/  FMNMX.FTZ R0, R32, R13, !PT ;  /* 0x0000000d20007209 */ /* 0x000fe40007810000 */
[----:B------:R-:W-:Y:S02]  /*5f40*/  ISETP.LT.OR P5, PT, R15, 0x21, P5 ;  /* 0x000000210f00780c */ /* 0x000fe40002fa1670 */
[----:B------:R-:W-:Y:S02]  /*5f50*/  FMNMX.FTZ R13, R33, R0, !PT ;  /* 0x00000000210d7209 */ /* 0x000fe40007810000 */
[----:B------:R-:W-:-:S02]  /*5f60*/  FSEL R42, R42, -INF , !P5 ;  /* 0xff8000002a2a7808 */ /* 0x000fc40006800000 */
[----:B------:R-:W-:Y:S02]  /*5f70*/  FMNMX.FTZ R0, R36, R13, !PT ;  /* 0x0000000d24007209 */ /* 0x000fe40007810000 */
[C---:B------:R-:W-:Y:S02]  /*5f80*/  ISETP.GT.AND P5, PT, R14.reuse, RZ, P1 ;  /* 0x000000ff0e00720c */ /* 0x040fe40000fa4270 */
[----:B------:R-:W-:Y:S02]  /*5f90*/  FMNMX.FTZ R13, R37, R0, !PT ;  /* 0x00000000250d7209 */ /* 0x000fe40007810000 */
[----:B------:R-:W-:Y:S02]  /*5fa0*/  ISETP.GT.AND P2, PT, R14, 0x1, P1 ;  /* 0x000000010e00780c */ /* 0x000fe40000f44270 */
[----:B------:R-:W-:Y:S02]  /*5fb0*/  FMNMX.FTZ R0, R40, R13, !PT ;  /* 0x0000000d28007209 */ /* 0x000fe40007810000 */
[----:B------:R-:W-:-:S02]  /*5fc0*/  ISETP.LT.OR P5, PT, R15, 0x1, P5 ;  /* 0x000000010f00780c */ /* 0x000fc40002fa1670 */
[----:B------:R-:W-:Y:S02]  /*5fd0*/  FMNMX.FTZ R13, R41, R0, !PT ;  /* 0x00000000290d7209 */ /* 0x000fe40007810000 */
        /* <DEDUP_REMOVED lines=12> */
[----:B------:R-:W-:Y:S02]  /*60a0*/  FMNMX.FTZ R22, R21, R10, !PT ;  /* 0x0000000a15167209 */ /* 0x000fe40007810000 */
[----:B------:R-:W-:Y:S02]  /*60b0*/  FMNMX.FTZ R0, R56, R13, !PT ;  /* 0x0000000d38007209 */ /* 0x000fe40007810000 */
[----:B------:R-:W-:Y:S02]  /*60c0*/  ISETP.LT.OR P4, PT, R15, 0xa, P4 ;  /* 0x0000000a0f00780c */ /* 0x000fe40002781670 */
[----:B------:R-:W-:Y:S02]  /*60d0*/  FMNMX.FTZ R13, R57, R0, !PT ;  /* 0x00000000390d7209 */ /* 0x000fe40007810000 */
[----:B------:R-:W-:-:S02]  /*60e0*/  FSEL R30, R30, -INF , !P3 ;  /* 0xff8000001e1e7808 */ /* 0x000fc40005800000 */
[----:B------:R-:W-:Y:S02]  /*60f0*/  FMNMX.FTZ R0, R60, R13, !PT ;  /* 0x0000000d3c007209 */ /* 0x000fe40007810000 */
[----:B------:R-:W-:Y:S02]  /*6100*/  ISETP.GT.AND P2, PT, R14, 0x11, P1 ;  /* 0x000000110e00780c */ /* 0x000fe40000f44270 */
[----:B------:R-:W-:Y:S02]  /*6110*/  FMNMX.FTZ R13, R61, R0, !PT ;  /* 0x000000003d0d7209 */ /* 0x000fe40007810000 */
[----:B------:R-:W-:Y:S02]  /*6120*/  FSEL R31, R31, -INF , !P4 ;  /* 0xff8000001f1f7808 */ /* 0x000fe40006000000 */
[----:B------:R-:W-:Y:S02]  /*6130*/  FMNMX.FTZ R0, R64, R13, !PT ;  /* 0x0000000d40007209 */ /* 0x000fe40007810000 */
[----:B------:R-:W-:-:S02]  /*6140*/  ISETP.GT.AND P3, PT, R14, 0x18, P1 ;  /* 0x000000180e00780c */ /* 0x000fc40000f64270 */
[----:B------:R-:W-:Y:S02]  /*6150*/  FMNMX.FTZ R13, R65, R0, !PT ;  /* 0x00000000410d7209 */ /* 0x000fe40007810000 */
[----:B------:R-:W-:Y:S02]  /*6160*/  ISETP.LT.OR P2, PT, R15, 0x12, P2 ;  /* 0x000000120f00780c */ /* 0x000fe40001741670 */
[----:B------:R-:W-:Y:S02]  /*6170*/  FMNMX.FTZ R0, R68, R13, !PT ;  /* 0x0000000d44007209 */ /* 0x000fe40007810000 */
[----:B------:R-:W-:Y:S02]  /*6180*/  ISETP.GT.AND P4, PT, R14, 0x19, P1 ;  /* 0x000000190e00780c */ /* 0x000fe40000f84270 */
[----:B------:R-:W-:Y:S02]  /*6190*/  FMNMX.FTZ R13, R69, R0, !PT ;  /* 0x00000000450d7209 */ /* 0x000fe40007810000 */
[----:B------:R-:W-:-:S02]  /*61a0*/  ISETP.LT.OR P3, PT, R15, 0x19, P3 ;  /* 0x000000190f00780c */ /* 0x000fc40001f61670 */
[----:B------:R-:W-:Y:S02]  /*61b0*/  FMNMX.FTZ R0, R72, R13, !PT ;  /* 0x0000000d48007209 */ /* 0x000fe40007810000 */
[----:B------:R-:W-:Y:S02]  /*61c0*/  FSEL R35, R35, -INF , !P2 ;  /* 0xff80000023237808 */ /* 0x000fe40005000000 */
        /* <DEDUP_REMOVED lines=14> */
[----:B------:R-:W-:Y:S01]  /*62b0*/  ISETP.LT.OR P3, PT, R15, 0x29, P3 ;  /* 0x000000290f00780c */ /* 0x000fe20001f61670 */
[----:B------:R-:W0:Y:S01]  /*62c0*/  SHFL.BFLY PT, R13, R12, 0x2, 0x1f ;  /* 0x0c401f000c0d7f89 */ /* 0x000e2200000e0000 */
[----:B------:R-:W-:-:S02]  /*62d0*/  FSEL R43, R43, -INF , !P2 ;  /* 0xff8000002b2b7808 */ /* 0x000fc40005000000 */
[----:B------:R-:W-:Y:S02]  /*62e0*/  ISETP.GT.AND P2, PT, R14, 0x30, P1 ;  /* 0x000000300e00780c */ /* 0x000fe40000f44270 */
[----:B------:R-:W-:Y:S02]  /*62f0*/  FSEL R46, R46, -INF , !P3 ;  /* 0xff8000002e2e7808 */ /* 0x000fe40005800000 */
[C---:B------:R-:W-:Y:S02]  /*6300*/  ISETP.LT.OR P4, PT, R15.reuse, 0x2a, P4 ;  /* 0x0000002a0f00780c */ /* 0x040fe40002781670 */
[----:B------:R-:W-:Y:S02]  /*6310*/  ISETP.GT.AND P3, PT, R14, 0x31, P1 ;  /* 0x000000310e00780c */ /* 0x000fe40000f64270 */
[----:B------:R-:W-:Y:S02]  /*6320*/  ISETP.LT.OR P2, PT, R15, 0x31, P2 ;  /* 0x000000310f00780c */ /* 0x000fe40001741670 */
[----:B------:R-:W-:-:S02]  /*6330*/  FSEL R47, R47, -INF , !P4 ;  /* 0xff8000002f2f7808 */ /* 0x000fc40006000000 */
[----:B------:R-:W-:Y:S02]  /*6340*/  ISETP.GT.AND P5, PT, R14, 0x38, P1 ;  /* 0x000000380e00780c */ /* 0x000fe40000fa4270 */
[----:B------:R-:W-:Y:S02]  /*6350*/  FSEL R50, R50, -INF , !P2 ;  /* 0xff80000032327808 */ /* 0x000fe40005000000 */
[C---:B------:R-:W-:Y:S02]  /*6360*/  ISETP.LT.OR P3, PT, R15.reuse, 0x32, P3 ;  /* 0x000000320f00780c */ /* 0x040fe40001f61670 */
[----:B------:R-:W-:Y:S02]  /*6370*/  ISETP.GT.AND P4, PT, R14, 0x39, P1 ;  /* 0x000000390e00780c */ /* 0x000fe40000f84270 */
[----:B------:R-:W-:Y:S02]  /*6380*/  ISETP.LT.OR P5, PT, R15, 0x39, P5 ;  /* 0x000000390f00780c */ /* 0x000fe40002fa1670 */
[----:B0-----:R-:W-:-:S02]  /*6390*/  FMNMX.FTZ R13, R12, R13, !PT ;  /* 0x0000000d0c0d7209 */ /* 0x001fc40007810000 */
[----:B------:R-:W-:Y:S02]  /*63a0*/  FSEL R51, R51, -INF , !P3 ;  /* 0xff80000033337808 */ /* 0x000fe40005800000 */
[----:B------:R-:W-:Y:S01]  /*63b0*/  ISETP.GT.AND P2, PT, R14, 0x40, P1 ;  /* 0x000000400e00780c */ /* 0x000fe20000f44270 */
[----:B------:R-:W0:Y:S01]  /*63c0*/  SHFL.BFLY PT, R0, R13, 0x1, 0x1f ;  /* 0x0c201f000d007f89 */ /* 0x000e2200000e0000 */
[----:B------:R-:W-:Y:S02]  /*63d0*/  FSEL R54, R54, -INF , !P5 ;  /* 0xff80000036367808 */ /* 0x000fe40006800000 */
[C---:B------:R-:W-:Y:S02]  /*63e0*/  ISETP.LT.OR P4, PT, R15.reuse, 0x3a, P4 ;  /* 0x0000003a0f00780c */ /* 0x040fe40002781670 */
[----:B------:R-:W-:Y:S02]  /*63f0*/  ISETP.GT.AND P3, PT, R14, 0x41, P1 ;  /* 0x000000410e00780c */ /* 0x000fe40000f64270 */
[----:B------:R-:W-:-:S02]  /*6400*/  ISETP.LT.OR P2, PT, R15, 0x41, P2 ;  /* 0x000000410f00780c */ /* 0x000fc40001741670 */
[----:B------:R-:W-:Y:S02]  /*6410*/  FSEL R55, R55, -INF , !P4 ;  /* 0xff80000037377808 */ /* 0x000fe40006000000 */
[----:B------:R-:W-:Y:S02]  /*6420*/  ISETP.GT.AND P5, PT, R14, 0x48, P1 ;  /* 0x000000480e00780c */ /* 0x000fe40000fa4270 */
[----:B------:R-:W-:Y:S02]  /*6430*/  FSEL R58, R58, -INF , !P2 ;  /* 0xff8000003a3a7808 */ /* 0x000fe40005000000 */
[C---:B------:R-:W-:Y:S02]  /*6440*/  ISETP.LT.OR P3, PT, R15.reuse, 0x42, P3 ;  /* 0x000000420f00780c */ /* 0x040fe40001f61670 */
[----:B------:R-:W-:Y:S02]  /*6450*/  ISETP.GT.AND P4, PT, R14, 0x49, P1 ;  /* 0x000000490e00780c */ /* 0x000fe40000f84270 */
[----:B------:R-:W-:-:S02]  /*6460*/  ISETP.LT.OR P5, PT, R15, 0x49, P5 ;  /* 0x000000490f00780c */ /* 0x000fc40002fa1670 */
[----:B------:R-:W-:Y:S02]  /*6470*/  FSEL R59, R59, -INF , !P3 ;  /* 0xff8000003b3b7808 */ /* 0x000fe40005800000 */
[----:B------:R-:W-:Y:S02]  /*6480*/  ISETP.GT.AND P2, PT, R14, 0x50, P1 ;  /* 0x000000500e00780c */ /* 0x000fe40000f44270 */
[----:B0-----:R-:W-:Y:S02]  /*6490*/  FMNMX.FTZ R0, R13, R0, !PT ;  /* 0x000000000d007209 */ /* 0x001fe40007810000 */
[----:B------:R-:W-:Y:S02]  /*64a0*/  FSEL R62, R62, -INF , !P5 ;  /* 0xff8000003e3e7808 */ /* 0x000fe40006800000 */
[C---:B------:R-:W-:Y:S01]  /*64b0*/  FSETP.NEU.FTZ.AND P6, PT, R0.reuse, -INF , PT ;  /* 0xff8000000000780b */ /* 0x040fe20003fdd000 */
[----:B------:R-:W-:-:S01]  /*64c0*/  FFMA.FTZ R16, R0, R19, -8 ;  /* 0xc100000000107423 */ /* 0x000fc20000010013 */
[----:B------:R-:W-:-:S02]  /*64d0*/  ISETP.LT.OR P4, PT, R15, 0x4a, P4 ;  /* 0x0000004a0f00780c */ /* 0x000fc40002781670 */
[----:B------:R-:W-:Y:S02]  /*64e0*/  ISETP.GT.AND P3, PT, R14, 0x51, P1 ;  /* 0x000000510e00780c */ /* 0x000fe40000f64270 */
[----:B------:R-:W-:Y:S02]  /*64f0*/  FSEL R12, R16, RZ, P6 ;  /* 0x000000ff100c7208 */ /* 0x000fe40003000000 */
[----:B------:R-:W-:Y:S02]  /*6500*/  ISETP.LT.OR P2, PT, R15, 0x51, P2 ;  /* 0x000000510f00780c */ /* 0x000fe40001741670 */
[----:B------:R-:W-:Y:S01]  /*6510*/  FSEL R63, R63, -INF , !P4 ;  /* 0xff8000003f3f7808 */ /* 0x000fe20006000000 */
        /* <DEDUP_REMOVED lines=11> */
[----:B------:R-:W-:Y:S01]  /*65d0*/  ISETP.GT.AND P5, PT, R14, 0x58, P1 ;  /* 0x000000580e00780c */ /* 0x000fe20000fa4270 */
        /* <DEDUP_REMOVED lines=8> */
[--C-:B------:R-:W-:Y:S01]  /*6660*/  FFMA.FTZ R44, R44, UR42, -R12.reuse ;  /* 0x0000002a2c2c7c23 */ /* 0x100fe2000801080c */
[----:B------:R-:W-:Y:S01]  /*6670*/  FMNMX.FTZ R24, R38, R29, !PT ;  /* 0x0000001d26187209 */ /* 0x000fe20007810000 */
[--C-:B------:R-:W-:Y:S01]  /*6680*/  FFMA.FTZ R48, R48, UR42, -R12.reuse ;  /* 0x0000002a30307c23 */ /* 0x100fe2000801080c */
[----:B------:R-:W-:Y:S01]  /*6690*/  ISETP.GT.AND P4, PT, R14, 0x59, P1 ;  /* 0x000000590e00780c */ /* 0x000fe20000f84270 */
        /* <DEDUP_REMOVED lines=8> */
[----:B------:R-:W-:Y:S01]  /*6720*/  FFMA.FTZ R85, R85, UR42, -R12 ;  /* 0x0000002a55557c23 */ /* 0x000fe2000801080c */
[----:B------:R-:W-:-:S02]  /*6730*/  FMNMX.FTZ R33, R43, R26, !PT ;  /* 0x0000001a2b217209 */ /* 0x000fc40007810000 */
[----:B------:R-:W-:Y:S01]  /*6740*/  ISETP.GT.AND P2, PT, R14, 0x60, P1 ;  /* 0x000000600e00780c */ /* 0x000fe20000f44270 */
[----:B------:R-:W-:Y:S01]  /*6750*/  MUFU.EX2 R16, R16 ;  /* 0x0000001000107308 */ /* 0x000fe20000000800 */
[----:B------:R-:W-:Y:S02]  /*6760*/  FMNMX.FTZ R26, R46, R33, !PT ;  /* 0x000000212e1a7209 */ /* 0x000fe40007810000 */
[----:B------:R-:W-:Y:S02]  /*6770*/  FSEL R70, R70, -INF , !P5 ;  /* 0xff80000046467808 */ /* 0x000fe40006800000 */
[----:B------:R-:W-:Y:S02]  /*6780*/  FMNMX.FTZ R33, R47, R26, !PT ;  /* 0x0000001a2f217209 */ /* 0x000fe40007810000 */
[----:B------:R-:W-:Y:S01]  /*6790*/  ISETP.LT.OR P4, PT, R15, 0x5a, P4 ;  /* 0x0000005a0f00780c */ /* 0x000fe20002781670 */
[----:B------:R0:W-:Y:S01]  /*67a0*/  MUFU.EX2 R26, R44 ;  /* 0x0000002c001a7308 */ /* 0x0001e20000000800 */
[----:B------:R-:W-:Y:S01]  /*67b0*/  FMNMX.FTZ R28, R50, R33, !PT ;  /* 0x00000021321c7209 */ /* 0x000fe20007810000 */
[----:B------:R-:W-:Y:S01]  /*67c0*/  FFMA.FTZ R33, R45, UR42, -R12 ;  /* 0x0000002a2d217c23 */ /* 0x000fe2000801080c */
[----:B------:R-:W-:-:S02]  /*67d0*/  ISETP.GT.AND P3, PT, R14, 0x61, P1 ;  /* 0x000000610e00780c */ /* 0x000fc40000f64270 */
[----:B------:R-:W-:Y:S02]  /*67e0*/  FMNMX.FTZ R37, R51, R28, !PT ;  /* 0x0000001c33257209 */ /* 0x000fe40007810000 */
[----:B------:R-:W-:Y:S01]  /*67f0*/  ISETP.LT.OR P2, PT, R15, 0x61, P2 ;  /* 0x000000610f00780c */ /* 0x000fe20001741670 */
[----:B------:R-:W-:Y:S01]  /*6800*/  MUFU.EX2 R13, R13 ;  /* 0x0000000d000d7308 */ /* 0x000fe20000000800 */
[----:B------:R-:W-:Y:S01]  /*6810*/  FMNMX.FTZ R28, R54, R37, !PT ;  /* 0x00000025361c7209 */ /* 0x000fe20007810000 */
[--C-:B0-----:R-:W-:Y:S01]  /*6820*/  FFMA.FTZ R44, R68, UR42, -R12.reuse ;  /* 0x0000002a442c7c23 */ /* 0x101fe2000801080c */
[----:B------:R-:W-:Y:S02]  /*6830*/  FSEL R71, R71, -INF , !P4 ;  /* 0xff80000047477808 */ /* 0x000fe40006000000 */
[----:B------:R-:W-:Y:S02]  /*6840*/  FMNMX.FTZ R37, R55, R28, !PT ;  /* 0x0000001c37257209 */ /* 0x000fe40007810000 */
[----:B------:R-:W-:Y:S01]  /*6850*/  ISETP.GT.AND P5, PT, R14, 0x68, P1 ;  /* 0x000000680e00780c */ /* 0x000fe20000fa4270 */
[----:B------:R0:W-:Y:S01]  /*6860*/  MUFU.EX2 R28, R48 ;  /* 0x00000030001c7308 */ /* 0x0001e20000000800 */
[----:B------:R-:W-:Y:S01]  /*6870*/  FMNMX.FTZ R32, R58, R37, !PT ;  /* 0x000000253a207209 */ /* 0x000fe20007810000 */
[----:B------:R-:W-:Y:S01]  /*6880*/  FFMA.FTZ R37, R49, UR42, -R12 ;  /* 0x0000002a31257c23 */ /* 0x000fe2000801080c */
[----:B------:R-:W-:-:S02]  /*6890*/  FSEL R74, R74, -INF , !P2 ;  /* 0xff8000004a4a7808 */ /* 0x000fc40005000000 */
[----:B------:R-:W-:Y:S02]  /*68a0*/  FMNMX.FTZ R41, R59, R32, !PT ;  /* 0x000000203b297209 */ /* 0x000fe40007810000 */
[----:B------:R-:W-:Y:S01]  /*68b0*/  ISETP.LT.OR P3, PT, R15, 0x62, P3 ;  /* 0x000000620f00780c */ /* 0x000fe20001f61670 */
[----:B------:R-:W-:Y:S01]  /*68c0*/  MUFU.EX2 R18, R18 ;  /* 0x0000001200127308 */ /* 0x000fe20000000800 */
[----:B------:R-:W-:Y:S01]  /*68d0*/  FMNMX.FTZ R32, R62, R41, !PT ;  /* 0x000000293e207209 */ /* 0x000fe20007810000 */
[--C-:B0-----:R-:W-:Y:S01]  /*68e0*/  FFMA.FTZ R48, R72, UR42, -R12.reuse ;  /* 0x0000002a48307c23 */ /* 0x101fe2000801080c */
[----:B------:R-:W-:Y:S02]  /*68f0*/  ISETP.GT.AND P4, PT, R14, 0x69, P1 ;  /* 0x000000690e00780c */ /* 0x000fe40000f84270 */
[----:B------:R-:W-:Y:S02]  /*6900*/  FMNMX.FTZ R41, R63, R32, !PT ;  /* 0x000000203f297209 */ /* 0x000fe40007810000 */
        /* <DEDUP_REMOVED lines=15> */
[--C-:B------:R-:W-:Y:S01]  /*6a00*/  FFMA.FTZ R45, R57, UR42, -R12.reuse ;  /* 0x0000002a392d7c23 */ /* 0x100fe2000801080c */
[----:B------:R-:W-:Y:S01]  /*6a10*/  ISETP.GT.AND P3, PT, R14, 0x71, P1 ;  /* 0x000000710e00780c */ /* 0x000fe20000f64270 */
[----:B------:R-:W-:Y:S01]  /*6a20*/  FFMA.FTZ R57, R73, UR42, -R12 ;  /* 0x0000002a49397c23 */ /* 0x000fe2000801080c */
[----:B------:R-:W-:-:S02]  /*6a30*/  FMNMX.FTZ R49, R75, R40, !PT ;  /* 0x000000284b317209 */ /* 0x000fc40007810000 */
[C---:B------:R-:W-:Y:S01]  /*6a40*/  ISETP.GT.AND P5, PT, R14.reuse, 0x78, P1 ;  /* 0x000000780e00780c */ /* 0x040fe20000fa4270 */
[----:B------:R-:W-:Y:S01]  /*6a50*/  MUFU.EX2 R20, R20 ;  /* 0x0000001400147308 */ /* 0x000fe20000000800 */
[----:B------:R-:W-:Y:S01]  /*6a60*/  ISETP.GT.AND P1, PT, R14, 0x79, P1 ;  /* 0x000000790e00780c */ /* 0x000fe20000f24270 */
[----:B0-----:R-:W-:Y:S01]  /*6a70*/  FFMA.FTZ R56, R80, UR42, -R12 ;  /* 0x0000002a50387c23 */ /* 0x001fe2000801080c */
[----:B------:R-:W-:Y:S02]  /*6a80*/  ISETP.LT.OR P2, PT, R15, 0x71, P2 ;  /* 0x000000710f00780c */ /* 0x000fe40001741670 */
[----:B------:R-:W-:Y:S02]  /*6a90*/  FSEL R79, R79, -INF , !P4 ;  /* 0xff8000004f4f7808 */ /* 0x000fe40006000000 */
[----:B------:R-:W-:Y:S01]  /*6aa0*/  FMNMX.FTZ R14, R78, R49, !PT ;  /* 0x000000314e0e7209 */ /* 0x000fe20007810000 */
[----:B------:R-:W-:Y:S01]  /*6ab0*/  MUFU.EX2 R23, R23 ;  /* 0x0000001700177308 */ /* 0x000fe20000000800 */
[----:B------:R-:W-:-:S02]  /*6ac0*/  ISETP.LT.OR P3, PT, R15, 0x72, P3 ;  /* 0x000000720f00780c */ /* 0x000fc40001f61670 */
[----:B------:R-:W-:Y:S02]  /*6ad0*/  FSEL R82, R82, -INF , !P2 ;  /* 0xff80000052527808 */ /* 0x000fe40005000000 */
[----:B------:R-:W-:Y:S02]  /*6ae0*/  FMNMX.FTZ R49, R79, R14, !PT ;  /* 0x0000000e4f317209 */ /* 0x000fe40007810000 */
[----:B------:R-:W-:Y:S01]  /*6af0*/  ISETP.LT.OR P5, PT, R15, 0x79, P5 ;  /* 0x000000790f00780c */ /* 0x000fe20002fa1670 */
[----:B------:R0:W-:Y:S01]  /*6b00*/  MUFU.EX2 R14, R60 ;  /* 0x0000003c000e7308 */ /* 0x0001e20000000800 */
[----:B------:R-:W-:Y:S02]  /*6b10*/  FSEL R83, R83, -INF , !P3 ;  /* 0xff80000053537808 */ /* 0x000fe40005800000 */
[----:B------:R-:W-:Y:S02]  /*6b20*/  FMNMX.FTZ R40, R82, R49, !PT ;  /* 0x0000003152287209 */ /* 0x000fe40007810000 */
[----:B------:R-:W-:Y:S01]  /*6b30*/  ISETP.LT.OR P1, PT, R15, 0x7a, P1 ;  /* 0x0000007a0f00780c */ /* 0x000fe20000f21670 */
[--C-:B------:R-:W-:Y:S01]  /*6b40*/  FFMA.FTZ R15, R61, UR42, -R12.reuse ;  /* 0x0000002a3d0f7c23 */ /* 0x100fe2000801080c */
[----:B------:R-:W-:Y:S01]  /*6b50*/  FSEL R86, R86, -INF , !P5 ;  /* 0xff80000056567808 */ /* 0x000fe20006800000 */
[----:B------:R-:W-:Y:S01]  /*6b60*/  MUFU.EX2 R25, R25 ;  /* 0x0000001900197308 */ /* 0x000fe20000000800 */
[----:B------:R-:W-:Y:S01]  /*6b70*/  FMNMX.FTZ R49, R83, R40, !PT ;  /* 0x0000002853317209 */ /* 0x000fe20007810000 */
[----:B0-----:R-:W-:Y:S01]  /*6b80*/  FFMA.FTZ R60, R84, UR42, -R12 ;  /* 0x0000002a543c7c23 */ /* 0x001fe2000801080c */
[----:B------:R-:W-:-:S02]  /*6b90*/  FSEL R87, R87, -INF , !P1 ;  /* 0xff80000057577808 */ /* 0x000fc40004800000 */
[----:B------:R-:W-:Y:S01]  /*6ba0*/  FMNMX.FTZ R40, R86, R49, !PT ;  /* 0x0000003156287209 */ /* 0x000fe20007810000 */
[----:B------:R-:W-:-:S01]  /*6bb0*/  FFMA.FTZ R49, R65, UR42, -R12 ;  /* 0x0000002a41317c23 */ /* 0x000fc2000801080c */
[----:B------:R-:W-:Y:S01]  /*6bc0*/  FFMA.FTZ R65, R81, UR42, -R12 ;  /* 0x0000002a51417c23 */ /* 0x000fe2000801080c */
[----:B------:R-:W-:Y:S01]  /*6bd0*/  FSEL R68, R0, RZ, P6 ;  /* 0x000000ff00447208 */ /* 0x000fe20003000000 */
[----:B------:R-:W-:Y:S01]  /*6be0*/  MUFU.EX2 R29, R29 ;  /* 0x0000001d001d7308 */ /* 0x000fe20000000800 */
[----:B------:R-:W-:-:S03]  /*6bf0*/  FMNMX.FTZ R52, R87, R40, !PT ;  /* 0x0000002857347209 */ /* 0x000fc60007810000 */
[----:B------:R-:W-:Y:S02]  /*6c00*/  FADD.FTZ R68, -R68, R9 ;  /* 0x0000000944447221 */ /* 0x000fe40000010100 */
[----:B------:R-:W0:Y:S02]  /*6c10*/  SHFL.BFLY PT, R61, R52, 0x2, 0x1f ;  /* 0x0c401f00343d7f89 */ /* 0x000e2400000e0000 */
[----:B------:R0:W-:Y:S08]  /*6c20*/  MUFU.EX2 R40, R64 ;  /* 0x0000004000287308 */ /* 0x0001f00000000800 */
[----:B------:R-:W-:Y:S08]  /*6c30*/  MUFU.EX2 R33, R33 ;  /* 0x0000002100217308 */ /* 0x000ff00000000800 */
[----:B------:R-:W-:Y:S01]  /*6c40*/  MUFU.EX2 R37, R37 ;  /* 0x0000002500257308 */ /* 0x000fe20000000800 */
[----:B0-----:R-:W-:Y:S01]  /*6c50*/  FMNMX.FTZ R64, R52, R61, !PT ;  /* 0x0000003d34407209 */ /* 0x001fe20007810000 */
[--C-:B------:R-:W-:Y:S01]  /*6c60*/  FFMA.FTZ R52, R76, UR42, -R12.reuse ;  /* 0x0000002a4c347c23 */ /* 0x100fe2000801080c */
[----:B------:R-:W-:-:S05]  /*6c70*/  FFMA.FTZ R61, R77, UR42, -R12 ;  /* 0x0000002a4d3d7c23 */ /* 0x000fca000801080c */
[----:B------:R-:W-:Y:S01]  /*6c80*/  MUFU.EX2 R41, R41 ;  /* 0x0000002900297308 */ /* 0x000fe20000000800 */
[----:B------:R-:W0:Y:S07]  /*6c90*/  SHFL.BFLY PT, R69, R64, 0x1, 0x1f ;  /* 0x0c201f0040457f89 */ /* 0x000e2e00000e0000 */
[----:B------:R-:W-:Y:S08]  /*6ca0*/  MUFU.EX2 R45, R45 ;  /* 0x0000002d002d7308 */ /* 0x000ff00000000800 */
[----:B------:R-:W-:Y:S08]  /*6cb0*/  MUFU.EX2 R15, R15 ;  /* 0x0000000f000f7308 */ /* 0x000ff00000000800 */
[----:B------:R-:W-:Y:S01]  /*6cc0*/  MUFU.EX2 R49, R49 ;  /* 0x0000003100317308 */ /* 0x000fe20000000800 */
[----:B0-----:R-:W-:Y:S01]  /*6cd0*/  FMNMX.FTZ R12, R64, R69, !PT ;  /* 0x00000045400c7209 */ /* 0x001fe20007810000 */
[----:B------:R-:W-:-:S03]  /*6ce0*/  IMAD.U32 R69, RZ, RZ, UR42 ;  /* 0x0000002aff457e24 */ /* 0x000fc6000f8e00ff */
[C---:B------:R-:W-:Y:S01]  /*6cf0*/  FSETP.NEU.FTZ.AND P1, PT, R12.reuse, -INF , PT ;  /* 0xff8000000c00780b */ /* 0x040fe20003f3d000 */
[----:B------:R-:W-:-:S01]  /*6d00*/  FFMA.FTZ R64, R12, R69, -8 ;  /* 0xc10000000c407423 */ /* 0x000fc20000010045 */
[----:B------:R-:W-:Y:S01]  /*6d10*/  FMUL.FTZ R69, R68, UR42 ;  /* 0x0000002a44457c20 */ /* 0x000fe20008410000 */
[----:B------:R-:W-:Y:S03]  /*6d20*/  MUFU.EX2 R44, R44 ;  /* 0x0000002c002c7308 */ /* 0x000fe60000000800 */
[----:B------:R-:W-:-:S05]  /*6d30*/  FSEL R64, R64, RZ, P1 ;  /* 0x000000ff40407208 */ /* 0x000fca0000800000 */
[--C-:B------:R-:W-:Y:S01]  /*6d40*/  FFMA.FTZ R68, R27, UR42, -R64.reuse ;  /* 0x0000002a1b447c23 */ /* 0x100fe20008010840 */
[----:B------:R-:W-:-:S01]  /*6d50*/  FFMA.FTZ R27, R30, UR42, -R64 ;  /* 0x0000002a1e1b7c23 */ /* 0x000fc20008010840 */
        /* <DEDUP_REMOVED lines=11> */
[----:B------:R-:W-:Y:S01]  /*6e10*/  FSEL R51, R12, RZ, P1 ;  /* 0x000000ff0c337208 */ /* 0x000fe20000800000 */
[--C-:B------:R-:W-:Y:S01]  /*6e20*/  FFMA.FTZ R72, R54, UR42, -R64.reuse ;  /* 0x0000002a36487c23 */ /* 0x100fe20008010840 */
[----:B------:R-:W-:-:S01]  /*6e30*/  FFMA.FTZ R21, R21, UR42, -R64 ;  /* 0x0000002a15157c23 */ /* 0x000fc20008010840 */
[----:B------:R-:W0:Y:S01]  /*6e40*/  MUFU.EX2 R69, R69 ;  /* 0x0000004500457308 */ /* 0x000e220000000800 */
[----:B------:R-:W-:-:S01]  /*6e50*/  FFMA.FTZ R86, R86, UR42, -R64 ;  /* 0x0000002a56567c23 */ /* 0x000fc20008010840 */
[----:B------:R-:W-:-:S04]  /*6e60*/  FADD.FTZ R51, -R51, R10 ;  /* 0x0000000a33337221 */ /* 0x000fc80000010100 */
[----:B------:R-:W-:Y:S01]  /*6e70*/  FMUL.FTZ R54, R51, UR42 ;  /* 0x0000002a33367c20 */ /* 0x000fe20008410000 */
[----:B------:R-:W-:-:S01]  /*6e80*/  FFMA.FTZ R51, R55, UR42, -R64 ;  /* 0x0000002a37337c23 */ /* 0x000fc20008010840 */
[----:B------:R-:W-:Y:S01]  /*6e90*/  MUFU.EX2 R21, R21 ;  /* 0x0000001500157308 */ /* 0x000fe20000000800 */
[----:B------:R-:W-:-:S01]  /*6ea0*/  FFMA.FTZ R55, R58, UR42, -R64 ;  /* 0x0000002a3a377c23 */ /* 0x000fc20008010840 */
[--C-:B------:R-:W-:Y:S01]  /*6eb0*/  FFMA.FTZ R58, R59, UR42, -R64.reuse ;  /* 0x0000002a3b3a7c23 */ /* 0x100fe20008010840 */
[----:B------:R-:W-:-:S05]  /*6ec0*/  FFMA.FTZ R59, R62, UR42, -R64 ;  /* 0x0000002a3e3b7c23 */ /* 0x000fca0008010840 */
[----:B------:R-:W1:Y:S01]  /*6ed0*/  MUFU.EX2 R54, R54 ;  /* 0x0000003600367308 */ /* 0x000e620000000800 */
[----:B0-----:R-:W-:-:S04]  /*6ee0*/  FFMA.FTZ R62, R69, R3, R16 ;  /* 0x00000003453e7223 */ /* 0x001fc80000010010 */
[----:B------:R-:W-:Y:S01]  /*6ef0*/  FADD.FTZ R73, R13, R62 ;  /* 0x0000003e0d497221 */ /* 0x000fe20000010000 */
[----:B------:R-:W-:-:S01]  /*6f00*/  FFMA.FTZ R62, R63, UR42, -R64 ;  /* 0x0000002a3f3e7c23 */ /* 0x000fc20008010840 */
[----:B------:R-:W-:Y:S01]  /*6f10*/  FFMA.FTZ R63, R66, UR42, -R64 ;  /* 0x0000002a423f7c23 */ /* 0x000fe20008010840 */
[----:B------:R-:W0:Y:S08]  /*6f20*/  MUFU.EX2 R68, R68 ;  /* 0x0000004400447308 */ /* 0x000e300000000800 */
[----:B------:R-:W2:Y:S01]  /*6f30*/  MUFU.EX2 R27, R27 ;  /* 0x0000001b001b7308 */ /* 0x000ea20000000800 */
[----:B-1----:R-:W-:-:S07]  /*6f40*/  FFMA.FTZ R3, R54, R2, R21 ;  /* 0x0000000236037223 */ /* 0x002fce0000010015 */
[----:B------:R-:W1:Y:S01]  /*6f50*/  MUFU.EX2 R30, R30 ;  /* 0x0000001e001e7308 */ /* 0x000e620000000800 */
[----:B0-----:R-:W-:-:S07]  /*6f60*/  FADD.FTZ R2, R68, R3 ;  /* 0x0000000344027221 */ /* 0x001fce0000010000 */
[----:B------:R-:W0:Y:S01]  /*6f70*/  MUFU.EX2 R31, R31 ;  /* 0x0000001f001f7308 */ /* 0x000e220000000800 */
[----:B--2---:R-:W-:-:S07]  /*6f80*/  FADD.FTZ R3, R27, R2 ;  /* 0x000000021b037221 */ /* 0x004fce0000010000 */
[----:B------:R-:W2:Y:S01]  /*6f90*/  MUFU.EX2 R34, R34 ;  /* 0x0000002200227308 */ /* 0x000ea20000000800 */
[----:B-1----:R-:W-:-:S07]  /*6fa0*/  FADD.FTZ R2, R30, R3 ;  /* 0x000000031e027221 */ /* 0x002fce0000010000 */
[----:B------:R1:W-:Y:S01]  /*6fb0*/  MUFU.EX2 R10, R72 ;  /* 0x00000048000a7308 */ /* 0x0003e20000000800 */
[----:B0-----:R-:W-:-:S07]  /*6fc0*/  FADD.FTZ R3, R31, R2 ;  /* 0x000000021f037221 */ /* 0x001fce0000010000 */
[----:B------:R-:W0:Y:S01]  /*6fd0*/  MUFU.EX2 R35, R35 ;  /* 0x0000002300237308 */ /* 0x000e220000000800 */
[----:B-1----:R-:W-:-:S01]  /*6fe0*/  FADD.FTZ R72, R18, R73 ;  /* 0x0000004912487221 */ /* 0x002fc20000010000 */
[----:B--2---:R-:W-:-:S03]  /*6ff0*/  FADD.FTZ R2, R34, R3 ;  /* 0x0000000322027221 */ /* 0x004fc60000010000 */
[----:B------:R-:W-:-:S03]  /*7000*/  FADD.FTZ R73, R19, R72 ;  /* 0x0000004813497221 */ /* 0x000fc60000010000 */
[----:B------:R-:W1:Y:S01]  /*7010*/  MUFU.EX2 R38, R38 ;  /* 0x0000002600267308 */ /* 0x000e620000000800 */
[----:B------:R-:W-:-:S04]  /*7020*/  FADD.FTZ R66, R20, R73 ;  /* 0x0000004914427221 */ /* 0x000fc80000010000 */
[----:B------:R-:W-:Y:S01]  /*7030*/  FADD.FTZ R73, R23, R66 ;  /* 0x0000004217497221 */ /* 0x000fe20000010000 */
[----:B------:R-:W-:-:S01]  /*7040*/  FFMA.FTZ R66, R67, UR42, -R64 ;  /* 0x0000002a43427c23 */ /* 0x000fc20008010840 */
[----:B------:R-:W-:Y:S01]  /*7050*/  FFMA.FTZ R67, R70, UR42, -R64 ;  /* 0x0000002a46437c23 */ /* 0x000fe20008010840 */
[----:B------:R-:W2:Y:S01]  /*7060*/  MUFU.EX2 R39, R39 ;  /* 0x0000002700277308 */ /* 0x000ea20000000800 */
[----:B------:R-:W-:-:S01]  /*7070*/  FADD.FTZ R72, R22, R73 ;  /* 0x0000004916487221 */ /* 0x000fc20000010000 */
[----:B0-----:R-:W-:-:S03]  /*7080*/  FADD.FTZ R3, R35, R2 ;  /* 0x0000000223037221 */ /* 0x001fc60000010000 */
[----:B------:R-:W-:-:S03]  /*7090*/  FADD.FTZ R73, R25, R72 ;  /* 0x0000004819497221 */ /* 0x000fc60000010000 */
[----:B------:R-:W0:Y:S01]  /*70a0*/  MUFU.EX2 R42, R42 ;  /* 0x0000002a002a7308 */ /* 0x000e220000000800 */
[----:B-1----:R-:W-:-:S01]  /*70b0*/  FADD.FTZ R2, R38, R3 ;  /* 0x0000000326027221 */ /* 0x002fc20000010000 */
[----:B------:R-:W-:-:S04]  /*70c0*/  FADD.FTZ R70, R24, R73 ;  /* 0x0000004918467221 */ /* 0x000fc80000010000 */
[----:B------:R-:W-:Y:S01]  /*70d0*/  FADD.FTZ R73, R29, R70 ;  /* 0x000000461d497221 */ /* 0x000fe20000010000 */
[----:B------:R-:W-:-:S01]  /*70e0*/  FFMA.FTZ R70, R71, UR42, -R64 ;  /* 0x0000002a47467c23 */ /* 0x000fc20008010840 */
[----:B------:R-:W1:Y:S01]  /*70f0*/  MUFU.EX2 R43, R43 ;  /* 0x0000002b002b7308 */ /* 0x000e620000000800 */
[----:B--2---:R-:W-:-:S01]  /*7100*/  FADD.FTZ R3, R39, R2 ;  /* 0x0000000227037221 */ /* 0x004fc20000010000 */
[----:B------:R-:W-:Y:S01]  /*7110*/  FADD.FTZ R72, R26, R73 ;  /* 0x000000491a487221 */ /* 0x000fe20000010000 */
[----:B------:R-:W-:-:S03]  /*7120*/  FFMA.FTZ R71, R74, UR42, -R64 ;  /* 0x0000002a4a477c23 */ /* 0x000fc60008010840 */
[----:B------:R-:W-:Y:S02]  /*7130*/  FADD.FTZ R73, R33, R72 ;  /* 0x0000004821497221 */ /* 0x000fe40000010000 */
[----:B------:R-:W2:Y:S01]  /*7140*/  MUFU.EX2 R46, R46 ;  /* 0x0000002e002e7308 */ /* 0x000ea20000000800 */
[----:B0-----:R-:W-:-:S01]  /*7150*/  FADD.FTZ R2, R42, R3 ;  /* 0x000000032a027221 */ /* 0x001fc20000010000 */
[----:B------:R-:W-:-:S04]  /*7160*/  FADD.FTZ R72, R28, R73 ;  /* 0x000000491c487221 */ /* 0x000fc80000010000 */
[----:B------:R-:W-:Y:S01]  /*7170*/  FADD.FTZ R73, R37, R72 ;  /* 0x0000004825497221 */ /* 0x000fe20000010000 */
[----:B------:R-:W-:-:S01]  /*7180*/  FFMA.FTZ R72, R75, UR42, -R64 ;  /* 0x0000002a4b487c23 */ /* 0x000fc20008010840 */
[----:B------:R-:W0:Y:S01]  /*7190*/  MUFU.EX2 R47, R47 ;  /* 0x0000002f002f7308 */ /* 0x000e220000000800 */
[----:B-1----:R-:W-:-:S07]  /*71a0*/  FADD.FTZ R3, R43, R2 ;  /* 0x000000022b037221 */ /* 0x002fce0000010000 */
[----:B------:R-:W1:Y:S01]  /*71b0*/  MUFU.EX2 R50, R50 ;  /* 0x0000003200327308 */ /* 0x000e620000000800 */
[----:B--2---:R-:W-:-:S07]  /*71c0*/  FADD.FTZ R2, R46, R3 ;  /* 0x000000032e027221 */ /* 0x004fce0000010000 */
[----:B------:R-:W2:Y:S01]  /*71d0*/  MUFU.EX2 R51, R51 ;  /* 0x0000003300337308 */ /* 0x000ea20000000800 */
[----:B0-----:R-:W-:-:S01]  /*71e0*/  FADD.FTZ R3, R47, R2 ;  /* 0x000000022f037221 */ /* 0x001fc20000010000 */
[----:B------:R-:W-:Y:S01]  /*71f0*/  FADD.FTZ R2, R32, R73 ;  /* 0x0000004920027221 */ /* 0x000fe20000010000 */
[----:B------:R-:W-:-:S05]  /*7200*/  FFMA.FTZ R73, R78, UR42, -R64 ;  /* 0x0000002a4e497c23 */ /* 0x000fca0008010840 */
[----:B------:R-:W0:Y:S01]  /*7210*/  MUFU.EX2 R55, R55 ;  /* 0x0000003700377308 */ /* 0x000e220000000800 */
[----:B-1----:R-:W-:-:S04]  /*7220*/  FADD.FTZ R3, R50, R3 ;  /* 0x0000000332037221 */ /* 0x002fc80000010000 */
[----:B------:R-:W-:Y:S01]  /*7230*/  FADD.FTZ R74, R10, R3 ;  /* 0x000000030a4a7221 */ /* 0x000fe20000010000 */
[----:B------:R-:W-:-:S02]  /*7240*/  FADD.FTZ R3, R41, R2 ;  /* 0x0000000229037221 */ /* 0x000fc40000010000 */
[----:B------:R-:W1:Y:S01]  /*7250*/  MUFU.EX2 R58, R58 ;  /* 0x0000003a003a7308 */ /* 0x000e620000000800 */
[----:B--2---:R-:W-:-:S01]  /*7260*/  FADD.FTZ R74, R51, R74 ;  /* 0x0000004a334a7221 */ /* 0x004fc20000010000 */
[----:B------:R-:W-:-:S04]  /*7270*/  FADD.FTZ R2, R36, R3 ;  /* 0x0000000324027221 */ /* 0x000fc80000010000 */
[----:B------:R-:W-:Y:S02]  /*7280*/  FADD.FTZ R75, R45, R2 ;  /* 0x000000022d4b7221 */ /* 0x000fe40000010000 */
[----:B------:R-:W2:Y:S01]  /*7290*/  MUFU.EX2 R59, R59 ;  /* 0x0000003b003b7308 */ /* 0x000ea20000000800 */
[----:B0-----:R-:W-:-:S01]  /*72a0*/  FADD.FTZ R3, R55, R74 ;  /* 0x0000004a37037221 */ /* 0x001fc20000010000 */
[----:B------:R-:W-:Y:S01]  /*72b0*/  FADD.FTZ R76, R14, R75 ;  /* 0x0000004b0e4c7221 */ /* 0x000fe20000010000 */
[----:B------:R-:W-:-:S01]  /*72c0*/  FFMA.FTZ R74, R79, UR42, -R64 ;  /* 0x0000002a4f4a7c23 */ /* 0x000fc20008010840 */
[----:B------:R-:W-:Y:S02]  /*72d0*/  FFMA.FTZ R75, R82, UR42, -R64 ;  /* 0x0000002a524b7c23 */ /* 0x000fe40008010840 */
[----:B------:R-:W-:-:S02]  /*72e0*/  FADD.FTZ R77, R15, R76 ;  /* 0x0000004c0f4d7221 */ /* 0x000fc40000010000 */
        /* <DEDUP_REMOVED lines=8> */
[----:B------:R-:W-:-:S05]  /*7370*/  FFMA.FTZ R64, R87, UR42, -R64 ;  /* 0x0000002a57407c23 */ /* 0x000fca0008010840 */
        /* <DEDUP_REMOVED lines=40> */
[----:B--2---:R-:W-:-:S03]  /*7600*/  FADD.FTZ R3, R9, R2 ;  /* 0x0000000209037221 */ /* 0x004fc60000010000 */
[----:B0-----:R-:W-:Y:S01]  /*7610*/  FADD.FTZ R2, R64, R77 ;  /* 0x0000004d40027221 */ /* 0x001fe20000010000 */
[----:B------:R-:W-:Y:S06]  /*7620*/  @!P0 BRA `(.L_x_804) ;  /* 0x0000000000048947 */ /* 0x000fec0003800000 */
[----:B------:R-:W-:Y:S01]  /*7630*/  BPT.TRAP 0x1 ;  /* 0x000000040000795c */ /* 0x000fe20000300000 */
.L_x_804:
[----:B------:R-:W-:Y:S01]  /*7640*/  UIADD3 UR10, UR15, 0x17060, URZ ;  /* 0x000170600f0a7890 */ /* 0x000fe2000fffe03f */
[----:B------:R-:W-:Y:S01]  /*7650*/  ISETP.GT.AND P1, PT, R11, UR23, PT ;  /* 0x000000170b007c0c */ /* 0x000fe2000bf24270 */
[----:B------:R-:W-:Y:S01]  /*7660*/  UMOV UR21, UR4 ;  /* 0x0000000400157c82 */ /* 0x000fe20008000000 */
[----:B------:R-:W-:Y:S01]  /*7670*/  F2FP.SATFINITE.E4M3.F32.PACK_AB_MERGE_C R10, R51, R10, RZ ;  /* 0x0000000a330a723e */ /* 0x000fe200048070ff */
[----:B------:R-:W-:Y:S01]  /*7680*/  UPRMT UR10, UR5, 0x654, UR10 ;  /* 0x00000654050a7896 */ /* 0x000fe2000800000a */
[----:B------:R-:W-:Y:S01]  /*7690*/  F2FP.SATFINITE.E4M3.F32.PACK_AB_MERGE_C R14, R15, R14, RZ ;  /* 0x0000000e0f0e723e */ /* 0x000fe200048070ff */
[----:B------:R-:W-:Y:S01]  /*76a0*/  UMOV UR22, UR7 ;  /* 0x0000000700167c82 */ /* 0x000fe20008000000 */
        /* <DEDUP_REMOVED lines=9> */
[-C--:B------:R-:W-:Y:S01]  /*7740*/  FMUL.FTZ R93, R93, R69.reuse ;  /* 0x000000455d5d7220 */ /* 0x080fe20000410000 */
[----:B------:R-:W-:Y:S01]  /*7750*/  F2FP.SATFINITE.E4M3.F32.PACK_AB_MERGE_C R26, R33, R26, RZ ;  /* 0x0000001a211a723e */ /* 0x000fe200048070ff */
[----:B------:R-:W-:Y:S01]  /*7760*/  FMUL.FTZ R96, R96, R69 ;  /* 0x0000004560607220 */ /* 0x000fe20000410000 */
        /* <DEDUP_REMOVED lines=16> */
[----:B------:R-:W-:Y:S01]  /*7870*/  F2FP.SATFINITE.E4M3.F32.PACK_AB_MERGE_C R147, R50, R47, R10 ;  /* 0x0000002f3293723e */ /* 0x000fe2000480700a */
[-C--:B------:R-:W-:Y:S01]  /*7880*/  FMUL.FTZ R113, R113, R69.reuse ;  /* 0x0000004571717220 */ /* 0x080fe20000410000 */
[----:B------:R-:W-:Y:S01]  /*7890*/  F2FP.SATFINITE.E4M3.F32.PACK_AB_MERGE_C R138, R65, R56, R9 ;  /* 0x00000038418a723e */ /* 0x000fe20004807009 */
[-C--:B------:R-:W-:Y:S01]  /*78a0*/  FMUL.FTZ R116, R116, R69.reuse ;  /* 0x0000004574747220 */ /* 0x080fe20000410000 */
[----:B------:R-:W-:Y:S01]  /*78b0*/  F2FP.SATFINITE.E4M3.F32.PACK_AB_MERGE_C R148, R13, R16, R18 ;  /* 0x000000100d94723e */ /* 0x000fe20004807012 */
[----:B------:R-:W-:Y:S01]  /*78c0*/  FMUL.FTZ R117, R117, R69 ;  /* 0x0000004575757220 */ /* 0x000fe20000410000 */
        /* <DEDUP_REMOVED lines=45> */
[----:B------:R-:W-:-:S02]  /*7ba0*/  VIADD R11, R11, 0xffffffff ;  /* 0xffffffff0b0b7836 */ /* 0x000fc40000000000 */
[----:B------:R-:W-:Y:S02]  /*7bb0*/  IMAD.MOV.U32 R10, RZ, RZ, R12 ;  /* 0x000000ffff0a7224 */ /* 0x000fe400078e000c */
[----:B------:R-:W-:Y:S01]  /*7bc0*/  IMAD.MOV.U32 R9, RZ, RZ, R0 ;  /* 0x000000ffff097224 */ /* 0x000fe200078e0000 */
[----:B------:R-:W-:Y:S06]  /*7bd0*/  @P1 BRA `(.L_x_805) ;  /* 0xffffffd000d81947 */ /* 0x000fec000383ffff */
.L_x_786:
[----:B------:R-:W0:Y:S01]  /*7be0*/  S2UR UR10, SR_CTAID.X ;  /* 0x00000000000a79c3 */ /* 0x000e220000002500 */
[----:B------:R-:W-:Y:S01]  /*7bf0*/  IADD3 R4, -R4, 0x1, RZ ;  /* 0x0000000104047810 */ /* 0x000fe20007ffe1ff */
[----:B------:R-:W-:Y:S02]  /*7c00*/  UISETP.NE.AND UP1, UPT, UR43, URZ, UPT ;  /* 0x0000003f2b00728c */ /* 0x000fe4000bf25270 */
[----:B------:R-:W-:Y:S02]  /*7c10*/  UISETP.NE.AND UP0, UPT, UR46, URZ, UPT ;  /* 0x0000003f2e00728c */ /* 0x000fe4000bf05270 */
[----:B------:R-:W-:Y:S01]  /*7c20*/  IMAD R4, R17, UR24, R4 ;  /* 0x0000001811047c24 */ /* 0x000fe2000f8e0204 */
[----:B------:R-:W-:-:S03]  /*7c30*/  UMOV UR14, 0xc0 ;  /* 0x000000c0000e7882 */ /* 0x000fc60000000000 */
[----:B------:R-:W-:Y:S02]  /*7c40*/  PLOP3.LUT P1, PT, PT, PT, UP0, 0x40, 0x0 ;  /* 0x000000000000781c */ /* 0x000fe40003f2e808 */
[----:B------:R-:W-:Y:S01]  /*7c50*/  R2UR UR15, R4 ;  /* 0x00000000040f72ca */ /* 0x000fe200000e0000 */
[----:B------:R-:W-:Y:S01]  /*7c60*/  @UP1 ULDC UR16, c[0x0][0x450] ;  /* 0x0001140000101ab9 */ /* 0x000fe20000000800 */
[----:B0-----:R-:W-:-:S03]  /*7c70*/  UIMAD UR14, UR10, UR14, 0xbf ;  /* 0x000000bf0a0e74a4 */ /* 0x001fc6000f8e020e */
[----:B------:R-:W-:Y:S02]  /*7c80*/  @UP1 ULDC UR10, c[0x0][0x44c] ;  /* 0x00011300000a1ab9 */ /* 0x000fe40000000800 */
[----:B------:R-:W-:-:S04]  /*7c90*/  UIMAD.WIDE.U32 UR10, UR14, UR10, URZ ;  /* 0x0000000a0e0a72a5 */ /* 0x000fc8000f8e003f */
[----:B------:R-:W-:-:S04]  /*7ca0*/  @UP1 USHF.R.U32.HI UR14, URZ, UR16, UR11 ;  /* 0x000000103f0e1299 */ /* 0x000fc8000801160b */
[----:B------:R-:W-:-:S03]  /*7cb0*/  UIADD3 UR14, UR15, UR14, URZ ;  /* 0x0000000e0f0e7290 */ /* 0x000fc6000fffe03f */
[----:B------:R-:W-:Y:S02]  /*7cc0*/  ULDC UR15, c[0x0][0x9dc] ;  /* 0x00027700000f7ab9 */ /* 0x000fe40000000800 */
[----:B------:R-:W-:Y:S01]  /*7cd0*/  UIADD3 UR15, UR14, -UR15, URZ ;  /* 0x8000000f0e0f7290 */ /* 0x000fe2000fffe03f */
[----:B------:R-:W-:Y:S11]  /*7ce0*/  @P1 BRA `(.L_x_806) ;  /* 0x00000000004c1947 */ /* 0x000ff60003800000 */
[----:B------:R-:W-:-:S06]  /*7cf0*/  UISETP.GT.AND UP0, UPT, UR14, -0x1, UPT ;  /* 0xffffffff0e00788c */ /* 0x000fcc000bf04270 */
[----:B------:R-:W-:-:S13]  /*7d00*/  PLOP3.LUT P1, PT, PT, PT, UP0, 0x80, 0x0 ;  /* 0x000000000000781c */ /* 0x000fda0003f2f008 */
[----:B------:R-:W-:Y:S05]  /*7d10*/  @P1 BRA `(.L_x_807) ;  /* 0x0000000000201947 */ /* 0x000fea0003800000 */
[----:B------:R-:W-:Y:S01]  /*7d20*/  ULDC UR16, c[0x0][0x9e4] ;  /* 0x0002790000107ab9 */ /* 0x000fe20000000800 */
[----:B------:R-:W-:Y:S02]  /*7d30*/  ULOP3.LUT UR14, URZ, UR14, URZ, 0x33, !UPT ;  /* 0x0000000e3f0e7292 */ /* 0x000fe4000f8e333f */
[----:B------:R-:W-:-:S11]  /*7d40*/  UISETP.NE.AND UP0, UPT, UR16, 0x1, UPT ;  /* 0x000000011000788c */ /* 0x000fd6000bf05270 */
[----:B------:R-:W-:Y:S02]  /*7d50*/  @UP0 ULDC.64 UR18, c[0x0][0x9e8] ;  /* 0x00027a0000120ab9 */ /* 0x000fe40000000a00 */
[----:B------:R-:W-:-:S04]  /*7d60*/  UIMAD.WIDE.U32 UR10, UR14, UR18, URZ ;  /* 0x000000120e0a72a5 */ /* 0x000fc8000f8e003f */
[----:B------:R-:W-:-:S04]  /*7d70*/  @UP0 USHF.R.U32.HI UR14, URZ, UR19, UR11 ;  /* 0x000000133f0e0299 */ /* 0x000fc8000801160b */
[----:B------:R-:W-:Y:S01]  /*7d80*/  ULOP3.LUT UR14, URZ, UR14, URZ, 0x33, !UPT ;  /* 0x0000000e3f0e7292 */ /* 0x000fe2000f8e333f */
[----:B------:R-:W-:Y:S11]  /*7d90*/  BRA `(.L_x_808) ;  /* 0x0000000000147947 */ /* 0x000ff60003800000 */
.L_x_807:
[----:B------:R-:W-:Y:S02]  /*7da0*/  ULDC UR16, c[0x0][0x9e4] ;  /* 0x0002790000107ab9 */ /* 0x000fe40000000800 */
[----:B------:R-:W-:-:S11]  /*7db0*/  UISETP.NE.AND UP0, UPT, UR16, 0x1, UPT ;  /* 0x000000011000788c */ /* 0x000fd6000bf05270 */
[----:B------:R-:W-:Y:S02]  /*7dc0*/  @UP0 ULDC.64 UR18, c[0x0][0x9e8] ;  /* 0x00027a0000120ab9 */ /* 0x000fe40000000a00 */
[----:B------:R-:W-:-:S04]  /*7dd0*/  UIMAD.WIDE.U32 UR10, UR14, UR18, URZ ;  /* 0x000000120e0a72a5 */ /* 0x000fc8000f8e003f */
[----:B------:R-:W-:-:S12]  /*7de0*/  @UP0 USHF.R.U32.HI UR14, URZ, UR19, UR11 ;  /* 0x000000133f0e0299 */ /* 0x000fd8000801160b */
.L_x_808:
[----:B------:R-:W-:-:S04]  /*7df0*/  UIMAD UR14, UR14, UR16, URZ ;  /* 0x000000100e0e72a4 */ /* 0x000fc8000f8e023f */
[----:B------:R-:W-:-:S04]  /*7e00*/  UISETP.LT.AND UP0, UPT, UR15, UR14, UPT ;  /* 0x0000000e0f00728c */ /* 0x000fc8000bf01270 */
[----:B------:R-:W-:-:S12]  /*7e10*/  USEL UR15, UR15, UR14, !UP0 ;  /* 0x0000000e0f0f7287 */ /* 0x000fd8000c000000 */
.L_x_806:
[----:B------:R-:W-:-:S04]  /*7e20*/  UIADD3 UR15, UR15, 0x7f, URZ ;  /* 0x0000007f0f0f7890 */ /* 0x000fc8000fffe03f */
[----:B------:R-:W-:-:S04]  /*7e30*/  USHF.R.S32.HI UR10, URZ, 0x1f, UR15 ;  /* 0x0000001f3f0a7899 */ /* 0x000fc8000801140f */
[----:B------:R-:W-:-:S04]  /*7e40*/  ULEA.HI UR10, UR10, UR15, URZ, 0x7 ;  /* 0x0000000f0a0a7291 */ /* 0x000fc8000f8f383f */
[----:B------:R-:W-:-:S04]  /*7e50*/  USHF.R.S32.HI UR10, URZ, 0x7, UR10 ;  /* 0x000000073f0a7899 */ /* 0x000fc8000801140a */
[----:B------:R-:W-:-:S04]  /*7e60*/  UISETP.LT.AND UP0, UPT, UR44, UR10, UPT ;  /* 0x0000000a2c00728c */ /* 0x000fc8000bf01270 */
[----:B------:R-:W-:-:S06]  /*7e70*/  USEL UR21, UR44, UR10, !UP0 ;  /* 0x0000000a2c157287 */ /* 0x000fcc000c000000 */
[----:B------:R-:W-:-:S13]  /*7e80*/  ISETP.GE.AND P1, PT, R11, UR21, PT ;  /* 0x000000150b007c0c */ /* 0x000fda000bf26270 */
[----:B------:R-:W-:Y:S05]  /*7e90*/  @!P1 BRA `(.L_x_809) ;  /* 0x0000001800f49947 */ /* 0x000fea0003800000 */
[----:B------:R-:W-:Y:S01]  /*7ea0*/  IMAD.MOV.U32 R13, RZ, RZ, R12 ;  /* 0x000000ffff0d7224 */ /* 0x000fe200078e000c */
[----:B------:R-:W-:Y:S01]  /*7eb0*/  UMOV UR22, UR4 ;  /* 0x0000000400167c82 */ /* 0x000fe20008000000 */
[----:B------:R-:W-:Y:S01]  /*7ec0*/  IMAD.MOV.U32 R9, RZ, RZ, R0 ;  /* 0x000000ffff097224 */ /* 0x000fe200078e0000 */
[----:B------:R-:W-:-:S06]  /*7ed0*/  UMOV UR23, UR7 ;  /* 0x0000000700177c82 */ /* 0x000fcc0008000000 */
.L_x_820:
[----:B------:R-:W-:-:S04]  /*7ee0*/  UIADD3 UR4, UR23, 0x1, URZ ;  /* 0x0000000117047890 */ /* 0x000fc8000fffe03f */
[----:B------:R-:W-:-:S04]  /*7ef0*/  UISETP.NE.AND UP0, UPT, UR4, 0x2, UPT ;  /* 0x000000020400788c */ /* 0x000fc8000bf05270 */
[----:B------:R-:W-:Y:S02]  /*7f00*/  USEL UR10, URZ, 0x1, UP0 ;  /* 0x000000013f0a7887 */ /* 0x000fe40008000000 */
[----:B------:R-:W-:Y:S02]  /*7f10*/  USEL UR7, UR4, URZ, UP0 ;  /* 0x0000003f04077287 */ /* 0x000fe40008000000 */
[----:B------:R-:W-:Y:S01]  /*7f20*/  ULOP3.LUT UR4, UR22, UR10, URZ, 0x3c, !UPT ;  /* 0x0000000a16047292 */ /* 0x000fe2000f8e3c3f */
[----:B------:R-:W-:Y:S11]  /*7f30*/  @!P0 BRA `(.L_x_810) ;  /* 0x0000000000048947 */ /* 0x000ff60003800000 */
[----:B------:R-:W-:Y:S01]  /*7f40*/  BPT.TRAP 0x1 ;  /* 0x000000040000795c */ /* 0x000fe20000300000 */
.L_x_810:
[----:B------:R-:W-:Y:S01]  /*7f50*/  ULEA UR10, UR7, UR45, 0x3 ;  /* 0x0000002d070a7291 */ /* 0x000fe2000f8e183f */
[----:B------:R-:W-:-:S05]  /*7f60*/  IMAD.U32 R0, RZ, RZ, UR4 ;  /* 0x00000004ff007e24 */ /* 0x000fca000f8e00ff */
[----:B------:R-:W-:-:S04]  /*7f70*/  SHF.L.U32 R0, R0, 0x1f, RZ ;  /* 0x0000001f00007819 */ /* 0x000fc800000006ff */
[----:B------:R0:W1:Y:S01]  /*7f80*/  SYNCS.PHASECHK.TRANS64.TRYWAIT P1, [UR10+0x17030], R0 ;  /* 0x01703000ff0075a7 */ /* 0x000062000802014a */
[----:B------:R-:W-:Y:S05]  /*7f90*/  @!P0 BRA `(.L_x_811) ;  /* 0x0000000000048947 */ /* 0x000fea0003800000 */
[----:B------:R-:W-:Y:S01]  /*7fa0*/  BPT.TRAP 0x1 ;  /* 0x000000040000795c */ /* 0x000fe20000300000 */
.L_x_811:
[----:B-1----:R-:W-:Y:S05]  /*7fb0*/  @P1 BRA `(.L_x_812) ;  /* 0x0000000000081947 */ /* 0x002fea0003800000 */
[----:B------:R-:W1:Y:S02]  /*7fc0*/  SYNCS.PHASECHK.TRANS64.TRYWAIT P1, [UR10+0x17030], R0 ;  /* 0x01703000ff0075a7 */ /* 0x000e64000802014a */
[----:B-1----:R-:W-:Y:S05]  /*7fd0*/  @!P1 BRA `(.L_x_813) ;  /* 0x000000b000d09947 */ /* 0x002fea0003800000 */
.L_x_812:
        /* <DEDUP_REMOVED lines=19> */
.L_x_814:
[----:B------:R-:W-:Y:S01]  /*8110*/  ULEA UR15, UR23, UR45, 0x3 ;  /* 0x0000002d170f7291 */ /* 0x000fe2000f8e183f */
[----:B01----:R-:W-:-:S05]  /*8120*/  IMAD.U32 R0, RZ, RZ, UR22 ;  /* 0x00000016ff007e24 */ /* 0x003fca000f8e00ff */
[----:B------:R-:W-:-:S04]  /*8130*/  SHF.L.U32 R0, R0, 0x1f, RZ ;  /* 0x0000001f00007819 */ /* 0x000fc800000006ff */
[----:B------:R0:W1:Y:S01]  /*8140*/  SYNCS.PHASECHK.TRANS64.TRYWAIT P1, [UR15+0x17050], R0 ;  /* 0x01705000ff0075a7 */ /* 0x000062000802014f */
[----:B------:R-:W-:Y:S05]  /*8150*/  @!P0 BRA `(.L_x_815) ;  /* 0x0000000000048947 */ /* 0x000fea0003800000 */
[----:B------:R-:W-:Y:S01]  /*8160*/  BPT.TRAP 0x1 ;  /* 0x000000040000795c */ /* 0x000fe20000300000 */
.L_x_815:
[----:B-1----:R-:W-:Y:S05]  /*8170*/  @P1 BRA `(.L_x_816) ;  /* 0x0000000000081947 */ /* 0x002fea0003800000 */
[----:B------:R-:W1:Y:S02]  /*8180*/  SYNCS.PHASECHK.TRANS64.TRYWAIT P1, [UR15+0x17050], R0 ;  /* 0x01705000ff0075a7 */ /* 0x000e64000802014f */
[----:B-1----:R-:W-:Y:S05]  /*8190*/  @!P1 BRA `(.L_x_817) ;  /* 0x000000b000789947 */ /* 0x002fea0003800000 */
.L_x_816:
        /* <DEDUP_REMOVED lines=27> */
.L_x_818:
[----:B01----:R-:W-:Y:S01]  /*8350*/  FMNMX.FTZ R0, R24, R9, !PT ;  /* 0x0000000918007209 */ /* 0x003fe20007810000 */
[----:B------:R-:W-:Y:S01]  /*8360*/  IMAD.U32 R21, RZ, RZ, UR42 ;  /* 0x0000002aff157e24 */ /* 0x000fe2000f8e00ff */
[----:B------:R-:W-:Y:S01]  /*8370*/  FMNMX.FTZ R4, R26, R13, !PT ;  /* 0x0000000d1a047209 */ /* 0x000fe20007810000 */
[----:B------:R-:W-:Y:S01]  /*8380*/  ULEA UR10, UR7, UR45, 0x3 ;  /* 0x0000002d070a7291 */ /* 0x000fe2000f8e183f */
[----:B------:R-:W-:Y:S02]  /*8390*/  FMNMX.FTZ R15, R25, R0, !PT ;  /* 0x00000000190f7209 */ /* 0x000fe40007810000 */
[----:B------:R-:W-:Y:S01]  /*83a0*/  FMNMX.FTZ R19, R27, R4, !PT ;  /* 0x000000041b137209 */ /* 0x000fe20007810000 */
[----:B------:R-:W-:Y:S01]  /*83b0*/  UIADD3 UR10, UR10, 0x17040, URZ ;  /* 0x000170400a0a7890 */ /* 0x000fe2000fffe03f */
[----:B------:R-:W-:Y:S02]  /*83c0*/  FMNMX.FTZ R0, R28, R15, !PT ;  /* 0x0000000f1c007209 */ /* 0x000fe40007810000 */
[----:B------:R-:W-:Y:S01]  /*83d0*/  FMNMX.FTZ R4, R30, R19, !PT ;  /* 0x000000131e047209 */ /* 0x000fe20007810000 */
[----:B------:R-:W-:Y:S01]  /*83e0*/  UPRMT UR10, UR5, 0x654, UR10 ;  /* 0x00000654050a7896 */ /* 0x000fe2000800000a */
[----:B------:R-:W-:-:S02]  /*83f0*/  FMNMX.FTZ R15, R29, R0, !PT ;  /* 0x000000001d0f7209 */ /* 0x000fc40007810000 */
[----:B------:R-:W-:Y:S02]  /*8400*/  FMNMX.FTZ R19, R31, R4, !PT ;  /* 0x000000041f137209 */ /* 0x000fe40007810000 */
[----:B------:R-:W-:Y:S02]  /*8410*/  FMNMX.FTZ R0, R32, R15, !PT ;  /* 0x0000000f20007209 */ /* 0x000fe40007810000 */
[----:B------:R-:W-:Y:S02]  /*8420*/  FMNMX.FTZ R4, R34, R19, !PT ;  /* 0x0000001322047209 */ /* 0x000fe40007810000 */
[----:B------:R-:W-:Y:S01]  /*8430*/  FMNMX.FTZ R15, R33, R0, !PT ;  /* 0x00000000210f7209 */ /* 0x000fe20007810000 */
[----:B------:R-:W-:Y:S01]  /*8440*/  SYNCS.ARRIVE.TRANS64.RED.A1T0 RZ, [UR10], RZ ;  /* 0x000000ffffff79a7 */ /* 0x000fe2000810040a */
        /* <DEDUP_REMOVED lines=65> */
[--C-:B------:R-:W-:Y:S01]  /*8860*/  FFMA.FTZ R49, R69, UR42, -R136.reuse ;  /* 0x0000002a45317c23 */ /* 0x100fe20008010888 */
[----:B------:R-:W-:Y:S02]  /*8870*/  IMAD.U32 R69, RZ, RZ, UR42 ;  /* 0x0000002aff457e24 */ /* 0x000fe4000f8e00ff */
[--C-:B------:R-:W-:Y:S01]  /*8880*/  FFMA.FTZ R20, R40, UR42, -R136.reuse ;  /* 0x0000002a28147c23 */ /* 0x100fe20008010888 */
[----:B------:R-:W-:Y:S01]  /*8890*/  FMUL.FTZ R16, R9, UR42 ;  /* 0x0000002a09107c20 */ /* 0x000fe20008410000 */
[----:B------:R-:W-:Y:S01]  /*88a0*/  FFMA.FTZ R40, R64, UR42, -R136 ;  /* 0x0000002a40287c23 */ /* 0x000fe20008010888 */
[----:B------:R-:W-:-:S01]  /*88b0*/  FADD.FTZ R9, -R12, R13 ;  /* 0x0000000d0c097221 */ /* 0x000fc20000010100 */
[----:B------:R-:W-:Y:S01]  /*88c0*/  FFMA.FTZ R64, R12, R69, -8 ;  /* 0xc10000000c407423 */ /* 0x000fe20000010045 */
[----:B------:R-:W-:-:S01]  /*88d0*/  FFMA.FTZ R13, R24, UR42, -R136 ;  /* 0x0000002a180d7c23 */ /* 0x000fc20008010888 */
[----:B------:R-:W-:Y:S01]  /*88e0*/  FFMA.FTZ R10, R25, UR42, -R136 ;  /* 0x0000002a190a7c23 */ /* 0x000fe20008010888 */
[----:B------:R-:W-:Y:S01]  /*88f0*/  FMUL.FTZ R9, R9, UR42 ;  /* 0x0000002a09097c20 */ /* 0x000fe20008410000 */
[--C-:B------:R-:W-:Y:S01]  /*8900*/  FFMA.FTZ R26, R26, UR42, -R64.reuse ;  /* 0x0000002a1a1a7c23 */ /* 0x100fe20008010840 */
[----:B------:R-:W-:-:S01]  /*8910*/  FFMA.FTZ R27, R27, UR42, -R64 ;  /* 0x0000002a1b1b7c23 */ /* 0x000fc20008010840 */
[----:B------:R0:W-:Y:S01]  /*8920*/  MUFU.EX2 R4, R16 ;  /* 0x0000001000047308 */ /* 0x0001e20000000800 */
[----:B------:R-:W-:-:S01]  /*8930*/  FFMA.FTZ R14, R28, UR42, -R136 ;  /* 0x0000002a1c0e7c23 */ /* 0x000fc20008010888 */
[--C-:B------:R-:W-:Y:S01]  /*8940*/  FFMA.FTZ R30, R30, UR42, -R64.reuse ;  /* 0x0000002a1e1e7c23 */ /* 0x100fe20008010840 */
[----:B------:R-:W-:-:S01]  /*8950*/  FFMA.FTZ R31, R31, UR42, -R64 ;  /* 0x0000002a1f1f7c23 */ /* 0x000fc20008010840 */
[----:B------:R-:W-:Y:S01]  /*8960*/  FFMA.FTZ R34, R34, UR42, -R64 ;  /* 0x0000002a22227c23 */ /* 0x000fe20008010840 */
[----:B------:R-:W-:-:S01]  /*8970*/  FFMA.FTZ R19, R33, UR42, -R136 ;  /* 0x0000002a21137c23 */ /* 0x000fc20008010888 */
[----:B------:R-:W-:Y:S01]  /*8980*/  FFMA.FTZ R35, R35, UR42, -R64 ;  /* 0x0000002a23237c23 */ /* 0x000fe20008010840 */
[----:B------:R-:W-:-:S01]  /*8990*/  FFMA.FTZ R18, R36, UR42, -R136 ;  /* 0x0000002a24127c23 */ /* 0x000fc20008010888 */
[----:B------:R-:W1:Y:S01]  /*89a0*/  MUFU.EX2 R13, R13 ;  /* 0x0000000d000d7308 */ /* 0x000e620000000800 */
[----:B0-----:R-:W-:-:S01]  /*89b0*/  FFMA.FTZ R16, R32, UR42, -R136 ;  /* 0x0000002a20107c23 */ /* 0x001fc20008010888 */
[----:B------:R-:W-:Y:S01]  /*89c0*/  FFMA.FTZ R38, R38, UR42, -R64 ;  /* 0x0000002a26267c23 */ /* 0x000fe20008010840 */
[----:B------:R-:W-:-:S01]  /*89d0*/  FFMA.FTZ R21, R37, UR42, -R136 ;  /* 0x0000002a25157c23 */ /* 0x000fc20008010888 */
[----:B------:R-:W-:Y:S01]  /*89e0*/  FFMA.FTZ R39, R39, UR42, -R64 ;  /* 0x0000002a27277c23 */ /* 0x000fe20008010840 */
[----:B------:R-:W-:-:S01]  /*89f0*/  FFMA.FTZ R22, R44, UR42, -R136 ;  /* 0x0000002a2c167c23 */ /* 0x000fc20008010888 */
[----:B------:R-:W-:Y:S01]  /*8a00*/  FFMA.FTZ R44, R68, UR42, -R136 ;  /* 0x0000002a442c7c23 */ /* 0x000fe20008010888 */
[----:B------:R-:W-:-:S01]  /*8a10*/  FFMA.FTZ R42, R42, UR42, -R64 ;  /* 0x0000002a2a2a7c23 */ /* 0x000fc20008010840 */
[----:B------:R-:W-:Y:S01]  /*8a20*/  MUFU.EX2 R9, R9 ;  /* 0x0000000900097308 */ /* 0x000fe20000000800 */
[----:B------:R-:W-:-:S01]  /*8a30*/  FFMA.FTZ R23, R41, UR42, -R136 ;  /* 0x0000002a29177c23 */ /* 0x000fc20008010888 */
[--C-:B------:R-:W-:Y:S01]  /*8a40*/  FFMA.FTZ R43, R43, UR42, -R64.reuse ;  /* 0x0000002a2b2b7c23 */ /* 0x100fe20008010840 */
[----:B------:R-:W-:-:S01]  /*8a50*/  FFMA.FTZ R46, R46, UR42, -R64 ;  /* 0x0000002a2e2e7c23 */ /* 0x000fc20008010840 */
[----:B------:R-:W-:Y:S01]  /*8a60*/  FFMA.FTZ R25, R45, UR42, -R136 ;  /* 0x0000002a2d197c23 */ /* 0x000fe20008010888 */
[----:B------:R-:W-:-:S01]  /*8a70*/  FFMA.FTZ R47, R47, UR42, -R64 ;  /* 0x0000002a2f2f7c23 */ /* 0x000fc20008010840 */
[----:B------:R-:W-:Y:S01]  /*8a80*/  FFMA.FTZ R24, R48, UR42, -R136 ;  /* 0x0000002a30187c23 */ /* 0x000fe20008010888 */
[----:B------:R-:W-:-:S01]  /*8a90*/  FFMA.FTZ R50, R50, UR42, -R64 ;  /* 0x0000002a32327c23 */ /* 0x000fc20008010840 */
[----:B------:R-:W0:Y:S01]  /*8aa0*/  MUFU.EX2 R26, R26 ;  /* 0x0000001a001a7308 */ /* 0x000e220000000800 */
[----:B-1----:R-:W-:-:S01]  /*8ab0*/  FFMA.FTZ R3, R4, R3, R13 ;  /* 0x0000000304037223 */ /* 0x002fc2000001000d */
[----:B------:R-:W-:Y:S01]  /*8ac0*/  FFMA.FTZ R51, R51, UR42, -R64 ;  /* 0x0000002a33337c23 */ /* 0x000fe20008010840 */
[----:B------:R-:W-:-:S01]  /*8ad0*/  FFMA.FTZ R28, R52, UR42, -R136 ;  /* 0x0000002a341c7c23 */ /* 0x000fc20008010888 */
[----:B------:R-:W-:Y:S01]  /*8ae0*/  FFMA.FTZ R54, R54, UR42, -R64 ;  /* 0x0000002a36367c23 */ /* 0x000fe20008010840 */
[----:B------:R-:W-:-:S01]  /*8af0*/  FFMA.FTZ R33, R53, UR42, -R136 ;  /* 0x0000002a35217c23 */ /* 0x000fc20008010888 */
[----:B------:R-:W-:Y:S01]  /*8b00*/  FFMA.FTZ R53, R73, UR42, -R136 ;  /* 0x0000002a49357c23 */ /* 0x000fe20008010888 */
[----:B------:R-:W-:-:S01]  /*8b10*/  FFMA.FTZ R55, R55, UR42, -R64 ;  /* 0x0000002a37377c23 */ /* 0x000fc20008010840 */
[----:B------:R-:W1:Y:S01]  /*8b20*/  MUFU.EX2 R10, R10 ;  /* 0x0000000a000a7308 */ /* 0x000e620000000800 */
[----:B------:R-:W-:-:S01]  /*8b30*/  FFMA.FTZ R32, R56, UR42, -R136 ;  /* 0x0000002a38207c23 */ /* 0x000fc20008010888 */
[----:B------:R-:W-:Y:S01]  /*8b40*/  FFMA.FTZ R58, R58, UR42, -R64 ;  /* 0x0000002a3a3a7c23 */ /* 0x000fe20008010840 */
[----:B------:R-:W-:-:S01]  /*8b50*/  FFMA.FTZ R37, R57, UR42, -R136 ;  /* 0x0000002a39257c23 */ /* 0x000fc20008010888 */
[----:B------:R-:W-:Y:S01]  /*8b60*/  FFMA.FTZ R59, R59, UR42, -R64 ;  /* 0x0000002a3b3b7c23 */ /* 0x000fe20008010840 */
[----:B------:R-:W-:-:S01]  /*8b70*/  FFMA.FTZ R48, R72, UR42, -R136 ;  /* 0x0000002a48307c23 */ /* 0x000fc20008010888 */
[----:B------:R-:W-:Y:S01]  /*8b80*/  FFMA.FTZ R36, R60, UR42, -R136 ;  /* 0x0000002a3c247c23 */ /* 0x000fe20008010888 */
[----:B------:R-:W-:-:S01]  /*8b90*/  FFMA.FTZ R62, R62, UR42, -R64 ;  /* 0x0000002a3e3e7c23 */ /* 0x000fc20008010840 */
[----:B------:R-:W2:Y:S01]  /*8ba0*/  MUFU.EX2 R27, R27 ;  /* 0x0000001b001b7308 */ /* 0x000ea20000000800 */
[----:B0-----:R-:W-:-:S01]  /*8bb0*/  FFMA.FTZ R2, R9, R2, R26 ;  /* 0x0000000209027223 */ /* 0x001fc2000001001a */
[----:B------:R-:W-:Y:S01]  /*8bc0*/  FFMA.FTZ R41, R61, UR42, -R136 ;  /* 0x0000002a3d297c23 */ /* 0x000fe20008010888 */
[----:B------:R-:W-:-:S01]  /*8bd0*/  FFMA.FTZ R63, R63, UR42, -R64 ;  /* 0x0000002a3f3f7c23 */ /* 0x000fc20008010840 */
[----:B------:R-:W-:Y:S01]  /*8be0*/  FFMA.FTZ R66, R66, UR42, -R64 ;  /* 0x0000002a42427c23 */ /* 0x000fe20008010840 */
[----:B------:R-:W-:-:S01]  /*8bf0*/  FFMA.FTZ R45, R65, UR42, -R136 ;  /* 0x0000002a412d7c23 */ /* 0x000fc20008010888 */
[----:B------:R-:W-:Y:S01]  /*8c00*/  FFMA.FTZ R67, R67, UR42, -R64 ;  /* 0x0000002a43437c23 */ /* 0x000fe20008010840 */
[----:B------:R-:W-:-:S01]  /*8c10*/  FFMA.FTZ R52, R76, UR42, -R136 ;  /* 0x0000002a4c347c23 */ /* 0x000fc20008010888 */
[----:B------:R-:W0:Y:S01]  /*8c20*/  MUFU.EX2 R14, R14 ;  /* 0x0000000e000e7308 */ /* 0x000e220000000800 */
[----:B-1----:R-:W-:-:S01]  /*8c30*/  FADD.FTZ R3, R10, R3 ;  /* 0x000000030a037221 */ /* 0x002fc20000010000 */
[--C-:B------:R-:W-:Y:S01]  /*8c40*/  FFMA.FTZ R57, R77, UR42, -R136.reuse ;  /* 0x0000002a4d397c23 */ /* 0x100fe20008010888 */
[----:B------:R-:W-:-:S01]  /*8c50*/  FFMA.FTZ R56, R80, UR42, -R136 ;  /* 0x0000002a50387c23 */ /* 0x000fc20008010888 */
[--C-:B------:R-:W-:Y:S01]  /*8c60*/  FFMA.FTZ R61, R81, UR42, -R136.reuse ;  /* 0x0000002a513d7c23 */ /* 0x100fe20008010888 */
[----:B------:R-:W-:-:S01]  /*8c70*/  FFMA.FTZ R60, R84, UR42, -R136 ;  /* 0x0000002a543c7c23 */ /* 0x000fc20008010888 */
[----:B------:R-:W-:Y:S01]  /*8c80*/  FFMA.FTZ R86, R86, UR42, -R64 ;  /* 0x0000002a56567c23 */ /* 0x000fe20008010840 */
[----:B------:R-:W-:-:S01]  /*8c90*/  FFMA.FTZ R65, R85, UR42, -R136 ;  /* 0x0000002a55417c23 */ /* 0x000fc20008010888 */
        /* <DEDUP_REMOVED lines=85> */
[--C-:B------:R-:W-:Y:S01]  /*91f0*/  FFMA.FTZ R75, R83, UR42, -R64.reuse ;  /* 0x0000002a534b7c23 */ /* 0x100fe20008010840 */
[----:B------:R-:W-:-:S05]  /*9200*/  FFMA.FTZ R64, R87, UR42, -R64 ;  /* 0x0000002a57407c23 */ /* 0x000fca0008010840 */
        /* <DEDUP_REMOVED lines=44> */
.L_x_819:
        /* <DEDUP_REMOVED lines=10> */
[-C--:B------:R-:W-:Y:S01]  /*9570*/  FMUL.FTZ R91, R91, R9.reuse ;  /* 0x000000095b5b7220 */ /* 0x080fe20000410000 */
[----:B------:R-:W-:Y:S01]  /*9580*/  F2FP.SATFINITE.E4M3.F32.PACK_AB_MERGE_C R22, R25, R22, RZ ;  /* 0x000000161916723e */ /* 0x000fe200048070ff */
[-C--:B------:R-:W-:Y:S01]  /*9590*/  FMUL.FTZ R94, R94, R9.reuse ;  /* 0x000000095e5e7220 */ /* 0x080fe20000410000 */
[----:B------:R-:W-:Y:S01]  /*95a0*/  F2FP.SATFINITE.E4M3.F32.PACK_AB_MERGE_C R46, R47, R46, RZ ;  /* 0x0000002e2f2e723e */ /* 0x000fe200048070ff */
[----:B------:R-:W-:Y:S01]  /*95b0*/  SYNCS.ARRIVE.TRANS64.RED.A1T0 RZ, [UR10], RZ ;  /* 0x000000ffffff79a7 */ /* 0x000fe2000810040a */
        /* <DEDUP_REMOVED lines=19> */
[----:B------:R-:W-:Y:S01]  /*96f0*/  FMUL.FTZ R114, R114, R9 ;  /* 0x0000000972727220 */ /* 0x000fe20000410000 */
        /* <DEDUP_REMOVED lines=55> */
.L_x_809:
[----:B------:R-:W-:-:S13]  /*9a70*/  ISETP.GE.AND P1, PT, R11, UR44, PT ;  /* 0x0000002c0b007c0c */ /* 0x000fda000bf26270 */
[----:B------:R-:W-:Y:S05]  /*9a80*/  @!P1 BRA `(.L_x_821) ;  /* 0x0000002c00409947 */ /* 0x000fea0003800000 */
[----:B------:R-:W-:Y:S01]  /*9a90*/  IMAD.MOV.U32 R9, RZ, RZ, R12 ;  /* 0x000000ffff097224 */ /* 0x000fe200078e000c */
[----:B------:R-:W-:Y:S01]  /*9aa0*/  UMOV UR22, UR4 ;  /* 0x0000000400167c82 */ /* 0x000fe20008000000 */
[----:B------:R-:W-:Y:S01]  /*9ab0*/  IMAD.MOV.U32 R4, RZ, RZ, R0 ;  /* 0x000000ffff047224 */ /* 0x000fe200078e0000 */
[----:B------:R-:W-:Y:S01]  /*9ac0*/  UMOV UR23, UR7 ;  /* 0x0000000700177c82 */ /* 0x000fe20008000000 */
[----:B------:R-:W-:Y:S01]  /*9ad0*/  ULDC UR24, c[0x0][0x9e4] ;  /* 0x0002790000187ab9 */ /* 0x000fe20000000800 */
[----:B------:R-:W-:Y:S01]  /*9ae0*/  ULDC UR25, c[0x0][0x288] ;  /* 0x0000a20000197ab9 */ /* 0x000fe20000000800 */
[----:B------:R-:W-:Y:S01]  /*9af0*/  ULDC UR26, c[0x0][0x2f0] ;  /* 0x0000bc00001a7ab9 */ /* 0x000fe20000000800 */
[----:B------:R-:W-:-:S05]  /*9b00*/  ULDC UR27, c[0x0][0x9e0] ;  /* 0x00027800001b7ab9 */ /* 0x000fca0000000800 */
.L_x_840:
[----:B------:R-:W-:-:S04]  /*9b10*/  UIADD3 UR7, UR23, 0x1, URZ ;  /* 0x0000000117077890 */ /* 0x000fc8000fffe03f */
[----:B------:R-:W-:-:S04]  /*9b20*/  UISETP.NE.AND UP0, UPT, UR7, 0x2, UPT ;  /* 0x000000020700788c */ /* 0x000fc8000bf05270 */
[----:B------:R-:W-:Y:S02]  /*9b30*/  USEL UR4, URZ, 0x1, UP0 ;  /* 0x000000013f047887 */ /* 0x000fe40008000000 */
[----:B------:R-:W-:Y:S02]  /*9b40*/  USEL UR7, UR7, URZ, UP0 ;  /* 0x0000003f07077287 */ /* 0x000fe40008000000 */
[----:B------:R-:W-:Y:S01]  /*9b50*/  ULOP3.LUT UR4, UR22, UR4, URZ, 0x3c, !UPT ;  /* 0x0000000416047292 */ /* 0x000fe2000f8e3c3f */
[----:B------:R-:W-:Y:S11]  /*9b60*/  @!P0 BRA `(.L_x_822) ;  /* 0x0000000000048947 */ /* 0x000ff60003800000 */
[----:B------:R-:W-:Y:S01]  /*9b70*/  BPT.TRAP 0x1 ;  /* 0x000000040000795c */ /* 0x000fe20000300000 */
.L_x_822:
[----:B------:R-:W-:Y:S01]  /*9b80*/  ULEA UR21, UR7, UR45, 0x3 ;  /* 0x0000002d07157291 */ /* 0x000fe2000f8e183f */
[----:B------:R-:W-:-:S05]  /*9b90*/  IMAD.U32 R0, RZ, RZ, UR4 ;  /* 0x00000004ff007e24 */ /* 0x000fca000f8e00ff */
[----:B------:R-:W-:-:S04]  /*9ba0*/  SHF.L.U32 R0, R0, 0x1f, RZ ;  /* 0x0000001f00007819 */ /* 0x000fc800000006ff */
[----:B------:R0:W1:Y:S01]  /*9bb0*/  SYNCS.PHASECHK.TRANS64.TRYWAIT P1, [UR21+0x17030], R0 ;  /* 0x01703000ff0075a7 */ /* 0x0000620008020155 */
[----:B------:R-:W-:Y:S05]  /*9bc0*/  @!P0 BRA `(.L_x_823) ;  /* 0x0000000000048947 */ /* 0x000fea0003800000 */
[----:B------:R-:W-:Y:S01]  /*9bd0*/  BPT.TRAP 0x1 ;  /* 0x000000040000795c */ /* 0x000fe20000300000 */
.L_x_823:
[----:B-1----:R-:W-:Y:S05]  /*9be0*/  @P1 BRA `(.L_x_824) ;  /* 0x0000000000081947 */ /* 0x002fea0003800000 */
[----:B------:R-:W1:Y:S02]  /*9bf0*/  SYNCS.PHASECHK.TRANS64.TRYWAIT P1, [UR21+0x17030], R0 ;  /* 0x01703000ff0075a7 */ /* 0x000e640008020155 */
[----:B-1----:R-:W-:Y:S05]  /*9c00*/  @!P1 BRA `(.L_x_825) ;  /* 0x0000009400f49947 */ /* 0x002fea0003800000 */
.L_x_824:
        /* <DEDUP_REMOVED lines=19> */
.L_x_826:
[----:B------:R-:W-:Y:S01]  /*9d40*/  ULEA UR15, UR23, UR45, 0x3 ;  /* 0x0000002d170f7291 */ /* 0x000fe2000f8e183f */
[----:B01----:R-:W-:-:S05]  /*9d50*/  IMAD.U32 R0, RZ, RZ, UR22 ;  /* 0x00000016ff007e24 */ /* 0x003fca000f8e00ff */
[----:B------:R-:W-:-:S04]  /*9d60*/  SHF.L.U32 R0, R0, 0x1f, RZ ;  /* 0x0000001f00007819 */ /* 0x000fc800000006ff */
[----:B------:R0:W1:Y:S01]  /*9d70*/  SYNCS.PHASECHK.TRANS64.TRYWAIT P1, [UR15+0x17050], R0 ;  /* 0x01705000ff0075a7 */ /* 0x000062000802014f */
[----:B------:R-:W-:Y:S05]  /*9d80*/  @!P0 BRA `(.L_x_827) ;  /* 0x0000000000048947 */ /* 0x000fea0003800000 */
[----:B------:R-:W-:Y:S01]  /*9d90*/  BPT.TRAP 0x1 ;  /* 0x000000040000795c */ /* 0x000fe20000300000 */
.L_x_827:
[----:B-1----:R-:W-:Y:S05]  /*9da0*/  @P1 BRA `(.L_x_828) ;  /* 0x0000000000081947 */ /* 0x002fea0003800000 */
[----:B------:R-:W1:Y:S02]  /*9db0*/  SYNCS.PHASECHK.TRANS64.TRYWAIT P1, [UR15+0x17050], R0 ;  /* 0x01705000ff0075a7 */ /* 0x000e64000802014f */
[----:B-1----:R-:W-:Y:S05]  /*9dc0*/  @!P1 BRA `(.L_x_829) ;  /* 0x00000094009c9947 */ /* 0x002fea0003800000 */
.L_x_828:
        /* <DEDUP_REMOVED lines=27> */
.L_x_830:
[----:B------:R-:W-:Y:S01]  /*9f80*/  UISETP.NE.AND UP1, UPT, UR43, URZ, UPT ;  /* 0x0000003f2b00728c */ /* 0x000fe2000bf25270 */
[----:B------:R-:W-:Y:S01]  /*9f90*/  IMAD.MOV.U32 R10, RZ, RZ, R8 ;  /* 0x000000ffff0a7224 */ /* 0x000fe200078e0008 */
[----:B------:R-:W-:Y:S02]  /*9fa0*/  UISETP.NE.AND UP0, UPT, UR46, URZ, UPT ;  /* 0x0000003f2e00728c */ /* 0x000fe4000bf05270 */
[----:B------:R-:W-:Y:S02]  /*9fb0*/  UIADD3 UR21, UR21, 0x17040, URZ ;  /* 0x0001704015157890 */ /* 0x000fe4000fffe03f */
[----:B------:R-:W-:Y:S02]  /*9fc0*/  PLOP3.LUT P1, PT, PT, PT, UP1, 0x80, 0x0 ;  /* 0x000000000000781c */ /* 0x000fe40003f2f018 */
[----:B------:R-:W-:Y:S01]  /*9fd0*/  PLOP3.LUT P2, PT, PT, PT, UP1, 0x80, 0x0 ;  /* 0x000000000000781c */ /* 0x000fe20003f4f018 */
[----:B------:R-:W-:Y:S02]  /*9fe0*/  UPRMT UR21, UR5, 0x654, UR21 ;  /* 0x0000065405157896 */ /* 0x000fe40008000015 */
[----:B------:R-:W-:-:S07]  /*9ff0*/  @UP1 ULDC UR10, c[0x0][0x44c] ;  /* 0x00011300000a1ab9 */ /* 0x000fce0000000800 */
[----:B------:R-:W-:Y:S01]  /*a000*/  SYNCS.ARRIVE.TRANS64.RED.A1T0 RZ, [UR21], RZ ;  /* 0x000000ffffff79a7 */ /* 0x000fe20008100415 */
[----:B01----:R-:W-:Y:S01]  /*a010*/  @P1 IMAD.HI.U32 R0, R8, UR10, RZ ;  /* 0x0000000a08001c27 */ /* 0x003fe2000f8e00ff */
[----:B------:R-:W-:Y:S01]  /*a020*/  @UP1 ULDC UR10, c[0x0][0x450] ;  /* 0x00011400000a1ab9 */ /* 0x000fe20000000800 */
[----:B------:R-:W-:-:S03]  /*a030*/  PLOP3.LUT P1, PT, PT, PT, UP0, 0x40, 0x0 ;  /* 0x000000000000781c */ /* 0x000fc60003f2e808 */
[----:B------:R-:W-:Y:S01]  /*a040*/  @P2 SHF.R.U32.HI R10, RZ, UR10, R0 ;  /* 0x0000000aff0a2c19 */ /* 0x000fe20008011600 */
[----:B------:R-:W-:-:S04]  /*a050*/  IMAD.SHL.U32 R0, R11, 0x80, RZ ;  /* 0x000000800b007824 */ /* 0x000fc800078e00ff */
[----:B------:R-:W0:Y:S01]  /*a060*/  SHFL.IDX PT, R16, R10, RZ, 0x1c1f ;  /* 0x001c1fff0a107589 */ /* 0x000e2200000e0000 */
[----:B------:R-:W-:-:S05]  /*a070*/  IADD3 R12, -R0, 0x1, RZ ;  /* 0x00000001000c7810 */ /* 0x000fca0007ffe1ff */
[----:B------:R-:W-:-:S04]  /*a080*/  IMAD R12, R5, -0x2, R12 ;  /* 0xfffffffe050c7824 */ /* 0x000fc800078e020c */
[----:B------:R-:W-:-:S04]  /*a090*/  IMAD R12, R17, UR26, R12 ;  /* 0x0000001a110c7c24 */ /* 0x000fc8000f8e020c */
[----:B------:R-:W-:-:S04]  /*a0a0*/  VIADD R12, R12, -UR25 ;  /* 0x800000190c0c7c36 */ /* 0x000fc80008000000 */
[C---:B------:R-:W-:Y:S02]  /*a0b0*/  VIADD R19, R12.reuse, UR27 ;  /* 0x0000001b0c137c36 */ /* 0x040fe40008000000 */
[----:B------:R-:W-:Y:S02]  /*a0c0*/  VIADD R13, R12, UR20 ;  /* 0x000000140c0d7c36 */ /* 0x000fe40008000000 */
[--C-:B0-----:R-:W-:Y:S02]  /*a0d0*/  IMAD.IADD R14, R19, 0x1, R16.reuse ;  /* 0x00000001130e7824 */ /* 0x101fe400078e0210 */
[----:B------:R-:W-:Y:S01]  /*a0e0*/  IMAD.IADD R12, R13, 0x1, R16 ;  /* 0x000000010d0c7824 */ /* 0x000fe200078e0210 */
[----:B------:R-:W-:Y:S06]  /*a0f0*/  @P1 BRA `(.L_x_831) ;  /* 0x00000000005c1947 */ /* 0x000fec0003800000 */
[----:B------:R-:W-:Y:S01]  /*a100*/  IMAD R15, R17, UR26, R16 ;  /* 0x0000001a110f7c24 */ /* 0x000fe2000f8e0210 */
[----:B------:R-:W-:Y:S03]  /*a110*/  BSSY B0, `(.L_x_832) ;  /* 0x0000011000007945 */ /* 0x000fe60003800000 */
[----:B------:R-:W-:-:S05]  /*a120*/  VIADD R15, R15, -UR25 ;  /* 0x800000190f0f7c36 */ /* 0x000fca0008000000 */
        /* <DEDUP_REMOVED lines=10> */
.L_x_833:
[----:B------:R-:W-:-:S05]  /*a1d0*/  IMAD.U32 R18, RZ, RZ, UR24 ;  /* 0x00000018ff127e24 */ /* 0x000fca000f8e00ff */
[----:B------:R-:W-:-:S13]  /*a1e0*/  ISETP.NE.AND P1, PT, R18, 0x1, PT ;  /* 0x000000011200780c */ /* 0x000fda0003f25270 */
[----:B------:R-:W0:Y:S02]  /*a1f0*/  @P1 LDC.64 R20, c[0x0][0x9e8] ;  /* 0x00027a00ff141b82 */ /* 0x000e240000000a00 */
[----:B0-----:R-:W-:-:S05]  /*a200*/  @P1 IMAD.HI.U32 R16, R15, R20, RZ ;  /* 0x000000140f101227 */ /* 0x001fca00078e00ff */
[----:B------:R-:W-:-:S07]  /*a210*/  @P1 SHF.R.U32.HI R15, RZ, R21, R16 ;  /* 0x00000015ff0f1219 */ /* 0x000fce0000011610 */
.L_x_834:
[----:B------:R-:W-:Y:S05]  /*a220*/  BSYNC B0 ;  /* 0x0000000000007941 */ /* 0x000fea0003800000 */
.L_x_832:
[----:B------:R-:W-:-:S04]  /*a230*/  IMAD R16, R15, R18, -R0 ;  /* 0x000000120f107224 */ /* 0x000fc800078e0a00 */
[----:B------:R-:W-:-:S05]  /*a240*/  IMAD R15, R5, -0x2, R16 ;  /* 0xfffffffe050f7824 */ /* 0x000fca00078e0210 */
[----:B------:R-:W-:Y:S02]  /*a250*/  VIADDMNMX R14, R15, R18, R14, PT ;  /* 0x000000120f0e7246 */ /* 0x000fe4000380010e */
[----:B------:R-:W-:-:S07]  /*a260*/  VIMNMX R12, R12, R15, !PT ;  /* 0x0000000f0c0c7248 */ /* 0x000fce0007fe0100 */
.L_x_831:
        /* <DEDUP_REMOVED lines=116> */
.L_x_837:
[----:B------:R-:W-:-:S05]  /*a9b0*/  IMAD.U32 R10, RZ, RZ, UR24 ;  /* 0x00000018ff0a7e24 */ /* 0x000fca000f8e00ff */
[----:B------:R-:W-:-:S13]  /*a9c0*/  ISETP.NE.AND P2, PT, R10, 0x1, PT ;  /* 0x000000010a00780c */ /* 0x000fda0003f45270 */
[----:B------:R-:W0:Y:S02]  /*a9d0*/  @P2 LDC.64 R12, c[0x0][0x9e8] ;  /* 0x00027a00ff0c2b82 */ /* 0x000e240000000a00 */
[----:B0-----:R-:W-:-:S05]  /*a9e0*/  @P2 IMAD.HI.U32 R12, R19, R12, RZ ;  /* 0x0000000c130c2227 */ /* 0x001fca00078e00ff */
[----:B------:R-:W-:-:S07]  /*a9f0*/  @P2 SHF.R.U32.HI R19, RZ, R13, R12 ;  /* 0x0000000dff132219 */ /* 0x000fce000001160c */
.L_x_838:
[----:B------:R-:W-:Y:S05]  /*aa00*/  BSYNC B0 ;  /* 0x0000000000007941 */ /* 0x000fea0003800000 */
.L_x_836:
[----:B------:R-:W-:-:S04]  /*aa10*/  IMAD R0, R19, R10, -R0 ;  /* 0x0000000a13007224 */ /* 0x000fc800078e0a00 */
[----:B------:R-:W-:-:S05]  /*aa20*/  IMAD R13, R5, -0x2, R0 ;  /* 0xfffffffe050d7824 */ /* 0x000fca00078e0200 */
[----:B------:R-:W-:Y:S02]  /*aa30*/  VIADDMNMX R16, R13, R10, R16, PT ;  /* 0x0000000a0d107246 */ /* 0x000fe40003800110 */
[----:B------:R-:W-:-:S07]  /*aa40*/  VIMNMX R14, R14, R13, !PT ;  /* 0x0000000d0e0e7248 */ /* 0x000fce0007fe0100 */
.L_x_835:
        /* <DEDUP_REMOVED lines=32> */
[----:B------:R-:W-:Y:S02]  /*ac50*/  ISETP.LT.OR P4, PT, R16, 0xa, P4 ;  /* 0x0000000a1000780c */ /* 0x000fe40002781670 */
[----:B------:R-:W-:Y:S02]  /*ac60*/  FMNMX.FTZ R0, R56, R13, !PT ;  /* 0x0000000d38007209 */ /* 0x000fe40007810000 */
[----:B------:R-:W-:Y:S02]  /*ac70*/  FSEL R30, R30, -INF , !P3 ;  /* 0xff8000001e1e7808 */ /* 0x000fe40005800000 */
[----:B------:R-:W-:Y:S02]  /*ac80*/  FMNMX.FTZ R13, R57, R0, !PT ;  /* 0x00000000390d7209 */ /* 0x000fe40007810000 */
[----:B------:R-:W-:-:S02]  /*ac90*/  ISETP.GT.AND P2, PT, R14, 0x11, P1 ;  /* 0x000000110e00780c */ /* 0x000fc40000f44270 */
[----:B------:R-:W-:Y:S02]  /*aca0*/  FMNMX.FTZ R0, R60, R13, !PT ;  /* 0x0000000d3c007209 */ /* 0x000fe40007810000 */
[----:B------:R-:W-:Y:S02]  /*acb0*/  FSEL R31, R31, -INF , !P4 ;  /* 0xff8000001f1f7808 */ /* 0x000fe40006000000 */
        /* <DEDUP_REMOVED lines=26> */
[----:B------:R-:W-:Y:S01]  /*ae60*/  FSEL R43, R43, -INF , !P2 ;  /* 0xff8000002b2b7808 */ /* 0x000fe20005000000 */
[----:B------:R-:W0:Y:S01]  /*ae70*/  SHFL.BFLY PT, R13, R10, 0x2, 0x1f ;  /* 0x0c401f000a0d7f89 */ /* 0x000e2200000e0000 */
[----:B------:R-:W-:-:S02]  /*ae80*/  ISETP.GT.AND P2, PT, R14, 0x30, P1 ;  /* 0x000000300e00780c */ /* 0x000fc40000f44270 */
[----:B------:R-:W-:Y:S02]  /*ae90*/  FSEL R46, R46, -INF , !P3 ;  /* 0xff8000002e2e7808 */ /* 0x000fe40005800000 */
[----:B------:R-:W-:Y:S02]  /*aea0*/  ISETP.LT.OR P4, PT, R16, 0x2a, P4 ;  /* 0x0000002a1000780c */ /* 0x000fe40002781670 */
[----:B------:R-:W-:Y:S02]  /*aeb0*/  ISETP.GT.AND P3, PT, R14, 0x31, P1 ;  /* 0x000000310e00780c */ /* 0x000fe40000f64270 */
[----:B------:R-:W-:Y:S02]  /*aec0*/  ISETP.LT.OR P2, PT, R16, 0x31, P2 ;  /* 0x000000311000780c */ /* 0x000fe40001741670 */
[----:B------:R-:W-:Y:S02]  /*aed0*/  FSEL R47, R47, -INF , !P4 ;  /* 0xff8000002f2f7808 */ /* 0x000fe40006000000 */
[----:B------:R-:W-:-:S02]  /*aee0*/  ISETP.GT.AND P5, PT, R14, 0x38, P1 ;  /* 0x000000380e00780c */ /* 0x000fc40000fa4270 */
[----:B------:R-:W-:Y:S02]  /*aef0*/  FSEL R50, R50, -INF , !P2 ;  /* 0xff80000032327808 */ /* 0x000fe40005000000 */
[----:B------:R-:W-:Y:S02]  /*af00*/  ISETP.LT.OR P3, PT, R16, 0x32, P3 ;  /* 0x000000321000780c */ /* 0x000fe40001f61670 */
[----:B------:R-:W-:Y:S02]  /*af10*/  ISETP.GT.AND P4, PT, R14, 0x39, P1 ;  /* 0x000000390e00780c */ /* 0x000fe40000f84270 */
[----:B------:R-:W-:Y:S02]  /*af20*/  ISETP.LT.OR P5, PT, R16, 0x39, P5 ;  /* 0x000000391000780c */ /* 0x000fe40002fa1670 */
[----:B------:R-:W-:Y:S02]  /*af30*/  FSEL R51, R51, -INF , !P3 ;  /* 0xff80000033337808 */ /* 0x000fe40005800000 */
[----:B0-----:R-:W-:-:S02]  /*af40*/  FMNMX.FTZ R13, R10, R13, !PT ;  /* 0x0000000d0a0d7209 */ /* 0x001fc40007810000 */
[----:B------:R-:W-:Y:S02]  /*af50*/  ISETP.GT.AND P2, PT, R14, 0x40, P1 ;  /* 0x000000400e00780c */ /* 0x000fe40000f44270 */
[----:B------:R-:W-:Y:S01]  /*af60*/  FSEL R54, R54, -INF , !P5 ;  /* 0xff80000036367808 */ /* 0x000fe20006800000 */
[----:B------:R-:W0:Y:S01]  /*af70*/  SHFL.BFLY PT, R0, R13, 0x1, 0x1f ;  /* 0x0c201f000d007f89 */ /* 0x000e2200000e0000 */
[----:B------:R-:W-:Y:S02]  /*af80*/  ISETP.LT.OR P4, PT, R16, 0x3a, P4 ;  /* 0x0000003a1000780c */ /* 0x000fe40002781670 */
[----:B------:R-:W-:Y:S02]  /*af90*/  ISETP.GT.AND P3, PT, R14, 0x41, P1 ;  /* 0x000000410e00780c */ /* 0x000fe40000f64270 */
[----:B------:R-:W-:Y:S02]  /*afa0*/  ISETP.LT.OR P2, PT, R16, 0x41, P2 ;  /* 0x000000411000780c */ /* 0x000fe40001741670 */
[----:B------:R-:W-:-:S02]  /*afb0*/  FSEL R55, R55, -INF , !P4 ;  /* 0xff80000037377808 */ /* 0x000fc40006000000 */
[----:B------:R-:W-:Y:S02]  /*afc0*/  ISETP.GT.AND P5, PT, R14, 0x48, P1 ;  /* 0x000000480e00780c */ /* 0x000fe40000fa4270 */
[----:B------:R-:W-:Y:S02]  /*afd0*/  FSEL R58, R58, -INF , !P2 ;  /* 0xff8000003a3a7808 */ /* 0x000fe40005000000 */
[----:B------:R-:W-:Y:S02]  /*afe0*/  ISETP.LT.OR P3, PT, R16, 0x42, P3 ;  /* 0x000000421000780c */ /* 0x000fe40001f61670 */
[----:B------:R-:W-:Y:S02]  /*aff0*/  ISETP.GT.AND P4, PT, R14, 0x49, P1 ;  /* 0x000000490e00780c */ /* 0x000fe40000f84270 */
[----:B------:R-:W-:Y:S02]  /*b000*/  ISETP.LT.OR P5, PT, R16, 0x49, P5 ;  /* 0x000000491000780c */ /* 0x000fe40002fa1670 */
[----:B------:R-:W-:-:S02]  /*b010*/  FSEL R59, R59, -INF , !P3 ;  /* 0xff8000003b3b7808 */ /* 0x000fc40005800000 */
[----:B------:R-:W-:Y:S02]  /*b020*/  ISETP.GT.AND P2, PT, R14, 0x50, P1 ;  /* 0x000000500e00780c */ /* 0x000fe40000f44270 */
[----:B------:R-:W-:Y:S02]  /*b030*/  FSEL R62, R62, -INF , !P5 ;  /* 0xff8000003e3e7808 */ /* 0x000fe40006800000 */
[----:B0-----:R-:W-:Y:S02]  /*b040*/  FMNMX.FTZ R0, R13, R0, !PT ;  /* 0x000000000d007209 */ /* 0x001fe40007810000 */
[----:B------:R-:W-:Y:S02]  /*b050*/  ISETP.LT.OR P4, PT, R16, 0x4a, P4 ;  /* 0x0000004a1000780c */ /* 0x000fe40002781670 */
[C---:B------:R-:W-:Y:S01]  /*b060*/  FSETP.NEU.FTZ.AND P6, PT, R0.reuse, -INF , PT ;  /* 0xff8000000000780b */ /* 0x040fe20003fdd000 */
[----:B------:R-:W-:-:S01]  /*b070*/  FFMA.FTZ R12, R0, R19, -8 ;  /* 0xc1000000000c7423 */ /* 0x000fc20000010013 */
[----:B------:R-:W-:-:S02]  /*b080*/  ISETP.GT.AND P3, PT, R14, 0x51, P1 ;  /* 0x000000510e00780c */ /* 0x000fc40000f64270 */
[----:B------:R-:W-:Y:S02]  /*b090*/  ISETP.LT.OR P2, PT, R16, 0x51, P2 ;  /* 0x000000511000780c */ /* 0x000fe40001741670 */
[----:B------:R-:W-:Y:S02]  /*b0a0*/  FSEL R10, R12, RZ, P6 ;  /* 0x000000ff0c0a7208 */ /* 0x000fe40003000000 */
[----:B------:R-:W-:Y:S02]  /*b0b0*/  FMNMX.FTZ R12, R26, R9, !PT ;  /* 0x000000091a0c7209 */ /* 0x000fe40007810000 */
        /* <DEDUP_REMOVED lines=9> */
[----:B------:R-:W-:-:S01]  /*b150*/  FFMA.FTZ R15, R28, UR42, -R10 ;  /* 0x0000002a1c0f7c23 */ /* 0x000fc2000801080a */
[----:B------:R-:W-:Y:S01]  /*b160*/  FMNMX.FTZ R23, R31, R12, !PT ;  /* 0x0000000c1f177209 */ /* 0x000fe20007810000 */
[----:B------:R-:W-:-:S01]  /*b170*/  FFMA.FTZ R28, R41, UR42, -R10 ;  /* 0x0000002a291c7c23 */ /* 0x000fc2000801080a */
[----:B------:R-:W-:Y:S01]  /*b180*/  FSEL R66, R66, -INF , !P2 ;  /* 0xff80000042427808 */ /* 0x000fe20005000000 */
[----:B------:R-:W-:-:S01]  /*b190*/  FFMA.FTZ R19, R32, UR42, -R10 ;  /* 0x0000002a20137c23 */ /* 0x000fc2000801080a */
[----:B------:R-:W-:Y:S01]  /*b1a0*/  FMNMX.FTZ R12, R34, R23, !PT ;  /* 0x00000017220c7209 */ /* 0x000fe20007810000 */
[----:B------:R-:W-:-:S01]  /*b1b0*/  FFMA.FTZ R32, R45, UR42, -R10 ;  /* 0x0000002a2d207c23 */ /* 0x000fc2000801080a */
[----:B------:R-:W-:Y:S01]  /*b1c0*/  ISETP.LT.OR P3, PT, R16, 0x52, P3 ;  /* 0x000000521000780c */ /* 0x000fe20001f61670 */
[----:B------:R-:W-:-:S01]  /*b1d0*/  FFMA.FTZ R21, R36, UR42, -R10 ;  /* 0x0000002a24157c23 */ /* 0x000fc2000801080a */
[----:B------:R-:W-:Y:S01]  /*b1e0*/  FMNMX.FTZ R23, R35, R12, !PT ;  /* 0x0000000c23177209 */ /* 0x000fe20007810000 */
[----:B------:R-:W-:-:S01]  /*b1f0*/  FFMA.FTZ R36, R49, UR42, -R10 ;  /* 0x0000002a31247c23 */ /* 0x000fc2000801080a */
[----:B------:R-:W-:Y:S01]  /*b200*/  ISETP.GT.AND P4, PT, R14, 0x59, P1 ;  /* 0x000000590e00780c */ /* 0x000fe20000f84270 */
[----:B------:R-:W-:-:S01]  /*b210*/  FFMA.FTZ R49, R69, UR42, -R10 ;  /* 0x0000002a45317c23 */ /* 0x000fc2000801080a */
[----:B------:R-:W-:Y:S01]  /*b220*/  FMNMX.FTZ R12, R38, R23, !PT ;  /* 0x00000017260c7209 */ /* 0x000fe20007810000 */
[----:B------:R-:W-:-:S01]  /*b230*/  FFMA.FTZ R23, R40, UR42, -R10 ;  /* 0x0000002a28177c23 */ /* 0x000fc2000801080a */
[----:B------:R-:W-:Y:S01]  /*b240*/  ISETP.LT.OR P5, PT, R16, 0x59, P5 ;  /* 0x000000591000780c */ /* 0x000fe20002fa1670 */
[----:B------:R-:W-:-:S01]  /*b250*/  FFMA.FTZ R40, R53, UR42, -R10 ;  /* 0x0000002a35287c23 */ /* 0x000fc2000801080a */
[----:B------:R-:W-:Y:S01]  /*b260*/  FMNMX.FTZ R25, R39, R12, !PT ;  /* 0x0000000c27197209 */ /* 0x000fe20007810000 */
[----:B------:R-:W-:-:S01]  /*b270*/  FFMA.FTZ R53, R73, UR42, -R10 ;  /* 0x0000002a49357c23 */ /* 0x000fc2000801080a */
[----:B------:R-:W-:Y:S01]  /*b280*/  FSEL R67, R67, -INF , !P3 ;  /* 0xff80000043437808 */ /* 0x000fe20005800000 */
[----:B------:R-:W-:Y:S01]  /*b290*/  IMAD.U32 R73, RZ, RZ, UR42 ;  /* 0x0000002aff497e24 */ /* 0x000fe2000f8e00ff */
[----:B------:R-:W-:Y:S01]  /*b2a0*/  FMNMX.FTZ R12, R42, R25, !PT ;  /* 0x000000192a0c7209 */ /* 0x000fe20007810000 */
[----:B------:R-:W-:-:S01]  /*b2b0*/  FFMA.FTZ R85, R85, UR42, -R10 ;  /* 0x0000002a55557c23 */ /* 0x000fc2000801080a */
[----:B------:R-:W-:Y:S01]  /*b2c0*/  ISETP.GT.AND P2, PT, R14, 0x60, P1 ;  /* 0x000000600e00780c */ /* 0x000fe20000f44270 */
[----:B------:R-:W-:Y:S01]  /*b2d0*/  MUFU.EX2 R18, R18 ;  /* 0x0000001200127308 */ /* 0x000fe20000000800 */
[----:B------:R-:W-:-:S02]  /*b2e0*/  FMNMX.FTZ R25, R43, R12, !PT ;  /* 0x0000000c2b197209 */ /* 0x000fc40007810000 */
[----:B------:R-:W-:Y:S02]  /*b2f0*/  FSEL R70, R70, -INF , !P5 ;  /* 0xff80000046467808 */ /* 0x000fe40006800000 */
[----:B------:R-:W-:Y:S01]  /*b300*/  FMNMX.FTZ R12, R46, R25, !PT ;  /* 0x000000192e0c7209 */ /* 0x000fe20007810000 */
[--C-:B------:R-:W-:Y:S01]  /*b310*/  FFMA.FTZ R25, R44, UR42, -R10.reuse ;  /* 0x0000002a2c197c23 */ /* 0x100fe2000801080a */
[----:B------:R-:W-:Y:S01]  /*b320*/  ISETP.LT.OR P4, PT, R16, 0x5a, P4 ;  /* 0x0000005a1000780c */ /* 0x000fe20002781670 */
[--C-:B------:R-:W-:Y:S01]  /*b330*/  FFMA.FTZ R44, R64, UR42, -R10.reuse ;  /* 0x0000002a402c7c23 */ /* 0x100fe2000801080a */
[----:B------:R-:W-:Y:S01]  /*b340*/  FMNMX.FTZ R29, R47, R12, !PT ;  /* 0x0000000c2f1d7209 */ /* 0x000fe20007810000 */
[----:B------:R-:W-:Y:S01]  /*b350*/  FFMA.FTZ R64, R84, UR42, -R10 ;  /* 0x0000002a54407c23 */ /* 0x000fe2000801080a */
[----:B------:R-:W-:Y:S01]  /*b360*/  ISETP.GT.AND P3, PT, R14, 0x61, P1 ;  /* 0x000000610e00780c */ /* 0x000fe20000f64270 */
[----:B------:R-:W-:Y:S01]  /*b370*/  MUFU.EX2 R13, R13 ;  /* 0x0000000d000d7308 */ /* 0x000fe20000000800 */
[----:B------:R-:W-:-:S02]  /*b380*/  FMNMX.FTZ R12, R50, R29, !PT ;  /* 0x0000001d320c7209 */ /* 0x000fc40007810000 */
[----:B------:R-:W-:Y:S02]  /*b390*/  ISETP.LT.OR P2, PT, R16, 0x61, P2 ;  /* 0x000000611000780c */ /* 0x000fe40001741670 */
[----:B------:R-:W-:Y:S02]  /*b3a0*/  FMNMX.FTZ R29, R51, R12, !PT ;  /* 0x0000000c331d7209 */ /* 0x000fe40007810000 */
[----:B------:R-:W-:Y:S01]  /*b3b0*/  FSEL R71, R71, -INF , !P4 ;  /* 0xff80000047477808 */ /* 0x000fe20006000000 */
[----:B------:R-:W-:Y:S01]  /*b3c0*/  MUFU.EX2 R15, R15 ;  /* 0x0000000f000f7308 */ /* 0x000fe20000000800 */
[----:B------:R-:W-:Y:S01]  /*b3d0*/  FMNMX.FTZ R12, R54, R29, !PT ;  /* 0x0000001d360c7209 */ /* 0x000fe20007810000 */
[--C-:B------:R-:W-:Y:S01]  /*b3e0*/  FFMA.FTZ R29, R48, UR42, -R10.reuse ;  /* 0x0000002a301d7c23 */ /* 0x100fe2000801080a */
[----:B------:R-:W-:Y:S01]  /*b3f0*/  ISETP.GT.AND P5, PT, R14, 0x68, P1 ;  /* 0x000000680e00780c */ /* 0x000fe20000fa4270 */
[----:B------:R-:W-:Y:S01]  /*b400*/  FFMA.FTZ R48, R68, UR42, -R10 ;  /* 0x0000002a44307c23 */ /* 0x000fe2000801080a */
[----:B------:R-:W-:-:S02]  /*b410*/  FMNMX.FTZ R33, R55, R12, !PT ;  /* 0x0000000c37217209 */ /* 0x000fc40007810000 */
[----:B------:R-:W-:Y:S01]  /*b420*/  FSEL R74, R74, -INF , !P2 ;  /* 0xff8000004a4a7808 */ /* 0x000fe20005000000 */
[----:B------:R-:W-:Y:S01]  /*b430*/  MUFU.EX2 R20, R20 ;  /* 0x0000001400147308 */ /* 0x000fe20000000800 */
[----:B------:R-:W-:Y:S02]  /*b440*/  FMNMX.FTZ R12, R58, R33, !PT ;  /* 0x000000213a0c7209 */ /* 0x000fe40007810000 */
[----:B------:R-:W-:Y:S02]  /*b450*/  ISETP.LT.OR P3, PT, R16, 0x62, P3 ;  /* 0x000000621000780c */ /* 0x000fe40001f61670 */
[----:B------:R-:W-:Y:S02]  /*b460*/  FMNMX.FTZ R33, R59, R12, !PT ;  /* 0x0000000c3b217209 */ /* 0x000fe40007810000 */
[----:B------:R-:W-:Y:S01]  /*b470*/  ISETP.GT.AND P4, PT, R14, 0x69, P1 ;  /* 0x000000690e00780c */ /* 0x000fe20000f84270 */
[----:B------:R-:W-:Y:S01]  /*b480*/  MUFU.EX2 R19, R19 ;  /* 0x0000001300137308 */ /* 0x000fe20000000800 */
[----:B------:R-:W-:Y:S01]  /*b490*/  FMNMX.FTZ R12, R62, R33, !PT ;  /* 0x000000213e0c7209 */ /* 0x000fe20007810000 */
[--C-:B------:R-:W-:Y:S01]  /*b4a0*/  FFMA.FTZ R33, R52, UR42, -R10.reuse ;  /* 0x0000002a34217c23 */ /* 0x100fe2000801080a */
[----:B------:R-:W-:Y:S01]  /*b4b0*/  ISETP.LT.OR P5, PT, R16, 0x69, P5 ;  /* 0x000000691000780c */ /* 0x000fe20002fa1670 */
[----:B------:R-:W-:Y:S01]  /*b4c0*/  FFMA.FTZ R52, R72, UR42, -R10 ;  /* 0x0000002a48347c23 */ /* 0x000fe2000801080a */
[----:B------:R-:W-:-:S02]  /*b4d0*/  FMNMX.FTZ R37, R63, R12, !PT ;  /* 0x0000000c3f257209 */ /* 0x000fc40007810000 */
[----:B------:R-:W-:Y:S01]  /*b4e0*/  FSEL R75, R75, -INF , !P3 ;  /* 0xff8000004b4b7808 */ /* 0x000fe20005800000 */
[----:B------:R-:W-:Y:S01]  /*b4f0*/  MUFU.EX2 R22, R22 ;  /* 0x0000001600167308 */ /* 0x000fe20000000800 */
[----:B------:R-:W-:Y:S02]  /*b500*/  FMNMX.FTZ R12, R66, R37, !PT ;  /* 0x00000025420c7209 */ /* 0x000fe40007810000 */
[----:B------:R-:W-:Y:S02]  /*b510*/  ISETP.GT.AND P2, PT, R14, 0x70, P1 ;  /* 0x000000700e00780c */ /* 0x000fe40000f44270 */
[----:B------:R-:W-:Y:S02]  /*b520*/  FMNMX.FTZ R37, R67, R12, !PT ;  /* 0x0000000c43257209 */ /* 0x000fe40007810000 */
[----:B------:R-:W-:Y:S01]  /*b530*/  FSEL R78, R78, -INF , !P5 ;  /* 0xff8000004e4e7808 */ /* 0x000fe20006800000 */
[----:B------:R-:W-:Y:S01]  /*b540*/  MUFU.EX2 R21, R21 ;  /* 0x0000001500157308 */ /* 0x000fe20000000800 */
[----:B------:R-:W-:Y:S01]  /*b550*/  FMNMX.FTZ R12, R70, R37, !PT ;  /* 0x00000025460c7209 */ /* 0x000fe20007810000 */
[--C-:B------:R-:W-:Y:S01]  /*b560*/  FFMA.FTZ R37, R56, UR42, -R10.reuse ;  /* 0x0000002a38257c23 */ /* 0x100fe2000801080a */
[----:B------:R-:W-:Y:S01]  /*b570*/  ISETP.LT.OR P4, PT, R16, 0x6a, P4 ;  /* 0x0000006a1000780c */ /* 0x000fe20002781670 */
[----:B------:R-:W-:Y:S01]  /*b580*/  FFMA.FTZ R56, R76, UR42, -R10 ;  /* 0x0000002a4c387c23 */ /* 0x000fe2000801080a */
[----:B------:R-:W-:-:S02]  /*b590*/  FMNMX.FTZ R41, R71, R12, !PT ;  /* 0x0000000c47297209 */ /* 0x000fc40007810000 */
[----:B------:R-:W-:Y:S01]  /*b5a0*/  ISETP.GT.AND P3, PT, R14, 0x71, P1 ;  /* 0x000000710e00780c */ /* 0x000fe20000f64270 */
[----:B------:R-:W-:Y:S01]  /*b5b0*/  MUFU.EX2 R24, R24 ;  /* 0x0000001800187308 */ /* 0x000fe20000000800 */
[----:B------:R-:W-:Y:S02]  /*b5c0*/  FMNMX.FTZ R12, R74, R41, !PT ;  /* 0x000000294a0c7209 */ /* 0x000fe40007810000 */
        /* <DEDUP_REMOVED lines=8> */
[----:B------:R-:W-:-:S02]  /*b650*/  ISETP.LT.OR P3, PT, R16, 0x72, P3 ;  /* 0x000000721000780c */ /* 0x000fc40001f61670 */
[----:B------:R-:W-:Y:S01]  /*b660*/  FSEL R82, R82, -INF , !P2 ;  /* 0xff80000052527808 */ /* 0x000fe20005000000 */
[----:B------:R-:W-:Y:S01]  /*b670*/  MUFU.EX2 R28, R28 ;  /* 0x0000001c001c7308 */ /* 0x000fe20000000800 */
[----:B------:R-:W-:Y:S02]  /*b680*/  FMNMX.FTZ R45, R79, R12, !PT ;  /* 0x0000000c4f2d7209 */ /* 0x000fe40007810000 */
[----:B------:R-:W-:Y:S01]  /*b690*/  ISETP.GT.AND P1, PT, R14, 0x79, P1 ;  /* 0x000000790e00780c */ /* 0x000fe20000f24270 */
[----:B------:R-:W-:-:S01]  /*b6a0*/  FFMA.FTZ R14, R57, UR42, -R10 ;  /* 0x0000002a390e7c23 */ /* 0x000fc2000801080a */
[----:B------:R-:W-:Y:S02]  /*b6b0*/  ISETP.LT.OR P5, PT, R16, 0x79, P5 ;  /* 0x000000791000780c */ /* 0x000fe40002fa1670 */
[----:B------:R-:W-:Y:S01]  /*b6c0*/  FSEL R83, R83, -INF , !P3 ;  /* 0xff80000053537808 */ /* 0x000fe20005800000 */
[----:B------:R-:W-:Y:S01]  /*b6d0*/  MUFU.EX2 R25, R25 ;  /* 0x0000001900197308 */ /* 0x000fe20000000800 */
[----:B------:R-:W-:-:S02]  /*b6e0*/  FMNMX.FTZ R12, R82, R45, !PT ;  /* 0x0000002d520c7209 */ /* 0x000fc40007810000 */
[----:B------:R-:W-:Y:S01]  /*b6f0*/  ISETP.LT.OR P1, PT, R16, 0x7a, P1 ;  /* 0x0000007a1000780c */ /* 0x000fe20000f21670 */
[----:B------:R-:W-:-:S01]  /*b700*/  FFMA.FTZ R16, R61, UR42, -R10 ;  /* 0x0000002a3d107c23 */ /* 0x000fc2000801080a */
[----:B------:R-:W-:Y:S01]  /*b710*/  FSEL R86, R86, -INF , !P5 ;  /* 0xff80000056567808 */ /* 0x000fe20006800000 */
[----:B------:R-:W-:-:S01]  /*b720*/  FFMA.FTZ R61, R81, UR42, -R10 ;  /* 0x0000002a513d7c23 */ /* 0x000fc2000801080a */
[----:B------:R-:W-:Y:S01]  /*b730*/  FMNMX.FTZ R45, R83, R12, !PT ;  /* 0x0000000c532d7209 */ /* 0x000fe20007810000 */
[----:B------:R-:W-:Y:S01]  /*b740*/  MUFU.EX2 R32, R32 ;  /* 0x0000002000207308 */ /* 0x000fe20000000800 */
[----:B------:R-:W-:Y:S02]  /*b750*/  FSEL R87, R87, -INF , !P1 ;  /* 0xff80000057577808 */ /* 0x000fe40004800000 */
[----:B------:R-:W-:Y:S01]  /*b760*/  FMNMX.FTZ R12, R86, R45, !PT ;  /* 0x0000002d560c7209 */ /* 0x000fe20007810000 */
[----:B------:R-:W-:-:S01]  /*b770*/  FFMA.FTZ R45, R65, UR42, -R10 ;  /* 0x0000002a412d7c23 */ /* 0x000fc2000801080a */
[----:B------:R-:W-:-:S02]  /*b780*/  FSEL R69, R0, RZ, P6 ;  /* 0x000000ff00457208 */ /* 0x000fc40003000000 */
[----:B------:R-:W-:Y:S01]  /*b790*/  FMNMX.FTZ R12, R87, R12, !PT ;  /* 0x0000000c570c7209 */ /* 0x000fe20007810000 */
[----:B------:R-:W-:Y:S02]  /*b7a0*/  MUFU.EX2 R29, R29 ;  /* 0x0000001d001d7308 */ /* 0x000fe40000000800 */
[----:B------:R-:W-:-:S02]  /*b7b0*/  FADD.FTZ R69, -R69, R4 ;  /* 0x0000000445457221 */ /* 0x000fc40000010100 */
[----:B------:R-:W0:Y:S02]  /*b7c0*/  SHFL.BFLY PT, R57, R12, 0x2, 0x1f ;  /* 0x0c401f000c397f89 */ /* 0x000e2400000e0000 */
[----:B------:R-:W-:Y:S02]  /*b7d0*/  FMUL.FTZ R69, R69, UR42 ;  /* 0x0000002a45457c20 */ /* 0x000fe40008410000 */
[----:B------:R-:W-:Y:S08]  /*b7e0*/  MUFU.EX2 R36, R36 ;  /* 0x0000002400247308 */ /* 0x000ff00000000800 */
[----:B------:R-:W1:Y:S08]  /*b7f0*/  MUFU.EX2 R69, R69 ;  /* 0x0000004500457308 */ /* 0x000e700000000800 */
[----:B------:R-:W-:Y:S01]  /*b800*/  MUFU.EX2 R33, R33 ;  /* 0x0000002100217308 */ /* 0x000fe20000000800 */
[----:B0-----:R-:W-:Y:S01]  /*b810*/  FMNMX.FTZ R65, R12, R57, !PT ;  /* 0x000000390c417209 */ /* 0x001fe20007810000 */
[----:B------:R-:W-:-:S06]  /*b820*/  FFMA.FTZ R57, R77, UR42, -R10 ;  /* 0x0000002a4d397c23 */ /* 0x000fcc000801080a */
[----:B------:R-:W-:Y:S01]  /*b830*/  MUFU.EX2 R40, R40 ;  /* 0x0000002800287308 */ /* 0x000fe20000000800 */
[----:B------:R-:W0:Y:S07]  /*b840*/  SHFL.BFLY PT, R12, R65, 0x1, 0x1f ;  /* 0x0c201f00410c7f89 */ /* 0x000e2e00000e0000 */
[----:B------:R-:W-:Y:S08]  /*b850*/  MUFU.EX2 R37, R37 ;  /* 0x0000002500257308 */ /* 0x000ff00000000800 */
[----:B------:R-:W-:Y:S08]  /*b860*/  MUFU.EX2 R14, R14 ;  /* 0x0000000e000e7308 */ /* 0x000ff00000000800 */
[----:B------:R-:W-:Y:S01]  /*b870*/  MUFU.EX2 R41, R41 ;  /* 0x0000002900297308 */ /* 0x000fe20000000800 */
[----:B0-----:R-:W-:-:S04]  /*b880*/  FMNMX.FTZ R12, R65, R12, !PT ;  /* 0x0000000c410c7209 */ /* 0x001fc80007810000 */
[C---:B------:R-:W-:Y:S01]  /*b890*/  FSETP.NEU.FTZ.AND P1, PT, R12.reuse, -INF , PT ;  /* 0xff8000000c00780b */ /* 0x040fe20003f3d000 */
[----:B------:R-:W-:-:S02]  /*b8a0*/  FFMA.FTZ R4, R12, R73, -8 ;  /* 0xc10000000c047423 */ /* 0x000fc40000010049 */
        /* <DEDUP_REMOVED lines=11> */
[----:B------:R-:W-:Y:S01]  /*b960*/  MUFU.EX2 R73, R73 ;  /* 0x0000004900497308 */ /* 0x000fe20000000800 */
[----:B------:R-:W-:-:S01]  /*b970*/  FFMA.FTZ R27, R31, UR42, -R4 ;  /* 0x0000002a1f1b7c23 */ /* 0x000fc20008010804 */
[----:B------:R-:W-:Y:S01]  /*b980*/  FFMA.FTZ R68, R54, UR42, -R4 ;  /* 0x0000002a36447c23 */ /* 0x000fe20008010804 */
[----:B------:R-:W-:-:S01]  /*b990*/  FADD.FTZ R50, -R50, R9 ;  /* 0x0000000932327221 */ /* 0x000fc20000010100 */
[--C-:B------:R-:W-:Y:S01]  /*b9a0*/  FFMA.FTZ R31, R35, UR42, -R4.reuse ;  /* 0x0000002a231f7c23 */ /* 0x100fe20008010804 */
[----:B------:R-:W-:-:S01]  /*b9b0*/  FFMA.FTZ R54, R55, UR42, -R4 ;  /* 0x0000002a37367c23 */ /* 0x000fc20008010804 */
[----:B------:R-:W-:Y:S01]  /*b9c0*/  FFMA.FTZ R55, R62, UR42, -R4 ;  /* 0x0000002a3e377c23 */ /* 0x000fe20008010804 */
[----:B------:R-:W-:Y:S01]  /*b9d0*/  FMUL.FTZ R50, R50, UR42 ;  /* 0x0000002a32327c20 */ /* 0x000fe20008410000 */
[----:B------:R-:W-:Y:S01]  /*b9e0*/  MUFU.EX2 R10, R10 ;  /* 0x0000000a000a7308 */ /* 0x000fe20000000800 */
[----:B-1----:R-:W-:-:S01]  /*b9f0*/  FFMA.FTZ R62, R69, R3, R18 ;  /* 0x00000003453e7223 */ /* 0x002fc20000010012 */
[--C-:B------:R-:W-:Y:S01]  /*ba00*/  FFMA.FTZ R35, R39, UR42, -R4.reuse ;  /* 0x0000002a27237c23 */ /* 0x100fe20008010804 */
[----:B------:R-:W-:-:S01]  /*ba10*/  FFMA.FTZ R39, R43, UR42, -R4 ;  /* 0x0000002a2b277c23 */ /* 0x000fc20008010804 */
[--C-:B------:R-:W-:Y:S01]  /*ba20*/  FFMA.FTZ R43, R47, UR42, -R4.reuse ;  /* 0x0000002a2f2b7c23 */ /* 0x100fe20008010804 */
[----:B------:R-:W-:-:S01]  /*ba30*/  FFMA.FTZ R47, R51, UR42, -R4 ;  /* 0x0000002a332f7c23 */ /* 0x000fc20008010804 */
[--C-:B------:R-:W-:Y:S01]  /*ba40*/  FFMA.FTZ R51, R58, UR42, -R4.reuse ;  /* 0x0000002a3a337c23 */ /* 0x100fe20008010804 */
[----:B------:R-:W-:-:S01]  /*ba50*/  FFMA.FTZ R58, R59, UR42, -R4 ;  /* 0x0000002a3b3a7c23 */ /* 0x000fc20008010804 */
[----:B------:R-:W0:Y:S01]  /*ba60*/  MUFU.EX2 R50, R50 ;  /* 0x0000003200327308 */ /* 0x000e220000000800 */
[----:B------:R-:W-:-:S07]  /*ba70*/  FFMA.FTZ R86, R86, UR42, -R4 ;  /* 0x0000002a56567c23 */ /* 0x000fce0008010804 */
[----:B------:R-:W1:Y:S08]  /*ba80*/  MUFU.EX2 R26, R26 ;  /* 0x0000001a001a7308 */ /* 0x000e700000000800 */
[----:B------:R-:W2:Y:S01]  /*ba90*/  MUFU.EX2 R27, R27 ;  /* 0x0000001b001b7308 */ /* 0x000ea20000000800 */
[----:B0-----:R-:W-:-:S01]  /*baa0*/  FFMA.FTZ R3, R50, R2, R73 ;  /* 0x0000000232037223 */ /* 0x001fc20000010049 */
[----:B------:R-:W-:Y:S01]  /*bab0*/  FADD.FTZ R2, R13, R62 ;  /* 0x0000003e0d027221 */ /* 0x000fe20000010000 */
[----:B------:R-:W-:-:S02]  /*bac0*/  FFMA.FTZ R62, R63, UR42, -R4 ;  /* 0x0000002a3f3e7c23 */ /* 0x000fc40008010804 */
[----:B------:R-:W-:Y:S01]  /*bad0*/  FADD.FTZ R3, R10, R3 ;  /* 0x000000030a037221 */ /* 0x000fe20000010000 */
[----:B------:R-:W-:-:S02]  /*bae0*/  FADD.FTZ R59, R15, R2 ;  /* 0x000000020f3b7221 */ /* 0x000fc40000010000 */
[----:B------:R-:W0:Y:S01]  /*baf0*/  MUFU.EX2 R30, R30 ;  /* 0x0000001e001e7308 */ /* 0x000e220000000800 */
[----:B-1----:R-:W-:-:S07]  /*bb00*/  FADD.FTZ R2, R26, R3 ;  /* 0x000000031a027221 */ /* 0x002fce0000010000 */
[----:B------:R-:W1:Y:S01]  /*bb10*/  MUFU.EX2 R31, R31 ;  /* 0x0000001f001f7308 */ /* 0x000e620000000800 */
[----:B--2---:R-:W-:-:S07]  /*bb20*/  FADD.FTZ R3, R27, R2 ;  /* 0x000000021b037221 */ /* 0x004fce0000010000 */
[----:B------:R-:W2:Y:S01]  /*bb30*/  MUFU.EX2 R34, R34 ;  /* 0x0000002200227308 */ /* 0x000ea20000000800 */
[----:B0-----:R-:W-:-:S07]  /*bb40*/  FADD.FTZ R2, R30, R3 ;  /* 0x000000031e027221 */ /* 0x001fce0000010000 */
[----:B------:R0:W-:Y:S01]  /*bb50*/  MUFU.EX2 R9, R68 ;  /* 0x0000004400097308 */ /* 0x0001e20000000800 */
[----:B-1----:R-:W-:-:S07]  /*bb60*/  FADD.FTZ R3, R31, R2 ;  /* 0x000000021f037221 */ /* 0x002fce0000010000 */
[----:B------:R-:W1:Y:S01]  /*bb70*/  MUFU.EX2 R35, R35 ;  /* 0x0000002300237308 */ /* 0x000e620000000800 */
[----:B0-----:R-:W-:-:S01]  /*bb80*/  FADD.FTZ R68, R20, R59 ;  /* 0x0000003b14447221 */ /* 0x001fc20000010000 */
[----:B--2---:R-:W-:Y:S01]  /*bb90*/  FADD.FTZ R2, R34, R3 ;  /* 0x0000000322027221 */ /* 0x004fe20000010000 */
[----:B------:R-:W-:-:S01]  /*bba0*/  FFMA.FTZ R59, R66, UR42, -R4 ;  /* 0x0000002a423b7c23 */ /* 0x000fc20008010804 */
[----:B------:R-:W-:Y:S01]  /*bbb0*/  FFMA.FTZ R66, R67, UR42, -R4 ;  /* 0x0000002a43427c23 */ /* 0x000fe20008010804 */
[----:B------:R-:W-:-:S03]  /*bbc0*/  FADD.FTZ R63, R19, R68 ;  /* 0x00000044133f7221 */ /* 0x000fc60000010000 */
[----:B------:R-:W0:Y:S01]  /*bbd0*/  MUFU.EX2 R38, R38 ;  /* 0x0000002600267308 */ /* 0x000e220000000800 */
[----:B------:R-:W-:-:S04]  /*bbe0*/  FADD.FTZ R68, R22, R63 ;  /* 0x0000003f16447221 */ /* 0x000fc80000010000 */
[----:B------:R-:W-:-:S03]  /*bbf0*/  FADD.FTZ R63, R21, R68 ;  /* 0x00000044153f7221 */ /* 0x000fc60000010000 */
[----:B------:R-:W2:Y:S01]  /*bc00*/  MUFU.EX2 R39, R39 ;  /* 0x0000002700277308 */ /* 0x000ea20000000800 */
[----:B------:R-:W-:-:S01]  /*bc10*/  FADD.FTZ R68, R24, R63 ;  /* 0x0000003f18447221 */ /* 0x000fc20000010000 */
[----:B-1----:R-:W-:Y:S01]  /*bc20*/  FADD.FTZ R3, R35, R2 ;  /* 0x0000000223037221 */ /* 0x002fe20000010000 */
[----:B------:R-:W-:-:S02]  /*bc30*/  FFMA.FTZ R63, R70, UR42, -R4 ;  /* 0x0000002a463f7c23 */ /* 0x000fc40008010804 */
[----:B------:R-:W-:Y:S01]  /*bc40*/  FADD.FTZ R67, R23, R68 ;  /* 0x0000004417437221 */ /* 0x000fe20000010000 */
[----:B------:R-:W-:-:S02]  /*bc50*/  FFMA.FTZ R68, R71, UR42, -R4 ;  /* 0x0000002a47447c23 */ /* 0x000fc40008010804 */
[----:B------:R-:W1:Y:S01]  /*bc60*/  MUFU.EX2 R42, R42 ;  /* 0x0000002a002a7308 */ /* 0x000e620000000800 */
[----:B0-----:R-:W-:-:S01]  /*bc70*/  FADD.FTZ R2, R38, R3 ;  /* 0x0000000326027221 */ /* 0x001fc20000010000 */
[----:B------:R-:W-:-:S04]  /*bc80*/  FADD.FTZ R70, R28, R67 ;  /* 0x000000431c467221 */ /* 0x000fc80000010000 */
[----:B------:R-:W-:Y:S02]  /*bc90*/  FADD.FTZ R67, R25, R70 ;  /* 0x0000004619437221 */ /* 0x000fe40000010000 */
[----:B------:R-:W0:Y:S01]  /*bca0*/  MUFU.EX2 R43, R43 ;  /* 0x0000002b002b7308 */ /* 0x000e220000000800 */
[----:B--2---:R-:W-:-:S01]  /*bcb0*/  FADD.FTZ R3, R39, R2 ;  /* 0x0000000227037221 */ /* 0x004fc20000010000 */
[----:B------:R-:W-:Y:S01]  /*bcc0*/  FADD.FTZ R70, R32, R67 ;  /* 0x0000004320467221 */ /* 0x000fe20000010000 */
[----:B------:R-:W-:-:S03]  /*bcd0*/  FFMA.FTZ R67, R74, UR42, -R4 ;  /* 0x0000002a4a437c23 */ /* 0x000fc60008010804 */
[----:B------:R-:W-:Y:S01]  /*bce0*/  FADD.FTZ R71, R29, R70 ;  /* 0x000000461d477221 */ /* 0x000fe20000010000 */
[----:B------:R-:W-:-:S01]  /*bcf0*/  FFMA.FTZ R70, R75, UR42, -R4 ;  /* 0x0000002a4b467c23 */ /* 0x000fc20008010804 */
[----:B------:R-:W2:Y:S01]  /*bd00*/  MUFU.EX2 R46, R46 ;  /* 0x0000002e002e7308 */ /* 0x000ea20000000800 */
[----:B-1----:R-:W-:-:S01]  /*bd10*/  FADD.FTZ R2, R42, R3 ;  /* 0x000000032a027221 */ /* 0x002fc20000010000 */
[----:B------:R-:W-:-:S06]  /*bd20*/  FADD.FTZ R72, R36, R71 ;  /* 0x0000004724487221 */ /* 0x000fcc0000010000 */
[----:B------:R-:W1:Y:S01]  /*bd30*/  MUFU.EX2 R47, R47 ;  /* 0x0000002f002f7308 */ /* 0x000e620000000800 */
[----:B0-----:R-:W-:-:S07]  /*bd40*/  FADD.FTZ R3, R43, R2 ;  /* 0x000000022b037221 */ /* 0x001fce0000010000 */
[----:B------:R-:W0:Y:S01]  /*bd50*/  MUFU.EX2 R54, R54 ;  /* 0x0000003600367308 */ /* 0x000e220000000800 */
[----:B--2---:R-:W-:-:S01]  /*bd60*/  FADD.FTZ R2, R46, R3 ;  /* 0x000000032e027221 */ /* 0x004fc20000010000 */
[----:B------:R-:W-:-:S06]  /*bd70*/  FADD.FTZ R3, R33, R72 ;  /* 0x0000004821037221 */ /* 0x000fcc0000010000 */
[----:B------:R-:W2:Y:S01]  /*bd80*/  MUFU.EX2 R51, R51 ;  /* 0x0000003300337308 */ /* 0x000ea20000000800 */
[----:B-1----:R-:W-:-:S04]  /*bd90*/  FADD.FTZ R2, R47, R2 ;  /* 0x000000022f027221 */ /* 0x002fc80000010000 */
[----:B------:R-:W-:Y:S01]  /*bda0*/  FADD.FTZ R71, R9, R2 ;  /* 0x0000000209477221 */ /* 0x000fe20000010000 */
[----:B------:R-:W-:-:S02]  /*bdb0*/  FADD.FTZ R2, R40, R3 ;  /* 0x0000000328027221 */ /* 0x000fc40000010000 */
[----:B------:R-:W1:Y:S01]  /*bdc0*/  MUFU.EX2 R58, R58 ;  /* 0x0000003a003a7308 */ /* 0x000e620000000800 */
[----:B0-----:R-:W-:-:S01]  /*bdd0*/  FADD.FTZ R72, R54, R71 ;  /* 0x0000004736487221 */ /* 0x001fc20000010000 */
[----:B------:R-:W-:Y:S01]  /*bde0*/  FADD.FTZ R3, R37, R2 ;  /* 0x0000000225037221 */ /* 0x000fe20000010000 */
[----:B------:R-:W-:-:S03]  /*bdf0*/  FFMA.FTZ R71, R78, UR42, -R4 ;  /* 0x0000002a4e477c23 */ /* 0x000fc60008010804 */
[----:B------:R-:W-:Y:S02]  /*be00*/  FADD.FTZ R2, R14, R3 ;  /* 0x000000030e027221 */ /* 0x000fe40000010000 */
[----:B------:R-:W0:Y:S01]  /*be10*/  MUFU.EX2 R55, R55 ;  /* 0x0000003700377308 */ /* 0x000e220000000800 */
[----:B--2---:R-:W-:-:S01]  /*be20*/  FADD.FTZ R75, R51, R72 ;  /* 0x00000048334b7221 */ /* 0x004fc20000010000 */
[----:B------:R-:W-:Y:S01]  /*be30*/  FADD.FTZ R3, R41, R2 ;  /* 0x0000000229037221 */ /* 0x000fe20000010000 */
[----:B------:R-:W-:-:S03]  /*be40*/  FFMA.FTZ R72, R79, UR42, -R4 ;  /* 0x0000002a4f487c23 */ /* 0x000fc60008010804 */
[----:B------:R-:W-:Y:S02]  /*be50*/  FADD.FTZ R3, R16, R3 ;  /* 0x0000000310037221 */ /* 0x000fe40000010000 */
[----:B------:R-:W2:Y:S01]  /*be60*/  MUFU.EX2 R62, R62 ;  /* 0x0000003e003e7308 */ /* 0x000ea20000000800 */
[----:B-1----:R-:W-:-:S07]  /*be70*/  FADD.FTZ R74, R58, R75 ;  /* 0x0000004b3a4a7221 */ /* 0x002fce0000010000 */
[----:B------:R-:W1:Y:S01]  /*be80*/  MUFU.EX2 R44, R44 ;  /* 0x0000002c002c7308 */ /* 0x000e620000000800 */
[----:B0-----:R-:W-:-:S01]  /*be90*/  FADD.FTZ R75, R55, R74 ;  /* 0x0000004a374b7221 */ /* 0x001fc20000010000 */
[----:B------:R-:W-:-:S06]  /*bea0*/  FFMA.FTZ R74, R82, UR42, -R4 ;  /* 0x0000002a524a7c23 */ /* 0x000fcc0008010804 */
[----:B------:R-:W0:Y:S01]  /*beb0*/  MUFU.EX2 R59, R59 ;  /* 0x0000003b003b7308 */ /* 0x000e220000000800 */
[----:B--2---:R-:W-:-:S01]  /*bec0*/  FADD.FTZ R2, R62, R75 ;  /* 0x0000004b3e027221 */ /* 0x004fc20000010000 */
[--C-:B------:R-:W-:Y:S01]  /*bed0*/  FFMA.FTZ R75, R83, UR42, -R4.reuse ;  /* 0x0000002a534b7c23 */ /* 0x100fe20008010804 */
[----:B------:R-:W-:-:S05]  /*bee0*/  FFMA.FTZ R4, R87, UR42, -R4 ;  /* 0x0000002a57047c23 */ /* 0x000fca0008010804 */
        /* <DEDUP_REMOVED lines=43> */
[----:B-1----:R-:W-:-:S01]  /*c1a0*/  FADD.FTZ R76, R79, R76 ;  /* 0x0000004c4f4c7221 */ /* 0x002fc20000010000 */
[----:B0-----:R-:W-:-:S03]  /*c1b0*/  FADD.FTZ R3, R65, R2 ;  /* 0x0000000241037221 */ /* 0x001fc60000010000 */
[----:B--2---:R-:W-:Y:S01]  /*c1c0*/  FADD.FTZ R2, R4, R76 ;  /* 0x0000004c04027221 */ /* 0x004fe20000010000 */
[----:B------:R-:W-:Y:S06]  /*c1d0*/  @!P0 BRA `(.L_x_839) ;  /* 0x0000000000048947 */ /* 0x000fec0003800000 */
[----:B------:R-:W-:Y:S01]  /*c1e0*/  BPT.TRAP 0x1 ;  /* 0x000000040000795c */ /* 0x000fe20000300000 */
.L_x_839:
        /* <DEDUP_REMOVED lines=34> */
[-C--:B------:R-:W-:Y:S01]  /*c410*/  FMUL.FTZ R112, R112, R69.reuse ;  /* 0x0000004570707220 */ /* 0x080fe20000410000 */
        /* <DEDUP_REMOVED lines=55> */
.L_x_821:
[----:B------:R-:W-:Y:S06]  /*c790*/  BAR.ARV 0x8, 0x200 ;  /* 0x0208000000007b1d */ /* 0x000fec0000002000 */
[----:B------:R-:W-:Y:S05]  /*c7a0*/  @!P0 BRA `(.L_x_841) ;  /* 0x0000000000048947 */ /* 0x000fea0003800000 */
[----:B------:R-:W-:Y:S01]  /*c7b0*/  BPT.TRAP 0x1 ;  /* 0x000000040000795c */ /* 0x000fe20000300000 */
.L_x_841:
[----:B------:R-:W-:Y:S01]  /*c7c0*/  ULEA UR18, UR7, UR45, 0x3 ;  /* 0x0000002d07127291 */ /* 0x000fe2000f8e183f */
[----:B------:R-:W-:-:S05]  /*c7d0*/  IMAD.U32 R4, RZ, RZ, UR4 ;  /* 0x00000004ff047e24 */ /* 0x000fca000f8e00ff */
[----:B------:R-:W-:-:S04]  /*c7e0*/  SHF.L.U32 R4, R4, 0x1f, RZ ;  /* 0x0000001f04047819 */ /* 0x000fc800000006ff */
[----:B------:R0:W1:Y:S01]  /*c7f0*/  SYNCS.PHASECHK.TRANS64.TRYWAIT P1, [UR18+0x17050], R4 ;  /* 0x01705004ff0075a7 */ /* 0x0000620008020152 */
[----:B------:R-:W-:Y:S05]  /*c800*/  @!P0 BRA `(.L_x_842) ;  /* 0x0000000000048947 */ /* 0x000fea0003800000 */
[----:B------:R-:W-:Y:S01]  /*c810*/  BPT.TRAP 0x1 ;  /* 0x000000040000795c */ /* 0x000fe20000300000 */
.L_x_842:
[----:B-1----:R-:W-:Y:S05]  /*c820*/  @P1 BRA `(.L_x_843) ;  /* 0x0000000000081947 */ /* 0x002fea0003800000 */
[----:B------:R-:W1:Y:S02]  /*c830*/  SYNCS.PHASECHK.TRANS64.TRYWAIT P1, [UR18+0x17050], R4 ;  /* 0x01705004ff0075a7 */ /* 0x000e640008020152 */
[----:B-1----:R-:W-:Y:S05]  /*c840*/  @!P1 BRA `(.L_x_844) ;  /* 0x0000006c00149947 */ /* 0x002fea0003800000 */
.L_x_843:
[----:B------:R-:W-:Y:S01]  /*c850*/  ULDC.64 UR12, c[0x0][0x9a0] ;  /* 0x00026800000c7ab9 */ /* 0x000fe20000000a00 */
[----:B------:R-:W-:Y:S01]  /*c860*/  UIADD3 UR45, UR45, 0x400, URZ ;  /* 0x000004002d2d7890 */ /* 0x000fe2000fffe03f */
[----:B------:R-:W-:Y:S01]  /*c870*/  WARPGROUP.ARRIVE ;  /* 0x00000000000079c5 */ /* 0x000fe20000000000 */
[----:B------:R-:W-:Y:S01]  /*c880*/  UISETP.NE.U32.AND UP0, UPT, UR12, URZ, UPT ;  /* 0x0000003f0c00728c */ /* 0x000fe2000bf05070 */
[----:B------:R-:W-:Y:S01]  /*c890*/  IMAD.MOV.U32 R6, RZ, RZ, 0x3f800000 ;  /* 0x3f800000ff067424 */ /* 0x000fe200078e00ff */
[----:B------:R-:W-:Y:S02]  /*c8a0*/  USHF.R.U32.HI UR45, URZ, 0x4, UR45 ;  /* 0x000000043f2d7899 */ /* 0x000fe4000801162d */
[----:B------:R-:W-:Y:S02]  /*c8b0*/  UISETP.NE.AND.EX UP0, UPT, UR13, URZ, UPT, UP0 ;  /* 0x0000003f0d00728c */ /* 0x000fe4000bf05300 */
[----:B------:R-:W-:Y:S01]  /*c8c0*/  ULOP3.LUT UR45, UR45, 0x3fff, URZ, 0xc0, !UPT ;  /* 0x00003fff2d2d7892 */ /* 0x000fe2000f8ec03f */
[----:B------:R-:W-:-:S03]  /*c8d0*/  UMOV UR15, 0x40000040 ;  /* 0x40000040000f7882 */ /* 0x000fc60000000000 */
[----:B------:R-:W-:Y:S01]  /*c8e0*/  ULOP3.LUT UR45, UR45, 0x10000, URZ, 0xfc, !UPT ;  /* 0x000100002d2d7892 */ /* 0x000fe2000f8efc3f */
[----:B------:R-:W-:-:S04]  /*c8f0*/  PLOP3.LUT P1, PT, PT, PT, UP0, 0x80, 0x0 ;  /* 0x000000000000781c */ /* 0x000fc80003f2f008 */
[----:B------:R-:W-:Y:S01]  /*c900*/  @UP0 ULDC.64 UR10, c[0x0][0x9c8] ;  /* 0x00027200000a0ab9 */ /* 0x000fe20000000a00 */
[----:B------:R-:W-:Y:S02]  /*c910*/  @UP0 USHF.R.S32.HI UR14, URZ, 0x1f, UR40 ;  /* 0x0000001f3f0e0899 */ /* 0x000fe40008011428 */
[----:B------:R-:W-:Y:S01]  /*c920*/  @UP0 UIMAD UR4, UR41, UR10, URZ ;  /* 0x0000000a290402a4 */ /* 0x000fe2000f8e023f */
[----:B------:R-:W-:Y:S01]  /*c930*/  @UP0 ULDC.64 UR16, c[0x0][0x9d0] ;  /* 0x0002740000100ab9 */ /* 0x000fe20000000a00 */
[----:B------:R-:W-:Y:S02]  /*c940*/  @UP0 UIMAD.WIDE.U32 UR8, UR39, UR10, URZ ;  /* 0x0000000a270802a5 */ /* 0x000fe4000f8e003f */
[----:B------:R-:W-:Y:S02]  /*c950*/  @UP0 UIMAD UR6, UR39, UR11, UR4 ;  /* 0x0000000b270602a4 */ /* 0x000fe4000f8e0204 */
[----:B------:R-:W-:Y:S02]  /*c960*/  UIMAD UR4, UR7, 0x300, UR45 ;  /* 0x00000300070478a4 */ /* 0x000fe4000f8e022d */
[----:B------:R-:W-:-:S02]  /*c970*/  @UP0 UIMAD UR10, UR14, UR16, URZ ;  /* 0x000000100e0a02a4 */ /* 0x000fc4000f8e023f */
[----:B------:R-:W-:Y:S02]  /*c980*/  @UP0 UIADD3 UR7, UR9, UR6, URZ ;  /* 0x0000000609070290 */ /* 0x000fe4000fffe03f */
[----:B------:R-:W-:Y:S01]  /*c990*/  @UP0 UIMAD UR10, UR40, UR17, UR10 ;  /* 0x00000011280a02a4 */ /* 0x000fe2000f8e020a */
[----:B------:R-:W-:Y:S01]  /*c9a0*/  UMOV UR14, UR4 ;  /* 0x00000004000e7c82 */ /* 0x000fe20008000000 */
[----:B------:R-:W-:Y:S01]  /*c9b0*/  @UP0 UMOV UR6, UR8 ;  /* 0x0000000800060c82 */ /* 0x000fe20008000000 */
        /* <DEDUP_REMOVED lines=59> */
.L_x_845:
        /* <DEDUP_REMOVED lines=52> */
.L_x_767:
[----:B------:R-:W-:Y:S05]  /*d0b0*/  @P0 BRA `(.L_x_846) ;  /* 0x0000001800ec0947 */ /* 0x000fea0003800000 */
[----:B------:R-:W0:Y:S01]  /*d0c0*/  S2R R9, SR_TID.X ;  /* 0x0000000000097919 */ /* 0x000e220000002100 */
[----:B------:R-:W-:Y:S01]  /*d0d0*/  ULDC.64 UR4, c[0x4][0x38] ;  /* 0x01000e0000047ab9 */ /* 0x000fe20000000a00 */
[----:B------:R-:W1:Y:S01]  /*d0e0*/  LDC R46, c[0x0][0xbe8] ;  /* 0x0002fa00ff2e7b82 */ /* 0x000e620000000800 */
[----:B------:R-:W-:Y:S01]  /*d0f0*/  ULDC.64 UR8, c[0x0][0xbd0] ;  /* 0x0002f40000087ab9 */ /* 0x000fe20000000a00 */
[----:B------:R-:W-:Y:S01]  /*d100*/  USHF.R.S32.HI UR7, URZ, 0x1f, UR40 ;  /* 0x0000001f3f077899 */ /* 0x000fe20008011428 */
[----:B------:R-:W-:-:S05]  /*d110*/  ULDC.64 UR10, c[0x0][0xb38] ;  /* 0x0002ce00000a7ab9 */ /* 0x000fca0000000a00 */
[----:B------:R-:W2:Y:S01]  /*d120*/  LDC R72, c[0x0][0xc50] ;  /* 0x00031400ff487b82 */ /* 0x000ea20000000800 */
[----:B0-----:R-:W-:-:S05]  /*d130*/  IMAD.SHL.U32 R7, R9, 0x4, RZ ;  /* 0x0000000409077824 */ /* 0x001fca00078e00ff */
[----:B------:R-:W-:Y:S02]  /*d140*/  LOP3.LUT R7, R7, 0xc, RZ, 0xc0, !PT ;  /* 0x0000000c07077812 */ /* 0x000fe400078ec0ff */
[----:B------:R-:W-:Y:S02]  /*d150*/  BAR.SYNC.DEFER_BLOCKING 0x1, 0x180 ;  /* 0x0046000000007b1d */ /* 0x000fe40000010000 */
[----:B------:R-:W-:-:S05]  /*d160*/  IADD3 R12, P0, R7, UR4, RZ ;  /* 0x00000004070c7c10 */ /* 0x000fca000ff1e0ff */
[----:B------:R-:W-:-:S05]  /*d170*/  IMAD.X R13, RZ, RZ, UR5, P0 ;  /* 0x00000005ff0d7e24 */ /* 0x000fca00080e06ff */
[----:B------:R0:W3:Y:S01]  /*d180*/  LDG.E.CONSTANT R12, desc[UR36][R12.64] ;  /* 0x000000240c0c7981 */ /* 0x0000e2000c1e9900 */
[----:B------:R-:W-:Y:S01]  /*d190*/  LOP3.LUT P0, R7, R9, 0x3, RZ, 0xc0, !PT ;  /* 0x0000000309077812 */ /* 0x000fe2000780c0ff */
[----:B------:R-:W-:Y:S01]  /*d1a0*/  UIMAD.WIDE.U32 UR4, UR40, UR8, URZ ;  /* 0x00000008280472a5 */ /* 0x000fe2000f8e003f */
[----:B-1----:R-:W-:Y:S01]  /*d1b0*/  ISETP.NE.AND P2, PT, R46, 0x1, PT ;  /* 0x000000012e00780c */ /* 0x002fe20003f45270 */
[----:B------:R-:W-:Y:S01]  /*d1c0*/  UIMAD UR6, UR7, UR8, URZ ;  /* 0x00000008070672a4 */ /* 0x000fe2000f8e023f */
[----:B------:R-:W-:Y:S01]  /*d1d0*/  ISETP.EQ.OR P0, PT, R7, 0x3, !P0 ;  /* 0x000000030700780c */ /* 0x000fe20004702670 */
[----:B------:R-:W-:Y:S01]  /*d1e0*/  UIMAD UR8, UR7, UR10, URZ ;  /* 0x0000000a070872a4 */ /* 0x000fe2000f8e023f */
[----:B------:R-:W-:Y:S01]  /*d1f0*/  BSSY B0, `(.L_x_847) ;  /* 0x0000145000007945 */ /* 0x000fe20003800000 */
[----:B------:R-:W-:Y:S01]  /*d200*/  IMAD.U32 R26, RZ, RZ, UR4 ;  /* 0x00000004ff1a7e24 */ /* 0x000fe2000f8e00ff */
[----:B------:R-:W-:Y:S01]  /*d210*/  SEL R73, R3, R0, P0 ;  /* 0x0000000003497207 */ /* 0x000fe20000000000 */
[----:B------:R-:W-:Y:S01]  /*d220*/  UIMAD UR9, UR40, UR9, UR6 ;  /* 0x00000009280972a4 */ /* 0x000fe2000f8e0206 */
[----:B------:R-:W-:Y:S01]  /*d230*/  SEL R3, R0, R3, P0 ;  /* 0x0000000300037207 */ /* 0x000fe20000000000 */
[----:B------:R-:W-:Y:S01]  /*d240*/  VIADD R0, R9, 0xffffff80 ;  /* 0xffffff8009007836 */ /* 0x000fe20000000000 */
[----:B------:R-:W-:Y:S01]  /*d250*/  SEL R55, R15, R6, P0 ;  /* 0x000000060f377207 */ /* 0x000fe20000000000 */
[----:B------:R-:W2:Y:S01]  /*d260*/  S2UR UR4, SR_CTAID.Y ;  /* 0x00000000000479c3 */ /* 0x000ea20000002600 */
[----:B------:R-:W-:Y:S01]  /*d270*/  SEL R15, R6, R15, P0 ;  /* 0x0000000f060f7207 */ /* 0x000fe20000000000 */
[----:B------:R-:W-:Y:S01]  /*d280*/  UIADD3 UR9, UR5, UR9, URZ ;  /* 0x0000000905097290 */ /* 0x000fe2000fffe03f */
[----:B------:R-:W-:Y:S01]  /*d290*/  SHF.R.S32.HI R23, RZ, 0x1f, R0 ;  /* 0x0000001fff177819 */ /* 0x000fe20000011400 */
[----:B------:R-:W-:Y:S01]  /*d2a0*/  UIMAD.WIDE.U32 UR6, UR40, UR10, URZ ;  /* 0x0000000a280672a5 */ /* 0x000fe2000f8e003f */
[----:B------:R-:W-:Y:S01]  /*d2b0*/  SEL R57, R5, R8, P0 ;  /* 0x0000000805397207 */ /* 0x000fe20000000000 */
[----:B------:R-:W-:Y:S01]  /*d2c0*/  UIMAD UR8, UR40, UR11, UR8 ;  /* 0x0000000b280872a4 */ /* 0x000fe2000f8e0208 */
[----:B------:R-:W-:Y:S01]  /*d2d0*/  LEA.HI R6, R23, R0, RZ, 0x7 ;  /* 0x0000000017067211 */ /* 0x000fe200078f38ff */
[----:B------:R-:W1:Y:S01]  /*d2e0*/  @P2 LDC R70, c[0x0][0xbec] ;  /* 0x0002fb00ff462b82 */ /* 0x000e620000000800 */
[----:B------:R-:W-:Y:S01]  /*d2f0*/  SEL R5, R8, R5, P0 ;  /* 0x0000000508057207 */ /* 0x000fe20000000000 */
[----:B------:R-:W-:Y:S01]  /*d300*/  UIADD3 UR8, UR7, UR8, URZ ;  /* 0x0000000807087290 */ /* 0x000fe2000fffe03f */
[----:B------:R-:W-:Y:S01]  /*d310*/  LOP3.LUT R7, R6, 0xffffff80, RZ, 0xc0, !PT ;  /* 0xffffff8006077812 */ /* 0x000fe200078ec0ff */
[----:B------:R-:W-:Y:S01]  /*d320*/  IMAD.U32 R35, RZ, RZ, UR7 ;  /* 0x00000007ff237e24 */ /* 0x000fe2000f8e00ff */
[----:B------:R-:W-:Y:S01]  /*d330*/  SEL R69, R47, R10, P0 ;  /* 0x0000000a2f457207 */ /* 0x000fe20000000000 */
[----:B------:R-:W-:Y:S01]  /*d340*/  IMAD.U32 R34, RZ, RZ, UR6 ;  /* 0x00000006ff227e24 */ /* 0x000fe2000f8e00ff */
[----:B------:R-:W-:Y:S01]  /*d350*/  LEA.HI R23, R23, R0, RZ, 0x2 ;  /* 0x0000000017177211 */ /* 0x000fe200078f10ff */
[----:B------:R-:W-:Y:S01]  /*d360*/  IMAD.IADD R40, R0, 0x1, -R7 ;  /* 0x0000000100287824 */ /* 0x000fe200078e0a07 */
[----:B------:R-:W-:Y:S01]  /*d370*/  SHF.R.S32.HI R8, RZ, 0x7, R6 ;  /* 0x00000007ff087819 */ /* 0x000fe20000011406 */
[----:B------:R-:W4:Y:S01]  /*d380*/  @P2 LDC R74, c[0x0][0xbec] ;  /* 0x0002fb00ff4a2b82 */ /* 0x000f220000000800 */
[----:B------:R-:W-:Y:S01]  /*d390*/  SEL R47, R10, R47, P0 ;  /* 0x0000002f0a2f7207 */ /* 0x000fe20000000000 */
[----:B------:R-:W-:Y:S01]  /*d3a0*/  IMAD.U32 R35, RZ, RZ, UR8 ;  /* 0x00000008ff237e24 */ /* 0x000fe2000f8e00ff */
[----:B------:R-:W-:Y:S01]  /*d3b0*/  SHF.R.S32.HI R25, RZ, 0x1f, R40 ;  /* 0x0000001fff197819 */ /* 0x000fe20000011428 */
[----:B------:R-:W-:Y:S01]  /*d3c0*/  IMAD.HI R6, R8, 0x55555556, RZ ;  /* 0x5555555608067827 */ /* 0x000fe200078e02ff */
[----:B------:R-:W-:Y:S01]  /*d3d0*/  SEL R67, R51, R16, P0 ;  /* 0x0000001033437207 */ /* 0x000fe20000000000 */
[----:B------:R-:W-:Y:S01]  /*d3e0*/  ULDC.64 UR6, c[0x0][0xb48] ;  /* 0x0002d20000067ab9 */ /* 0x000fe20000000a00 */
[----:B------:R-:W-:-:S02]  /*d3f0*/  LEA.HI R10, R25, R40, RZ, 0x2 ;  /* 0x00000028190a7211 */ /* 0x000fc400078f10ff */
[----:B------:R-:W-:Y:S02]  /*d400*/  LOP3.LUT R23, R23, 0xfffffffc, RZ, 0xc0, !PT ;  /* 0xfffffffc17177812 */ /* 0x000fe400078ec0ff */
[----:B------:R-:W-:Y:S02]  /*d410*/  SEL R51, R16, R51, P0 ;  /* 0x0000003310337207 */ /* 0x000fe40000000000 */
[--C-:B------:R-:W-:Y:S01]  /*d420*/  SHF.R.S32.HI R16, RZ, 0x2, R10.reuse ;  /* 0x00000002ff107819 */ /* 0x100fe2000001140a */
[----:B------:R-:W-:Y:S01]  /*d430*/  IMAD.IADD R20, R0, 0x1, -R23 ;  /* 0x0000000100147824 */ /* 0x000fe200078e0a17 */
[----:B------:R-:W-:Y:S02]  /*d440*/  SHF.R.S32.HI R27, RZ, 0x1f, R10 ;  /* 0x0000001fff1b7819 */ /* 0x000fe4000001140a */
[----:B------:R-:W-:Y:S02]  /*d450*/  LEA.HI R23, R6, R6, RZ, 0x1 ;  /* 0x0000000606177211 */ /* 0x000fe400078f08ff */
[----:B------:R-:W-:Y:S01]  /*d460*/  LEA.HI R27, R27, R16, RZ, 0x3 ;  /* 0x000000101b1b7211 */ /* 0x000fe200078f18ff */
[----:B------:R-:W5:Y:S01]  /*d470*/  S2R R6, SR_CTAID.X ;  /* 0x0000000000067919 */ /* 0x000f620000002500 */
[----:B------:R-:W-:-:S02]  /*d480*/  SEL R61, R135, R134, P0 ;  /* 0x00000086873d7207 */ /* 0x000fc40000000000 */
[----:B------:R-:W-:Y:S01]  /*d490*/  LOP3.LUT R33, R27, 0xfffffff8, RZ, 0xc0, !PT ;  /* 0xfffffff81b217812 */ /* 0x000fe200078ec0ff */
[----:B------:R-:W-:Y:S01]  /*d4a0*/  IMAD R27, R23, -0x3, R8 ;  /* 0xfffffffd171b7824 */ /* 0x000fe200078e0208 */
[----:B------:R-:W-:Y:S02]  /*d4b0*/  LEA.HI R8, R20, R20, RZ, 0x1 ;  /* 0x0000001414087211 */ /* 0x000fe400078f08ff */
[----:B------:R-:W-:Y:S01]  /*d4c0*/  SEL R31, R98, R99, P0 ;  /* 0x00000063621f7207 */ /* 0x000fe20000000000 */
[----:B------:R-:W-:Y:S01]  /*d4d0*/  IMAD.IADD R0, R16, 0x1, -R33 ;  /* 0x0000000110007824 */ /* 0x000fe200078e0a21 */
[----:B------:R-:W-:Y:S02]  /*d4e0*/  LOP3.LUT R33, R8, 0x1ffffffe, RZ, 0xc0, !PT ;  /* 0x1ffffffe08217812 */ /* 0x000fe400078ec0ff */
[----:B------:R-:W-:Y:S02]  /*d4f0*/  SEL R21, R110, R111, P0 ;  /* 0x0000006f6e157207 */ /* 0x000fe40000000000 */
[----:B------:R-:W-:Y:S01]  /*d500*/  SEL R19, R14, R93, P0 ;  /* 0x0000005d0e137207 */ /* 0x000fe20000000000 */
[----:B------:R-:W-:Y:S01]  /*d510*/  IMAD.IADD R45, R20, 0x1, -R33 ;  /* 0x00000001142d7824 */ /* 0x000fe200078e0a21 */
[----:B------:R-:W-:-:S02]  /*d520*/  SEL R33, R134, R135, P0 ;  /* 0x0000008786217207 */ /* 0x000fc40000000000 */
[----:B------:R-:W-:Y:S02]  /*d530*/  SEL R14, R93, R14, P0 ;  /* 0x0000000e5d0e7207 */ /* 0x000fe40000000000 */
[----:B------:R-:W-:Y:S02]  /*d540*/  LOP3.LUT R75, R10, 0x7ffffffc, RZ, 0xc0, !PT ;  /* 0x7ffffffc0a4b7812 */ /* 0x000fe400078ec0ff */
[----:B------:R-:W-:Y:S02]  /*d550*/  LEA.HI R25, R25, R40, RZ, 0x5 ;  /* 0x0000002819197211 */ /* 0x000fe400078f28ff */
[----:B------:R-:W-:Y:S02]  /*d560*/  SEL R59, R108, R109, P0 ;  /* 0x0000006d6c3b7207 */ /* 0x000fe40000000000 */
[----:B------:R-:W-:Y:S02]  /*d570*/  SEL R18, R109, R108, P0 ;  /* 0x0000006c6d127207 */ /* 0x000fe40000000000 */
[----:B------:R-:W-:-:S02]  /*d580*/  SHF.R.S32.HI R25, RZ, 0x5, R25 ;  /* 0x00000005ff197819 */ /* 0x000fc40000011419 */
[----:B------:R-:W-:Y:S02]  /*d590*/  SEL R43, R58, R117, P0 ;  /* 0x000000753a2b7207 */ /* 0x000fe40000000000 */
[----:B------:R-:W-:Y:S01]  /*d5a0*/  SEL R65, R104, R105, P0 ;  /* 0x0000006968417207 */ /* 0x000fe20000000000 */
[----:B------:R-:W-:Y:S01]  /*d5b0*/  IMAD R0, R25, 0x10, R0 ;  /* 0x0000001019007824 */ /* 0x000fe200078e0200 */
[----:B------:R-:W-:Y:S02]  /*d5c0*/  SEL R17, R113, R112, P0 ;  /* 0x0000007071117207 */ /* 0x000fe40000000000 */
[----:B------:R-:W-:Y:S01]  /*d5d0*/  SEL R58, R117, R58, P0 ;  /* 0x0000003a753a7207 */ /* 0x000fe20000000000 */
[----:B------:R-:W-:Y:S01]  /*d5e0*/  IMAD R0, R27, 0x40, R0 ;  /* 0x000000401b007824 */ /* 0x000fe200078e0200 */
[----:B------:R-:W-:Y:S01]  /*d5f0*/  SEL R49, R124, R125, P0 ;  /* 0x0000007d7c317207 */ /* 0x000fe20000000000 */
[----:B------:R-:W-:Y:S01]  /*d600*/  IMAD.U32 R27, RZ, RZ, UR5 ;  /* 0x00000005ff1b7e24 */ /* 0x000fe2000f8e00ff */
[----:B------:R-:W-:Y:S01]  /*d610*/  SEL R53, R132, R133, P0 ;  /* 0x0000008584357207 */ /* 0x000fe20000000000 */
[--C-:B------:R-:W-:Y:S01]  /*d620*/  IMAD R45, R45, 0x8, R0.reuse ;  /* 0x000000082d2d7824 */ /* 0x100fe200078e0200 */
[----:B------:R-:W-:Y:S01]  /*d630*/  SEL R29, R90, R91, P0 ;  /* 0x0000005b5a1d7207 */ /* 0x000fe20000000000 */
[----:B-----5:R-:W-:Y:S01]  /*d640*/  IMAD R54, R6, 0xc0, R0 ;  /* 0x000000c006367824 */ /* 0x020fe200078e0200 */
[----:B------:R-:W-:Y:S01]  /*d650*/  SEL R63, R94, R95, P0 ;  /* 0x0000005f5e3f7207 */ /* 0x000fe20000000000 */
[----:B------:R-:W-:Y:S01]  /*d660*/  IMAD R45, R6, 0xc0, R45 ;  /* 0x000000c0062d7824 */ /* 0x000fe200078e022d */
[----:B------:R-:W-:Y:S01]  /*d670*/  SEL R41, R102, R103, P0 ;  /* 0x0000006766297207 */ /* 0x000fe20000000000 */
[----:B------:R-:W-:Y:S01]  /*d680*/  IMAD.U32 R27, RZ, RZ, UR9 ;  /* 0x00000009ff1b7e24 */ /* 0x000fe2000f8e00ff */
[----:B------:R-:W-:Y:S01]  /*d690*/  SEL R11, R106, R107, P0 ;  /* 0x0000006b6a0b7207 */ /* 0x000fe20000000000 */
[----:B----4-:R-:W-:Y:S01]  /*d6a0*/  @P2 IMAD.HI.U32 R74, R45, R74, RZ ;  /* 0x0000004a2d4a2227 */ /* 0x010fe200078e00ff */
[----:B------:R-:W-:Y:S01]  /*d6b0*/  SEL R9, R114, R115, P0 ;  /* 0x0000007372097207 */ /* 0x000fe20000000000 */
[----:B------:R-:W-:Y:S01]  /*d6c0*/  ULDC.64 UR8, c[0x0][0xb28] ;  /* 0x0002ca0000087ab9 */ /* 0x000fe20000000a00 */
[----:B------:R-:W-:-:S02]  /*d6d0*/  SEL R39, R118, R119, P0 ;  /* 0x0000007776277207 */ /* 0x000fc40000000000 */
[----:B------:R-:W-:Y:S02]  /*d6e0*/  SEL R7, R122, R123, P0 ;  /* 0x0000007b7a077207 */ /* 0x000fe40000000000 */
[----:B------:R-:W-:Y:S02]  /*d6f0*/  SEL R37, R126, R127, P0 ;  /* 0x0000007f7e257207 */ /* 0x000fe40000000000 */
[----:B------:R-:W-:Y:S02]  /*d700*/  SEL R25, R130, R131, P0 ;  /* 0x0000008382197207 */ /* 0x000fe40000000000 */
[----:B------:R-:W-:Y:S02]  /*d710*/  SEL R23, R131, R130, P0 ;  /* 0x0000008283177207 */ /* 0x000fe40000000000 */
[----:B0-----:R-:W-:Y:S02]  /*d720*/  SEL R13, R105, R104, P0 ;  /* 0x00000068690d7207 */ /* 0x001fe40000000000 */
        /* <DEDUP_REMOVED lines=13> */
[C---:B------:R-:W-:Y:S01]  /*d800*/  LOP3.LUT P1, RZ, R40.reuse, 0x3, RZ, 0xc0, !PT ;  /* 0x0000000328ff7812 */ /* 0x040fe2000782c0ff */
[----:B------:R-:W-:Y:S01]  /*d810*/  IMAD.IADD R40, R40, 0x1, -R75 ;  /* 0x0000000128287824 */ /* 0x000fe200078e0a4b */
[----:B---3--:R-:W-:Y:S01]  /*d820*/  LOP3.LUT R44, R12, 0x2, RZ, 0x3c, !PT ;  /* 0x000000020c2c7812 */ /* 0x008fe200078e3cff */
[----:B------:R-:W-:Y:S04]  /*d830*/  SHFL.IDX PT, R60, R33, R12, 0x1c1f ;  /* 0x001c1f0c213c7589 */ /* 0x000fe800000e0000 */
[----:B------:R-:W0:Y:S04]  /*d840*/  SHFL.IDX PT, R61, R61, R44, 0x1c1f ;  /* 0x001c1f2c3d3d7589 */ /* 0x000e2800000e0000 */
[----:B------:R3:W-:Y:S04]  /*d850*/  SHFL.IDX PT, R24, R31, R12, 0x1c1f ;  /* 0x001c1f0c1f187589 */ /* 0x0007e800000e0000 */
[----:B------:R-:W-:Y:S04]  /*d860*/  SHFL.IDX PT, R10, R21, R12, 0x1c1f ;  /* 0x001c1f0c150a7589 */ /* 0x000fe800000e0000 */
[----:B------:R-:W-:Y:S01]  /*d870*/  SHFL.IDX PT, R20, R73, R12, 0x1c1f ;  /* 0x001c1f0c49147589 */ /* 0x000fe200000e0000 */
[----:B---3--:R-:W3:Y:S03]  /*d880*/  LDC.64 R30, c[0x0][0xbd8] ;  /* 0x0002f600ff1e7b82 */ /* 0x008ee60000000a00 */
[----:B------:R0:W-:Y:S04]  /*d890*/  SHFL.IDX PT, R21, R3, R44, 0x1c1f ;  /* 0x001c1f2c03157589 */ /* 0x0001e800000e0000 */
[----:B------:R-:W-:Y:S04]  /*d8a0*/  SHFL.IDX PT, R19, R19, R12, 0x1c1f ;  /* 0x001c1f0c13137589 */ /* 0x000fe800000e0000 */
[----:B------:R-:W-:Y:S01]  /*d8b0*/  SHFL.IDX PT, R14, R14, R44, 0x1c1f ;  /* 0x001c1f2c0e0e7589 */ /* 0x000fe200000e0000 */
[----:B0-----:R-:W-:-:S03]  /*d8c0*/  SEL R3, R61, R60, P0 ;  /* 0x0000003c3d037207 */ /* 0x001fc60000000000 */
[----:B------:R-:W-:Y:S04]  /*d8d0*/  SHFL.IDX PT, R57, R57, R12, 0x1c1f ;  /* 0x001c1f0c39397589 */ /* 0x000fe800000e0000 */
[----:B------:R0:W4:Y:S04]  /*d8e0*/  SHFL.IDX PT, R62, R5, R44, 0x1c1f ;  /* 0x001c1f2c053e7589 */ /* 0x00012800000e0000 */
[----:B------:R-:W-:Y:S04]  /*d8f0*/  SHFL.IDX PT, R59, R59, R12, 0x1c1f ;  /* 0x001c1f0c3b3b7589 */ /* 0x000fe800000e0000 */
[----:B------:R4:W-:Y:S01]  /*d900*/  SHFL.IDX PT, R66, R18, R44, 0x1c1f ;  /* 0x001c1f2c12427589 */ /* 0x0009e200000e0000 */
[----:B0-----:R-:W-:-:S03]  /*d910*/  SEL R5, R60, R61, P0 ;  /* 0x0000003d3c057207 */ /* 0x001fc60000000000 */
[----:B------:R-:W-:Y:S01]  /*d920*/  SHFL.IDX PT, R55, R55, R12, 0x1c1f ;  /* 0x001c1f0c37377589 */ /* 0x000fe200000e0000 */
[----:B------:R-:W0:Y:S03]  /*d930*/  LDC.64 R60, c[0x0][0xb40] ;  /* 0x0002d000ff3c7b82 */ /* 0x000e260000000a00 */
[----:B------:R-:W5:Y:S04]  /*d940*/  SHFL.IDX PT, R64, R15, R44, 0x1c1f ;  /* 0x001c1f2c0f407589 */ /* 0x000f6800000e0000 */
[----:B------:R2:W-:Y:S04]  /*d950*/  SHFL.IDX PT, R48, R69, R12, 0x1c1f ;  /* 0x001c1f0c45307589 */ /* 0x0005e800000e0000 */
[----:B------:R-:W-:Y:S01]  /*d960*/  SHFL.IDX PT, R52, R67, R12, 0x1c1f ;  /* 0x001c1f0c43347589 */ /* 0x000fe200000e0000 */
[----:B----4-:R-:W-:-:S03]  /*d970*/  SEL R18, R57, R62, P0 ;  /* 0x0000003e39127207 */ /* 0x010fc60000000000 */
[----:B------:R-:W-:Y:S01]  /*d980*/  SHFL.IDX PT, R16, R41, R12, 0x1c1f ;  /* 0x001c1f0c29107589 */ /* 0x000fe200000e0000 */
[----:B--2---:R-:W2:Y:S03]  /*d990*/  @P2 LDC R69, c[0x0][0xbf0] ;  /* 0x0002fc00ff452b82 */ /* 0x004ea60000000800 */
[----:B------:R-:W-:Y:S04]  /*d9a0*/  SHFL.IDX PT, R8, R39, R12, 0x1c1f ;  /* 0x001c1f0c27087589 */ /* 0x000fe800000e0000 */
[----:B------:R-:W-:Y:S01]  /*d9b0*/  SHFL.IDX PT, R0, R37, R12, 0x1c1f ;  /* 0x001c1f0c25007589 */ /* 0x000fe200000e0000 */
[----:B0-----:R-:W-:-:S03]  /*d9c0*/  IMAD.WIDE.U32 R34, R60, UR39, R34 ;  /* 0x000000273c227c25 */ /* 0x001fc6000f8e0022 */
[----:B------:R-:W-:Y:S01]  /*d9d0*/  SHFL.IDX PT, R6, R25, R12, 0x1c1f ;  /* 0x001c1f0c19067589 */ /* 0x000fe200000e0000 */
[----:B-----5:R-:W-:-:S03]  /*d9e0*/  SEL R15, R64, R55, P0 ;  /* 0x00000037400f7207 */ /* 0x020fc60000000000 */
[----:B------:R-:W-:Y:S04]  /*d9f0*/  SHFL.IDX PT, R67, R17, R44, 0x1c1f ;  /* 0x001c1f2c11437589 */ /* 0x000fe800000e0000 */
        /* <DEDUP_REMOVED lines=10> */
[----:B------:R4:W-:Y:S04]  /*daa0*/  SHFL.IDX PT, R7, R7, R12, 0x1c1f ;  /* 0x001c1f0c07077589 */ /* 0x0009e800000e0000 */
[----:B------:R5:W1:Y:S04]  /*dab0*/  SHFL.IDX PT, R68, R13, R44, 0x1c1f ;  /* 0x001c1f2c0d447589 */ /* 0x000a6800000e0000 */
[----:B------:R-:W-:Y:S01]  /*dac0*/  SHFL.IDX PT, R58, R58, R44, 0x1c1f ;  /* 0x001c1f2c3a3a7589 */ /* 0x000fe200000e0000 */
[----:B----4-:R-:W-:-:S03]  /*dad0*/  SEL R12, R20, R21, P0 ;  /* 0x00000015140c7207 */ /* 0x010fc60000000000 */
[----:B------:R-:W-:Y:S01]  /*dae0*/  SHFL.IDX PT, R50, R125, R44, 0x1c1f ;  /* 0x001c1f2c7d327589 */ /* 0x000fe200000e0000 */
[----:B------:R-:W-:Y:S02]  /*daf0*/  SEL R20, R21, R20, P0 ;  /* 0x0000001415147207 */ /* 0x000fe40000000000 */
[----:B-----5:R-:W-:Y:S01]  /*db00*/  SEL R13, R19, R14, P0 ;  /* 0x0000000e130d7207 */ /* 0x020fe20000000000 */
[----:B------:R-:W4:Y:S01]  /*db10*/  SHFL.IDX PT, R47, R47, R44, 0x1c1f ;  /* 0x001c1f2c2f2f7589 */ /* 0x000f2200000e0000 */
[----:B------:R-:W-:Y:S02]  /*db20*/  SEL R21, R14, R19, P0 ;  /* 0x000000130e157207 */ /* 0x000fe40000000000 */
[----:B------:R-:W-:Y:S01]  /*db30*/  SEL R14, R62, R57, P0 ;  /* 0x000000393e0e7207 */ /* 0x000fe20000000000 */
[----:B------:R-:W-:Y:S01]  /*db40*/  SHFL.IDX PT, R56, R133, R44, 0x1c1f ;  /* 0x001c1f2c85387589 */ /* 0x000fe200000e0000 */
[----:B---3--:R-:W-:Y:S01]  /*db50*/  IMAD.WIDE.U32 R62, R30, UR39, R26 ;  /* 0x000000271e3e7c25 */ /* 0x008fe2000f8e001a */
[----:B------:R-:W-:-:S02]  /*db60*/  SEL R27, R59, R66, P0 ;  /* 0x000000423b1b7207 */ /* 0x000fc40000000000 */
[----:B------:R-:W3:Y:S01]  /*db70*/  SHFL.IDX PT, R51, R51, R44, 0x1c1f ;  /* 0x001c1f2c33337589 */ /* 0x000ee200000e0000 */
[----:B------:R-:W-:Y:S01]  /*db80*/  IMAD R57, RZ, RZ, -UR40 ;  /* 0x80000028ff397e24 */ /* 0x000fe2000f8e02ff */
[----:B------:R-:W-:Y:S01]  /*db90*/  SEL R19, R55, R64, P0 ;  /* 0x0000004037137207 */ /* 0x000fe20000000000 */
[----:B------:R-:W-:Y:S01]  /*dba0*/  IMAD R64, R60, UR41, RZ ;  /* 0x000000293c407c24 */ /* 0x000fe2000f8e02ff */
[----:B------:R-:W-:Y:S01]  /*dbb0*/  SHFL.IDX PT, R41, R95, R44, 0x1c1f ;  /* 0x001c1f2c5f297589 */ /* 0x000fe200000e0000 */
[----:B------:R-:W-:Y:S01]  /*dbc0*/  IMAD.MOV.U32 R55, RZ, RZ, R45 ;  /* 0x000000ffff377224 */ /* 0x000fe200078e002d */
[----:B-1----:R-:W-:Y:S01]  /*dbd0*/  SEL R26, R65, R68, P0 ;  /* 0x00000044411a7207 */ /* 0x002fe20000000000 */
[----:B------:R-:W-:Y:S01]  /*dbe0*/  IMAD R61, R61, UR39, R64 ;  /* 0x000000273d3d7c24 */ /* 0x000fe2000f8e0240 */
[----:B------:R-:W-:Y:S01]  /*dbf0*/  SHFL.IDX PT, R38, R91, R44, 0x1c1f ;  /* 0x001c1f2c5b267589 */ /* 0x000fe200000e0000 */
[----:B------:R-:W-:Y:S02]  /*dc00*/  IMAD.MOV.U32 R60, RZ, RZ, R34 ;  /* 0x000000ffff3c7224 */ /* 0x000fe400078e0022 */
[----:B------:R-:W-:Y:S01]  /*dc10*/  IMAD.IADD R61, R35, 0x1, R61 ;  /* 0x00000001233d7824 */ /* 0x000fe200078e023d */
        /* <DEDUP_REMOVED lines=8> */
[----:B------:R1:W-:Y:S02]  /*dca0*/  SHFL.IDX PT, R23, R23, R44, 0x1c1f ;  /* 0x001c1f2c17177589 */ /* 0x0003e400000e0000 */
[----:B-1----:R-:W-:Y:S01]  /*dcb0*/  IMAD R44, R30, UR41, RZ ;  /* 0x000000291e2c7c24 */ /* 0x002fe2000f8e02ff */
[----:B------:R-:W-:-:S03]  /*dcc0*/  SEL R30, R68, R65, P0 ;  /* 0x00000041441e7207 */ /* 0x000fc60000000000 */
[----:B------:R-:W-:Y:S02]  /*dcd0*/  IMAD R31, R31, UR39, R44 ;  /* 0x000000271f1f7c24 */ /* 0x000fe4000f8e022c */
[----:B------:R-:W-:-:S04]  /*dce0*/  @P2 IMAD.HI.U32 R44, R45, R70, RZ ;  /* 0x000000462d2c2227 */ /* 0x000fc800078e00ff */
[----:B------:R-:W-:Y:S01]  /*dcf0*/  IMAD.IADD R63, R63, 0x1, R31 ;  /* 0x000000013f3f7824 */ /* 0x000fe200078e021f */
[----:B------:R-:W-:Y:S01]  /*dd00*/  SEL R31, R66, R59, P0 ;  /* 0x0000003b421f7207 */ /* 0x000fe20000000000 */
[----:B------:R-:W-:Y:S01]  /*dd10*/  IMAD R59, R72, R57, UR4 ;  /* 0x00000004483b7e24 */ /* 0x000fe2000f8e0239 */
[----:B--2---:R-:W-:Y:S01]  /*dd20*/  @P2 SHF.R.U32.HI R55, RZ, R69, R44 ;  /* 0x00000045ff372219 */ /* 0x004fe2000001162c */
[----:B------:R-:W-:Y:S01]  /*dd30*/  ULDC.64 UR4, c[0x0][0xbe0] ;  /* 0x0002f80000047ab9 */ /* 0x000fe20000000a00 */
[----:B------:R-:W-:Y:S01]  /*dd40*/  IMAD.MOV.U32 R57, RZ, RZ, R45 ;  /* 0x000000ffff397224 */ /* 0x000fe200078e002d */
[----:B0-----:R-:W-:Y:S01]  /*dd50*/  @P2 SHF.R.U32.HI R57, RZ, R71, R74 ;  /* 0x00000047ff392219 */ /* 0x001fe2000001164a */
[----:B------:R-:W-:Y:S01]  /*dd60*/  IMAD.WIDE.U32 R60, R59, UR6, R60 ;  /* 0x000000063b3c7c25 */ /* 0x000fe2000f8e003c */
[----:B------:R-:W-:-:S05]  /*dd70*/  SHF.R.S32.HI R44, RZ, 0x1f, R59 ;  /* 0x0000001fff2c7819 */ /* 0x000fca000001143b */
[C---:B------:R-:W-:Y:S02]  /*dd80*/  IMAD R35, R44.reuse, UR4, RZ ;  /* 0x000000042c237c24 */ /* 0x040fe4000f8e02ff */
[----:B------:R-:W-:Y:S02]  /*dd90*/  IMAD R44, R44, UR6, RZ ;  /* 0x000000062c2c7c24 */ /* 0x000fe4000f8e02ff */
[C---:B------:R-:W-:Y:S02]  /*dda0*/  IMAD R64, R59.reuse, UR5, R35 ;  /* 0x000000053b407c24 */ /* 0x040fe4000f8e0223 */
[----:B------:R-:W-:Y:S01]  /*ddb0*/  IMAD.WIDE.U32 R34, R59, UR4, R62 ;  /* 0x000000043b227c25 */ /* 0x000fe2000f8e003e */
[----:B------:R-:W-:-:S03]  /*ddc0*/  ULDC.64 UR4, c[0x0][0xb30] ;  /* 0x0002cc0000047ab9 */ /* 0x000fc60000000a00 */
[----:B------:R-:W-:Y:S01]  /*ddd0*/  IMAD R63, R59, UR7, R44 ;  /* 0x000000073b3f7c24 */ /* 0x000fe2000f8e022c */
[----:B------:R-:W-:Y:S01]  /*dde0*/  SHF.R.S32.HI R59, RZ, 0x1f, R55 ;  /* 0x0000001fff3b7819 */ /* 0x000fe20000011437 */
[----:B------:R-:W-:Y:S01]  /*ddf0*/  IMAD.MOV R62, RZ, RZ, -R57 ;  /* 0x000000ffff3e7224 */ /* 0x000fe200078e0a39 */
[----:B------:R-:W-:Y:S01]  /*de00*/  IADD3 R34, P2, R55, R34, RZ ;  /* 0x0000002237227210 */ /* 0x000fe20007f5e0ff */
[----:B------:R-:W-:Y:S01]  /*de10*/  IMAD.MOV R55, RZ, RZ, -R55 ;  /* 0x000000ffff377224 */ /* 0x000fe200078e0a37 */
[----:B------:R-:W-:Y:S01]  /*de20*/  SHF.R.S32.HI R44, RZ, 0x1f, R57 ;  /* 0x0000001fff2c7819 */ /* 0x000fe20000011439 */
[----:B------:R-:W-:Y:S01]  /*de30*/  IMAD.IADD R61, R61, 0x1, R63 ;  /* 0x000000013d3d7824 */ /* 0x000fe200078e023f */
[----:B------:R-:W-:Y:S01]  /*de40*/  IADD3.X R35, R59, R35, R64, P2, !PT ;  /* 0x000000233b237210 */ /* 0x000fe200017fe440 */
[----:B------:R-:W-:Y:S01]  /*de50*/  IMAD R55, R46, R55, R45 ;  /* 0x000000372e377224 */ /* 0x000fe200078e022d */
[----:B------:R-:W-:Y:S01]  /*de60*/  ULDC.64 UR6, c[0x0][0xbc8] ;  /* 0x0002f20000067ab9 */ /* 0x000fe20000000a00 */
[----:B------:R-:W-:-:S02]  /*de70*/  IMAD R44, R44, UR4, RZ ;  /* 0x000000042c2c7c24 */ /* 0x000fc4000f8e02ff */
[----:B------:R-:W-:Y:S02]  /*de80*/  IMAD R59, R46, R62, R45 ;  /* 0x0000003e2e3b7224 */ /* 0x000fe400078e022d */
[C---:B------:R-:W-:Y:S01]  /*de90*/  IMAD R63, R57.reuse, UR5, R44 ;  /* 0x00000005393f7c24 */ /* 0x040fe2000f8e022c */
[----:B------:R-:W-:Y:S01]  /*dea0*/  SHF.R.S32.HI R44, RZ, 0x1f, R55 ;  /* 0x0000001fff2c7819 */ /* 0x000fe20000011437 */
[----:B------:R-:W-:Y:S01]  /*deb0*/  IMAD.WIDE.U32 R60, R57, UR4, R60 ;  /* 0x00000004393c7c25 */ /* 0x000fe2000f8e003c */
[----:B------:R-:W-:Y:S01]  /*dec0*/  SHF.R.S32.HI R45, RZ, 0x1f, R59 ;  /* 0x0000001fff2d7819 */ /* 0x000fe2000001143b */
[----:B------:R-:W0:Y:S01]  /*ded0*/  S2UR UR5, SR_CgaCtaId ;  /* 0x00000000000579c3 */ /* 0x000e220000008800 */
[----:B------:R-:W-:Y:S01]  /*dee0*/  UMOV UR4, 0x400 ;  /* 0x0000040000047882 */ /* 0x000fe20000000000 */
[----:B------:R-:W-:Y:S02]  /*def0*/  IMAD R44, R44, UR6, RZ ;  /* 0x000000062c2c7c24 */ /* 0x000fe4000f8e02ff */
[----:B------:R-:W-:-:S02]  /*df00*/  IMAD R62, R45, UR8, RZ ;  /* 0x000000082d3e7c24 */ /* 0x000fc4000f8e02ff */
[----:B------:R-:W-:Y:S02]  /*df10*/  IMAD R57, R55, UR7, R44 ;  /* 0x0000000737397c24 */ /* 0x000fe4000f8e022c */
[----:B------:R-:W-:Y:S02]  /*df20*/  IMAD.IADD R61, R61, 0x1, R63 ;  /* 0x000000013d3d7824 */ /* 0x000fe400078e023f */
[----:B------:R-:W-:Y:S01]  /*df30*/  IMAD.WIDE.U32 R44, R55, UR6, R34 ;  /* 0x00000006372c7c25 */ /* 0x000fe2000f8e0022 */
[----:B------:R-:W-:Y:S01]  /*df40*/  ULDC.64 UR6, c[0x0][0xba8] ;  /* 0x0002ea0000067ab9 */ /* 0x000fe20000000a00 */
[----:B------:R-:W-:Y:S02]  /*df50*/  SEL R34, R42, R67, P0 ;  /* 0x000000432a227207 */ /* 0x000fe40000000000 */
[C---:B------:R-:W-:Y:S01]  /*df60*/  IMAD R35, R59.reuse, UR9, R62 ;  /* 0x000000093b237c24 */ /* 0x040fe2000f8e023e */
[----:B------:R-:W-:Y:S01]  /*df70*/  LEA R55, P2, R44, UR6, 0x2 ;  /* 0x000000062c377c11 */ /* 0x000fe2000f8410ff */
[----:B------:R-:W-:Y:S01]  /*df80*/  IMAD.WIDE.U32 R60, R59, UR8, R60 ;  /* 0x000000083b3c7c25 */ /* 0x000fe2000f8e003c */
[----:B------:R-:W-:Y:S01]  /*df90*/  ULDC.64 UR8, c[0x0][0xb00] ;  /* 0x0002c00000087ab9 */ /* 0x000fe20000000a00 */
[----:B------:R-:W-:Y:S01]  /*dfa0*/  ULDC UR6, c[0x0][0xa88] ;  /* 0x0002a20000067ab9 */ /* 0x000fe20000000800 */
[----:B------:R-:W-:Y:S01]  /*dfb0*/  SEL R42, R67, R42, P0 ;  /* 0x0000002a432a7207 */ /* 0x000fe20000000000 */
[----:B------:R-:W-:Y:S01]  /*dfc0*/  IMAD.IADD R45, R45, 0x1, R57 ;  /* 0x000000012d2d7824 */ /* 0x000fe200078e0239 */
[----:B------:R-:W-:Y:S01]  /*dfd0*/  LEA R68, P3, R60, UR8, 0x2 ;  /* 0x000000083c447c11 */ /* 0x000fe2000f8610ff */
[----:B------:R-:W-:Y:S01]  /*dfe0*/  IMAD.IADD R35, R61, 0x1, R35 ;  /* 0x000000013d237824 */ /* 0x000fe200078e0223 */
[----:B------:R-:W-:Y:S01]  /*dff0*/  SHFL.IDX PT, R62, R55, 0x1, 0x1c1f ;  /* 0x003c1f00373e7f89 */ /* 0x000fe200000e0000 */
        /* <DEDUP_REMOVED lines=8> */
[----:B------:R-:W1:Y:S01]  /*e080*/  SHFL.IDX PT, R61, R57, RZ, 0x1c1f ;  /* 0x001c1fff393d7589 */ /* 0x000e6200000e0000 */
[-C--:B------:R-:W-:Y:S01]  /*e090*/  ISETP.GE.OR P1, PT, R64, R65.reuse, P1 ;  /* 0x000000414000720c */ /* 0x080fe20000f26670 */
[----:B------:R-:W-:Y:S01]  /*e0a0*/  UPRMT UR4, URZ, 0x654, UR4 ;  /* 0x000006543f047896 */ /* 0x000fe20008000004 */
[----:B------:R-:W-:Y:S01]  /*e0b0*/  ISETP.GE.AND P3, PT, R54, R65, PT ;  /* 0x000000413600720c */ /* 0x000fe20003f66270 */
[----:B------:R-:W2:Y:S01]  /*e0c0*/  SHFL.IDX PT, R63, R57, 0x1, 0x1c1f ;  /* 0x003c1f00393f7f89 */ /* 0x000ea200000e0000 */
[----:B----4-:R-:W-:Y:S01]  /*e0d0*/  SEL R46, R48, R47, P0 ;  /* 0x0000002f302e7207 */ /* 0x010fe20000000000 */
[----:B0-----:R-:W-:Y:S01]  /*e0e0*/  IMAD.SHL.U32 R55, R40, 0x2, RZ ;  /* 0x0000000228377824 */ /* 0x001fe200078e00ff */
[----:B------:R-:W-:Y:S01]  /*e0f0*/  SEL R48, R47, R48, P0 ;  /* 0x000000302f307207 */ /* 0x000fe20000000000 */
[----:B------:R0:W4:Y:S01]  /*e100*/  SHFL.IDX PT, R44, R68, RZ, 0x1c1f ;  /* 0x001c1fff442c7589 */ /* 0x00012200000e0000 */
[----:B------:R-:W-:Y:S02]  /*e110*/  SEL R47, R49, R50, P0 ;  /* 0x00000032312f7207 */ /* 0x000fe40000000000 */
[----:B------:R-:W-:Y:S01]  /*e120*/  SYNCS.ARRIVE.TRANS64.RED.A1T0 RZ, [UR4], RZ ;  /* 0x000000ffffff79a7 */ /* 0x000fe20008100404 */
[----:B------:R-:W-:Y:S01]  /*e130*/  SEL R49, R50, R49, P0 ;  /* 0x0000003132317207 */ /* 0x000fe20000000000 */
[----:B------:R0:W0:Y:S01]  /*e140*/  SHFL.IDX PT, R45, R69, RZ, 0x1c1f ;  /* 0x001c1fff452d7589 */ /* 0x00002200000e0000 */
[----:B---3--:R-:W-:-:S02]  /*e150*/  SEL R50, R52, R51, P0 ;  /* 0x0000003334327207 */ /* 0x008fc40000000000 */
[----:B------:R-:W-:Y:S02]  /*e160*/  SEL R52, R51, R52, P0 ;  /* 0x0000003433347207 */ /* 0x000fe40000000000 */
[----:B------:R-:W-:Y:S02]  /*e170*/  SEL R35, R43, R58, P0 ;  /* 0x0000003a2b237207 */ /* 0x000fe40000000000 */
[----:B------:R-:W-:Y:S02]  /*e180*/  SEL R51, R53, R56, P0 ;  /* 0x0000003835337207 */ /* 0x000fe40000000000 */
[----:B------:R-:W-:Y:S01]  /*e190*/  SEL R43, R58, R43, P0 ;  /* 0x0000002b3a2b7207 */ /* 0x000fe20000000000 */
[----:B-1----:R1:W-:Y:S01]  /*e1a0*/  @!P2 ST.E desc[UR36][R60.64], R4 ;  /* 0x000000043c00a985 */ /* 0x0023e2000c101924 */
[----:B------:R-:W-:-:S03]  /*e1b0*/  SEL R53, R56, R53, P0 ;  /* 0x0000003538357207 */ /* 0x000fc60000000000 */
[----:B--2---:R1:W-:Y:S01]  /*e1c0*/  @!P1 ST.E desc[UR36][R62.64], R2 ;  /* 0x000000023e009985 */ /* 0x0043e2000c101924 */
[----:B------:R-:W-:Y:S05]  /*e1d0*/  @P3 BRA `(.L_x_848) ;  /* 0x0000000400183947 */ /* 0x000fea0003800000 */
[C---:B------:R-:W-:Y:S01]  /*e1e0*/  VIADD R40, R55.reuse, 0x8 ;  /* 0x0000000837287836 */ /* 0x040fe20000000000 */
[----:B------:R-:W-:Y:S01]  /*e1f0*/  ULDC UR4, c[0x0][0xac8] ;  /* 0x0002b20000047ab9 */ /* 0x000fe20000000800 */
[C---:B------:R-:W-:Y:S01]  /*e200*/  VIADD R54, R55.reuse, 0x10 ;  /* 0x0000001037367836 */ /* 0x040fe20000000000 */
[C---:B------:R-:W-:Y:S01]  /*e210*/  ISETP.GE.AND P1, PT, R55.reuse, UR4, PT ;  /* 0x0000000437007c0c */ /* 0x040fe2000bf26270 */
[C---:B-1----:R-:W-:Y:S01]  /*e220*/  VIADD R60, R55.reuse, 0x18 ;  /* 0x00000018373c7836 */ /* 0x042fe20000000000 */
[----:B------:R-:W-:Y:S01]  /*e230*/  ISETP.GE.AND P2, PT, R40, UR4, PT ;  /* 0x0000000428007c0c */ /* 0x000fe2000bf46270 */
[C---:B------:R-:W-:Y:S01]  /*e240*/  VIADD R62, R55.reuse, 0x20 ;  /* 0x00000020373e7836 */ /* 0x040fe20000000000 */
[----:B------:R-:W-:Y:S01]  /*e250*/  ISETP.GE.AND P3, PT, R54, UR4, PT ;  /* 0x0000000436007c0c */ /* 0x000fe2000bf66270 */
[----:B------:R-:W-:Y:S01]  /*e260*/  VIADD R66, R55, 0x28 ;  /* 0x0000002837427836 */ /* 0x000fe20000000000 */
[----:B------:R-:W-:Y:S02]  /*e270*/  ISETP.GE.AND P4, PT, R60, UR4, PT ;  /* 0x000000043c007c0c */ /* 0x000fe4000bf86270 */
[----:B------:R-:W-:-:S02]  /*e280*/  ISETP.GE.AND P5, PT, R62, UR4, PT ;  /* 0x000000043e007c0c */ /* 0x000fc4000bfa6270 */
[----:B------:R-:W-:-:S03]  /*e290*/  ISETP.GE.AND P6, PT, R66, UR4, PT ;  /* 0x0000000442007c0c */ /* 0x000fc6000bfc6270 */
[C-C-:B0---4-:R-:W-:Y:S02]  /*e2a0*/  @!P1 IMAD.WIDE R56, R55.reuse, 0x4, R44.reuse ;  /* 0x0000000437389825 */ /* 0x151fe400078e022c */
[----:B------:R-:W-:Y:S02]  /*e2b0*/  @!P2 LEA.HI R40, R40, R40, RZ, 0x1 ;  /* 0x000000282828a211 */ /* 0x000fe400078f08ff */
[----:B------:R-:W-:Y:S01]  /*e2c0*/  @!P3 LEA.HI R54, R54, R54, RZ, 0x1 ;  /* 0x000000363636b211 */ /* 0x000fe200078f08ff */
[----:B------:R0:W-:Y:S01]  /*e2d0*/  @!P1 ST.E.64 desc[UR36][R56.64], R12 ;  /* 0x0000000c38009985 */ /* 0x0001e2000c101b24 */
[----:B------:R-:W-:Y:S01]  /*e2e0*/  @!P2 LOP3.LUT R59, R40, 0xfffffffe, RZ, 0xc0, !PT ;  /* 0xfffffffe283ba812 */ /* 0x000fe200078ec0ff */
[----:B------:R-:W-:Y:S01]  /*e2f0*/  VIADD R40, R55, 0x30 ;  /* 0x0000003037287836 */ /* 0x000fe20000000000 */
[----:B------:R-:W-:Y:S02]  /*e300*/  @!P4 LEA.HI R60, R60, R60, RZ, 0x1 ;  /* 0x0000003c3c3cc211 */ /* 0x000fe400078f08ff */
[----:B------:R-:W-:Y:S01]  /*e310*/  @!P3 LOP3.LUT R61, R54, 0xfffffffe, RZ, 0xc0, !PT ;  /* 0xfffffffe363db812 */ /* 0x000fe200078ec0ff */
[----:B------:R-:W-:Y:S01]  /*e320*/  @!P2 IMAD.WIDE R58, R59, 0x4, R44 ;  /* 0x000000043b3aa825 */ /* 0x000fe200078e022c */
[----:B------:R-:W-:-:S02]  /*e330*/  @!P5 LEA.HI R62, R62, R62, RZ, 0x1 ;  /* 0x0000003e3e3ed211 */ /* 0x000fc400078f08ff */
[----:B------:R-:W-:Y:S01]  /*e340*/  @!P6 LEA.HI R66, R66, R66, RZ, 0x1 ;  /* 0x000000424242e211 */ /* 0x000fe200078f08ff */
[----:B------:R-:W-:Y:S01]  /*e350*/  VIADD R54, R55, 0x38 ;  /* 0x0000003837367836 */ /* 0x000fe20000000000 */
[----:B------:R-:W-:Y:S01]  /*e360*/  @!P4 LOP3.LUT R63, R60, 0xfffffffe, RZ, 0xc0, !PT ;  /* 0xfffffffe3c3fc812 */ /* 0x000fe200078ec0ff */
[--C-:B------:R-:W-:Y:S01]  /*e370*/  @!P3 IMAD.WIDE R60, R61, 0x4, R44.reuse ;  /* 0x000000043d3cb825 */ /* 0x100fe200078e022c */
[----:B------:R-:W-:Y:S01]  /*e380*/  @!P5 LOP3.LUT R67, R62, 0xfffffffe, RZ, 0xc0, !PT ;  /* 0xfffffffe3e43d812 */ /* 0x000fe200078ec0ff */
[----:B------:R1:W-:Y:S01]  /*e390*/  @!P2 ST.E.64 desc[UR36][R58.64], R20 ;  /* 0x000000143a00a985 */ /* 0x0003e2000c101b24 */
[----:B0-----:R-:W-:Y:S01]  /*e3a0*/  @!P6 LOP3.LUT R57, R66, 0xfffffffe, RZ, 0xc0, !PT ;  /* 0xfffffffe4239e812 */ /* 0x001fe200078ec0ff */
[--C-:B------:R-:W-:Y:S01]  /*e3b0*/  @!P4 IMAD.WIDE R62, R63, 0x4, R44.reuse ;  /* 0x000000043f3ec825 */ /* 0x100fe200078e022c */
[----:B------:R-:W-:Y:S01]  /*e3c0*/  ISETP.GE.AND P1, PT, R40, UR4, PT ;  /* 0x0000000428007c0c */ /* 0x000fe2000bf26270 */
[----:B------:R0:W-:Y:S01]  /*e3d0*/  @!P3 ST.E.64 desc[UR36][R60.64], R18 ;  /* 0x000000123c00b985 */ /* 0x0001e2000c101b24 */
[----:B------:R-:W-:Y:S01]  /*e3e0*/  ISETP.GE.AND P2, PT, R54, UR4, PT ;  /* 0x0000000436007c0c */ /* 0x000fe2000bf46270 */
[----:B------:R-:W-:-:S02]  /*e3f0*/  @!P5 IMAD.WIDE R12, R67, 0x4, R44 ;  /* 0x00000004430cd825 */ /* 0x000fc400078e022c */
[----:B------:R-:W-:Y:S02]  /*e400*/  @!P4 ST.E.64 desc[UR36][R62.64], R14 ;  /* 0x0000000e3e00c985 */ /* 0x000fe4000c101b24 */
[----:B------:R-:W-:Y:S02]  /*e410*/  VIADD R56, R55, 0x40 ;  /* 0x0000004037387836 */ /* 0x000fe40000000000 */
[----:B------:R2:W-:Y:S01]  /*e420*/  @!P5 ST.E.64 desc[UR36][R12.64], R26 ;  /* 0x0000001a0c00d985 */ /* 0x0005e2000c101b24 */
[----:B-1----:R-:W-:Y:S02]  /*e430*/  @!P6 IMAD.WIDE R20, R57, 0x4, R44 ;  /* 0x000000043914e825 */ /* 0x002fe400078e022c */
[----:B------:R-:W-:Y:S02]  /*e440*/  ISETP.GE.AND P3, PT, R56, UR4, PT ;  /* 0x0000000438007c0c */ /* 0x000fe4000bf66270 */
[----:B------:R-:W-:Y:S01]  /*e450*/  @!P1 LEA.HI R40, R40, R40, RZ, 0x1 ;  /* 0x0000002828289211 */ /* 0x000fe200078f08ff */
[C---:B------:R-:W-:Y:S01]  /*e460*/  VIADD R57, R55.reuse, 0x48 ;  /* 0x0000004837397836 */ /* 0x040fe20000000000 */
[----:B------:R1:W-:Y:S01]  /*e470*/  @!P6 ST.E.64 desc[UR36][R20.64], R30 ;  /* 0x0000001e1400e985 */ /* 0x0003e2000c101b24 */
[C---:B0-----:R-:W-:Y:S01]  /*e480*/  VIADD R18, R55.reuse, 0x50 ;  /* 0x0000005037127836 */ /* 0x041fe20000000000 */
[----:B------:R-:W-:Y:S01]  /*e490*/  @!P2 LEA.HI R54, R54, R54, RZ, 0x1 ;  /* 0x000000363636a211 */ /* 0x000fe200078f08ff */
[----:B------:R-:W-:Y:S01]  /*e4a0*/  VIADD R19, R55, 0x58 ;  /* 0x0000005837137836 */ /* 0x000fe20000000000 */
[----:B------:R-:W-:-:S02]  /*e4b0*/  ISETP.GE.AND P4, PT, R57, UR4, PT ;  /* 0x0000000439007c0c */ /* 0x000fc4000bf86270 */
[----:B------:R-:W-:Y:S02]  /*e4c0*/  ISETP.GE.AND P5, PT, R18, UR4, PT ;  /* 0x0000000412007c0c */ /* 0x000fe4000bfa6270 */
[----:B------:R-:W-:Y:S02]  /*e4d0*/  ISETP.GE.AND P6, PT, R19, UR4, PT ;  /* 0x0000000413007c0c */ /* 0x000fe4000bfc6270 */
[----:B------:R-:W-:Y:S02]  /*e4e0*/  @!P3 LEA.HI R56, R56, R56, RZ, 0x1 ;  /* 0x000000383838b211 */ /* 0x000fe400078f08ff */
[----:B--2---:R-:W-:Y:S02]  /*e4f0*/  @!P1 LOP3.LUT R13, R40, 0xfffffffe, RZ, 0xc0, !PT ;  /* 0xfffffffe280d9812 */ /* 0x004fe400078ec0ff */
[----:B------:R-:W-:-:S03]  /*e500*/  @!P2 LOP3.LUT R15, R54, 0xfffffffe, RZ, 0xc0, !PT ;  /* 0xfffffffe360fa812 */ /* 0x000fc600078ec0ff */
[----:B------:R-:W-:Y:S02]  /*e510*/  @!P4 LEA.HI R57, R57, R57, RZ, 0x1 ;  /* 0x000000393939c211 */ /* 0x000fe400078f08ff */
[----:B------:R-:W-:Y:S01]  /*e520*/  @!P5 LEA.HI R18, R18, R18, RZ, 0x1 ;  /* 0x000000121212d211 */ /* 0x000fe200078f08ff */
[--C-:B------:R-:W-:Y:S01]  /*e530*/  @!P2 IMAD.WIDE R14, R15, 0x4, R44.reuse ;  /* 0x000000040f0ea825 */ /* 0x100fe200078e022c */
[----:B------:R-:W-:Y:S02]  /*e540*/  @!P6 LEA.HI R12, R19, R19, RZ, 0x1 ;  /* 0x00000013130ce211 */ /* 0x000fe400078f08ff */
        /* <DEDUP_REMOVED lines=15> */
.L_x_848:
[----:B------:R-:W-:Y:S05]  /*e640*/  BSYNC B0 ;  /* 0x0000000000007941 */ /* 0x000fea0003800000 */
.L_x_847:
[----:B------:R-:W-:Y:S01]  /*e650*/  ISETP.GE.AND P1, PT, R64, R65, PT ;  /* 0x000000414000720c */ /* 0x000fe20003f26270 */
[----:B--2---:R2:W3:Y:S01]  /*e660*/  SHFL.IDX PT, R13, R69, 0x1, 0x1c1f ;  /* 0x003c1f00450d7f89 */ /* 0x0044e200000e0000 */
        /* <DEDUP_REMOVED lines=21> */
[----:B-1----:R-:W-:Y:S02]  /*e7c0*/  SEL R4, R6, R23, P0 ;  /* 0x0000001706047207 */ /* 0x002fe40000000000 */
[----:B------:R-:W-:Y:S01]  /*e7d0*/  SEL R2, R23, R6, P0 ;  /* 0x0000000617027207 */ /* 0x000fe20000000000 */
[----:B0-23--:R-:W-:Y:S06]  /*e7e0*/  @P1 BRA `(.L_x_759) ;  /* 0x0000004800641947 */ /* 0x00dfec0003800000 */
        /* <DEDUP_REMOVED lines=32> */
[C---:B-1----:R-:W-:Y:S02]  /*e9f0*/  VIADD R18, R55.reuse, 0x40 ;  /* 0x0000004037127836 */ /* 0x042fe40000000000 */
        /* <DEDUP_REMOVED lines=11> */
[----:B--2---:R-:W-:Y:S01]  /*eab0*/  @!P0 IMAD.WIDE R6, R9, 0x4, R12 ;  /* 0x0000000409068825 */ /* 0x004fe200078e020c */
        /* <DEDUP_REMOVED lines=16> */
[--C-:B-1----:R-:W-:Y:S01]  /*ebc0*/  @!P5 IMAD.WIDE R8, R19, 0x4, R12.reuse ;  /* 0x000000041308d825 */ /* 0x102fe200078e020c */
        /* <DEDUP_REMOVED lines=10> */
.L_x_846:
        /* <DEDUP_REMOVED lines=51> */
[----:B------:R-:W-:-:S03]  /*efa0*/  ULDC.64 UR4, c[0x0][0xba8] ;  /* 0x0002ea0000047ab9 */ /* 0x000fc60000000a00 */
[----:B------:R-:W-:Y:S01]  /*efb0*/  IMAD.IADD R3, R3, 0x1, R5 ;  /* 0x0000000103037824 */ /* 0x000fe200078e0205 */
[----:B------:R-:W-:-:S04]  /*efc0*/  LEA R4, P0, R2, UR4, 0x2 ;  /* 0x0000000402047c11 */ /* 0x000fc8000f8010ff */
[----:B------:R-:W-:Y:S01]  /*efd0*/  LEA.HI.X R5, R2, UR5, R3, 0x2, P0 ;  /* 0x0000000502057c11 */ /* 0x000fe200080f1403 */
[----:B------:R-:W-:-:S05]  /*efe0*/  IMAD.MOV.U32 R3, RZ, RZ, -0x800000 ;  /* 0xff800000ff037424 */ /* 0x000fca00078e00ff */
[----:B------:R1:W-:Y:S01]  /*eff0*/  STG.E desc[UR36][R4.64], R3 ;  /* 0x0000000304007986 */ /* 0x0003e2000c101924 */
[----:B------:R-:W-:Y:S05]  /*f000*/  BRA `(.L_x_759) ;  /* 0x00000040005c7947 */ /* 0x000fea0003800000 */
.L_x_757:
        /* <DEDUP_REMOVED lines=18> */
.L_x_849:
[----:B------:R-:W-:Y:S01]  /*f130*/  ULDC UR7, c[0x0][0xc50] ;  /* 0x0003140000077ab9 */ /* 0x000fe20000000800 */
[----:B------:R-:W-:Y:S01]  /*f140*/  UMOV UR42, UR6 ;  /* 0x00000006002a7c82 */ /* 0x000fe20008000000 */
[----:B------:R-:W-:-:S11]  /*f150*/  UISETP.NE.AND UP0, UPT, UR7, 0x1, UPT ;  /* 0x000000010700788c */ /* 0x000fd6000bf05270 */
[----:B------:R-:W-:Y:S01]  /*f160*/  @UP0 ULDC UR4, c[0x0][0xc54] ;  /* 0x0003150000040ab9 */ /* 0x000fe20000000800 */
[----:B------:R-:W-:Y:S01]  /*f170*/  @UP0 ULDC UR8, c[0x0][0xc58] ;  /* 0x0003160000080ab9 */ /* 0x000fe20000000800 */
[----:B------:R-:W-:-:S04]  /*f180*/  UIMAD.WIDE.U32 UR4, UR6, UR4, URZ ;  /* 0x00000004060472a5 */ /* 0x000fc8000f8e003f */
[----:B------:R-:W-:-:S12]  /*f190*/  @UP0 USHF.R.U32.HI UR42, URZ, UR8, UR5 ;  /* 0x000000083f2a0299 */ /* 0x000fd80008011605 */
.L_x_850:
        /* <DEDUP_REMOVED lines=8> */
[----:B------:R-:W-:Y:S01]  /*f220*/  IMAD.MOV.U32 R18, RZ, RZ, RZ ;  /* 0x000000ffff127224 */ /* 0x000fe200078e00ff */
[----:B------:R-:W-:Y:S01]  /*f230*/  ULDC.64 UR4, c[0x0][0x418] ;  /* 0x0001060000047ab9 */ /* 0x000fe20000000a00 */
[----:B------:R-:W-:Y:S01]  /*f240*/  ULDC UR6, c[0x0][0x448] ;  /* 0x0001120000067ab9 */ /* 0x000fe20000000800 */
[----:B------:R-:W-:Y:S01]  /*f250*/  ULDC UR10, c[0x0][0x2f0] ;  /* 0x0000bc00000a7ab9 */ /* 0x000fe20000000800 */
[----:B------:R-:W-:Y:S01]  /*f260*/  ULDC UR11, c[0x0][0x288] ;  /* 0x0000a200000b7ab9 */ /* 0x000fe20000000800 */
[----:B0-----:R-:W-:-:S04]  /*f270*/  ISETP.NE.U32.AND P0, PT, R2, RZ, PT ;  /* 0x000000ff0200720c */ /* 0x001fc80003f05070 */
[----:B------:R-:W-:-:S13]  /*f280*/  ISETP.NE.AND.EX P0, PT, R3, RZ, PT, P0 ;  /* 0x000000ff0300720c */ /* 0x000fda0003f05300 */
[----:B------:R-:W0:Y:S02]  /*f290*/  @P0 LDC.64 R2, c[0x0][0xa28] ;  /* 0x00028a00ff020b82 */ /* 0x000e240000000a00 */
[----:B0-----:R-:W-:-:S05]  /*f2a0*/  @P0 IMAD.WIDE R2, R25, 0x4, R2 ;  /* 0x0000000419020825 */ /* 0x001fca00078e0202 */
[----:B------:R0:W5:Y:S01]  /*f2b0*/  @P0 LDG.E R18, desc[UR36][R2.64] ;  /* 0x0000002402120981 */ /* 0x000162000c1e1900 */
[----:B------:R-:W1:Y:S01]  /*f2c0*/  S2UR UR43, SR_CTAID.X ;  /* 0x00000000002b79c3 */ /* 0x000e620000002500 */
[----:B------:R-:W-:Y:S02]  /*f2d0*/  UISETP.NE.U32.AND UP0, UPT, UR4, URZ, UPT ;  /* 0x0000003f0400728c */ /* 0x000fe4000bf05070 */
[----:B------:R-:W-:Y:S02]  /*f2e0*/  UISETP.NE.AND UP1, UPT, UR6, 0x1, UPT ;  /* 0x000000010600788c */ /* 0x000fe4000bf25270 */
[----:B------:R-:W-:Y:S01]  /*f2f0*/  UISETP.NE.AND.EX UP0, UPT, UR5, URZ, UPT, UP0 ;  /* 0x0000003f0500728c */ /* 0x000fe2000bf05300 */
[----:B------:R-:W-:Y:S02]  /*f300*/  ULDC UR6, c[0x0][0x424] ;  /* 0x0001090000067ab9 */ /* 0x000fe40000000800 */
[----:B------:R-:W-:Y:S01]  /*f310*/  ULDC.64 UR4, c[0x0][0x9e0] ;  /* 0x0002780000047ab9 */ /* 0x000fe20000000a00 */
[----:B------:R-:W-:-:S02]  /*f320*/  USEL UR9, UR6, 0x1, UP0 ;  /* 0x0000000106097887 */ /* 0x000fc40008000000 */
[----:B------:R-:W-:Y:S02]  /*f330*/  UISETP.GE.AND UP0, UPT, UR5, 0x1, UPT ;  /* 0x000000010500788c */ /* 0x000fe4000bf06270 */
[----:B------:R-:W-:Y:S01]  /*f340*/  UIMAD UR40, UR9, UR10, URZ ;  /* 0x0000000a092872a4 */ /* 0x000fe2000f8e023f */
[----:B------:R-:W-:Y:S01]  /*f350*/  @UP1 ULDC UR7, c[0x0][0x44c] ;  /* 0x0001130000071ab9 */ /* 0x000fe20000000800 */
[----:B------:R-:W-:Y:S02]  /*f360*/  UIMAD UR9, UR9, UR10, 0x7f ;  /* 0x0000007f090974a4 */ /* 0x000fe4000f8e020a */
[----:B------:R-:W-:Y:S01]  /*f370*/  PLOP3.LUT P1, PT, PT, PT, UP0, 0x80, 0x0 ;  /* 0x000000000000781c */ /* 0x000fe20003f2f008 */
[----:B------:R-:W-:Y:S01]  /*f380*/  @UP1 ULDC UR12, c[0x0][0x450] ;  /* 0x00011400000c1ab9 */ /* 0x000fe20000000800 */
[----:B------:R-:W-:Y:S02]  /*f390*/  UP2UR UR50, UPR, URZ, 0x2 ;  /* 0x000000023f327883 */ /* 0x000fe40008000000 */
[----:B-1----:R-:W-:-:S04]  /*f3a0*/  UIMAD UR43, UR43, 0xc0, URZ ;  /* 0x000000c02b2b78a4 */ /* 0x002fc8000f8e023f */
[----:B------:R-:W-:-:S04]  /*f3b0*/  UIADD3 UR8, UR43, 0xbf, URZ ;  /* 0x000000bf2b087890 */ /* 0x000fc8000fffe03f */
[----:B------:R-:W-:Y:S02]  /*f3c0*/  UIMAD.WIDE.U32 UR6, UR8, UR7, URZ ;  /* 0x00000007080672a5 */ /* 0x000fe4000f8e003f */
[----:B------:R-:W-:Y:S02]  /*f3d0*/  UIADD3 UR6, UR40, 0x1, -UR11 ;  /* 0x0000000128067890 */ /* 0x000fe4000fffe80b */
[----:B------:R-:W-:Y:S02]  /*f3e0*/  @UP1 USHF.R.U32.HI UR8, URZ, UR12, UR7 ;  /* 0x0000000c3f081299 */ /* 0x000fe40008011607 */
[----:B------:R-:W-:Y:S02]  /*f3f0*/  USHF.R.S32.HI UR7, URZ, 0x1f, UR9 ;  /* 0x0000001f3f077899 */ /* 0x000fe40008011409 */
[----:B------:R-:W-:Y:S02]  /*f400*/  UIADD3 UR6, UR6, UR8, URZ ;  /* 0x0000000806067290 */ /* 0x000fe4000fffe03f */
[----:B------:R-:W-:-:S02]  /*f410*/  ULEA.HI UR7, UR7, UR9, URZ, 0x7 ;  /* 0x0000000907077291 */ /* 0x000fc4000f8f383f */
[----:B------:R-:W-:Y:S02]  /*f420*/  UIADD3 UR4, UR6, UR4, URZ ;  /* 0x0000000406047290 */ /* 0x000fe4000fffe03f */
[----:B------:R-:W-:Y:S01]  /*f430*/  USHF.R.S32.HI UR44, URZ, 0x7, UR7 ;  /* 0x000000073f2c7899 */ /* 0x000fe20008011407 */
[----:B0-----:R-:W-:Y:S11]  /*f440*/  @!P1 BRA `(.L_x_852) ;  /* 0x0000000000449947 */ /* 0x001ff60003800000 */
        /* <DEDUP_REMOVED lines=10> */
.L_x_853:
[----:B------:R-:W-:-:S11]  /*f4f0*/  UISETP.NE.AND UP0, UPT, UR5, 0x1, UPT ;  /* 0x000000010500788c */ /* 0x000fd6000bf05270 */
[----:B------:R-:W-:Y:S02]  /*f500*/  @UP0 ULDC.64 UR12, c[0x0][0x9e8] ;  /* 0x00027a00000c0ab9 */ /* 0x000fe40000000a00 */
[----:B------:R-:W-:-:S04]  /*f510*/  UIMAD.WIDE.U32 UR6, UR8, UR12, URZ ;  /* 0x0000000c080672a5 */ /* 0x000fc8000f8e003f */
[----:B------:R-:W-:-:S12]  /*f520*/  @UP0 USHF.R.U32.HI UR8, URZ, UR13, UR7 ;  /* 0x0000000d3f080299 */ /* 0x000fd80008011607 */
.L_x_854:
[----:B------:R-:W-:-:S04]  /*f530*/  UIMAD UR8, UR8, UR5, UR5 ;  /* 0x00000005080872a4 */ /* 0x000fc8000f8e0205 */
[----:B------:R-:W-:-:S04]  /*f540*/  UISETP.LT.AND UP0, UPT, UR4, UR8, UPT ;  /* 0x000000080400728c */ /* 0x000fc8000bf01270 */
[----:B------:R-:W-:-:S12]  /*f550*/  USEL UR4, UR4, UR8, UP0 ;  /* 0x0000000804047287 */ /* 0x000fd80008000000 */
.L_x_852:
[----:B------:R-:W-:Y:S02]  /*f560*/  UISETP.NE.AND UP0, UPT, UR50, URZ, UPT ;  /* 0x0000003f3200728c */ /* 0x000fe4000bf05270 */
[----:B------:R-:W-:-:S04]  /*f570*/  UIADD3 UR4, UR4, 0x7f, URZ ;  /* 0x0000007f04047890 */ /* 0x000fc8000fffe03f */
[----:B------:R-:W-:-:S04]  /*f580*/  USHF.R.S32.HI UR8, URZ, 0x1f, UR4 ;  /* 0x0000001f3f087899 */ /* 0x000fc80008011404 */
[----:B------:R-:W-:Y:S01]  /*f590*/  ULEA.HI UR8, UR8, UR4, URZ, 0x7 ;  /* 0x0000000408087291 */ /* 0x000fe2000f8f383f */
[----:B------:R-:W-:Y:S01]  /*f5a0*/  @UP0 ULDC UR6, c[0x0][0x44c] ;  /* 0x0001130000060ab9 */ /* 0x000fe20000000800 */
[----:B------:R-:W-:Y:S01]  /*f5b0*/  @UP0 ULDC UR9, c[0x0][0x450] ;  /* 0x0001140000090ab9 */ /* 0x000fe20000000800 */
[----:B------:R-:W-:Y:S02]  /*f5c0*/  UIMAD.WIDE.U32 UR6, UR43, UR6, URZ ;  /* 0x000000062b0672a5 */ /* 0x000fe4000f8e003f */
[----:B------:R-:W-:Y:S01]  /*f5d0*/  UMOV UR4, UR43 ;  /* 0x0000002b00047c82 */ /* 0x000fe20008000000 */
[----:B------:R-:W-:Y:S02]  /*f5e0*/  USHF.R.S32.HI UR45, URZ, 0x7, UR8 ;  /* 0x000000073f2d7899 */ /* 0x000fe40008011408 */
[----:B------:R-:W-:Y:S02]  /*f5f0*/  @UP0 USHF.R.U32.HI UR4, URZ, UR9, UR7 ;  /* 0x000000093f040299 */ /* 0x000fe40008011607 */
[----:B------:R-:W-:-:S02]  /*f600*/  UISETP.LT.AND UP0, UPT, UR44, UR45, UPT ;  /* 0x0000002d2c00728c */ /* 0x000fc4000bf01270 */
[----:B------:R-:W-:Y:S01]  /*f610*/  UIADD3 UR4, UR4, -UR11, UR40 ;  /* 0x8000000b04047290 */ /* 0x000fe2000fffe028 */
[----:B------:R-:W-:Y:S01]  /*f620*/  ULDC UR8, c[0x0][0x9dc] ;  /* 0x0002770000087ab9 */ /* 0x000fe20000000800 */
[----:B------:R-:W-:Y:S02]  /*f630*/  USEL UR12, UR44, UR45, UP0 ;  /* 0x0000002d2c0c7287 */ /* 0x000fe40008000000 */
[----:B------:R-:W-:Y:S01]  /*f640*/  UIADD3 UR8, UR4, -UR8, URZ ;  /* 0x8000000804087290 */ /* 0x000fe2000fffe03f */
[----:B------:R-:W-:Y:S11]  /*f650*/  @!P1 BRA `(.L_x_855) ;  /* 0x0000000000449947 */ /* 0x000ff60003800000 */
        /* <DEDUP_REMOVED lines=10> */
.L_x_856:
[----:B------:R-:W-:-:S11]  /*f700*/  UISETP.NE.AND UP0, UPT, UR5, 0x1, UPT ;  /* 0x000000010500788c */ /* 0x000fd6000bf05270 */
[----:B------:R-:W-:Y:S02]  /*f710*/  @UP0 ULDC.64 UR10, c[0x0][0x9e8] ;  /* 0x00027a00000a0ab9 */ /* 0x000fe40000000a00 */
[----:B------:R-:W-:-:S04]  /*f720*/  UIMAD.WIDE.U32 UR6, UR4, UR10, URZ ;  /* 0x0000000a040672a5 */ /* 0x000fc8000f8e003f */
[----:B------:R-:W-:-:S12]  /*f730*/  @UP0 USHF.R.U32.HI UR4, URZ, UR11, UR7 ;  /* 0x0000000b3f040299 */ /* 0x000fd80008011607 */
.L_x_857:
[----:B------:R-:W-:-:S04]  /*f740*/  UIMAD UR4, UR4, UR5, URZ ;  /* 0x00000005040472a4 */ /* 0x000fc8000f8e023f */
[----:B------:R-:W-:-:S04]  /*f750*/  UISETP.LT.AND UP0, UPT, UR8, UR4, UPT ;  /* 0x000000040800728c */ /* 0x000fc8000bf01270 */
[----:B------:R-:W-:-:S12]  /*f760*/  USEL UR8, UR8, UR4, !UP0 ;  /* 0x0000000408087287 */ /* 0x000fd8000c000000 */
.L_x_855:
[----:B------:R-:W-:Y:S02]  /*f770*/  USHF.R.S32.HI UR4, URZ, 0x1f, UR8 ;  /* 0x0000001f3f047899 */ /* 0x000fe40008011408 */
[----:B------:R-:W-:Y:S02]  /*f780*/  USHF.R.U32.HI UR9, URZ, 0x10, UR47 ;  /* 0x000000103f097899 */ /* 0x000fe4000801162f */
[----:B------:R-:W-:Y:S02]  /*f790*/  ULEA.HI UR4, UR4, UR8, URZ, 0x7 ;  /* 0x0000000804047291 */ /* 0x000fe4000f8f383f */
[----:B------:R-:W-:Y:S02]  /*f7a0*/  ULOP3.LUT UR47, UR47, 0xffff, URZ, 0xc0, !UPT ;  /* 0x0000ffff2f2f7892 */ /* 0x000fe4000f8ec03f */
[----:B------:R-:W-:Y:S01]  /*f7b0*/  USHF.R.S32.HI UR4, URZ, 0x7, UR4 ;  /* 0x000000073f047899 */ /* 0x000fe20008011404 */
[----:B------:R-:W-:-:S03]  /*f7c0*/  UMOV UR39, URZ ;  /* 0x0000003f00277c82 */ /* 0x000fc60008000000 */
[----:B------:R-:W-:-:S04]  /*f7d0*/  UISETP.LT.AND UP0, UPT, URZ, UR4, UPT ;  /* 0x000000043f00728c */ /* 0x000fc8000bf01270 */
[----:B------:R-:W-:Y:S02]  /*f7e0*/  USEL UR46, URZ, UR4, !UP0 ;  /* 0x000000043f2e7287 */ /* 0x000fe4000c000000 */
[----:B------:R-:W-:Y:S02]  /*f7f0*/  UISETP.NE.AND UP0, UPT, UR9, URZ, UPT ;  /* 0x0000003f0900728c */ /* 0x000fe4000bf05270 */
[----:B------:R-:W-:-:S06]  /*f800*/  UISETP.GT.AND UP1, UPT, UR12, UR46, UPT ;  /* 0x0000002e0c00728c */ /* 0x000fcc000bf24270 */
[----:B------:R-:W-:-:S03]  /*f810*/  PLOP3.LUT P0, PT, PT, PT, UP1, 0x80, 0x0 ;  /* 0x000000000000781c */ /* 0x000fc60003f0f018 */
[----:B------:R-:W-:-:S10]  /*f820*/  @!UP0 ULDC UR9, c[0x0][0x9f0] ;  /* 0x00027c0000098ab9 */ /* 0x000fd40000000800 */
[----:B------:R-:W-:Y:S05]  /*f830*/  @!P0 BRA `(.L_x_858) ;  /* 0x00000000007c8947 */ /* 0x000fea0003800000 */
[----:B------:R-:W-:Y:S01]  /*f840*/  IABS R0, UR9 ;  /* 0x0000000900007c13 */ /* 0x000fe20008000000 */
[----:B------:R-:W-:Y:S02]  /*f850*/  UIADD3 UR4, UR9, -0x1, UR12 ;  /* 0xffffffff09047890 */ /* 0x000fe4000fffe00c */
[----:B------:R-:W-:Y:S02]  /*f860*/  IABS R4, UR9 ;  /* 0x0000000900047c13 */ /* 0x000fe40008000000 */
[----:B------:R-:W-:Y:S01]  /*f870*/  R2UR UR10, R0 ;  /* 0x00000000000a72ca */ /* 0x000fe200000e0000 */
[----:B------:R-:W-:-:S03]  /*f880*/  UIADD3 UR6, -UR46, UR4, URZ ;  /* 0x000000042e067290 */ /* 0x000fc6000fffe13f */
[----:B------:R-:W-:-:S03]  /*f890*/  UMOV UR4, URZ ;  /* 0x0000003f00047c82 */ /* 0x000fc60008000000 */
[----:B------:R-:W-:Y:S01]  /*f8a0*/  IABS R3, UR6 ;  /* 0x0000000600037c13 */ /* 0x000fe20008000000 */
[----:B------:R-:W-:-:S03]  /*f8b0*/  ULOP3.LUT UR6, UR6, UR9, URZ, 0x3c, !UPT ;  /* 0x0000000906067292 */ /* 0x000fc6000f8e3c3f */
[----:B------:R-:W-:Y:S02]  /*f8c0*/  R2UR UR8, R3 ;  /* 0x00000000030872ca */ /* 0x000fe400000e0000 */
        /* <DEDUP_REMOVED lines=22> */
.L_x_858:
[----:B------:R-:W-:Y:S02]  /*fa30*/  UIMAD UR51, UR47, UR39, UR46 ;  /* 0x000000272f3372a4 */ /* 0x000fe4000f8e022e */
[----:B------:R-:W-:Y:S02]  /*fa40*/  IMAD.U32 R0, RZ, RZ, UR39 ;  /* 0x00000027ff007e24 */ /* 0x000fe4000f8e00ff */
[----:B------:R-:W-:Y:S02]  /*fa50*/  IMAD.MOV.U32 R20, RZ, RZ, 0x1 ;  /* 0x00000001ff147424 */ /* 0x000fe400078e00ff */
[----:B------:R-:W-:Y:S02]  /*fa60*/  IMAD.MOV.U32 R2, RZ, RZ, 0x1 ;  /* 0x00000001ff027424 */ /* 0x000fe400078e00ff */
[----:B------:R-:W-:-:S05]  /*fa70*/  IMAD.U32 R17, RZ, RZ, UR51 ;  /* 0x00000033ff117e24 */ /* 0x000fca000f8e00ff */
[----:B------:R-:W-:Y:S01]  /*fa80*/  VIADDMNMX R17, R17, R0, UR12, PT ;  /* 0x0000000c11117e46 */ /* 0x000fe2000b800100 */
[----:B------:R-:W-:-:S03]  /*fa90*/  IMAD.MOV.U32 R0, RZ, RZ, RZ ;  /* 0x000000ffff007224 */ /* 0x000fc600078e00ff */
[----:B------:R-:W-:-:S13]  /*faa0*/  ISETP.GT.AND P0, PT, R17, UR51, PT ;  /* 0x0000003311007c0c */ /* 0x000fda000bf04270 */
        /* <DEDUP_REMOVED lines=25> */
.L_x_859:
        /* <DEDUP_REMOVED lines=20> */
.L_x_860:
        /* <DEDUP_REMOVED lines=20> */
.L_x_861:
        /* <DEDUP_REMOVED lines=18> */
.L_x_862:
        /* <DEDUP_REMOVED lines=10> */
[----:B------:R-:W-:Y:S02]  /*10080*/  LOP3.LUT R7, R22, 0x7f, RZ, 0xc0, !PT ;  /* 0x0000007f16077812 */ /* 0x000fe400078ec0ff */
[----:B------:R-:W-:Y:S02]  /*10090*/  LEA R6, R17, 0xffffff80, 0x7 ;  /* 0xffffff8011067811 */ /* 0x000fe400078e38ff */
[----:B------:R-:W-:Y:S02]  /*100a0*/  LOP3.LUT R4, R0, 0x40, RZ, 0xc0, !PT ;  /* 0x0000004000047812 */ /* 0x000fe400078ec0ff */
[----:B------:R-:W-:Y:S02]  /*100b0*/  SHF.R.U32.HI R27, RZ, 0x1, R7 ;  /* 0x00000001ff1b7819 */ /* 0x000fe40000011607 */
[----:B------:R-:W-:-:S02]  /*100c0*/  LOP3.LUT R16, R16, 0xffffffef, RZ, 0xc0, !PT ;  /* 0xffffffef10107812 */ /* 0x000fc400078ec0ff */
[----:B------:R-:W-:Y:S01]  /*100d0*/  IADD3 R9, R4, R27, R6 ;  /* 0x0000001b04097210 */ /* 0x000fe20007ffe006 */
[----:B------:R-:W1:Y:S01]  /*100e0*/  @P1 LDC R5, c[0x0][0x434] ;  /* 0x00010d00ff051b82 */ /* 0x000e620000000800 */
[----:B------:R-:W-:Y:S02]  /*100f0*/  @P1 LOP3.LUT R16, R16, 0x10, RZ, 0xfc, !PT ;  /* 0x0000001010101812 */ /* 0x000fe400078efcff */
[C---:B------:R-:W-:Y:S01]  /*10100*/  ISETP.GE.AND P0, PT, R9.reuse, UR40, PT ;  /* 0x0000002809007c0c */ /* 0x040fe2000bf06270 */
[----:B-----5:R-:W-:-:S04]  /*10110*/  IMAD.IADD R10, R9, 0x1, R18 ;  /* 0x00000001090a7824 */ /* 0x020fc800078e0212 */
[----:B------:R-:W3:Y:S01]  /*10120*/  @P1 LDC R13, c[0x0][0x438] ;  /* 0x00010e00ff0d1b82 */ /* 0x000ee20000000800 */
[----:B------:R-:W-:-:S07]  /*10130*/  IMAD.MOV.U32 R11, RZ, RZ, R10 ;  /* 0x000000ffff0b7224 */ /* 0x000fce00078e000a */
[----:B------:R-:W4:Y:S01]  /*10140*/  @!P0 LDC.64 R8, c[0x0][0x428] ;  /* 0x00010a00ff088b82 */ /* 0x000f220000000a00 */
[----:B-1----:R-:W-:-:S07]  /*10150*/  @P1 IMAD.HI.U32 R0, R10, R5, RZ ;  /* 0x000000050a001227 */ /* 0x002fce00078e00ff */
[----:B------:R-:W1:Y:S01]  /*10160*/  @!P0 LDC.64 R4, c[0x0][0x418] ;  /* 0x00010600ff048b82 */ /* 0x000e620000000a00 */
[----:B---3--:R-:W-:-:S04]  /*10170*/  @P1 SHF.R.U32.HI R11, RZ, R13, R0 ;  /* 0x0000000dff0b1219 */ /* 0x008fc80000011600 */
[--C-:B0-----:R-:W-:Y:S01]  /*10180*/  @!P0 SHF.R.S32.HI R3, RZ, 0x1f, R11.reuse ;  /* 0x0000001fff038819 */ /* 0x101fe2000001140b */
[----:B------:R-:W-:Y:S01]  /*10190*/  @!P0 IMAD.MOV.U32 R2, RZ, RZ, R11 ;  /* 0x000000ffff028224 */ /* 0x000fe200078e000b */
[----:B------:R-:W-:Y:S01]  /*101a0*/  UMOV UR4, 0xffffffff ;  /* 0xffffffff00047882 */ /* 0x000fe20000000000 */
[----:B--2---:R-:W-:Y:S02]  /*101b0*/  SHF.R.S32.HI R28, RZ, 0x1f, R23 ;  /* 0x0000001fff1c7819 */ /* 0x004fe40000011417 */
[----:B----4-:R-:W-:-:S04]  /*101c0*/  @!P0 IMAD.WIDE.U32 R2, R23, R8, R2 ;  /* 0x0000000817028225 */ /* 0x010fc800078e0002 */
        /* <DEDUP_REMOVED lines=11> */
[----:B------:R-:W-:Y:S01]  /*10280*/  LOP3.LUT R29, R8, 0x400, RZ, 0xc0, !PT ;  /* 0x00000400081d7812 */ /* 0x000fe200078ec0ff */
[----:B-1----:R-:W-:Y:S01]  /*10290*/  IMAD R4, R12, R3, R10 ;  /* 0x000000030c047224 */ /* 0x002fe200078e020a */
[----:B------:R-:W-:Y:S01]  /*102a0*/  LOP3.LUT R3, R2, 0x20, RZ, 0xc0, !PT ;  /* 0x0000002002037812 */ /* 0x000fe200078ec0ff */
[----:B------:R-:W-:Y:S02]  /*102b0*/  IMAD.SHL.U32 R10, R19, 0x800, RZ ;  /* 0x00000800130a7824 */ /* 0x000fe400078e00ff */
[C---:B------:R-:W-:Y:S01]  /*102c0*/  IMAD.SHL.U32 R12, R22.reuse, 0x4, RZ ;  /* 0x00000004160c7824 */ /* 0x040fe200078e00ff */
[----:B------:R-:W-:Y:S02]  /*102d0*/  LOP3.LUT R3, R3, 0x10, R22, 0xf8, !PT ;  /* 0x0000001003037812 */ /* 0x000fe400078ef816 */
[----:B------:R-:W-:Y:S02]  /*102e0*/  LOP3.LUT R29, R29, 0x800, R10, 0xf8, !PT ;  /* 0x000008001d1d7812 */ /* 0x000fe400078ef80a */
        /* <DEDUP_REMOVED lines=10> */
.L_x_915:
[----:B------:R-:W-:Y:S01]  /*10390*/  ULOP3.LUT UR4, UR38, 0x2, URZ, 0xfc, !UPT ;  /* 0x0000000226047892 */ /* 0x000fe2000f8efc3f */
[----:B------:R-:W-:Y:S02]  /*103a0*/  LOP3.LUT R8, R8, 0x70, R5, 0x78, !PT ;  /* 0x0000007008087812 */ /* 0x000fe400078e7805 */
[----:B------:R-:W-:Y:S02]  /*103b0*/  LOP3.LUT R16, R16, 0xfffffffe, RZ, 0xc0, !PT ;  /* 0xfffffffe10107812 */ /* 0x000fe400078ec0ff */
[----:B------:R-:W-:Y:S01]  /*103c0*/  LOP3.LUT R29, R29, R8, RZ, 0xfc, !PT ;  /* 0x000000081d1d7212 */ /* 0x000fe200078efcff */
[----:B------:R-:W-:Y:S01]  /*103d0*/  IMAD.U32 R11, RZ, RZ, UR4 ;  /* 0x00000004ff0b7e24 */ /* 0x000fe2000f8e00ff */
[----:B------:R-:W-:Y:S02]  /*103e0*/  LOP3.LUT R8, R5, 0x10, RZ, 0xc0, !PT ;  /* 0x0000001005087812 */ /* 0x000fe400078ec0ff */
[----:B------:R-:W-:Y:S02]  /*103f0*/  LOP3.LUT R7, R10, R7, RZ, 0xfc, !PT ;  /* 0x000000070a077212 */ /* 0x000fe400078efcff */
[----:B------:R-:W-:-:S02]  /*10400*/  ISETP.NE.AND P1, PT, R11, 0x3, PT ;  /* 0x000000030b00780c */ /* 0x000fc40003f25270 */
[CC--:B0-----:R-:W-:Y:S01]  /*10410*/  ISETP.GE.AND P4, PT, R8.reuse, R9.reuse, PT ;  /* 0x000000090800720c */ /* 0x0c1fe20003f86270 */
[----:B------:R0:W-:Y:S01]  /*10420*/  STL [R1], R7 ;  /* 0x0000000701007387 */ /* 0x0001e20000100800 */
[C---:B------:R-:W-:Y:S02]  /*10430*/  LOP3.LUT R25, R8.reuse, 0x20, RZ, 0xfc, !PT ;  /* 0x0000002008197812 */ /* 0x040fe400078efcff */
[----:B------:R-:W-:Y:S02]  /*10440*/  LOP3.LUT R24, R8, 0x40, RZ, 0xfc, !PT ;  /* 0x0000004008187812 */ /* 0x000fe400078efcff */
[-C--:B------:R-:W-:Y:S02]  /*10450*/  ISETP.GE.AND P3, PT, R25, R9.reuse, PT ;  /* 0x000000091900720c */ /* 0x080fe40003f66270 */
[----:B------:R-:W-:Y:S02]  /*10460*/  ISETP.GE.AND P2, PT, R24, R9, PT ;  /* 0x000000091800720c */ /* 0x000fe40003f46270 */
[----:B------:R-:W-:Y:S01]  /*10470*/  LOP3.LUT P0, RZ, R22, 0x4, RZ, 0xc0, !PT ;  /* 0x0000000416ff7812 */ /* 0x000fe2000780c0ff */
[----:B0-----:R-:W-:Y:S01]  /*10480*/  IMAD.MOV.U32 R7, RZ, RZ, 0x40 ;  /* 0x00000040ff077424 */ /* 0x001fe200078e00ff */
[----:B------:R-:W-:-:S02]  /*10490*/  @P1 LOP3.LUT R16, R16, 0x1, RZ, 0xfc, !PT ;  /* 0x0000000110101812 */ /* 0x000fc400078efcff */
[----:B------:R-:W-:Y:S01]  /*104a0*/  SHF.R.U32.HI R5, RZ, 0x3, R22 ;  /* 0x00000003ff057819 */ /* 0x000fe20000011616 */
[----:B------:R-:W-:Y:S01]  /*104b0*/  IMAD.U32 R22, RZ, RZ, UR42 ;  /* 0x0000002aff167e24 */ /* 0x000fe2000f8e00ff */
[----:B------:R-:W-:Y:S02]  /*104c0*/  LOP3.LUT R16, R16, 0xfffffff7, RZ, 0xc0, !PT ;  /* 0xfffffff710107812 */ /* 0x000fe400078ec0ff */
[----:B------:R-:W-:Y:S02]  /*104d0*/  LOP3.LUT R5, R5, 0x1, RZ, 0xc0, !PT ;  /* 0x0000000105057812 */ /* 0x000fe400078ec0ff */
[----:B------:R-:W-:Y:S02]  /*104e0*/  @P4 LOP3.LUT R16, R16, 0x8, RZ, 0xfc, !PT ;  /* 0x0000000810104812 */ /* 0x000fe400078efcff */
[----:B------:R-:W-:Y:S02]  /*104f0*/  SHF.R.S32.HI R22, RZ, 0x1f, R22 ;  /* 0x0000001fff167819 */ /* 0x000fe40000011416 */
[----:B------:R-:W-:-:S02]  /*10500*/  LOP3.LUT R16, R16, 0xfffffffb, RZ, 0xc0, !PT ;  /* 0xfffffffb10107812 */ /* 0x000fc400078ec0ff */
[----:B------:R-:W-:Y:S02]  /*10510*/  SEL R7, R7, 0xffffffc0, !P0 ;  /* 0xffffffc007077807 */ /* 0x000fe40004000000 */
[----:B------:R-:W-:-:S04]  /*10520*/  @P3 LOP3.LUT R16, R16, 0x4, RZ, 0xfc, !PT ;  /* 0x0000000410103812 */ /* 0x000fc800078efcff */
[----:B------:R-:W-:-:S04]  /*10530*/  LOP3.LUT R16, R16, 0xfffffffd, RZ, 0xc0, !PT ;  /* 0xfffffffd10107812 */ /* 0x000fc800078ec0ff */
[----:B------:R-:W-:Y:S01]  /*10540*/  @P2 LOP3.LUT R16, R16, 0x2, RZ, 0xfc, !PT ;  /* 0x0000000210102812 */ /* 0x000fe200078efcff */
[----:B------:R-:W-:Y:S06]  /*10550*/  @!P1 BRA `(.L_x_864) ;  /* 0x0000000000049947 */ /* 0x000fec0003800000 */
[----:B------:R-:W-:Y:S01]  /*10560*/  BPT.TRAP 0x1 ;  /* 0x000000040000795c */ /* 0x000fe20000300000 */
.L_x_864:
[----:B------:R-:W-:Y:S01]  /*10570*/  IMAD.MOV.U32 R10, RZ, RZ, 0x1 ;  /* 0x00000001ff0a7424 */ /* 0x000fe200078e00ff */
[----:B------:R-:W-:Y:S01]  /*10580*/  LOP3.LUT R3, R3, 0x700, RZ, 0xc0, !PT ;  /* 0x0000070003037812 */ /* 0x000fe200078ec0ff */
[----:B------:R-:W-:Y:S02]  /*10590*/  IMAD.SHL.U32 R2, R2, 0x20, RZ ;  /* 0x0000002002027824 */ /* 0x000fe400078e00ff */
[C---:B------:R-:W-:Y:S01]  /*105a0*/  IMAD R26, R5.reuse, 0x80, R8 ;  /* 0x00000080051a7824 */ /* 0x040fe200078e0208 */
[----:B------:R-:W-:Y:S01]  /*105b0*/  SHF.L.U32 R10, R10, 0x1f, RZ ;  /* 0x0000001f0a0a7819 */ /* 0x000fe200000006ff */
[----:B------:R-:W-:Y:S01]  /*105c0*/  IMAD.SHL.U32 R5, R5, 0x10, RZ ;  /* 0x0000001005057824 */ /* 0x000fe200078e00ff */
[----:B------:R-:W-:Y:S02]  /*105d0*/  LOP3.LUT R2, R3, 0x60, R2, 0xf8, !PT ;  /* 0x0000006003027812 */ /* 0x000fe400078ef802 */
[----:B------:R-:W0:Y:S02]  /*105e0*/  SYNCS.PHASECHK.TRANS64.TRYWAIT P0, [UR48+0x17080], R10 ;  /* 0x0170800aff0075a7 */ /* 0x000e240008000170 */
[----:B------:R-:W-:-:S02]  /*105f0*/  LOP3.LUT R26, R2, R26, R5, 0xf6, !PT ;  /* 0x0000001a021a7212 */ /* 0x000fc400078ef605 */
[----:B------:R-:W-:Y:S01]  /*10600*/  SHF.R.S32.HI R5, RZ, 0x1f, R4 ;  /* 0x0000001fff057819 */ /* 0x000fe20000011404 */
[----:B0-----:R-:W-:Y:S06]  /*10610*/  @!P0 BRA `(.L_x_865) ;  /* 0x0000002c00d88947 */ /* 0x001fec0003800000 */
.L_x_916:
        /* <DEDUP_REMOVED lines=46> */
.L_x_922:
        /* <DEDUP_REMOVED lines=20> */
.L_x_867:
[----:B------:R-:W-:Y:S01]  /*10a40*/  SYNCS.ARRIVE.TRANS64.A1T0 RZ, [UR48+0x17070], RZ ;  /* 0x017070ffffff79a7 */ /* 0x000fe20008100030 */
[----:B------:R-:W-:Y:S05]  /*10a50*/  @!P6 BRA `(.L_x_868) ;  /* 0x000000000004e947 */ /* 0x000fea0003800000 */
[----:B------:R-:W-:Y:S01]  /*10a60*/  BPT.TRAP 0x1 ;  /* 0x000000040000795c */ /* 0x000fe20000300000 */
.L_x_868:
[----:B------:R-:W0:Y:S02]  /*10a70*/  SYNCS.PHASECHK.TRANS64.TRYWAIT P1, [UR48+0x17040], R10 ;  /* 0x0170400aff0075a7 */ /* 0x000e240008020170 */
[----:B0-----:R-:W-:Y:S05]  /*10a80*/  @!P1 BRA `(.L_x_869) ;  /* 0x0000002c009c9947 */ /* 0x001fea0003800000 */
.L_x_923:
        /* <DEDUP_REMOVED lines=39> */
.L_x_929:
        /* <DEDUP_REMOVED lines=17> */
.L_x_871:
        /* <DEDUP_REMOVED lines=29> */
.L_x_872:
[----:B------:R-:W0:Y:S01]  /*10fe0*/  S2R R20, SR_TID.X ;  /* 0x0000000000147919 */ /* 0x000e220000002100 */
[----:B------:R-:W-:Y:S01]  /*10ff0*/  UISETP.NE.AND UP0, UPT, UR50, URZ, UPT ;  /* 0x0000003f3200728c */ /* 0x000fe2000bf05270 */
[----:B------:R-:W-:Y:S01]  /*11000*/  IMAD.U32 R4, RZ, RZ, UR40 ;  /* 0x00000028ff047e24 */ /* 0x000fe2000f8e00ff */
[----:B------:R-:W1:Y:S01]  /*11010*/  LDC R8, c[0x0][0x448] ;  /* 0x00011200ff087b82 */ /* 0x000e620000000800 */
[----:B------:R-:W-:Y:S01]  /*11020*/  IMAD.U32 R3, RZ, RZ, UR49 ;  /* 0x00000031ff037e24 */ /* 0x000fe2000f8e00ff */
[----:B------:R-:W-:Y:S01]  /*11030*/  ULDC.64 UR6, c[0x0][0x2c8] ;  /* 0x0000b20000067ab9 */ /* 0x000fe20000000a00 */
[----:B------:R-:W-:Y:S01]  /*11040*/  IMAD.MOV.U32 R2, RZ, RZ, R4 ;  /* 0x000000ffff027224 */ /* 0x000fe200078e0004 */
[----:B------:R-:W-:Y:S01]  /*11050*/  PLOP3.LUT P0, PT, PT, PT, UP0, 0x80, 0x0 ;  /* 0x000000000000781c */ /* 0x000fe20003f0f008 */
[----:B------:R-:W-:Y:S01]  /*11060*/  IMAD.U32 R5, RZ, RZ, UR41 ;  /* 0x00000029ff057e24 */ /* 0x000fe2000f8e00ff */
[----:B------:R-:W-:Y:S01]  /*11070*/  PLOP3.LUT P1, PT, PT, PT, UP0, 0x80, 0x0 ;  /* 0x000000000000781c */ /* 0x000fe20003f2f008 */
[----:B------:R-:W-:-:S02]  /*11080*/  ULDC.64 UR8, c[0x0][0x280] ;  /* 0x0000a00000087ab9 */ /* 0x000fc40000000a00 */
[----:B------:R-:W-:Y:S01]  /*11090*/  @UP0 ULDC UR4, c[0x0][0x44c] ;  /* 0x0001130000040ab9 */ /* 0x000fe20000000800 */
[----:B------:R-:W-:Y:S01]  /*110a0*/  @UP0 ULDC UR10, c[0x0][0x44c] ;  /* 0x00011300000a0ab9 */ /* 0x000fe20000000800 */
[----:B0-----:R-:W-:-:S05]  /*110b0*/  IMAD.SHL.U32 R20, R20, 0x40, RZ ;  /* 0x0000004014147824 */ /* 0x001fca00078e00ff */
[----:B------:R-:W-:-:S04]  /*110c0*/  LOP3.LUT R20, R20, 0x40, RZ, 0xc0, !PT ;  /* 0x0000004014147812 */ /* 0x000fc800078ec0ff */
[----:B------:R-:W-:Y:S02]  /*110d0*/  IADD3 R6, R27, UR43, R20 ;  /* 0x0000002b1b067c10 */ /* 0x000fe4000fffe014 */
[----:B------:R-:W0:Y:S03]  /*110e0*/  S2R R20, SR_CTAID.Z ;  /* 0x0000000000147919 */ /* 0x000e260000002700 */
[----:B------:R-:W-:Y:S01]  /*110f0*/  @P0 IMAD.HI.U32 R4, R6, UR4, RZ ;  /* 0x0000000406040c27 */ /* 0x000fe2000f8e00ff */
[----:B------:R-:W-:-:S03]  /*11100*/  @UP0 ULDC UR4, c[0x0][0x450] ;  /* 0x0001140000040ab9 */ /* 0x000fc60000000800 */
[----:B------:R-:W-:Y:S01]  /*11110*/  IMAD.MOV.U32 R0, RZ, RZ, R6 ;  /* 0x000000ffff007224 */ /* 0x000fe200078e0006 */
[----:B------:R-:W-:Y:S01]  /*11120*/  @P1 SHF.R.U32.HI R0, RZ, UR4, R4 ;  /* 0x00000004ff001c19 */ /* 0x000fe20008011604 */
[----:B------:R-:W-:Y:S01]  /*11130*/  ULDC.64 UR4, c[0x0][0x2e0] ;  /* 0x0000b80000047ab9 */ /* 0x000fe20000000a00 */
[----:B------:R-:W-:-:S03]  /*11140*/  PLOP3.LUT P1, PT, PT, PT, UP0, 0x80, 0x0 ;  /* 0x000000000000781c */ /* 0x000fc60003f2f008 */
[----:B------:R-:W-:Y:S01]  /*11150*/  IMAD.MOV R7, RZ, RZ, -R0 ;  /* 0x000000ffff077224 */ /* 0x000fe200078e0a00 */
[----:B0-----:R-:W-:Y:S02]  /*11160*/  SHF.R.S32.HI R21, RZ, 0x1f, R20 ;  /* 0x0000001fff157819 */ /* 0x001fe40000011414 */
[----:B------:R-:W0:Y:S03]  /*11170*/  S2R R20, SR_CTAID.Z ;  /* 0x0000000000147919 */ /* 0x000e260000002700 */
[----:B------:R-:W-:-:S04]  /*11180*/  IMAD R4, R21, UR4, RZ ;  /* 0x0000000415047c24 */ /* 0x000fc8000f8e02ff */
[C---:B0-----:R-:W-:Y:S01]  /*11190*/  IMAD R5, R20.reuse, UR5, R4 ;  /* 0x0000000514057c24 */ /* 0x041fe2000f8e0204 */
[----:B------:R-:W-:Y:S01]  /*111a0*/  SHF.R.S32.HI R4, RZ, 0x1f, R0 ;  /* 0x0000001fff047819 */ /* 0x000fe20000011400 */
[----:B------:R-:W-:Y:S01]  /*111b0*/  IMAD.WIDE.U32 R2, R20, UR4, R2 ;  /* 0x0000000414027c25 */ /* 0x000fe2000f8e0002 */
[----:B------:R-:W-:Y:S01]  /*111c0*/  ULDC.64 UR4, c[0x0][0x2d0] ;  /* 0x0000b40000047ab9 */ /* 0x000fe20000000a00 */
[----:B------:R-:W0:Y:S02]  /*111d0*/  S2R R20, SR_TID.X ;  /* 0x0000000000147919 */ /* 0x000e240000002100 */
[----:B------:R-:W-:Y:S02]  /*111e0*/  IMAD.IADD R3, R3, 0x1, R5 ;  /* 0x0000000103037824 */ /* 0x000fe400078e0205 */
[----:B------:R-:W-:Y:S02]  /*111f0*/  IMAD R9, R4, UR4, RZ ;  /* 0x0000000404097c24 */ /* 0x000fe4000f8e02ff */
[----:B------:R-:W-:-:S04]  /*11200*/  IMAD.WIDE.U32 R4, R0, UR4, R2 ;  /* 0x0000000400047c25 */ /* 0x000fc8000f8e0002 */
[----:B------:R-:W-:Y:S02]  /*11210*/  IMAD R9, R0, UR5, R9 ;  /* 0x0000000500097c24 */ /* 0x000fe4000f8e0209 */
[----:B-1----:R-:W-:Y:S02]  /*11220*/  IMAD R0, R8, R7, R6 ;  /* 0x0000000708007224 */ /* 0x002fe400078e0206 */
[----:B------:R-:W-:Y:S02]  /*11230*/  IMAD.IADD R5, R5, 0x1, R9 ;  /* 0x0000000105057824 */ /* 0x000fe400078e0209 */
[----:B------:R-:W-:Y:S01]  /*11240*/  VIADD R6, R6, 0x80 ;  /* 0x0000008006067836 */ /* 0x000fe20000000000 */
[----:B------:R-:W-:Y:S01]  /*11250*/  SHF.R.S32.HI R7, RZ, 0x1f, R0 ;  /* 0x0000001fff077819 */ /* 0x000fe20000011400 */
[----:B------:R-:W-:-:S04]  /*11260*/  IMAD.WIDE.U32 R4, R0, UR6, R4 ;  /* 0x0000000600047c25 */ /* 0x000fc8000f8e0004 */
[----:B------:R-:W-:-:S04]  /*11270*/  IMAD R7, R7, UR6, RZ ;  /* 0x0000000607077c24 */ /* 0x000fc8000f8e02ff */
[----:B------:R-:W-:Y:S01]  /*11280*/  IMAD R7, R0, UR7, R7 ;  /* 0x0000000700077c24 */ /* 0x000fe2000f8e0207 */
[----:B------:R-:W-:-:S04]  /*11290*/  IADD3 R0, P0, R4, UR8, RZ ;  /* 0x0000000804007c10 */ /* 0x000fc8000ff1e0ff */
[----:B------:R-:W-:Y:S01]  /*112a0*/  IADD3.X R4, R5, UR9, R7, P0, !PT ;  /* 0x0000000905047c10 */ /* 0x000fe200087fe407 */
[----:B------:R-:W-:Y:S01]  /*112b0*/  IMAD.MOV.U32 R5, RZ, RZ, R6 ;  /* 0x000000ffff057224 */ /* 0x000fe200078e0006 */
[----:B------:R-:W-:Y:S01]  /*112c0*/  PLOP3.LUT P0, PT, PT, PT, UP0, 0x80, 0x0 ;  /* 0x000000000000781c */ /* 0x000fe20003f0f008 */
[----:B0-----:R-:W-:-:S05]  /*112d0*/  IMAD.SHL.U32 R20, R20, 0x10, RZ ;  /* 0x0000001014147824 */ /* 0x001fca00078e00ff */
[----:B------:R-:W-:-:S07]  /*112e0*/  LOP3.LUT R20, R20, 0x10, RZ, 0xc0, !PT ;  /* 0x0000001014147812 */ /* 0x000fce00078ec0ff */
[----:B------:R-:W-:Y:S01]  /*112f0*/  @P0 IMAD.HI.U32 R7, R6, UR10, RZ ;  /* 0x0000000a06070c27 */ /* 0x000fe2000f8e00ff */
[----:B------:R-:W-:-:S04]  /*11300*/  @UP0 ULDC UR10, c[0x0][0x450] ;  /* 0x00011400000a0ab9 */ /* 0x000fc80000000800 */
[----:B------:R-:W-:-:S04]  /*11310*/  @P1 SHF.R.U32.HI R5, RZ, UR10, R7 ;  /* 0x0000000aff051c19 */ /* 0x000fc80008011607 */
        /* <DEDUP_REMOVED lines=20> */
[----:B------:R-:W-:Y:S02]  /*11460*/  ULDC UR4, c[0x0][0x288] ;  /* 0x0000a20000047ab9 */ /* 0x000fe40000000800 */
[----:B------:R-:W-:Y:S01]  /*11470*/  IMAD R7, R8, UR4, RZ ;  /* 0x0000000408077c24 */ /* 0x000fe2000f8e02ff */
[----:B------:R-:W1:Y:S01]  /*11480*/  SHFL.IDX PT, R2, R4, RZ, 0x1e1f ;  /* 0x001e1fff04027589 */ /* 0x000e6200000e0000 */
[----:B------:R-:W-:-:S03]  /*11490*/  VIADD R8, R27, UR43 ;  /* 0x0000002b1b087c36 */ /* 0x000fc60008000000 */
[----:B------:R-:W-:Y:S01]  /*114a0*/  SHFL.IDX PT, R4, R4, 0x1, 0x1e1f ;  /* 0x003e1f0004047f89 */ /* 0x000fe200000e0000 */
[C---:B------:R-:W-:Y:S01]  /*114b0*/  VIADD R10, R8.reuse, 0x40 ;  /* 0x00000040080a7836 */ /* 0x040fe20000000000 */
[----:B------:R-:W-:Y:S02]  /*114c0*/  ISETP.GE.AND P1, PT, R8, R7, PT ;  /* 0x000000070800720c */ /* 0x000fe40003f26270 */
        /* <DEDUP_REMOVED lines=17> */
.L_x_936:
        /* <DEDUP_REMOVED lines=12> */
.L_x_875:
[----:B------:R-:W-:Y:S05]  /*116a0*/  BSYNC B0 ;  /* 0x0000000000007941 */ /* 0x000fea0003800000 */
.L_x_874:
[----:B------:R-:W-:Y:S01]  /*116b0*/  NOP ;  /* 0x0000000000007918 */ /* 0x000fe20000000000 */
[----:B------:R-:W-:Y:S01]  /*116c0*/  SYNCS.ARRIVE.TRANS64.RED.A0T1 RZ, [UR48+0x17000], RZ ;  /* 0x017000ffffff79a7 */ /* 0x000fe20008200430 */
[----:B------:R-:W-:Y:S01]  /*116d0*/  IMAD.MOV.U32 R0, RZ, RZ, 0x1 ;  /* 0x00000001ff007424 */ /* 0x000fe200078e00ff */
[----:B------:R-:W-:Y:S04]  /*116e0*/  ARRIVES.LDGSTSBAR.64.TRANSCNT [UR48+0x17000] ;  /* 0x01700000ff0079b0 */ /* 0x000fe80008000ab0 */
[----:B------:R-:W-:Y:S01]  /*116f0*/  SHF.L.U32 R0, R0, 0x1f, RZ ;  /* 0x0000001f00007819 */ /* 0x000fe200000006ff */
[----:B------:R-:W-:Y:S01]  /*11700*/  NOP ;  /* 0x0000000000007918 */ /* 0x000fe20000000000 */
[----:B------:R-:W-:Y:S01]  /*11710*/  SYNCS.ARRIVE.TRANS64.A1T0 RZ, [UR48+0x17000], RZ ;  /* 0x017000ffffff79a7 */ /* 0x000fe20008100030 */
[----:B------:R-:W-:-:S05]  /*11720*/  VIADD R17, R17, 0xfffffffe ;  /* 0xfffffffe11117836 */ /* 0x000fca0000000000 */
[----:B------:R-:W-:Y:S01]  /*11730*/  ISETP.GE.AND P0, PT, R17, UR51, PT ;  /* 0x0000003311007c0c */ /* 0x000fe2000bf06270 */
[----:B------:R-:W3:Y:S02]  /*11740*/  SYNCS.PHASECHK.TRANS64.TRYWAIT P1, [UR48+0x17020], R0 ;  /* 0x01702000ff0075a7 */ /* 0x000ee40008020170 */
[----:B---3--:R-:W-:Y:S10]  /*11750*/  @!P1 BRA `(.L_x_876) ;  /* 0x0000002400fc9947 */ /* 0x008ff40003800000 */
.L_x_937:
[----:B------:R-:W-:Y:S01]  /*11760*/  IMAD.MOV.U32 R20, RZ, RZ, 0x1 ;  /* 0x00000001ff147424 */ /* 0x000fe200078e00ff */
[----:B------:R-:W-:Y:S06]  /*11770*/  @!P0 BRA `(.L_x_877) ;  /* 0x00000010003c8947 */ /* 0x000fec0003800000 */
[----:B0-2---:R-:W0:Y:S01]  /*11780*/  S2R R2, SR_TID.X ;  /* 0x0000000000027919 */ /* 0x005e220000002100 */
[----:B------:R-:W-:Y:S01]  /*11790*/  UIADD3 UR4, UR47, 0x1, URZ ;  /* 0x000000012f047890 */ /* 0x000fe2000fffe03f */
[----:B------:R-:W-:Y:S01]  /*117a0*/  LOP3.LUT R3, RZ, UR45, RZ, 0x33, !PT ;  /* 0x0000002dff037c12 */ /* 0x000fe2000f8e33ff */
[----:B------:R-:W-:Y:S01]  /*117b0*/  IMAD.MOV.U32 R6, RZ, RZ, 0x1 ;  /* 0x00000001ff067424 */ /* 0x000fe200078e00ff */
[----:B------:R-:W-:Y:S01]  /*117c0*/  LOP3.LUT R5, RZ, UR44, RZ, 0x33, !PT ;  /* 0x0000002cff057c12 */ /* 0x000fe2000f8e33ff */
[----:B------:R-:W-:Y:S01]  /*117d0*/  UIMAD UR4, UR4, UR39, URZ ;  /* 0x00000027040472a4 */ /* 0x000fe2000f8e023f */
[----:B------:R-:W-:-:S05]  /*117e0*/  IMAD.MOV.U32 R4, RZ, RZ, RZ ;  /* 0x000000ffff047224 */ /* 0x000fca00078e00ff */
[----:B------:R-:W-:-:S04]  /*117f0*/  LOP3.LUT R0, RZ, UR4, RZ, 0x33, !PT ;  /* 0x00000004ff007c12 */ /* 0x000fc8000f8e33ff */
[----:B------:R-:W-:-:S04]  /*11800*/  VIADDMNMX R0, R0, -UR46, R3, !PT ;  /* 0x8000002e00007c46 */ /* 0x000fc8000f800103 */
[----:B------:R-:W-:-:S04]  /*11810*/  VIMNMX R0, R0, R5, !PT ;  /* 0x0000000500007248 */ /* 0x000fc80007fe0100 */
[----:B------:R-:W-:Y:S01]  /*11820*/  IADD3 R21, -R0, -0x2, RZ ;  /* 0xfffffffe00157810 */ /* 0x000fe20007ffe1ff */
[----:B0-----:R-:W-:-:S05]  /*11830*/  IMAD.SHL.U32 R2, R2, 0x40, RZ ;  /* 0x0000004002027824 */ /* 0x001fca00078e00ff */
[----:B------:R-:W-:-:S04]  /*11840*/  LOP3.LUT R2, R2, 0x40, RZ, 0xc0, !PT ;  /* 0x0000004002027812 */ /* 0x000fc800078ec0ff */
[----:B------:R-:W-:-:S05]  /*11850*/  IADD3 R18, R2, R18, R27 ;  /* 0x0000001202127210 */ /* 0x000fca0007ffe01b */
[----:B------:R-:W-:-:S04]  /*11860*/  VIADD R17, R18, 0xfffffe80 ;  /* 0xfffffe8012117836 */ /* 0x000fc80000000000 */
[----:B------:R-:W-:-:S07]  /*11870*/  IMAD R17, R0, -0x80, R17 ;  /* 0xffffff8000117824 */ /* 0x000fce00078e0211 */
.L_x_892:
[----:B0-----:R-:W0:Y:S01]  /*11880*/  LDC R0, c[0x0][0x430] ;  /* 0x00010c00ff007b82 */ /* 0x001e220000000800 */
[----:B------:R-:W-:Y:S01]  /*11890*/  IMAD.MOV.U32 R7, RZ, RZ, R17 ;  /* 0x000000ffff077224 */ /* 0x000fe200078e0011 */
[----:B------:R-:W-:Y:S01]  /*118a0*/  ULDC.64 UR4, c[0x0][0x428] ;  /* 0x00010a0000047ab9 */ /* 0x000fe20000000a00 */
[----:B0-----:R-:W-:-:S13]  /*118b0*/  ISETP.NE.AND P0, PT, R0, 0x1, PT ;  /* 0x000000010000780c */ /* 0x001fda0003f05270 */
[----:B------:R-:W0:Y:S08]  /*118c0*/  @P0 LDC R0, c[0x0][0x434] ;  /* 0x00010d00ff000b82 */ /* 0x000e300000000800 */
[----:B--2---:R-:W2:Y:S01]  /*118d0*/  @P0 LDC R3, c[0x0][0x438] ;  /* 0x00010e00ff030b82 */ /* 0x004ea20000000800 */
[----:B0-----:R-:W-:-:S05]  /*118e0*/  @P0 IMAD.HI.U32 R0, R17, R0, RZ ;  /* 0x0000000011000227 */ /* 0x001fca00078e00ff */
[----:B--2---:R-:W-:Y:S01]  /*118f0*/  @P0 SHF.R.U32.HI R7, RZ, R3, R0 ;  /* 0x00000003ff070219 */ /* 0x004fe20000011600 */
[----:B------:R-:W-:-:S03]  /*11900*/  IMAD R0, R28, UR4, RZ ;  /* 0x000000041c007c24 */ /* 0x000fc6000f8e02ff */
[--C-:B------:R-:W-:Y:S01]  /*11910*/  SHF.R.S32.HI R3, RZ, 0x1f, R7.reuse ;  /* 0x0000001fff037819 */ /* 0x100fe20000011407 */
[----:B------:R-:W-:Y:S02]  /*11920*/  IMAD.MOV.U32 R2, RZ, RZ, R7 ;  /* 0x000000ffff027224 */ /* 0x000fe400078e0007 */
[C---:B------:R-:W-:Y:S02]  /*11930*/  IMAD R5, R23.reuse, UR5, R0 ;  /* 0x0000000517057c24 */ /* 0x040fe4000f8e0200 */
        /* <DEDUP_REMOVED lines=19> */
.L_x_878:
[----:B------:R-:W-:Y:S02]  /*11a70*/  LEA R5, R0, UR48, 0x3 ;  /* 0x0000003000057c11 */ /* 0x000fe4000f8e18ff */
[----:B------:R-:W-:-:S04]  /*11a80*/  SHF.L.U32 R10, R20, 0x1f, RZ ;  /* 0x0000001f140a7819 */ /* 0x000fc800000006ff */
[----:B------:R-:W0:Y:S02]  /*11a90*/  SYNCS.PHASECHK.TRANS64.TRYWAIT P1, [R5+URZ+0x17080], R10 ;  /* 0x0170800a050075a7 */ /* 0x000e24000802017f */
[----:B0-----:R-:W-:Y:S05]  /*11aa0*/  @!P1 BRA `(.L_x_879) ;  /* 0x0000002400409947 */ /* 0x001fea0003800000 */
.L_x_938:
        /* <DEDUP_REMOVED lines=27> */
[----:B---3--:R-:W-:Y:S01]  /*11c60*/  ISETP.GE.AND P4, PT, R25, R12, PT ;  /* 0x0000000c1900720c */ /* 0x008fe20003f86270 */
[----:B------:R-:W-:Y:S01]  /*11c70*/  IMAD.U32 R27, RZ, RZ, UR7 ;  /* 0x00000007ff1b7e24 */ /* 0x000fe2000f8e00ff */
[----:B------:R-:W-:-:S04]  /*11c80*/  IADD3 R24, P1, R2, UR6, RZ ;  /* 0x0000000602187c10 */ /* 0x000fc8000ff3e0ff */
[----:B------:R-:W-:Y:S01]  /*11c90*/  IADD3.X R27, R27, UR4, R3, P1, !PT ;  /* 0x000000041b1b7c10 */ /* 0x000fe20008ffe403 */
[----:B------:R-:W-:-:S03]  /*11ca0*/  UMOV UR4, 0xffffffff ;  /* 0xffffffff00047882 */ /* 0x000fc60000000000 */
[----:B------:R-:W-:Y:S05]  /*11cb0*/  BRA.DIV UR4, `(.L_x_880) ;  /* 0x0000002204d07947 */ /* 0x000fea000b800000 */
        /* <DEDUP_REMOVED lines=13> */
.L_x_944:
        /* <DEDUP_REMOVED lines=21> */
.L_x_881:
[----:B------:R0:W-:Y:S01]  /*11ee0*/  SYNCS.ARRIVE.TRANS64.A1T0 RZ, [R5+URZ+0x17070], RZ ;  /* 0x017070ff05ff79a7 */ /* 0x0001e2000810003f */
[----:B------:R-:W-:Y:S05]  /*11ef0*/  @!P2 BRA `(.L_x_882) ;  /* 0x000000000004a947 */ /* 0x000fea0003800000 */
[----:B------:R-:W-:Y:S01]  /*11f00*/  BPT.TRAP 0x1 ;  /* 0x000000040000795c */ /* 0x000fe20000300000 */
.L_x_882:
[----:B------:R-:W3:Y:S02]  /*11f10*/  SYNCS.PHASECHK.TRANS64.TRYWAIT P1, [R5+URZ+0x17040], R10 ;  /* 0x0170400a050075a7 */ /* 0x000ee4000802017f */
[----:B---3--:R-:W-:Y:S05]  /*11f20*/  @!P1 BRA `(.L_x_883) ;  /* 0x0000002000d09947 */ /* 0x008fea0003800000 */
.L_x_945:
[----:B--2---:R-:W2:Y:S01]  /*11f30*/  S2R R24, SR_TID.X ;  /* 0x0000000000187919 */ /* 0x004ea20000002100 */
[----:B------:R-:W-:Y:S01]  /*11f40*/  ULDC.64 UR4, c[0x0][0x300] ;  /* 0x0000c00000047ab9 */ /* 0x000fe20000000a00 */
[----:B------:R-:W-:Y:S01]  /*11f50*/  R2UR UR6, R22 ;  /* 0x00000000160672ca */ /* 0x000fe200000e0000 */
[----:B------:R-:W-:Y:S01]  /*11f60*/  IMAD R2, R9, UR4, RZ ;  /* 0x0000000409027c24 */ /* 0x000fe2000f8e02ff */
[----:B------:R-:W4:Y:S01]  /*11f70*/  LDC R11, c[0x0][0x2f4] ;  /* 0x0000bd00ff0b7b82 */ /* 0x000f220000000800 */
[C---:B------:R-:W-:Y:S02]  /*11f80*/  LOP3.LUT P3, RZ, R16.reuse, 0x4, RZ, 0xc0, !PT ;  /* 0x0000000410ff7812 */ /* 0x040fe4000786c0ff */
[C---:B------:R-:W-:Y:S01]  /*11f90*/  IMAD R9, R7.reuse, UR5, R2 ;  /* 0x0000000507097c24 */ /* 0x040fe2000f8e0202 */
[----:B------:R-:W-:Y:S01]  /*11fa0*/  LOP3.LUT P2, RZ, R16, 0x2, RZ, 0xc0, !PT ;  /* 0x0000000210ff7812 */ /* 0x000fe2000784c0ff */
[----:B------:R-:W-:Y:S01]  /*11fb0*/  IMAD.WIDE.U32 R2, R7, UR4, RZ ;  /* 0x0000000407027c25 */ /* 0x000fe2000f8e00ff */
[----:B------:R-:W-:-:S03]  /*11fc0*/  ULDC.64 UR4, c[0x0][0x310] ;  /* 0x0000c40000047ab9 */ /* 0x000fc60000000a00 */
[----:B------:R-:W-:Y:S02]  /*11fd0*/  IMAD.IADD R3, R3, 0x1, R9 ;  /* 0x0000000103037824 */ /* 0x000fe400078e0209 */
[----:B------:R-:W-:Y:S02]  /*11fe0*/  IMAD R7, R18, UR4, RZ ;  /* 0x0000000412077c24 */ /* 0x000fe4000f8e02ff */
[----:B------:R-:W-:-:S04]  /*11ff0*/  IMAD.WIDE.U32 R2, R8, UR4, R2 ;  /* 0x0000000408027c25 */ /* 0x000fc8000f8e0002 */
[----:B------:R-:W-:Y:S01]  /*12000*/  IMAD R7, R8, UR5, R7 ;  /* 0x0000000508077c24 */ /* 0x000fe2000f8e0207 */
        /* <DEDUP_REMOVED lines=26> */
.L_x_951:
        /* <DEDUP_REMOVED lines=14> */
[----:B---3--:R-:W-:-:S05]  /*12290*/  IMAD.U32 R10, RZ, RZ, UR5 ;  /* 0x00000005ff0a7e24 */ /* 0x008fca000f8e00ff */
[----:B------:R-:W-:-:S13]  /*122a0*/  ISETP.NE.AND P2, PT, R10, 0x3, PT ;  /* 0x000000030a00780c */ /* 0x000fda0003f45270 */
[----:B0-----:R-:W-:Y:S05]  /*122b0*/  @!P2 BRA `(.L_x_885) ;  /* 0x000000000004a947 */ /* 0x001fea0003800000 */
[----:B------:R-:W-:Y:S01]  /*122c0*/  BPT.TRAP 0x1 ;  /* 0x000000040000795c */ /* 0x000fe20000300000 */
.L_x_885:
[----:B------:R-:W-:Y:S01]  /*122d0*/  IMAD.U32 R2, RZ, RZ, UR38 ;  /* 0x00000026ff027e24 */ /* 0x000fe2000f8e00ff */
[----:B------:R0:W-:Y:S04]  /*122e0*/  SYNCS.ARRIVE.TRANS64.A1T0 RZ, [R5+URZ+0x17030], RZ ;  /* 0x017030ff05ff79a7 */ /* 0x0001e8000810003f */
[----:B------:R-:W-:-:S04]  /*122f0*/  LOP3.LUT R2, R2, 0x1, RZ, 0xfc, !PT ;  /* 0x0000000102027812 */ /* 0x000fc800078efcff */
[----:B------:R-:W-:-:S13]  /*12300*/  ISETP.NE.AND P1, PT, R2, 0x3, PT ;  /* 0x000000030200780c */ /* 0x000fda0003f25270 */
[----:B0-----:R-:W-:Y:S05]  /*12310*/  @!P1 BRA `(.L_x_886) ;  /* 0x0000000000049947 */ /* 0x001fea0003800000 */
[----:B------:R-:W-:Y:S01]  /*12320*/  BPT.TRAP 0x1 ;  /* 0x000000040000795c */ /* 0x000fe20000300000 */
.L_x_886:
[----:B------:R-:W-:Y:S02]  /*12330*/  LOP3.LUT R2, R6, 0x1, RZ, 0x3c, !PT ;  /* 0x0000000106027812 */ /* 0x000fe400078e3cff */
[----:B------:R-:W-:Y:S02]  /*12340*/  LEA R3, R4, UR48, 0x3 ;  /* 0x0000003004037c11 */ /* 0x000fe4000f8e18ff */
[----:B------:R-:W-:-:S04]  /*12350*/  SHF.L.U32 R2, R2, 0x1f, RZ ;  /* 0x0000001f02027819 */ /* 0x000fc800000006ff */
[----:B------:R-:W0:Y:S02]  /*12360*/  SYNCS.PHASECHK.TRANS64.TRYWAIT P2, [R3+URZ+0x17070], R2 ;  /* 0x01707002030075a7 */ /* 0x000e24000804017f */
[----:B0-----:R-:W-:Y:S05]  /*12370*/  @!P2 BRA `(.L_x_887) ;  /* 0x000000200068a947 */ /* 0x001fea0003800000 */
.L_x_952:
[----:B------:R-:W-:-:S06]  /*12380*/  ULOP3.LUT UR4, UR38, 0x2, URZ, 0xfc, !UPT ;  /* 0x0000000226047892 */ /* 0x000fcc000f8efc3f */
[----:B------:R-:W-:-:S05]  /*12390*/  IMAD.U32 R5, RZ, RZ, UR4 ;  /* 0x00000004ff057e24 */ /* 0x000fca000f8e00ff */
[----:B------:R-:W-:-:S13]  /*123a0*/  ISETP.NE.AND P2, PT, R5, 0x3, PT ;  /* 0x000000030500780c */ /* 0x000fda0003f45270 */
[----:B------:R-:W-:Y:S05]  /*123b0*/  @!P2 BRA `(.L_x_888) ;  /* 0x000000000004a947 */ /* 0x000fea0003800000 */
[----:B------:R-:W-:Y:S01]  /*123c0*/  BPT.TRAP 0x1 ;  /* 0x000000040000795c */ /* 0x000fe20000300000 */
.L_x_888:
[----:B0-----:R-:W-:Y:S01]  /*123d0*/  SHF.L.U32 R2, R6, 0x1f, RZ ;  /* 0x0000001f06027819 */ /* 0x001fe200000006ff */
[----:B------:R-:W-:-:S03]  /*123e0*/  IMAD R10, R4, 0x3000, RZ ;  /* 0x00003000040a7824 */ /* 0x000fc600078e02ff */
[----:B------:R-:W0:Y:S02]  /*123f0*/  SYNCS.PHASECHK.TRANS64.TRYWAIT P2, [R3+URZ+0x17060], R2 ;  /* 0x01706002030075a7 */ /* 0x000e24000804017f */
[----:B0-----:R-:W-:Y:S05]  /*12400*/  @!P2 BRA `(.L_x_889) ;  /* 0x000000200058a947 */ /* 0x001fea0003800000 */
.L_x_953:
[----:B------:R-:W0:Y:S01]  /*12410*/  LDL R4, [R1] ;  /* 0x0000000001047983 */ /* 0x000e220000100800 */
[----:B------:R-:W-:Y:S05]  /*12420*/  WARPSYNC.ALL ;  /* 0x0000000000007948 */ /* 0x000fea0003800000 */
[----:B------:R-:W-:Y:S01]  /*12430*/  LOP3.LUT R12, R10, R29, RZ, 0xfc, !PT ;  /* 0x0000001d0a0c7212 */ /* 0x000fe200078efcff */
[----:B------:R-:W1:Y:S01]  /*12440*/  S2R R13, SR_TID.X ;  /* 0x00000000000d7919 */ /* 0x000e620000002100 */
[----:B------:R-:W-:-:S03]  /*12450*/  ULOP3.LUT UR4, UR38, 0x2, URZ, 0xfc, !UPT ;  /* 0x0000000226047892 */ /* 0x000fc6000f8efc3f */
[----:B------:R-:W-:Y:S01]  /*12460*/  VIADD R12, R12, UR48 ;  /* 0x000000300c0c7c36 */ /* 0x000fe20008000000 */
[----:B-1----:R-:W-:Y:S01]  /*12470*/  LOP3.LUT P2, RZ, R13, 0x4, RZ, 0xc0, !PT ;  /* 0x000000040dff7812 */ /* 0x002fe2000784c0ff */
[----:B------:R-:W-:-:S05]  /*12480*/  IMAD.MOV.U32 R13, RZ, RZ, 0x40 ;  /* 0x00000040ff0d7424 */ /* 0x000fca00078e00ff */
[----:B------:R-:W-:Y:S02]  /*12490*/  SEL R13, R13, 0xffffffc0, !P2 ;  /* 0xffffffc00d0d7807 */ /* 0x000fe40005000000 */
[----:B0-----:R-:W-:-:S05]  /*124a0*/  LOP3.LUT R2, R10, R4, RZ, 0xfc, !PT ;  /* 0x000000040a027212 */ /* 0x001fca00078efcff */
        /* <DEDUP_REMOVED lines=18> */
[----:B------:R-:W1:Y:S01]  /*125d0*/  LDSM.16.MT88.4 R4, [R2+UR48+0x6c00] ;  /* 0x006c00300204783b */ /* 0x000e620008004200 */
[----:B0-----:R-:W-:Y:S01]  /*125e0*/  IADD3 R12, R13, 0x400, R12 ;  /* 0x000004000d0c7810 */ /* 0x001fe20007ffe00c */
[----:B------:R-:W-:-:S05]  /*125f0*/  IMAD.U32 R13, RZ, RZ, UR4 ;  /* 0x00000004ff0d7e24 */ /* 0x000fca000f8e00ff */
[----:B------:R-:W-:Y:S02]  /*12600*/  ISETP.NE.AND P2, PT, R13, 0x3, PT ;  /* 0x000000030d00780c */ /* 0x000fe40003f45270 */
[C-C-:B-1----:R-:W-:Y:S02]  /*12610*/  PRMT R8, R4.reuse, 0x6420, R5.reuse ;  /* 0x0000642004087816 */ /* 0x142fe40000000005 */
        /* <DEDUP_REMOVED lines=24> */
.L_x_890:
[----:B-1----:R1:W-:Y:S01]  /*127a0*/  SYNCS.ARRIVE.TRANS64.A1T0 RZ, [R3+URZ+0x17050], RZ ;  /* 0x017050ff03ff79a7 */ /* 0x0023e2000810003f */
[----:B------:R-:W-:Y:S06]  /*127b0*/  BAR.SYNC.DEFER_BLOCKING 0x2, 0x80 ;  /* 0x0082000000007b1d */ /* 0x000fec0000010000 */
[----:B------:R-:W-:Y:S05]  /*127c0*/  @!P1 BRA `(.L_x_891) ;  /* 0x0000000000049947 */ /* 0x000fea0003800000 */
[----:B------:R-:W-:Y:S01]  /*127d0*/  BPT.TRAP 0x1 ;  /* 0x000000040000795c */ /* 0x000fe20000300000 */
.L_x_891:
[----:B------:R-:W2:Y:S01]  /*127e0*/  S2R R2, SR_CgaCtaId ;  /* 0x0000000000027919 */ /* 0x000ea20000008800 */
[----:B-1----:R-:W-:Y:S02]  /*127f0*/  VIADD R3, R3, 0x17080 ;  /* 0x0001708003037836 */ /* 0x002fe40000000000 */
[----:B------:R-:W-:Y:S02]  /*12800*/  VIADD R17, R17, 0xffffff80 ;  /* 0xffffff8011117836 */ /* 0x000fe40000000000 */
[----:B------:R-:W-:Y:S02]  /*12810*/  IMAD.MOV.U32 R4, RZ, RZ, R0 ;  /* 0x000000ffff047224 */ /* 0x000fe400078e0000 */
[----:B------:R-:W-:Y:S01]  /*12820*/  IMAD.MOV.U32 R6, RZ, RZ, R20 ;  /* 0x000000ffff067224 */ /* 0x000fe200078e0014 */
[----:B--2---:R-:W-:-:S04]  /*12830*/  PRMT R3, R2, 0x654, R3 ;  /* 0x0000065402037816 */ /* 0x004fc80000000003 */
[----:B------:R2:W-:Y:S01]  /*12840*/  SYNCS.ARRIVE.TRANS64.RED.A1T0 RZ, [R3+URZ], RZ ;  /* 0x000000ff03ff79a7 */ /* 0x0005e2000810043f */
[----:B------:R-:W-:Y:S05]  /*12850*/  @P0 BRA `(.L_x_892) ;  /* 0xfffffff000080947 */ /* 0x000fea000383ffff */
[----:B------:R-:W-:Y:S05]  /*12860*/  BRA `(.L_x_893) ;  /* 0x0000000000047947 */ /* 0x000fea0003800000 */
.L_x_877:
[----:B0-----:R-:W-:-:S07]  /*12870*/  IMAD.MOV.U32 R0, RZ, RZ, RZ ;  /* 0x000000ffff007224 */ /* 0x001fce00078e00ff */
.L_x_893:
[----:B------:R-:W-:-:S06]  /*12880*/  ULOP3.LUT UR4, UR38, 0x1, URZ, 0xfc, !UPT ;  /* 0x0000000126047892 */ /* 0x000fcc000f8efc3f */
[----:B--2---:R-:W-:-:S05]  /*12890*/  IMAD.U32 R2, RZ, RZ, UR4 ;  /* 0x00000004ff027e24 */ /* 0x004fca000f8e00ff */
[----:B------:R-:W-:-:S13]  /*128a0*/  ISETP.NE.AND P1, PT, R2, 0x3, PT ;  /* 0x000000030200780c */ /* 0x000fda0003f25270 */
[----:B------:R-:W-:Y:S05]  /*128b0*/  @!P1 BRA `(.L_x_894) ;  /* 0x0000000000049947 */ /* 0x000fea0003800000 */
[----:B------:R-:W-:Y:S01]  /*128c0*/  BPT.TRAP 0x1 ;  /* 0x000000040000795c */ /* 0x000fe20000300000 */
.L_x_894:
[----:B------:R-:W-:Y:S01]  /*128d0*/  LOP3.LUT R2, R20, 0x1, RZ, 0x3c, !PT ;  /* 0x0000000114027812 */ /* 0x000fe200078e3cff */
[----:B------:R-:W-:Y:S01]  /*128e0*/  BSSY B0, `(.L_x_895) ;  /* 0x0000005000007945 */ /* 0x000fe20003800000 */
[----:B------:R-:W-:Y:S02]  /*128f0*/  LEA R3, R0, UR48, 0x3 ;  /* 0x0000003000037c11 */ /* 0x000fe4000f8e18ff */
[----:B------:R-:W-:-:S04]  /*12900*/  SHF.L.U32 R2, R2, 0x1f, RZ ;  /* 0x0000001f02027819 */ /* 0x000fc800000006ff */
[----:B------:R-:W2:Y:S02]  /*12910*/  SYNCS.PHASECHK.TRANS64.TRYWAIT P0, [R3+URZ+0x17070], R2 ;  /* 0x01707002030075a7 */ /* 0x000ea4000800017f */
[----:B--2---:R-:W-:Y:S05]  /*12920*/  @!P0 BRA `(.L_x_896) ;  /* 0x0000001c00248947 */ /* 0x004fea0003800000 */
.L_x_954:
[----:B------:R-:W-:Y:S05]  /*12930*/  BSYNC B0 ;  /* 0x0000000000007941 */ /* 0x000fea0003800000 */
.L_x_895:
[----:B------:R-:W-:-:S06]  /*12940*/  ULOP3.LUT UR4, UR38, 0x2, URZ, 0xfc, !UPT ;  /* 0x0000000226047892 */ /* 0x000fcc000f8efc3f */
[----:B------:R-:W-:-:S05]  /*12950*/  IMAD.U32 R4, RZ, RZ, UR4 ;  /* 0x00000004ff047e24 */ /* 0x000fca000f8e00ff */
[----:B------:R-:W-:-:S13]  /*12960*/  ISETP.NE.AND P0, PT, R4, 0x3, PT ;  /* 0x000000030400780c */ /* 0x000fda0003f05270 */
[----:B------:R-:W-:Y:S05]  /*12970*/  @!P0 BRA `(.L_x_897) ;  /* 0x0000000000048947 */ /* 0x000fea0003800000 */
[----:B------:R-:W-:Y:S01]  /*12980*/  BPT.TRAP 0x1 ;  /* 0x000000040000795c */ /* 0x000fe20000300000 */
.L_x_897:
[----:B--2---:R-:W2:Y:S01]  /*12990*/  LDL.LU R2, [R1] ;  /* 0x0000000001027983 */ /* 0x004ea20000300800 */
[----:B------:R-:W-:Y:S01]  /*129a0*/  SHF.L.U32 R4, R20, 0x1f, RZ ;  /* 0x0000001f14047819 */ /* 0x000fe200000006ff */
[----:B0-----:R-:W-:-:S03]  /*129b0*/  IMAD R8, R0, 0x3000, RZ ;  /* 0x0000300000087824 */ /* 0x001fc600078e02ff */
[----:B------:R-:W0:Y:S02]  /*129c0*/  SYNCS.PHASECHK.TRANS64.TRYWAIT P0, [R3+URZ+0x17060], R4 ;  /* 0x01706004030075a7 */ /* 0x000e24000800017f */
[----:B--2---:R-:W-:Y:S01]  /*129d0*/  LOP3.LUT R2, R8, R2, RZ, 0xfc, !PT ;  /* 0x0000000208027212 */ /* 0x004fe200078efcff */
[----:B0-----:R-:W-:Y:S06]  /*129e0*/  @!P0 BRA `(.L_x_898) ;  /* 0x0000001c00088947 */ /* 0x001fec0003800000 */
.L_x_955:
[----:B------:R-:W-:Y:S05]  /*129f0*/  WARPSYNC.ALL ;  /* 0x0000000000007948 */ /* 0x000fea0003800000 */
[----:B0-----:R-:W0:Y:S01]  /*12a00*/  LDSM.16.MT88.4 R4, [R2+UR48+0x6400] ;  /* 0x006400300204783b */ /* 0x001e220008004200 */
[----:B------:R-:W-:Y:S01]  /*12a10*/  LOP3.LUT R12, R8, R29, RZ, 0xfc, !PT ;  /* 0x0000001d080c7212 */ /* 0x000fe200078efcff */
[----:B------:R-:W-:Y:S01]  /*12a20*/  ULOP3.LUT UR4, UR38, 0x2, URZ, 0xfc, !UPT ;  /* 0x0000000226047892 */ /* 0x000fe2000f8efc3f */
[----:B------:R-:W2:Y:S03]  /*12a30*/  S2R R13, SR_TID.X ;  /* 0x00000000000d7919 */ /* 0x000ea60000002100 */
[----:B------:R-:W-:Y:S01]  /*12a40*/  VIADD R12, R12, UR48 ;  /* 0x000000300c0c7c36 */ /* 0x000fe20008000000 */
[----:B--2---:R-:W-:Y:S01]  /*12a50*/  LOP3.LUT P0, RZ, R13, 0x4, RZ, 0xc0, !PT ;  /* 0x000000040dff7812 */ /* 0x004fe2000780c0ff */
[----:B------:R-:W-:Y:S01]  /*12a60*/  IMAD.MOV.U32 R13, RZ, RZ, 0x40 ;  /* 0x00000040ff0d7424 */ /* 0x000fe200078e00ff */
[----:B0-----:R-:W-:-:S02]  /*12a70*/  PRMT R8, R4, 0x6420, R5 ;  /* 0x0000642004087816 */ /* 0x001fc40000000005 */
[----:B------:R-:W-:Y:S02]  /*12a80*/  PRMT R9, R4, 0x7531, R5 ;  /* 0x0000753104097816 */ /* 0x000fe40000000005 */
[C-C-:B------:R-:W-:Y:S02]  /*12a90*/  PRMT R10, R6.reuse, 0x6420, R7.reuse ;  /* 0x00006420060a7816 */ /* 0x140fe40000000007 */
[----:B------:R-:W-:Y:S02]  /*12aa0*/  PRMT R11, R6, 0x7531, R7 ;  /* 0x00007531060b7816 */ /* 0x000fe40000000007 */
[----:B------:R-:W-:-:S03]  /*12ab0*/  SEL R13, R13, 0xffffffc0, !P0 ;  /* 0xffffffc00d0d7807 */ /* 0x000fc60004000000 */
        /* <DEDUP_REMOVED lines=13> */
[----:B------:R-:W2:Y:S01]  /*12b90*/  LDSM.16.MT88.4 R4, [R2+UR48+0x6c00] ;  /* 0x006c00300204783b */ /* 0x000ea20008004200 */
[----:B0-----:R-:W-:Y:S01]  /*12ba0*/  IADD3 R12, R13, 0x400, R12 ;  /* 0x000004000d0c7810 */ /* 0x001fe20007ffe00c */
[----:B------:R-:W-:-:S05]  /*12bb0*/  IMAD.U32 R13, RZ, RZ, UR4 ;  /* 0x00000004ff0d7e24 */ /* 0x000fca000f8e00ff */
[----:B------:R-:W-:Y:S02]  /*12bc0*/  ISETP.NE.AND P0, PT, R13, 0x3, PT ;  /* 0x000000030d00780c */ /* 0x000fe40003f05270 */
[C-C-:B--2---:R-:W-:Y:S02]  /*12bd0*/  PRMT R8, R4.reuse, 0x6420, R5.reuse ;  /* 0x0000642004087816 */ /* 0x144fe40000000005 */
        /* <DEDUP_REMOVED lines=24> */
.L_x_899:
[----:B--2---:R2:W-:Y:S01]  /*12d60*/  SYNCS.ARRIVE.TRANS64.A1T0 RZ, [R3+URZ+0x17050], RZ ;  /* 0x017050ff03ff79a7 */ /* 0x0045e2000810003f */
[----:B------:R-:W-:Y:S06]  /*12d70*/  BAR.SYNC.DEFER_BLOCKING 0x2, 0x80 ;  /* 0x0082000000007b1d */ /* 0x000fec0000010000 */
[----:B------:R-:W-:Y:S05]  /*12d80*/  @!P1 BRA `(.L_x_900) ;  /* 0x0000000000049947 */ /* 0x000fea0003800000 */
[----:B------:R-:W-:Y:S01]  /*12d90*/  BPT.TRAP 0x1 ;  /* 0x000000040000795c */ /* 0x000fe20000300000 */
.L_x_900:
[----:B------:R-:W3:Y:S01]  /*12da0*/  S2R R2, SR_CgaCtaId ;  /* 0x0000000000027919 */ /* 0x000ee20000008800 */
[----:B--2---:R-:W-:Y:S02]  /*12db0*/  VIADD R3, R3, 0x17080 ;  /* 0x0001708003037836 */ /* 0x004fe40000000000 */
[----:B------:R-:W-:-:S05]  /*12dc0*/  VIADD R0, R0, 0x1 ;  /* 0x0000000100007836 */ /* 0x000fca0000000000 */
[----:B------:R-:W-:-:S04]  /*12dd0*/  ISETP.NE.AND P0, PT, R0, 0x2, PT ;  /* 0x000000020000780c */ /* 0x000fc80003f05270 */
[----:B------:R-:W-:Y:S02]  /*12de0*/  SEL R0, R0, RZ, P0 ;  /* 0x000000ff00007207 */ /* 0x000fe40000000000 */
[----:B---3--:R-:W-:Y:S01]  /*12df0*/  PRMT R3, R2, 0x654, R3 ;  /* 0x0000065402037816 */ /* 0x008fe20000000003 */
[----:B------:R-:W-:-:S03]  /*12e00*/  IMAD.MOV.U32 R2, RZ, RZ, RZ ;  /* 0x000000ffff027224 */ /* 0x000fc600078e00ff */
[----:B------:R2:W-:Y:S02]  /*12e10*/  SYNCS.ARRIVE.TRANS64.RED.A1T0 RZ, [R3+URZ], RZ ;  /* 0x000000ff03ff79a7 */ /* 0x0005e4000810043f */
[----:B--2---:R-:W-:-:S04]  /*12e20*/  SEL R3, RZ, 0x1, P0 ;  /* 0x00000001ff037807 */ /* 0x004fc80000000000 */
[----:B------:R-:W-:-:S07]  /*12e30*/  LOP3.LUT R20, R20, R3, RZ, 0x3c, !PT ;  /* 0x0000000314147212 */ /* 0x000fce00078e3cff */
.L_x_851:
[----:B------:R-:W2:Y:S01]  /*12e40*/  S2R R4, SR_CgaCtaId ;  /* 0x0000000000047919 */ /* 0x000ea20000008800 */
[----:B------:R-:W-:Y:S02]  /*12e50*/  MOV R3, 0x400 ;  /* 0x0000040000037802 */ /* 0x000fe40000000f00 */
[----:B------:R-:W-:Y:S02]  /*12e60*/  SHF.L.U32 R2, R2, 0x1f, RZ ;  /* 0x0000001f02027819 */ /* 0x000fe400000006ff */
[----:B--2---:R-:W-:-:S04]  /*12e70*/  LEA R7, R4, R3, 0x18 ;  /* 0x0000000304077211 */ /* 0x004fc800078ec0ff */
[----:B------:R-:W2:Y:S02]  /*12e80*/  SYNCS.PHASECHK.TRANS64.TRYWAIT P0, [R7+URZ+0x17020], R2 ;  /* 0x01702002070075a7 */ /* 0x000ea4000800017f */
[----:B--2---:R-:W-:Y:S05]  /*12e90*/  @!P0 BRA `(.L_x_901) ;  /* 0x0000001400f08947 */ /* 0x004fea0003800000 */
.L_x_956:
[----:B------:R-:W3:Y:S02]  /*12ea0*/  S2R R3, SR_TID.X ;  /* 0x0000000000037919 */ /* 0x000ee40000002100 */
[----:B---3--:R-:W-:-:S04]  /*12eb0*/  SHF.R.U32.HI R3, RZ, 0x5, R3 ;  /* 0x00000005ff037819 */ /* 0x008fc80000011603 */
[----:B------:R-:W-:-:S05]  /*12ec0*/  LOP3.LUT R3, R3, 0x3, RZ, 0xc0, !PT ;  /* 0x0000000303037812 */ /* 0x000fca00078ec0ff */
[----:B--2---:R-:W2:Y:S02]  /*12ed0*/  SHFL.IDX PT, R2, R3, RZ, 0x1f ;  /* 0x00001fff03027589 */ /* 0x004ea400000e0000 */
[----:B--2---:R-:W-:-:S13]  /*12ee0*/  ISETP.NE.AND P0, PT, R2, RZ, PT ;  /* 0x000000ff0200720c */ /* 0x004fda0003f05270 */
        /* <DEDUP_REMOVED lines=8> */
.L_x_902:
[----:B------:R-:W-:Y:S01]  /*12f70*/  IMAD R5, R0, 0x8, R7 ;  /* 0x0000000800057824 */ /* 0x000fe200078e0207 */
[----:B------:R-:W-:Y:S01]  /*12f80*/  SHF.L.U32 R2, R20, 0x1f, RZ ;  /* 0x0000001f14027819 */ /* 0x000fe200000006ff */
[----:B------:R-:W-:-:S03]  /*12f90*/  VIADD R0, R0, 0x1 ;  /* 0x0000000100007836 */ /* 0x000fc60000000000 */
[----:B------:R-:W2:Y:S02]  /*12fa0*/  SYNCS.PHASECHK.TRANS64.TRYWAIT P1, [R5+URZ+0x17040], R2 ;  /* 0x01704002050075a7 */ /* 0x000ea4000802017f */
[----:B------:R-:W-:-:S04]  /*12fb0*/  ISETP.NE.AND P2, PT, R0, 0x2, PT ;  /* 0x000000020000780c */ /* 0x000fc80003f45270 */
[----:B------:R-:W-:Y:S01]  /*12fc0*/  SEL R3, RZ, 0x1, P2 ;  /* 0x00000001ff037807 */ /* 0x000fe20001000000 */
[----:B--2---:R-:W-:Y:S08]  /*12fd0*/  @!P1 BRA `(.L_x_903) ;  /* 0x0000001400b49947 */ /* 0x004ff00003800000 */
.L_x_957:
[----:B------:R-:W-:Y:S02]  /*12fe0*/  SEL R0, R0, RZ, P2 ;  /* 0x000000ff00007207 */ /* 0x000fe40001000000 */
[----:B------:R-:W-:Y:S01]  /*12ff0*/  LOP3.LUT R3, R20, R3, RZ, 0x3c, !PT ;  /* 0x0000000314037212 */ /* 0x000fe200078e3cff */
[----:B------:R-:W-:Y:S06]  /*13000*/  @!P0 BRA `(.L_x_904) ;  /* 0x0000000000048947 */ /* 0x000fec0003800000 */
[----:B------:R-:W-:Y:S01]  /*13010*/  BPT.TRAP 0x1 ;  /* 0x000000040000795c */ /* 0x000fe20000300000 */
.L_x_904:
[----:B------:R-:W-:Y:S01]  /*13020*/  IMAD R7, R0, 0x8, R7 ;  /* 0x0000000800077824 */ /* 0x000fe200078e0207 */
[----:B------:R-:W-:-:S04]  /*13030*/  SHF.L.U32 R0, R3, 0x1f, RZ ;  /* 0x0000001f03007819 */ /* 0x000fc800000006ff */
[----:B------:R-:W3:Y:S02]  /*13040*/  SYNCS.PHASECHK.TRANS64.TRYWAIT P1, [R7+URZ+0x17040], R0 ;  /* 0x01704000070075a7 */ /* 0x000ee4000802017f */
[----:B---3--:R-:W-:Y:S05]  /*13050*/  @!P1 BRA `(.L_x_905) ;  /* 0x0000001400a89947 */ /* 0x008fea0003800000 */
.L_x_958:
[----:B------:R-:W-:Y:S05]  /*13060*/  @!P0 BRA `(.L_x_906) ;  /* 0x0000000000048947 */ /* 0x000fea0003800000 */
[----:B------:R-:W-:Y:S01]  /*13070*/  BPT.TRAP 0x1 ;  /* 0x000000040000795c */ /* 0x000fe20000300000 */
.L_x_906:
[----:B------:R-:W4:Y:S02]  /*13080*/  SYNCS.PHASECHK.TRANS64.TRYWAIT P1, [R5+URZ+0x17060], R2 ;  /* 0x01706002050075a7 */ /* 0x000f24000802017f */
[----:B----4-:R-:W-:Y:S05]  /*13090*/  @!P1 BRA `(.L_x_907) ;  /* 0x0000001400ac9947 */ /* 0x010fea0003800000 */
.L_x_959:
[----:B------:R-:W-:Y:S05]  /*130a0*/  @!P0 BRA `(.L_x_908) ;  /* 0x0000000000048947 */ /* 0x000fea0003800000 */
[----:B------:R-:W-:Y:S01]  /*130b0*/  BPT.TRAP 0x1 ;  /* 0x000000040000795c */ /* 0x000fe20000300000 */
.L_x_908:
[----:B------:R-:W0:Y:S02]  /*130c0*/  SYNCS.PHASECHK.TRANS64.TRYWAIT P1, [R7+URZ+0x17060], R0 ;  /* 0x01706000070075a7 */ /* 0x000e24000802017f */
[----:B0-----:R-:W-:Y:S05]  /*130d0*/  @!P1 BRA `(.L_x_909) ;  /* 0x0000001400b09947 */ /* 0x001fea0003800000 */
.L_x_960:
[----:B------:R-:W-:Y:S05]  /*130e0*/  @!P0 BRA `(.L_x_910) ;  /* 0x0000000000048947 */ /* 0x000fea0003800000 */
[----:B------:R-:W-:Y:S01]  /*130f0*/  BPT.TRAP 0x1 ;  /* 0x000000040000795c */ /* 0x000fe20000300000 */
.L_x_910:
[----:B------:R-:W0:Y:S02]  /*13100*/  SYNCS.PHASECHK.TRANS64.TRYWAIT P1, [R5+URZ+0x17080], R2 ;  /* 0x01708002050075a7 */ /* 0x000e24000802017f */
[----:B0-----:R-:W-:Y:S05]  /*13110*/  @!P1 BRA `(.L_x_911) ;  /* 0x0000001400b49947 */ /* 0x001fea0003800000 */
.L_x_961:
[----:B------:R-:W-:Y:S05]  /*13120*/  @!P0 BRA `(.L_x_912) ;  /* 0x0000000000048947 */ /* 0x000fea0003800000 */
[----:B------:R-:W-:Y:S01]  /*13130*/  BPT.TRAP 0x1 ;  /* 0x000000040000795c */ /* 0x000fe20000300000 */
.L_x_912:
[----:B------:R0:W0:Y:S02]  /*13140*/  SYNCS.PHASECHK.TRANS64.TRYWAIT P0, [R7+URZ+0x17080], R0 ;  /* 0x01708000070075a7 */ /* 0x000024000800017f */
[----:B0-----:R-:W-:Y:S05]  /*13150*/  @!P0 NANOSLEEP.SYNCS 0x989680 ;  /* 0x009896800000895d */ /* 0x001fea0003900000 */
[----:B------:R-:W0:Y:S02]  /*13160*/  @!P0 SYNCS.PHASECHK.TRANS64 P0, [R7+URZ+0x17080], R0 ;  /* 0x01708000070085a7 */ /* 0x000e24000800007f */
[----:B0-----:R-:W-:Y:S05]  /*13170*/  @!P0 BRA `(.L_x_912) ;  /* 0xfffffffc00f08947 */ /* 0x001fea000383ffff */
.L_x_759:
[----:B------:R-:W-:Y:S05]  /*13180*/  BSYNC B6 ;  /* 0x0000000000067941 */ /* 0x000fea0003800000 */
.L_x_756:
[----:B------:R-:W-:Y:S05]  /*13190*/  EXIT ;  /* 0x000000000000794d */ /* 0x000fea0003800000 */
.L_x_769:
[----:B0-----:R-:W-:-:S04]  /*131a0*/  IMAD.U32 R3, RZ, RZ, UR45 ;  /* 0x0000002dff037e24 */ /* 0x001fc8000f8e00ff */
[----:B------:R0:W1:Y:S03]  /*131b0*/  SYNCS.PHASECHK.TRANS64.TRYWAIT P0, [R3+URZ+0x17000], R0 ;  /* 0x01700000030075a7 */ /* 0x000066000800017f */
[----:B-1----:R-:W-:Y:S05]  /*131c0*/  @!P0 NANOSLEEP.SYNCS 0x989680 ;  /* 0x009896800000895d */ /* 0x002fea0003900000 */
[----:B------:R-:W1:Y:S02]  /*131d0*/  @!P0 SYNCS.PHASECHK.TRANS64 P0, [R3+URZ+0x17000], R0 ;  /* 0x01700000030085a7 */ /* 0x000e64000800007f */
[----:B-1----:R-:W-:Y:S05]  /*131e0*/  @!P0 BRA `(.L_x_769) ;  /* 0xfffffffc00ec8947 */ /* 0x002fea000383ffff */
[----:B------:R-:W-:Y:S05]  /*131f0*/  BRA `(.L_x_913) ;  /* 0xfffffee400e87947 */ /* 0x000fea000383ffff */
.L_x_773:
[----:B0-----:R-:W-:-:S04]  /*13200*/  IMAD.U32 R3, RZ, RZ, UR45 ;  /* 0x0000002dff037e24 */ /* 0x001fc8000f8e00ff */
[----:B------:R0:W2:Y:S03]  /*13210*/  SYNCS.PHASECHK.TRANS64.TRYWAIT P1, [R3+URZ+0x17030], R0 ;  /* 0x01703000030075a7 */ /* 0x0000a6000802017f */
[----:B--2---:R-:W-:Y:S05]  /*13220*/  @!P1 NANOSLEEP.SYNCS 0x989680 ;  /* 0x009896800000995d */ /* 0x004fea0003900000 */
[----:B------:R-:W2:Y:S02]  /*13230*/  @!P1 SYNCS.PHASECHK.TRANS64 P1, [R3+URZ+0x17030], R0 ;  /* 0x01703000030095a7 */ /* 0x000ea4000802007f */
[----:B--2---:R-:W-:Y:S05]  /*13240*/  @!P1 BRA `(.L_x_773) ;  /* 0xfffffffc00ec9947 */ /* 0x004fea000383ffff */
[----:B------:R-:W-:Y:S05]  /*13250*/  BRA `(.L_x_772) ;  /* 0xfffffee800047947 */ /* 0x000fea000383ffff */
.L_x_790:
[----:B-1----:R-:W-:-:S04]  /*13260*/  IMAD.U32 R13, RZ, RZ, UR27 ;  /* 0x0000001bff0d7e24 */ /* 0x002fc8000f8e00ff */
[----:B------:R1:W2:Y:S03]  /*13270*/  SYNCS.PHASECHK.TRANS64.TRYWAIT P1, [R13+URZ+0x17030], R0 ;  /* 0x017030000d0075a7 */ /* 0x0002a6000802017f */
[----:B--2---:R-:W-:Y:S05]  /*13280*/  @!P1 NANOSLEEP.SYNCS 0x989680 ;  /* 0x009896800000995d */ /* 0x004fea0003900000 */
[----:B------:R-:W2:Y:S02]  /*13290*/  @!P1 SYNCS.PHASECHK.TRANS64 P1, [R13+URZ+0x17030], R0 ;  /* 0x017030000d0095a7 */ /* 0x000ea4000802007f */
[----:B--2---:R-:W-:Y:S05]  /*132a0*/  @!P1 BRA `(.L_x_790) ;  /* 0xfffffffc00ec9947 */ /* 0x004fea000383ffff */
[----:B------:R-:W-:Y:S05]  /*132b0*/  BRA `(.L_x_789) ;  /* 0xffffff1c00647947 */ /* 0x000fea000383ffff */
.L_x_794:
[----:B-1----:R-:W-:-:S04]  /*132c0*/  IMAD.U32 R13, RZ, RZ, UR15 ;  /* 0x0000000fff0d7e24 */ /* 0x002fc8000f8e00ff */
[----:B------:R1:W2:Y:S03]  /*132d0*/  SYNCS.PHASECHK.TRANS64.TRYWAIT P1, [R13+URZ+0x17050], R0 ;  /* 0x017050000d0075a7 */ /* 0x0002a6000802017f */
[----:B--2---:R-:W-:Y:S05]  /*132e0*/  @!P1 NANOSLEEP.SYNCS 0x989680 ;  /* 0x009896800000995d */ /* 0x004fea0003900000 */
[----:B------:R-:W2:Y:S02]  /*132f0*/  @!P1 SYNCS.PHASECHK.TRANS64 P1, [R13+URZ+0x17050], R0 ;  /* 0x017050000d0095a7 */ /* 0x000ea4000802007f */
[----:B--2---:R-:W-:Y:S05]  /*13300*/  @!P1 BRA `(.L_x_794) ;  /* 0xfffffffc00ec9947 */ /* 0x004fea000383ffff */
[----:B------:R-:W-:Y:S05]  /*13310*/  BRA `(.L_x_793) ;  /* 0xffffff1c00bc7947 */ /* 0x000fea000383ffff */
.L_x_813:
[----:B-1----:R-:W-:-:S04]  /*13320*/  IMAD.U32 R15, RZ, RZ, UR10 ;  /* 0x0000000aff0f7e24 */ /* 0x002fc8000f8e00ff */
[----:B------:R1:W2:Y:S03]  /*13330*/  SYNCS.PHASECHK.TRANS64.TRYWAIT P1, [R15+URZ+0x17030], R0 ;  /* 0x017030000f0075a7 */ /* 0x0002a6000802017f */
[----:B--2---:R-:W-:Y:S05]  /*13340*/  @!P1 NANOSLEEP.SYNCS 0x989680 ;  /* 0x009896800000995d */ /* 0x004fea0003900000 */
[----:B------:R-:W2:Y:S02]  /*13350*/  @!P1 SYNCS.PHASECHK.TRANS64 P1, [R15+URZ+0x17030], R0 ;  /* 0x017030000f0095a7 */ /* 0x000ea4000802007f */
[----:B--2---:R-:W-:Y:S05]  /*13360*/  @!P1 BRA `(.L_x_813) ;  /* 0xfffffffc00ec9947 */ /* 0x004fea000383ffff */
[----:B------:R-:W-:Y:S05]  /*13370*/  BRA `(.L_x_812) ;  /* 0xffffff4c00187947 */ /* 0x000fea000383ffff */
.L_x_817:
[----:B-1----:R-:W-:-:S04]  /*13380*/  IMAD.U32 R15, RZ, RZ, UR15 ;  /* 0x0000000fff0f7e24 */ /* 0x002fc8000f8e00ff */
[----:B------:R1:W2:Y:S03]  /*13390*/  SYNCS.PHASECHK.TRANS64.TRYWAIT P1, [R15+URZ+0x17050], R0 ;  /* 0x017050000f0075a7 */ /* 0x0002a6000802017f */
[----:B--2---:R-:W-:Y:S05]  /*133a0*/  @!P1 NANOSLEEP.SYNCS 0x989680 ;  /* 0x009896800000995d */ /* 0x004fea0003900000 */
[----:B------:R-:W2:Y:S02]  /*133b0*/  @!P1 SYNCS.PHASECHK.TRANS64 P1, [R15+URZ+0x17050], R0 ;  /* 0x017050000f0095a7 */ /* 0x000ea4000802007f */
[----:B--2---:R-:W-:Y:S05]  /*133c0*/  @!P1 BRA `(.L_x_817) ;  /* 0xfffffffc00ec9947 */ /* 0x004fea000383ffff */
[----:B------:R-:W-:Y:S05]  /*133d0*/  BRA `(.L_x_816) ;  /* 0xffffff4c00707947 */ /* 0x000fea000383ffff */
.L_x_825:
[----:B-1----:R-:W-:-:S04]  /*133e0*/  IMAD.U32 R13, RZ, RZ, UR21 ;  /* 0x00000015ff0d7e24 */ /* 0x002fc8000f8e00ff */
[----:B------:R1:W2:Y:S03]  /*133f0*/  SYNCS.PHASECHK.TRANS64.TRYWAIT P1, [R13+URZ+0x17030], R0 ;  /* 0x017030000d0075a7 */ /* 0x0002a6000802017f */
[----:B--2---:R-:W-:Y:S05]  /*13400*/  @!P1 NANOSLEEP.SYNCS 0x989680 ;  /* 0x009896800000995d */ /* 0x004fea0003900000 */
[----:B------:R-:W2:Y:S02]  /*13410*/  @!P1 SYNCS.PHASECHK.TRANS64 P1, [R13+URZ+0x17030], R0 ;  /* 0x017030000d0095a7 */ /* 0x000ea4000802007f */
[----:B--2---:R-:W-:Y:S05]  /*13420*/  @!P1 BRA `(.L_x_825) ;  /* 0xfffffffc00ec9947 */ /* 0x004fea000383ffff */
[----:B------:R-:W-:Y:S05]  /*13430*/  BRA `(.L_x_824) ;  /* 0xffffff6400f47947 */ /* 0x000fea000383ffff */
.L_x_829:
[----:B-1----:R-:W-:-:S04]  /*13440*/  IMAD.U32 R13, RZ, RZ, UR15 ;  /* 0x0000000fff0d7e24 */ /* 0x002fc8000f8e00ff */
[----:B------:R1:W2:Y:S03]  /*13450*/  SYNCS.PHASECHK.TRANS64.TRYWAIT P1, [R13+URZ+0x17050], R0 ;  /* 0x017050000d0075a7 */ /* 0x0002a6000802017f */
[----:B--2---:R-:W-:Y:S05]  /*13460*/  @!P1 NANOSLEEP.SYNCS 0x989680 ;  /* 0x009896800000995d */ /* 0x004fea0003900000 */
[----:B------:R-:W2:Y:S02]  /*13470*/  @!P1 SYNCS.PHASECHK.TRANS64 P1, [R13+URZ+0x17050], R0 ;  /* 0x017050000d0095a7 */ /* 0x000ea4000802007f */
[----:B--2---:R-:W-:Y:S05]  /*13480*/  @!P1 BRA `(.L_x_829) ;  /* 0xfffffffc00ec9947 */ /* 0x004fea000383ffff */
[----:B------:R-:W-:Y:S05]  /*13490*/  BRA `(.L_x_828) ;  /* 0xffffff68004c7947 */ /* 0x000fea000383ffff */
.L_x_844:
[----:B-1----:R-:W-:-:S04]  /*134a0*/  IMAD.U32 R5, RZ, RZ, UR18 ;  /* 0x00000012ff057e24 */ /* 0x002fc8000f8e00ff */
[----:B------:R1:W2:Y:S03]  /*134b0*/  SYNCS.PHASECHK.TRANS64.TRYWAIT P1, [R5+URZ+0x17050], R4 ;  /* 0x01705004050075a7 */ /* 0x0002a6000802017f */
[----:B--2---:R-:W-:Y:S05]  /*134c0*/  @!P1 NANOSLEEP.SYNCS 0x989680 ;  /* 0x009896800000995d */ /* 0x004fea0003900000 */
[----:B------:R-:W2:Y:S02]  /*134d0*/  @!P1 SYNCS.PHASECHK.TRANS64 P1, [R5+URZ+0x17050], R4 ;  /* 0x01705004050095a7 */ /* 0x000ea4000802007f */
[----:B--2---:R-:W-:Y:S05]  /*134e0*/  @!P1 BRA `(.L_x_844) ;  /* 0xfffffffc00ec9947 */ /* 0x004fea000383ffff */
[----:B------:R-:W-:Y:S05]  /*134f0*/  BRA `(.L_x_843) ;  /* 0xffffff9000d47947 */ /* 0x000fea000383ffff */
.L_x_863:
[----:B------:R-:W-:Y:S02]  /*13500*/  IMAD.MOV.U32 R13, RZ, RZ, R24 ;  /* 0x000000ffff0d7224 */ /* 0x000fe400078e0018 */
[----:B------:R-:W-:Y:S02]  /*13510*/  IMAD.MOV.U32 R12, RZ, RZ, RZ ;  /* 0x000000ffff0c7224 */ /* 0x000fe400078e00ff */
[----:B------:R-:W-:Y:S02]  /*13520*/  IMAD.MOV.U32 R11, RZ, RZ, 0x1f ;  /* 0x0000001fff0b7424 */ /* 0x000fe400078e00ff */
[----:B------:R-:W-:-:S07]  /*13530*/  IMAD.MOV.U32 R15, RZ, RZ, -0x1 ;  /* 0xffffffffff0f7424 */ /* 0x000fce00078e00ff */
[----:B0----5:R-:W-:Y:S05]  /*13540*/  WARPSYNC.COLLECTIVE R15, `(.L_x_914) ;  /* 0x000000000f087348 */ /* 0x021fea0003c00000 */
[----:B------:R1:W2:Y:S02]  /*13550*/  SHFL.IDX P6, R14, R13, R12, R11 ;  /* 0x0000000c0d0e7389 */ /* 0x0002a400000c000b */
[----:B012--5:R-:W-:Y:S01]  /*13560*/  ENDCOLLECTIVE ;  /* 0x000000000000791b */ /* 0x027fe20003800000 */
.L_x_914:
[----:B------:R-:W-:Y:S05]  /*13570*/  BRA `(.L_x_915) ;  /* 0xffffffcc00847947 */ /* 0x000fea000383ffff */
.L_x_865:
[----:B0-----:R-:W-:-:S04]  /*13580*/  IMAD.U32 R3, RZ, RZ, UR48 ;  /* 0x00000030ff037e24 */ /* 0x001fc8000f8e00ff */
[----:B------:R0:W1:Y:S03]  /*13590*/  SYNCS.PHASECHK.TRANS64.TRYWAIT P0, [R3+URZ+0x17080], R10 ;  /* 0x0170800a030075a7 */ /* 0x000066000800017f */
[----:B-1----:R-:W-:Y:S05]  /*135a0*/  @!P0 NANOSLEEP.SYNCS 0x989680 ;  /* 0x009896800000895d */ /* 0x002fea0003900000 */
[----:B------:R-:W1:Y:S02]  /*135b0*/  @!P0 SYNCS.PHASECHK.TRANS64 P0, [R3+URZ+0x17080], R10 ;  /* 0x0170800a030085a7 */ /* 0x000e64000800007f */
[----:B-1----:R-:W-:Y:S05]  /*135c0*/  @!P0 BRA `(.L_x_865) ;  /* 0xfffffffc00ec8947 */ /* 0x002fea000383ffff */
[----:B------:R-:W-:Y:S05]  /*135d0*/  BRA `(.L_x_916) ;  /* 0xffffffd000107947 */ /* 0x000fea000383ffff */
.L_x_866:
        /* <DEDUP_REMOVED lines=8> */
.L_x_918:
[----:B------:R-:W-:Y:S05]  /*13660*/  BSYNC B0 ;  /* 0x0000000000007941 */ /* 0x000fea0003800000 */
.L_x_917:
        /* <DEDUP_REMOVED lines=10> */
.L_x_919:
        /* <DEDUP_REMOVED lines=8> */
.L_x_920:
        /* <DEDUP_REMOVED lines=13> */
.L_x_921:
        /* <DEDUP_REMOVED lines=10> */
.L_x_869:
[----:B0-----:R-:W-:-:S04]  /*13900*/  IMAD.U32 R3, RZ, RZ, UR48 ;  /* 0x00000030ff037e24 */ /* 0x001fc8000f8e00ff */
[----:B------:R0:W1:Y:S03]  /*13910*/  SYNCS.PHASECHK.TRANS64.TRYWAIT P1, [R3+URZ+0x17040], R10 ;  /* 0x0170400a030075a7 */ /* 0x000066000802017f */
[----:B-1----:R-:W-:Y:S05]  /*13920*/  @!P1 NANOSLEEP.SYNCS 0x989680 ;  /* 0x009896800000995d */ /* 0x002fea0003900000 */
[----:B------:R-:W1:Y:S02]  /*13930*/  @!P1 SYNCS.PHASECHK.TRANS64 P1, [R3+URZ+0x17040], R10 ;  /* 0x0170400a030095a7 */ /* 0x000e64000802007f */
[----:B-1----:R-:W-:Y:S05]  /*13940*/  @!P1 BRA `(.L_x_869) ;  /* 0xfffffffc00ec9947 */ /* 0x002fea000383ffff */
[----:B------:R-:W-:Y:S05]  /*13950*/  BRA `(.L_x_923) ;  /* 0xffffffd0004c7947 */ /* 0x000fea000383ffff */
.L_x_870:
        /* <DEDUP_REMOVED lines=8> */
.L_x_925:
[----:B------:R-:W-:Y:S05]  /*139e0*/  BSYNC B0 ;  /* 0x0000000000007941 */ /* 0x000fea0003800000 */
.L_x_924:
        /* <DEDUP_REMOVED lines=8> */
.L_x_926:
        /* <DEDUP_REMOVED lines=8> */
.L_x_927:
        /* <DEDUP_REMOVED lines=11> */
.L_x_928:
[----:B------:R-:W-:Y:S05]  /*13ba0*/  BRA `(.L_x_929) ;  /* 0xffffffd000547947 */ /* 0x000fea000383ffff */
.L_x_873:
[----:B------:R-:W-:Y:S02]  /*13bb0*/  IMAD.MOV.U32 R13, RZ, RZ, R4 ;  /* 0x000000ffff0d7224 */ /* 0x000fe400078e0004 */
[----:B------:R-:W-:Y:S02]  /*13bc0*/  IMAD.MOV.U32 R12, RZ, RZ, RZ ;  /* 0x000000ffff0c7224 */ /* 0x000fe400078e00ff */
[----:B------:R-:W-:Y:S02]  /*13bd0*/  IMAD.MOV.U32 R11, RZ, RZ, 0x1e1f ;  /* 0x00001e1fff0b7424 */ /* 0x000fe400078e00ff */
[----:B------:R-:W-:-:S07]  /*13be0*/  IMAD.MOV.U32 R15, RZ, RZ, -0x1 ;  /* 0xffffffffff0f7424 */ /* 0x000fce00078e00ff */
[----:B------:R-:W-:Y:S05]  /*13bf0*/  WARPSYNC.COLLECTIVE R15, `(.L_x_930) ;  /* 0x000000000f087348 */ /* 0x000fea0003c00000 */
[----:B------:R0:W1:Y:S02]  /*13c00*/  SHFL.IDX P6, R14, R13, R12, R11 ;  /* 0x0000000c0d0e7389 */ /* 0x00006400000c000b */
[----:B01----:R-:W-:Y:S01]  /*13c10*/  ENDCOLLECTIVE ;  /* 0x000000000000791b */ /* 0x003fe20003800000 */
.L_x_930:
[----:B------:R-:W-:Y:S02]  /*13c20*/  IMAD.MOV.U32 R13, RZ, RZ, R0 ;  /* 0x000000ffff0d7224 */ /* 0x000fe400078e0000 */
[----:B------:R-:W-:-:S07]  /*13c30*/  IMAD.MOV.U32 R2, RZ, RZ, R14 ;  /* 0x000000ffff027224 */ /* 0x000fce00078e000e */
[----:B------:R-:W-:Y:S05]  /*13c40*/  WARPSYNC.COLLECTIVE R15, `(.L_x_931) ;  /* 0x000000000f087348 */ /* 0x000fea0003c00000 */
[----:B------:R0:W1:Y:S02]  /*13c50*/  SHFL.IDX P6, R14, R13, R12, R11 ;  /* 0x0000000c0d0e7389 */ /* 0x00006400000c000b */
[----:B01----:R-:W-:Y:S01]  /*13c60*/  ENDCOLLECTIVE ;  /* 0x000000000000791b */ /* 0x003fe20003800000 */
.L_x_931:
[----:B------:R-:W-:Y:S02]  /*13c70*/  ULDC UR4, c[0x0][0x288] ;  /* 0x0000a20000047ab9 */ /* 0x000fe40000000800 */
[----:B------:R-:W-:Y:S02]  /*13c80*/  IMAD R7, R8, UR4, RZ ;  /* 0x0000000408077c24 */ /* 0x000fe4000f8e02ff */
[----:B------:R-:W-:-:S05]  /*13c90*/  VIADD R8, R27, UR43 ;  /* 0x0000002b1b087c36 */ /* 0x000fca0008000000 */
        /* <DEDUP_REMOVED lines=9> */
.L_x_932:
[----:B------:R-:W-:Y:S01]  /*13d30*/  @!PT LDS RZ, [RZ] ;  /* 0x00000000fffff984 */ /* 0x000fe20000000800 */
[----:B------:R-:W-:Y:S01]  /*13d40*/  @!PT LDS RZ, [RZ] ;  /* 0x00000000fffff984 */ /* 0x000fe20000000800 */
[----:B------:R-:W-:Y:S01]  /*13d50*/  @!PT LDS RZ, [RZ] ;  /* 0x00000000fffff984 */ /* 0x000fe20000000800 */
[----:B------:R0:W-:Y:S04]  /*13d60*/  @!P1 LDGSTS.E.BYPASS.LTC128B.128 [R19+0xc400], desc[UR36][R2.64], !P3 ;  /* 0x0c40000002139fae */ /* 0x0001e8000d901d64 */
[----:B------:R0:W-:Y:S04]  /*13d70*/  @!P1 LDGSTS.E.BYPASS.LTC128B.128 [R19+0xdc00], desc[UR36][R2.64+0x20], !P2 ;  /* 0x0dc0002002139fae */ /* 0x0001e8000d101d64 */
[----:B------:R0:W-:Y:S01]  /*13d80*/  @!P1 LDGSTS.E.BYPASS.LTC128B.128 [R19+0xf400], desc[UR36][R2.64+0x40], !P0 ;  /* 0x0f40004002139fae */ /* 0x0001e2000c101d64 */
[----:B------:R-:W-:Y:S02]  /*13d90*/  IMAD.MOV.U32 R13, RZ, RZ, R0 ;  /* 0x000000ffff0d7224 */ /* 0x000fe400078e0000 */
[----:B------:R-:W-:-:S05]  /*13da0*/  VIADD R0, R8, 0x40 ;  /* 0x0000004008007836 */ /* 0x000fca0000000000 */
[----:B------:R-:W-:Y:S01]  /*13db0*/  ISETP.GE.AND P1, PT, R0, R7, PT ;  /* 0x000000070000720c */ /* 0x000fe20003f26270 */
[----:B------:R-:W-:-:S12]  /*13dc0*/  IMAD.MOV.U32 R4, RZ, RZ, R14 ;  /* 0x000000ffff047224 */ /* 0x000fd800078e000e */
[----:B0-----:R-:W-:Y:S05]  /*13dd0*/  WARPSYNC.COLLECTIVE R15, `(.L_x_933) ;  /* 0x000000000f087348 */ /* 0x001fea0003c00000 */
[----:B------:R1:W2:Y:S02]  /*13de0*/  SHFL.IDX P6, R14, R13, R12, R11 ;  /* 0x0000000c0d0e7389 */ /* 0x0002a400000c000b */
[----:B012---:R-:W-:Y:S01]  /*13df0*/  ENDCOLLECTIVE ;  /* 0x000000000000791b */ /* 0x007fe20003800000 */
.L_x_933:
[----:B------:R-:W-:Y:S02]  /*13e00*/  IMAD.MOV.U32 R13, RZ, RZ, R6 ;  /* 0x000000ffff0d7224 */ /* 0x000fe400078e0006 */
[----:B------:R-:W-:Y:S01]  /*13e10*/  IMAD.MOV.U32 R12, RZ, RZ, RZ ;  /* 0x000000ffff0c7224 */ /* 0x000fe200078e00ff */
[----:B------:R-:W-:-:S05]  /*13e20*/  @!P1 IADD3 R14, P4, R20, R14, RZ ;  /* 0x0000000e140e9210 */ /* 0x000fca0007f9e0ff */
[----:B------:R-:W-:-:S08]  /*13e30*/  @!P1 IMAD.MOV.U32 R2, RZ, RZ, R14 ;  /* 0x000000ffff029224 */ /* 0x000fd000078e000e */
[----:B------:R-:W-:Y:S05]  /*13e40*/  WARPSYNC.COLLECTIVE R15, `(.L_x_934) ;  /* 0x000000000f087348 */ /* 0x000fea0003c00000 */
[----:B------:R0:W1:Y:S02]  /*13e50*/  SHFL.IDX P6, R14, R13, R12, R11 ;  /* 0x0000000c0d0e7389 */ /* 0x00006400000c000b */
[----:B01----:R-:W-:Y:S01]  /*13e60*/  ENDCOLLECTIVE ;  /* 0x000000000000791b */ /* 0x003fe20003800000 */
.L_x_934:
        /* <DEDUP_REMOVED lines=13> */
.L_x_935:
[----:B------:R-:W-:Y:S05]  /*13f40*/  BRA `(.L_x_936) ;  /* 0xffffffd400a47947 */ /* 0x000fea000383ffff */
.L_x_876:
[----:B0-2---:R-:W-:-:S04]  /*13f50*/  IMAD.U32 R3, RZ, RZ, UR48 ;  /* 0x00000030ff037e24 */ /* 0x005fc8000f8e00ff */
[----:B------:R0:W2:Y:S03]  /*13f60*/  SYNCS.PHASECHK.TRANS64.TRYWAIT P1, [R3+URZ+0x17020], R0 ;  /* 0x01702000030075a7 */ /* 0x0000a6000802017f */
[----:B--2---:R-:W-:Y:S05]  /*13f70*/  @!P1 NANOSLEEP.SYNCS 0x989680 ;  /* 0x009896800000995d */ /* 0x004fea0003900000 */
[----:B------:R-:W2:Y:S02]  /*13f80*/  @!P1 SYNCS.PHASECHK.TRANS64 P1, [R3+URZ+0x17020], R0 ;  /* 0x01702000030095a7 */ /* 0x000ea4000802007f */
[----:B--2---:R-:W-:Y:S05]  /*13f90*/  @!P1 BRA `(.L_x_876) ;  /* 0xfffffffc00ec9947 */ /* 0x004fea000383ffff */
[----:B------:R-:W-:Y:S05]  /*13fa0*/  BRA `(.L_x_937) ;  /* 0xffffffd400ec7947 */ /* 0x000fea000383ffff */
.L_x_879:
[----:B0-----:R0:W2:Y:S02]  /*13fb0*/  SYNCS.PHASECHK.TRANS64.TRYWAIT P1, [R5+URZ+0x17080], R10 ;  /* 0x0170800a050075a7 */ /* 0x0010a4000802017f */
[----:B--2---:R-:W-:Y:S05]  /*13fc0*/  @!P1 NANOSLEEP.SYNCS 0x989680 ;  /* 0x009896800000995d */ /* 0x004fea0003900000 */
[----:B------:R-:W2:Y:S02]  /*13fd0*/  @!P1 SYNCS.PHASECHK.TRANS64 P1, [R5+URZ+0x17080], R10 ;  /* 0x0170800a050095a7 */ /* 0x000ea4000802007f */
[----:B--2---:R-:W-:Y:S05]  /*13fe0*/  @!P1 BRA `(.L_x_879) ;  /* 0xfffffffc00f09947 */ /* 0x004fea000383ffff */
[----:B------:R-:W-:Y:S05]  /*13ff0*/  BRA `(.L_x_938) ;  /* 0xffffffd800ac7947 */ /* 0x000fea000383ffff */
.L_x_880:
        /* <DEDUP_REMOVED lines=8> */
.L_x_940:
[----:B------:R-:W-:Y:S05]  /*14080*/  BSYNC B0 ;  /* 0x0000000000007941 */ /* 0x000fea0003800000 */
.L_x_939:
        /* <DEDUP_REMOVED lines=8> */
.L_x_941:
[----:B------:R-:W-:Y:S02]  /*14110*/  IMAD.MOV.U32 R13, RZ, RZ, R27 ;  /* 0x000000ffff0d7224 */ /* 0x000fe400078e001b */
[----:B------:R-:W-:Y:S02]  /*14120*/  IMAD.MOV.U32 R12, RZ, RZ, 0x1 ;  /* 0x00000001ff0c7424 */ /* 0x000fe400078e00ff */
[----:B------:R-:W-:-:S07]  /*14130*/  IMAD.MOV.U32 R2, RZ, RZ, R14 ;  /* 0x000000ffff027224 */ /* 0x000fce00078e000e */
[----:B------:R-:W-:Y:S05]  /*14140*/  WARPSYNC.COLLECTIVE R15, `(.L_x_942) ;  /* 0x000000000f087348 */ /* 0x000fea0003c00000 */
[----:B------:R0:W1:Y:S02]  /*14150*/  SHFL.IDX P6, R14, R13, R12, R11 ;  /* 0x0000000c0d0e7389 */ /* 0x00006400000c000b */
[----:B01----:R-:W-:Y:S01]  /*14160*/  ENDCOLLECTIVE ;  /* 0x000000000000791b */ /* 0x003fe20003800000 */
.L_x_942:
        /* <DEDUP_REMOVED lines=14> */
.L_x_943:
[----:B------:R-:W-:Y:S01]  /*14250*/  IMAD.MOV.U32 R2, RZ, RZ, R14 ;  /* 0x000000ffff027224 */ /* 0x000fe200078e000e */
[----:B------:R-:W-:Y:S06]  /*14260*/  BRA `(.L_x_944) ;  /* 0xffffffd800c87947 */ /* 0x000fec000383ffff */
.L_x_883:
[----:B---3--:R3:W4:Y:S02]  /*14270*/  SYNCS.PHASECHK.TRANS64.TRYWAIT P1, [R5+URZ+0x17040], R10 ;  /* 0x0170400a050075a7 */ /* 0x008724000802017f */
[----:B----4-:R-:W-:Y:S05]  /*14280*/  @!P1 NANOSLEEP.SYNCS 0x989680 ;  /* 0x009896800000995d */ /* 0x010fea0003900000 */
[----:B------:R-:W4:Y:S02]  /*14290*/  @!P1 SYNCS.PHASECHK.TRANS64 P1, [R5+URZ+0x17040], R10 ;  /* 0x0170400a050095a7 */ /* 0x000f24000802007f */
[----:B----4-:R-:W-:Y:S05]  /*142a0*/  @!P1 BRA `(.L_x_883) ;  /* 0xfffffffc00f09947 */ /* 0x010fea000383ffff */
[----:B------:R-:W-:Y:S05]  /*142b0*/  BRA `(.L_x_945) ;  /* 0xffffffdc001c7947 */ /* 0x000fea000383ffff */
.L_x_884:
        /* <DEDUP_REMOVED lines=8> */
.L_x_947:
[----:B------:R-:W-:Y:S05]  /*14340*/  BSYNC B0 ;  /* 0x0000000000007941 */ /* 0x000fea0003800000 */
.L_x_946:
        /* <DEDUP_REMOVED lines=9> */
.L_x_948:
[----:B------:R-:W-:Y:S02]  /*143e0*/  VIADD R8, R8, UR48 ;  /* 0x0000003008087c36 */ /* 0x000fe40008000000 */
[----:B------:R-:W-:Y:S02]  /*143f0*/  IMAD.MOV.U32 R13, RZ, RZ, R9 ;  /* 0x000000ffff0d7224 */ /* 0x000fe400078e0009 */
[----:B------:R-:W-:Y:S01]  /*14400*/  IMAD.MOV.U32 R12, RZ, RZ, 0x1 ;  /* 0x00000001ff0c7424 */ /* 0x000fe200078e00ff */
[----:B------:R-:W-:-:S13]  /*14410*/  IADD3 R2, P1, R24, R14, RZ ;  /* 0x0000000e18027210 */ /* 0x000fda0007f3e0ff */
[----:B------:R-:W-:Y:S05]  /*14420*/  WARPSYNC.COLLECTIVE R15, `(.L_x_949) ;  /* 0x000000000f087348 */ /* 0x000fea0003c00000 */
[----:B------:R0:W1:Y:S02]  /*14430*/  SHFL.IDX P6, R14, R13, R12, R11 ;  /* 0x0000000c0d0e7389 */ /* 0x00006400000c000b */
[----:B01----:R-:W-:Y:S01]  /*14440*/  ENDCOLLECTIVE ;  /* 0x000000000000791b */ /* 0x003fe20003800000 */
.L_x_949:
        /* <DEDUP_REMOVED lines=12> */
.L_x_950:
[----:B------:R-:W-:Y:S05]  /*14510*/  BRA `(.L_x_951) ;  /* 0xffffffdc00247947 */ /* 0x000fea000383ffff */
.L_x_887:
[----:B0-----:R0:W1:Y:S02]  /*14520*/  SYNCS.PHASECHK.TRANS64.TRYWAIT P2, [R3+URZ+0x17070], R2 ;  /* 0x01707002030075a7 */ /* 0x001064000804017f */
[----:B-1----:R-:W-:Y:S05]  /*14530*/  @!P2 NANOSLEEP.SYNCS 0x989680 ;  /* 0x009896800000a95d */ /* 0x002fea0003900000 */
[----:B------:R-:W1:Y:S02]  /*14540*/  @!P2 SYNCS.PHASECHK.TRANS64 P2, [R3+URZ+0x17070], R2 ;  /* 0x017070020300a5a7 */ /* 0x000e64000804007f */
[----:B-1----:R-:W-:Y:S05]  /*14550*/  @!P2 BRA `(.L_x_887) ;  /* 0xfffffffc00f0a947 */ /* 0x002fea000383ffff */
[----:B------:R-:W-:Y:S05]  /*14560*/  BRA `(.L_x_952) ;  /* 0xffffffdc00847947 */ /* 0x000fea000383ffff */
.L_x_889:
[----:B0-----:R0:W1:Y:S02]  /*14570*/  SYNCS.PHASECHK.TRANS64.TRYWAIT P2, [R3+URZ+0x17060], R2 ;  /* 0x01706002030075a7 */ /* 0x001064000804017f */
[----:B-1----:R-:W-:Y:S05]  /*14580*/  @!P2 NANOSLEEP.SYNCS 0x989680 ;  /* 0x009896800000a95d */ /* 0x002fea0003900000 */
[----:B------:R-:W1:Y:S02]  /*14590*/  @!P2 SYNCS.PHASECHK.TRANS64 P2, [R3+URZ+0x17060], R2 ;  /* 0x017060020300a5a7 */ /* 0x000e64000804007f */
[----:B-1----:R-:W-:Y:S05]  /*145a0*/  @!P2 BRA `(.L_x_889) ;  /* 0xfffffffc00f0a947 */ /* 0x002fea000383ffff */
[----:B------:R-:W-:Y:S05]  /*145b0*/  BRA `(.L_x_953) ;  /* 0xffffffdc00947947 */ /* 0x000fea000383ffff */
.L_x_896:
[----:B--2---:R2:W3:Y:S02]  /*145c0*/  SYNCS.PHASECHK.TRANS64.TRYWAIT P0, [R3+URZ+0x17070], R2 ;  /* 0x01707002030075a7 */ /* 0x0044e4000800017f */
[----:B---3--:R-:W-:Y:S05]  /*145d0*/  @!P0 NANOSLEEP.SYNCS 0x989680 ;  /* 0x009896800000895d */ /* 0x008fea0003900000 */
[----:B------:R-:W3:Y:S02]  /*145e0*/  @!P0 SYNCS.PHASECHK.TRANS64 P0, [R3+URZ+0x17070], R2 ;  /* 0x01707002030085a7 */ /* 0x000ee4000800007f */
[----:B---3--:R-:W-:Y:S05]  /*145f0*/  @!P0 BRA `(.L_x_896) ;  /* 0xfffffffc00f08947 */ /* 0x008fea000383ffff */
[----:B------:R-:W-:Y:S05]  /*14600*/  BRA `(.L_x_954) ;  /* 0xffffffe000c87947 */ /* 0x000fea000383ffff */
.L_x_898:
[----:B0-----:R0:W2:Y:S02]  /*14610*/  SYNCS.PHASECHK.TRANS64.TRYWAIT P0, [R3+URZ+0x17060], R4 ;  /* 0x01706004030075a7 */ /* 0x0010a4000800017f */
[----:B--2---:R-:W-:Y:S05]  /*14620*/  @!P0 NANOSLEEP.SYNCS 0x989680 ;  /* 0x009896800000895d */ /* 0x004fea0003900000 */
[----:B------:R-:W2:Y:S02]  /*14630*/  @!P0 SYNCS.PHASECHK.TRANS64 P0, [R3+URZ+0x17060], R4 ;  /* 0x01706004030085a7 */ /* 0x000ea4000800007f */
[----:B--2---:R-:W-:Y:S05]  /*14640*/  @!P0 BRA `(.L_x_898) ;  /* 0xfffffffc00f08947 */ /* 0x004fea000383ffff */
[----:B------:R-:W-:Y:S05]  /*14650*/  BRA `(.L_x_955) ;  /* 0xffffffe000e47947 */ /* 0x000fea000383ffff */
.L_x_901:
[----:B--2---:R2:W3:Y:S02]  /*14660*/  SYNCS.PHASECHK.TRANS64.TRYWAIT P0, [R7+URZ+0x17020], R2 ;  /* 0x01702002070075a7 */ /* 0x0044e4000800017f */
[----:B---3--:R-:W-:Y:S05]  /*14670*/  @!P0 NANOSLEEP.SYNCS 0x989680 ;  /* 0x009896800000895d */ /* 0x008fea0003900000 */
[----:B------:R-:W3:Y:S02]  /*14680*/  @!P0 SYNCS.PHASECHK.TRANS64 P0, [R7+URZ+0x17020], R2 ;  /* 0x01702002070085a7 */ /* 0x000ee4000800007f */
[----:B---3--:R-:W-:Y:S05]  /*14690*/  @!P0 BRA `(.L_x_901) ;  /* 0xfffffffc00f08947 */ /* 0x008fea000383ffff */
[----:B------:R-:W-:Y:S05]  /*146a0*/  BRA `(.L_x_956) ;  /* 0xffffffe400fc7947 */ /* 0x000fea000383ffff */
.L_x_903:
[----:B--2---:R2:W3:Y:S02]  /*146b0*/  SYNCS.PHASECHK.TRANS64.TRYWAIT P1, [R5+URZ+0x17040], R2 ;  /* 0x01704002050075a7 */ /* 0x0044e4000802017f */
[----:B---3--:R-:W-:Y:S05]  /*146c0*/  @!P1 NANOSLEEP.SYNCS 0x989680 ;  /* 0x009896800000995d */ /* 0x008fea0003900000 */
[----:B------:R-:W3:Y:S02]  /*146d0*/  @!P1 SYNCS.PHASECHK.TRANS64 P1, [R5+URZ+0x17040], R2 ;  /* 0x01704002050095a7 */ /* 0x000ee4000802007f */
[----:B---3--:R-:W-:Y:S05]  /*146e0*/  @!P1 BRA `(.L_x_903) ;  /* 0xfffffffc00f09947 */ /* 0x008fea000383ffff */
[----:B------:R-:W-:Y:S05]  /*146f0*/  BRA `(.L_x_957) ;  /* 0xffffffe800387947 */ /* 0x000fea000383ffff */
.L_x_905:
[----:B---3--:R3:W4:Y:S02]  /*14700*/  SYNCS.PHASECHK.TRANS64.TRYWAIT P1, [R7+URZ+0x17040], R0 ;  /* 0x01704000070075a7 */ /* 0x008724000802017f */
[----:B----4-:R-:W-:Y:S05]  /*14710*/  @!P1 NANOSLEEP.SYNCS 0x989680 ;  /* 0x009896800000995d */ /* 0x010fea0003900000 */
[----:B------:R-:W4:Y:S02]  /*14720*/  @!P1 SYNCS.PHASECHK.TRANS64 P1, [R7+URZ+0x17040], R0 ;  /* 0x01704000070095a7 */ /* 0x000f24000802007f */
[----:B----4-:R-:W-:Y:S05]  /*14730*/  @!P1 BRA `(.L_x_905) ;  /* 0xfffffffc00f09947 */ /* 0x010fea000383ffff */
[----:B------:R-:W-:Y:S05]  /*14740*/  BRA `(.L_x_958) ;  /* 0xffffffe800447947 */ /* 0x000fea000383ffff */
.L_x_907:
[----:B----4-:R4:W0:Y:S02]  /*14750*/  SYNCS.PHASECHK.TRANS64.TRYWAIT P1, [R5+URZ+0x17060], R2 ;  /* 0x01706002050075a7 */ /* 0x010824000802017f */
[----:B0-----:R-:W-:Y:S05]  /*14760*/  @!P1 NANOSLEEP.SYNCS 0x989680 ;  /* 0x009896800000995d */ /* 0x001fea0003900000 */
[----:B------:R-:W0:Y:S02]  /*14770*/  @!P1 SYNCS.PHASECHK.TRANS64 P1, [R5+URZ+0x17060], R2 ;  /* 0x01706002050095a7 */ /* 0x000e24000802007f */
[----:B0-----:R-:W-:Y:S05]  /*14780*/  @!P1 BRA `(.L_x_907) ;  /* 0xfffffffc00f09947 */ /* 0x001fea000383ffff */
[----:B------:R-:W-:Y:S05]  /*14790*/  BRA `(.L_x_959) ;  /* 0xffffffe800407947 */ /* 0x000fea000383ffff */
.L_x_909:
[----:B------:R0:W0:Y:S02]  /*147a0*/  SYNCS.PHASECHK.TRANS64.TRYWAIT P1, [R7+URZ+0x17060], R0 ;  /* 0x01706000070075a7 */ /* 0x000024000802017f */
[----:B0-----:R-:W-:Y:S05]  /*147b0*/  @!P1 NANOSLEEP.SYNCS 0x989680 ;  /* 0x009896800000995d */ /* 0x001fea0003900000 */
[----:B------:R-:W0:Y:S02]  /*147c0*/  @!P1 SYNCS.PHASECHK.TRANS64 P1, [R7+URZ+0x17060], R0 ;  /* 0x01706000070095a7 */ /* 0x000e24000802007f */
[----:B0-----:R-:W-:Y:S05]  /*147d0*/  @!P1 BRA `(.L_x_909) ;  /* 0xfffffffc00f09947 */ /* 0x001fea000383ffff */
[----:B------:R-:W-:Y:S05]  /*147e0*/  BRA `(.L_x_960) ;  /* 0xffffffe8003c7947 */ /* 0x000fea000383ffff */
.L_x_911:
[----:B------:R0:W0:Y:S02]  /*147f0*/  SYNCS.PHASECHK.TRANS64.TRYWAIT P1, [R5+URZ+0x17080], R2 ;  /* 0x01708002050075a7 */ /* 0x000024000802017f */
[----:B0-----:R-:W-:Y:S05]  /*14800*/  @!P1 NANOSLEEP.SYNCS 0x989680 ;  /* 0x009896800000995d */ /* 0x001fea0003900000 */
[----:B------:R-:W0:Y:S02]  /*14810*/  @!P1 SYNCS.PHASECHK.TRANS64 P1, [R5+URZ+0x17080], R2 ;  /* 0x01708002050095a7 */ /* 0x000e24000802007f */
[----:B0-----:R-:W-:Y:S05]  /*14820*/  @!P1 BRA `(.L_x_911) ;  /* 0xfffffffc00f09947 */ /* 0x001fea000383ffff */
[----:B------:R-:W-:Y:S05]  /*14830*/  BRA `(.L_x_961) ;  /* 0xffffffe800387947 */ /* 0x000fea000383ffff */
.L_x_962:
        /* <DEDUP_REMOVED lines=12> */
.L_x_2540:


//--------------------- .text._ZN7cutlass13device_kernelIN5flash11enable_sm90INS1_16FlashAttnFwdSm90INS1_25CollectiveMainloopFwdSm90ILi2EN4cute5tupleIJNS5_1CILi1EEES8_S8_EEENS6_IJNS7_ILi192EEENS7_ILi128EEENS7_ILi96EEEEEELi96ENS_12float_e4m3_tEfNS_4arch4Sm90ELb0ELb1ELb0ELb1ELb1ELb0ELb0ELb1ELb1ELb1ELb1ELb0EEENS1_21CollectiveEpilogueFwdINS6_IJSA_SC_SB_EEES9_NS_10bfloat16_tESG_Li384ELb1ELb1ELb1ELb1EEENS1_36VarlenDynamicPersistentTileSchedulerILi192ELi128ELi384ELi128ELb1ELb1ELb1ELb1ELb0ELb1EEEEEEEEEvNT_6ParamsE --------------------------
	.section	.text._ZN7cutlass13device_kernelIN5flash11enable_sm90INS1_16FlashAttnFwdSm90INS1_25CollectiveMainloopFwdSm90ILi2EN4cute5tupleIJNS5_1CILi1EEES8_S8_EEENS6_IJNS7_ILi192EEENS7_ILi128EEENS7_ILi96EEEEEELi96ENS_12float_e4m3_tEfNS_4arch4Sm90ELb0ELb1ELb0ELb1ELb1ELb0ELb0ELb1ELb1ELb1ELb1ELb0EEENS1_21CollectiveEpilogueFwdINS6_IJSA_SC_SB_EEES9_NS_10bfloat16_tESG_Li384ELb1ELb1ELb1ELb1EEENS1_36VarlenDynamicPersistentTileSchedulerILi192ELi128ELi384ELi128ELb1ELb1ELb1ELb1ELb0ELb1EEEEEEEEEvNT_6ParamsE,"ax",@progbits
	.align	128
.text._ZN7cutlass13device_kernelIN5flash11enable_sm90INS1_16FlashAttnFwdSm90INS1_25CollectiveMainloopFwdSm90ILi2EN4cute5tupleIJNS5_1CILi1EEES8_S8_EEENS6_IJNS7_ILi192EEENS7_ILi128EEENS7_ILi96EEEEEELi96ENS_12float_e4m3_tEfNS_4arch4Sm90ELb0ELb1ELb0ELb1ELb1ELb0ELb0ELb1ELb1ELb1ELb1ELb0EEENS1_21CollectiveEpilogueFwdINS6_IJSA_SC_SB_EEES9_NS_10bfloat16_tESG_Li384ELb1ELb1ELb1ELb1EEENS1_36VarlenDynamicPersistentTileSchedulerILi192ELi128ELi384ELi128ELb1ELb1ELb1ELb1ELb0ELb1EEEEEEEEEvNT_6ParamsE:
        .type           _ZN7cutlass13device_kernelIN5flash11enable_sm90INS1_16FlashAttnFwdSm90INS1_25CollectiveMainloopFwdSm90ILi2EN4cute5tupleIJNS5_1CILi1EEES8_S8_EEENS6_IJNS7_ILi192EEENS7_ILi128EEENS7_ILi96EEEEEELi96ENS_12float_e4m3_tEfNS_4arch4Sm90ELb0ELb1ELb0ELb1ELb1ELb0ELb0ELb1ELb1ELb1ELb1ELb0EEENS1_21CollectiveEpilogueFwdINS6_IJSA_SC_SB_EEES9_NS_10bfloat16_tESG_Li384ELb1ELb1ELb1ELb1EEENS1_36VarlenDynamicPersistentTileSchedulerILi192ELi128ELi384ELi128ELb1ELb1ELb1ELb1ELb0ELb1EEEEEEEEEvNT_6ParamsE,@function
        .size           _ZN7cutlass13device_kernelIN5flash11enable_sm90INS1_16FlashAttnFwdSm90INS1_25CollectiveMainloopFwdSm90ILi2EN4cute5tupleIJNS5_1CILi1EEES8_S8_EEENS6_IJNS7_ILi192EEENS7_ILi128EEENS7_ILi96EEEEEELi96ENS_12float_e4m3_tEfNS_4arch4Sm90ELb0ELb1ELb0ELb1ELb1ELb0ELb0ELb1ELb1ELb1ELb1ELb0EEENS1_21CollectiveEpilogueFwdINS6_IJSA_SC_SB_EEES9_NS_10bfloat16_tESG_Li384ELb1ELb1ELb1ELb1EEENS1_36VarlenDynamicPersistentTileSchedulerILi192ELi128ELi384ELi128ELb1ELb1ELb1ELb1ELb0ELb1EEEEEEEEEvNT_6ParamsE,(.L_x_2541 - _ZN7cutlass13device_kernelIN5flash11enable_sm90INS1_16FlashAttnFwdSm90INS1_25CollectiveMainloopFwdSm90ILi2EN4cute5tupleIJNS5_1CILi1EEES8_S8_EEENS6_IJNS7_ILi192EEENS7_ILi128EEENS7_ILi96EEEEEELi96ENS_12float_e4m3_tEfNS_4arch4Sm90ELb0ELb1ELb0ELb1ELb1ELb0ELb0ELb1ELb1ELb1ELb1ELb0EEENS1_21CollectiveEpilogueFwdINS6_IJSA_SC_SB_EEES9_NS_10bfloat16_tESG_Li384ELb1ELb1ELb1ELb1EEENS1_36VarlenDynamicPersistentTileSchedulerILi192ELi128ELi384ELi128ELb1ELb1ELb1ELb1ELb0ELb1EEEEEEEEEvNT_6ParamsE)
        .other          _ZN7cutlass13device_kernelIN5flash11enable_sm90INS1_16FlashAttnFwdSm90INS1_25CollectiveMainloopFwdSm90ILi2EN4cute5tupleIJNS5_1CILi1EEES8_S8_EEENS6_IJNS7_ILi192EEENS7_ILi128EEENS7_ILi96EEEEEELi96ENS_12float_e4m3_tEfNS_4arch4Sm90ELb0ELb1ELb0ELb1ELb1ELb0ELb0ELb1ELb1ELb1ELb1ELb0EEENS1_21CollectiveEpilogueFwdINS6_IJSA_SC_SB_EEES9_NS_10bfloat16_tESG_Li384ELb1ELb1ELb1ELb1EEENS1_36VarlenDynamicPersistentTileSchedulerILi192ELi128ELi384ELi128ELb1ELb1ELb1ELb1ELb0ELb1EEEEEEEEEvNT_6ParamsE,@"STO_CUDA_ENTRY STV_DEFAULT"
_ZN7cutlass13device_kernelIN5flash11enable_sm90INS1_16FlashAttnFwdSm90INS1_25CollectiveMainloopFwdSm90ILi2EN4cute5tupleIJNS5_1CILi1EEES8_S8_EEENS6_IJNS7_ILi192EEENS7_ILi128EEENS7_ILi96EEEEEELi96ENS_12float_e4m3_tEfNS_4arch4Sm90ELb0ELb1ELb0ELb1ELb1ELb0ELb0ELb1ELb1ELb1ELb1ELb0EEENS1_21CollectiveEpilogueFwdINS6_IJSA_SC_SB_EEES9_NS_10bfloat16_tESG_Li384ELb1ELb1ELb1ELb1EEENS1_36VarlenDynamicPersistentTileSchedulerILi192ELi128ELi384ELi128ELb1ELb1ELb1ELb1ELb0ELb1EEEEEEEEEvNT_6ParamsE:
        /* <DEDUP_REMOVED lines=45> */
.L_x_963:
        /* <DEDUP_REMOVED lines=22> */
.L_x_964:
        /* <DEDUP_REMOVED lines=18> */
.L_x_965:
        /* <DEDUP_REMOVED lines=22> */
.L_x_966:
        /* <DEDUP_REMOVED lines=24> */
.L_x_967:
        /* <DEDUP_REMOVED lines=8> */
.L_x_969:
        /* <DEDUP_REMOVED lines=19> */
[----:B------:R-:W-:Y:S01]  /*09e0*/  R2UR UR52, R11 ;  /* 0x000000000b3472ca */ /* 0x000fe200000e0000 */
        /* <DEDUP_REMOVED lines=15> */
[----:B------:R-:W-:Y:S02]  /*0ae0*/  LOP3.LUT R2, R3, 0x7fffff0, RZ, 0xc0, !PT ;  /* 0x07fffff003027812 */ /* 0x000fe400078ec0ff */
[----:B------:R-:W-:-:S02]  /*0af0*/  SHF.R.S32.HI R9, RZ, 0x2, R8 ;  /* 0x00000002ff097819 */ /* 0x000fc40000011408 */
[----:B------:R-:W-:Y:S01]  /*0b00*/  SHF.R.S32.HI R6, RZ, 0x1f, R8 ;  /* 0x0000001fff067819 */ /* 0x000fe20000011408 */
[----:B------:R-:W-:Y:S01]  /*0b10*/  IMAD.IADD R2, R13, 0x1, -R2 ;  /* 0x000000010d027824 */ /* 0x000fe200078e0a02 */
[----:B------:R-:W-:Y:S02]  /*0b20*/  LEA.HI R3, R3, R4, RZ, 0x1 ;  /* 0x0000000403037211 */ /* 0x000fe400078f08ff */
[----:B------:R-:W-:Y:S01]  /*0b30*/  LEA.HI R10, R6, R9, RZ, 0x3 ;  /* 0x00000009060a7211 */ /* 0x000fe200078f18ff */
[----:B------:R-:W-:Y:S01]  /*0b40*/  IMAD.HI R6, R14, 0x55555556, RZ ;  /* 0x555555560e067827 */ /* 0x000fe200078e02ff */
[----:B------:R-:W-:Y:S02]  /*0b50*/  LEA.HI R7, R7, R12, RZ, 0x5 ;  /* 0x0000000c07077211 */ /* 0x000fe400078f28ff */
[----:B------:R-:W-:Y:S01]  /*0b60*/  LOP3.LUT R10, R10, 0xfffffff8, RZ, 0xc0, !PT ;  /* 0xfffffff80a0a7812 */ /* 0x000fe200078ec0ff */
[----:B------:R-:W-:Y:S01]  /*0b70*/  IMAD R2, R2, 0x20, R5 ;  /* 0x0000002002027824 */ /* 0x000fe200078e0205 */
[----:B------:R-:W-:-:S02]  /*0b80*/  LOP3.LUT R3, R3, 0x1ffffffe, RZ, 0xc0, !PT ;  /* 0x1ffffffe03037812 */ /* 0x000fc400078ec0ff */
[----:B------:R-:W-:Y:S01]  /*0b90*/  LEA.HI R6, R6, R6, RZ, 0x1 ;  /* 0x0000000606067211 */ /* 0x000fe200078f08ff */
[----:B------:R-:W-:Y:S01]  /*0ba0*/  IMAD.IADD R10, R9, 0x1, -R10 ;  /* 0x00000001090a7824 */ /* 0x000fe200078e0a0a */
[----:B------:R-:W-:Y:S01]  /*0bb0*/  SHF.R.S32.HI R7, RZ, 0x5, R7 ;  /* 0x00000005ff077819 */ /* 0x000fe20000011407 */
[----:B------:R-:W-:Y:S01]  /*0bc0*/  IMAD.IADD R3, R4, 0x1, -R3 ;  /* 0x0000000104037824 */ /* 0x000fe200078e0a03 */
[----:B------:R-:W-:Y:S01]  /*0bd0*/  LEA.HI R0, R0, R13, RZ, 0x2 ;  /* 0x0000000d00007211 */ /* 0x000fe200078f10ff */
[----:B------:R-:W-:Y:S01]  /*0be0*/  IMAD R6, R6, -0x3, R14 ;  /* 0xfffffffd06067824 */ /* 0x000fe200078e020e */
[----:B------:R-:W-:Y:S01]  /*0bf0*/  LOP3.LUT R8, R8, 0x7ffffffc, RZ, 0xc0, !PT ;  /* 0x7ffffffc08087812 */ /* 0x000fe200078ec0ff */
[----:B------:R-:W-:Y:S01]  /*0c00*/  IMAD R7, R7, 0x10, R10 ;  /* 0x0000001007077824 */ /* 0x000fe200078e020a */
[----:B------:R-:W-:Y:S01]  /*0c10*/  LOP3.LUT R4, R0, 0xfffffffc, RZ, 0xc0, !PT ;  /* 0xfffffffc00047812 */ /* 0x000fe200078ec0ff */
[----:B------:R-:W-:Y:S01]  /*0c20*/  IMAD R2, R3, 0x8, R2 ;  /* 0x0000000803027824 */ /* 0x000fe200078e0202 */
[----:B------:R-:W-:Y:S01]  /*0c30*/  SHF.R.S32.HI R0, RZ, 0x2, R0 ;  /* 0x00000002ff007819 */ /* 0x000fe20000011400 */
[----:B------:R-:W-:-:S02]  /*0c40*/  IMAD R5, R6, 0x40, R7 ;  /* 0x0000004006057824 */ /* 0x000fc400078e0207 */
[----:B------:R-:W-:Y:S01]  /*0c50*/  IMAD.IADD R4, R13, 0x1, -R4 ;  /* 0x000000010d047824 */ /* 0x000fe200078e0a04 */
[----:B------:R0:W-:Y:S01]  /*0c60*/  STL [R1+0x24], R2 ;  /* 0x0000240201007387 */ /* 0x0001e20000100800 */
[----:B------:R-:W-:Y:S02]  /*0c70*/  IMAD.IADD R8, R12, 0x1, -R8 ;  /* 0x000000010c087824 */ /* 0x000fe400078e0a08 */
[----:B------:R-:W-:Y:S01]  /*0c80*/  IMAD.SHL.U32 R19, R4, 0x8, RZ ;  /* 0x0000000804137824 */ /* 0x000fe200078e00ff */
[----:B------:R1:W-:Y:S01]  /*0c90*/  STL [R1+0x20], R5 ;  /* 0x0000200501007387 */ /* 0x0003e20000100800 */
[----:B------:R-:W-:Y:S02]  /*0ca0*/  IMAD.SHL.U32 R17, R8, 0x2, RZ ;  /* 0x0000000208117824 */ /* 0x000fe400078e00ff */
[C---:B------:R-:W-:Y:S02]  /*0cb0*/  VIADD R22, R19.reuse, 0x20 ;  /* 0x0000002013167836 */ /* 0x040fe40000000000 */
[----:B------:R-:W-:Y:S01]  /*0cc0*/  VIADD R23, R19, 0x40 ;  /* 0x0000004013177836 */ /* 0x000fe20000000000 */
[----:B0-----:R-:W-:Y:S01]  /*0cd0*/  LEA.HI R2, R4, R4, RZ, 0x1 ;  /* 0x0000000404027211 */ /* 0x001fe200078f08ff */
[C---:B------:R-:W-:Y:S01]  /*0ce0*/  VIADD R157, R17.reuse, 0x30 ;  /* 0x00000030119d7836 */ /* 0x040fe20000000000 */
[----:B------:R-:W-:Y:S01]  /*0cf0*/  SHF.R.S32.HI R0, RZ, 0x1f, R17 ;  /* 0x0000001fff007819 */ /* 0x000fe20000011411 */
[C---:B------:R-:W-:Y:S01]  /*0d00*/  VIADD R0, R17.reuse, 0x28 ;  /* 0x0000002811007836 */ /* 0x040fe20000000000 */
[----:B------:R-:W-:Y:S01]  /*0d10*/  LOP3.LUT R2, R2, 0x1ffffffe, RZ, 0xc0, !PT ;  /* 0x1ffffffe02027812 */ /* 0x000fe200078ec0ff */
[C---:B------:R-:W-:Y:S01]  /*0d20*/  VIADD R156, R17.reuse, 0x38 ;  /* 0x00000038119c7836 */ /* 0x040fe20000000000 */
[----:B------:R-:W-:Y:S01]  /*0d30*/  SHF.R.S32.HI R3, RZ, 0x1f, R23 ;  /* 0x0000001fff037819 */ /* 0x000fe20000011417 */
[C---:B------:R-:W-:Y:S01]  /*0d40*/  VIADD R3, R17.reuse, 0x20 ;  /* 0x0000002011037836 */ /* 0x040fe20000000000 */
[----:B------:R-:W-:Y:S01]  /*0d50*/  SHF.R.S32.HI R0, RZ, 0x1f, R0 ;  /* 0x0000001fff007819 */ /* 0x000fe20000011400 */
[----:B------:R-:W-:Y:S01]  /*0d60*/  IMAD.IADD R2, R4, 0x1, -R2 ;  /* 0x0000000104027824 */ /* 0x000fe200078e0a02 */
[----:B------:R-:W-:Y:S01]  /*0d70*/  SHF.R.S32.HI R4, RZ, 0x1f, R22 ;  /* 0x0000001fff047819 */ /* 0x000fe20000011416 */
[C---:B------:R-:W-:Y:S01]  /*0d80*/  VIADD R4, R17.reuse, 0x18 ;  /* 0x0000001811047836 */ /* 0x040fe20000000000 */
        /* <DEDUP_REMOVED lines=11> */
[----:B------:R-:W-:Y:S01]  /*0e40*/  VIADD R152, R17, 0x58 ;  /* 0x0000005811987836 */ /* 0x000fe20000000000 */
[----:B------:R-:W-:Y:S01]  /*0e50*/  SHF.R.S32.HI R6, RZ, 0x1f, R6 ;  /* 0x0000001fff067819 */ /* 0x000fe20000011406 */
[----:B------:R-:W-:Y:S01]  /*0e60*/  IMAD R18, R2, 0x8, R5 ;  /* 0x0000000802127824 */ /* 0x000fe200078e0205 */
[----:B------:R-:W-:-:S02]  /*0e70*/  SHF.R.S32.HI R4, RZ, 0x1f, R154 ;  /* 0x0000001fff047819 */ /* 0x000fc4000001149a */
[----:B------:R-:W-:Y:S02]  /*0e80*/  SHF.R.S32.HI R3, RZ, 0x1f, R153 ;  /* 0x0000001fff037819 */ /* 0x000fe40000011499 */
[----:B-1----:R-:W-:-:S07]  /*0e90*/  SHF.R.S32.HI R0, RZ, 0x1f, R152 ;  /* 0x0000001fff007819 */ /* 0x002fce0000011498 */
.L_x_1073:
[----:B------:R-:W-:Y:S01]  /*0ea0*/  ULDC.64 UR8, c[0x0][0xa28] ;  /* 0x00028a0000087ab9 */ /* 0x000fe20000000a00 */
[----:B------:R-:W-:Y:S01]  /*0eb0*/  ULDC UR4, c[0x0][0x424] ;  /* 0x0001090000047ab9 */ /* 0x000fe20000000800 */
[----:B------:R-:W-:Y:S01]  /*0ec0*/  UISETP.NE.U32.AND UP0, UPT, UR8, URZ, UPT ;  /* 0x0000003f0800728c */ /* 0x000fe2000bf05070 */
[----:B------:R-:W-:-:S03]  /*0ed0*/  ULDC UR7, c[0x0][0x2f0] ;  /* 0x0000bc0000077ab9 */ /* 0x000fc60000000800 */
[----:B------:R-:W-:-:S03]  /*0ee0*/  UISETP.NE.AND.EX UP0, UPT, UR9, URZ, UPT, UP0 ;  /* 0x0000003f0900728c */ /* 0x000fc6000bf05300 */
[----:B------:R-:W-:Y:S02]  /*0ef0*/  ULDC.64 UR8, c[0x0][0xa18] ;  /* 0x0002860000087ab9 */ /* 0x000fe40000000a00 */
[----:B------:R-:W-:Y:S01]  /*0f00*/  UISETP.NE.U32.AND UP1, UPT, UR8, URZ, UPT ;  /* 0x0000003f0800728c */ /* 0x000fe2000bf25070 */
[----:B------:R-:W-:-:S03]  /*0f10*/  PLOP3.LUT P0, PT, PT, PT, UP0, 0x80, 0x0 ;  /* 0x000000000000781c */ /* 0x000fc60003f0f008 */
[----:B------:R-:W-:-:S03]  /*0f20*/  UISETP.NE.AND.EX UP1, UPT, UR9, URZ, UPT, UP1 ;  /* 0x0000003f0900728c */ /* 0x000fc6000bf25310 */
[----:B------:R-:W-:Y:S02]  /*0f30*/  @UP0 ULDC.64 UR8, c[0x0][0xa28] ;  /* 0x00028a0000080ab9 */ /* 0x000fe40000000a00 */
[----:B------:R-:W-:Y:S01]  /*0f40*/  @UP0 UIMAD.WIDE UR8, UR52, 0x4, UR8 ;  /* 0x00000004340808a5 */ /* 0x000fe2000f8e0208 */
[----:B------:R-:W-:-:S05]  /*0f50*/  PLOP3.LUT P2, PT, PT, PT, UP1, 0x80, 0x0 ;  /* 0x000000000000781c */ /* 0x000fca0003f4f018 */
[----:B01-3--:R-:W-:Y:S02]  /*0f60*/  IMAD.U32 R2, RZ, RZ, UR8 ;  /* 0x00000008ff027e24 */ /* 0x00bfe4000f8e00ff */
[----:B----4-:R-:W-:Y:S01]  /*0f70*/  IMAD.U32 R3, RZ, RZ, UR9 ;  /* 0x00000009ff037e24 */ /* 0x010fe2000f8e00ff */
[----:B------:R-:W-:Y:S02]  /*0f80*/  @UP1 ULDC.64 UR8, c[0x0][0xa18] ;  /* 0x0002860000081ab9 */ /* 0x000fe40000000a00 */
[----:B------:R-:W-:Y:S02]  /*0f90*/  @UP1 UIMAD.WIDE UR8, UR52, 0x4, UR8 ;  /* 0x00000004340818a5 */ /* 0x000fe4000f8e0208 */
[----:B--2---:R-:W2:Y:S04]  /*0fa0*/  @P0 LDG.E R2, desc[UR56][R2.64] ;  /* 0x0000003802020981 */ /* 0x004ea8000c1e1900 */
[----:B------:R-:W-:-:S02]  /*0fb0*/  IMAD.U32 R4, RZ, RZ, UR8 ;  /* 0x00000008ff047e24 */ /* 0x000fc4000f8e00ff */
[----:B------:R-:W-:Y:S01]  /*0fc0*/  IMAD.U32 R5, RZ, RZ, UR9 ;  /* 0x00000009ff057e24 */ /* 0x000fe2000f8e00ff */
[----:B------:R-:W-:-:S04]  /*0fd0*/  ULDC.64 UR8, c[0x0][0x418] ;  /* 0x0001060000087ab9 */ /* 0x000fc80000000a00 */
[----:B------:R-:W3:Y:S01]  /*0fe0*/  @P2 LDG.E R4, desc[UR56][R4.64] ;  /* 0x0000003804042981 */ /* 0x000ee2000c1e1900 */
[----:B------:R-:W-:Y:S01]  /*0ff0*/  UISETP.NE.U32.AND UP0, UPT, UR8, URZ, UPT ;  /* 0x0000003f0800728c */ /* 0x000fe2000bf05070 */
[----:B------:R-:W-:Y:S01]  /*1000*/  UMOV UR40, URZ ;  /* 0x0000003f00287c82 */ /* 0x000fe20008000000 */
[----:B------:R-:W-:Y:S02]  /*1010*/  ULOP3.LUT UR37, UR5, 0xffff, URZ, 0xc0, !UPT ;  /* 0x0000ffff05257892 */ /* 0x000fe4000f8ec03f */
[----:B------:R-:W-:-:S03]  /*1020*/  UISETP.NE.AND.EX UP0, UPT, UR9, URZ, UPT, UP0 ;  /* 0x0000003f0900728c */ /* 0x000fc6000bf05300 */
[----:B------:R-:W-:Y:S01]  /*1030*/  ULDC.64 UR8, c[0x0][0xa20] ;  /* 0x0002880000087ab9 */ /* 0x000fe20000000a00 */
[----:B------:R-:W-:Y:S01]  /*1040*/  USEL UR4, UR4, 0x1, UP0 ;  /* 0x0000000104047887 */ /* 0x000fe20008000000 */
[----:B------:R-:W-:-:S03]  /*1050*/  ISETP.NE.U32.AND P1, PT, RZ, UR8, PT ;  /* 0x00000008ff007c0c */ /* 0x000fc6000bf25070 */
[----:B------:R-:W-:Y:S01]  /*1060*/  UIMAD UR4, UR4, UR7, URZ ;  /* 0x00000007040472a4 */ /* 0x000fe2000f8e023f */
[----:B------:R-:W-:Y:S02]  /*1070*/  ISETP.NE.AND.EX P1, PT, RZ, UR9, PT, P1 ;  /* 0x00000009ff007c0c */ /* 0x000fe4000bf25310 */
[----:B--2---:R-:W-:Y:S02]  /*1080*/  @P0 R2UR UR40, R2 ;  /* 0x00000000022802ca */ /* 0x004fe400000e0000 */
[----:B---3--:R-:W-:Y:S01]  /*1090*/  @P2 R2UR UR47, R4 ;  /* 0x00000000042f22ca */ /* 0x008fe200000e0000 */
[----:B-----5:R-:W-:-:S14]  /*10a0*/  @P2 BRA `(.L_x_970) ;  /* 0x0000000000382947 */ /* 0x020fdc0003800000 */
[----:B------:R-:W-:Y:S01]  /*10b0*/  ULDC.64 UR8, c[0x0][0xa00] ;  /* 0x0002800000087ab9 */ /* 0x000fe20000000a00 */
[----:B------:R-:W-:Y:S01]  /*10c0*/  ULDC UR47, c[0x0][0x288] ;  /* 0x0000a200002f7ab9 */ /* 0x000fe20000000800 */
        /* <DEDUP_REMOVED lines=12> */
.L_x_970:
[----:B------:R-:W-:Y:S01]  /*1190*/  UMOV UR38, UR52 ;  /* 0x0000003400267c82 */ /* 0x000fe20008000000 */
[----:B------:R-:W-:Y:S05]  /*11a0*/  @!P1 BRA `(.L_x_971) ;  /* 0x00000000001c9947 */ /* 0x000fea0003800000 */
[----:B------:R-:W-:Y:S02]  /*11b0*/  ULDC.64 UR8, c[0x0][0xa20] ;  /* 0x0002880000087ab9 */ /* 0x000fe40000000a00 */
[----:B------:R-:W-:-:S06]  /*11c0*/  UIMAD.WIDE UR8, UR52, 0x4, UR8 ;  /* 0x00000004340878a5 */ /* 0x000fcc000f8e0208 */
[----:B------:R-:W-:Y:S02]  /*11d0*/  IMAD.U32 R2, RZ, RZ, UR8 ;  /* 0x00000008ff027e24 */ /* 0x000fe4000f8e00ff */
[----:B------:R-:W-:-:S05]  /*11e0*/  IMAD.U32 R3, RZ, RZ, UR9 ;  /* 0x00000009ff037e24 */ /* 0x000fca000f8e00ff */
[----:B------:R-:W2:Y:S02]  /*11f0*/  LDG.E R2, desc[UR56][R2.64] ;  /* 0x0000003802027981 */ /* 0x000ea4000c1e1900 */
[----:B--2---:R-:W-:Y:S01]  /*1200*/  R2UR UR4, R2 ;  /* 0x00000000020472ca */ /* 0x004fe200000e0000 */
[----:B------:R-:W-:-:S14]  /*1210*/  BRA `(.L_x_972) ;  /* 0x0000000000347947 */ /* 0x000fdc0003800000 */
.L_x_971:
        /* <DEDUP_REMOVED lines=13> */
.L_x_972:
[----:B------:R-:W-:Y:S01]  /*12f0*/  ULDC.64 UR10, c[0x0][0x990] ;  /* 0x00026400000a7ab9 */ /* 0x000fe20000000a00 */
[----:B------:R-:W-:Y:S01]  /*1300*/  ULDC.64 UR8, c[0x0][0x998] ;  /* 0x0002660000087ab9 */ /* 0x000fe20000000a00 */
[----:B------:R-:W-:Y:S01]  /*1310*/  UISETP.NE.U32.AND UP0, UPT, UR10, URZ, UPT ;  /* 0x0000003f0a00728c */ /* 0x000fe2000bf05070 */
[----:B------:R-:W-:Y:S01]  /*1320*/  IMAD.MOV.U32 R7, RZ, RZ, 0x3f800000 ;  /* 0x3f800000ff077424 */ /* 0x000fe200078e00ff */
[----:B------:R-:W-:Y:S01]  /*1330*/  UISETP.NE.U32.AND UP1, UPT, UR8, URZ, UPT ;  /* 0x0000003f0800728c */ /* 0x000fe2000bf25070 */
[----:B------:R-:W-:Y:S01]  /*1340*/  IMAD.MOV.U32 R0, RZ, RZ, 0x3f800000 ;  /* 0x3f800000ff007424 */ /* 0x000fe200078e00ff */
[----:B------:R-:W-:Y:S02]  /*1350*/  UISETP.NE.AND.EX UP0, UPT, UR11, URZ, UPT, UP0 ;  /* 0x0000003f0b00728c */ /* 0x000fe4000bf05300 */
[----:B------:R-:W-:-:S04]  /*1360*/  UISETP.NE.AND.EX UP1, UPT, UR9, URZ, UPT, UP1 ;  /* 0x0000003f0900728c */ /* 0x000fc8000bf25310 */
[----:B------:R-:W-:Y:S02]  /*1370*/  PLOP3.LUT P0, PT, PT, PT, UP0, 0x80, 0x0 ;  /* 0x000000000000781c */ /* 0x000fe40003f0f008 */
[----:B------:R-:W-:-:S03]  /*1380*/  PLOP3.LUT P1, PT, PT, PT, UP1, 0x80, 0x0 ;  /* 0x000000000000781c */ /* 0x000fc60003f2f018 */
[----:B------:R-:W-:Y:S02]  /*1390*/  @UP0 USHF.R.S32.HI UR7, URZ, 0x1f, UR52 ;  /* 0x0000001f3f070899 */ /* 0x000fe40008011434 */
[----:B------:R-:W-:Y:S01]  /*13a0*/  @UP1 USHF.R.S32.HI UR16, URZ, 0x1f, UR52 ;  /* 0x0000001f3f101899 */ /* 0x000fe20008011434 */
[----:B------:R-:W-:Y:S01]  /*13b0*/  @UP0 ULDC.64 UR14, c[0x0][0x9a8] ;  /* 0x00026a00000e0ab9 */ /* 0x000fe20000000a00 */
[----:B------:R-:W-:Y:S01]  /*13c0*/  @UP1 ULDC.64 UR18, c[0x0][0x9b8] ;  /* 0x00026e0000121ab9 */ /* 0x000fe20000000a00 */
[----:B------:R-:W-:Y:S02]  /*13d0*/  @UP0 UIMAD UR7, UR7, UR14, URZ ;  /* 0x0000000e070702a4 */ /* 0x000fe4000f8e023f */
[----:B------:R-:W-:Y:S02]  /*13e0*/  @UP1 UIMAD UR16, UR16, UR18, URZ ;  /* 0x00000012101012a4 */ /* 0x000fe4000f8e023f */
[----:B------:R-:W-:Y:S02]  /*13f0*/  @UP0 UIMAD.WIDE.U32 UR12, UR52, UR14, URZ ;  /* 0x0000000e340c02a5 */ /* 0x000fe4000f8e003f */
[----:B------:R-:W-:-:S02]  /*1400*/  @UP0 UIMAD UR7, UR52, UR15, UR7 ;  /* 0x0000000f340702a4 */ /* 0x000fc4000f8e0207 */
[----:B------:R-:W-:Y:S02]  /*1410*/  @UP1 UIMAD UR16, UR52, UR19, UR16 ;  /* 0x00000013341012a4 */ /* 0x000fe4000f8e0210 */
[----:B------:R-:W-:Y:S02]  /*1420*/  @UP1 UIMAD.WIDE.U32 UR14, UR52, UR18, URZ ;  /* 0x00000012340e12a5 */ /* 0x000fe4000f8e003f */
[----:B------:R-:W-:Y:S02]  /*1430*/  @UP0 UIADD3 UR13, UR13, UR7, URZ ;  /* 0x000000070d0d0290 */ /* 0x000fe4000fffe03f */
[----:B------:R-:W-:Y:S01]  /*1440*/  @UP1 UIADD3 UR15, UR15, UR16, URZ ;  /* 0x000000100f0f1290 */ /* 0x000fe2000fffe03f */
[----:B------:R-:W-:Y:S02]  /*1450*/  @UP1 ULDC.64 UR18, c[0x0][0x9c0] ;  /* 0x0002700000121ab9 */ /* 0x000fe40000000a00 */
[----:B------:R-:W-:Y:S01]  /*1460*/  @UP0 ULDC.64 UR16, c[0x0][0x9b0] ;  /* 0x00026c0000100ab9 */ /* 0x000fe20000000a00 */
[----:B------:R-:W-:-:S02]  /*1470*/  @UP1 UIMAD.WIDE.U32 UR14, UR37, UR18, UR14 ;  /* 0x00000012250e12a5 */ /* 0x000fc4000f8e000e */
[----:B------:R-:W-:Y:S02]  /*1480*/  @UP0 UIMAD.WIDE.U32 UR12, UR37, UR16, UR12 ;  /* 0x00000010250c02a5 */ /* 0x000fe4000f8e000c */
[----:B------:R-:W-:Y:S02]  /*1490*/  @UP1 UIMAD UR7, UR37, UR19, UR15 ;  /* 0x00000013250712a4 */ /* 0x000fe4000f8e020f */
[----:B------:R-:W-:Y:S02]  /*14a0*/  @UP0 UIMAD UR13, UR37, UR17, UR13 ;  /* 0x00000011250d02a4 */ /* 0x000fe4000f8e020d */
[----:B------:R-:W-:Y:S02]  /*14b0*/  @UP0 ULEA UR10, UP2, UR12, UR10, 0x2 ;  /* 0x0000000a0c0a0291 */ /* 0x000fe4000f84103f */
[----:B------:R-:W-:Y:S02]  /*14c0*/  @UP1 ULEA UR8, UP3, UR14, UR8, 0x2 ;  /* 0x000000080e081291 */ /* 0x000fe4000f86103f */
[----:B------:R-:W-:-:S02]  /*14d0*/  @UP0 ULEA.HI.X UR11, UR12, UR11, UR13, 0x2, UP2 ;  /* 0x0000000b0c0b0291 */ /* 0x000fc400090f140d */
[----:B------:R-:W-:Y:S01]  /*14e0*/  @UP1 ULEA.HI.X UR9, UR14, UR9, UR7, 0x2, UP3 ;  /* 0x000000090e091291 */ /* 0x000fe200098f1407 */
[----:B------:R-:W-:Y:S02]  /*14f0*/  IMAD.U32 R2, RZ, RZ, UR10 ;  /* 0x0000000aff027e24 */ /* 0x000fe4000f8e00ff */
[----:B------:R-:W-:Y:S01]  /*1500*/  IMAD.U32 R4, RZ, RZ, UR8 ;  /* 0x00000008ff047e24 */ /* 0x000fe2000f8e00ff */
[----:B------:R-:W-:Y:S01]  /*1510*/  ULDC UR7, c[0x0][0x448] ;  /* 0x0001120000077ab9 */ /* 0x000fe20000000800 */
[----:B------:R-:W-:Y:S02]  /*1520*/  IMAD.U32 R3, RZ, RZ, UR11 ;  /* 0x0000000bff037e24 */ /* 0x000fe4000f8e00ff */
[----:B------:R-:W-:Y:S01]  /*1530*/  IMAD.U32 R5, RZ, RZ, UR9 ;  /* 0x00000009ff057e24 */ /* 0x000fe2000f8e00ff */
[----:B------:R-:W-:Y:S02]  /*1540*/  UISETP.NE.AND UP4, UPT, UR7, 0x1, UPT ;  /* 0x000000010700788c */ /* 0x000fe4000bf85270 */
[----:B------:R-:W2:Y:S01]  /*1550*/  @P0 LDG.E R7, desc[UR56][R2.64] ;  /* 0x0000003802070981 */ /* 0x000ea2000c1e1900 */
[----:B------:R-:W-:-:S02]  /*1560*/  UIMAD UR39, UR6, 0xc0, URZ ;  /* 0x000000c0062778a4 */ /* 0x000fc4000f8e023f */
[----:B------:R-:W-:Y:S01]  /*1570*/  UIADD3 UR40, -UR40, UR4, URZ ;  /* 0x0000000428287290 */ /* 0x000fe2000fffe13f */
[----:B------:R-:W2:Y:S01]  /*1580*/  @P1 LDG.E R0, desc[UR56][R4.64] ;  /* 0x0000003804001981 */ /* 0x000ea2000c1e1900 */
[----:B------:R-:W-:Y:S01]  /*1590*/  ULDC.64 UR6, c[0x0][0x9e0] ;  /* 0x0002780000067ab9 */ /* 0x000fe20000000a00 */
[----:B------:R-:W-:Y:S02]  /*15a0*/  UIADD3 UR4, UR39, 0xbf, URZ ;  /* 0x000000bf27047890 */ /* 0x000fe4000fffe03f */
[----:B------:R-:W-:Y:S01]  /*15b0*/  UISETP.GE.AND UP0, UPT, UR7, 0x1, UPT ;  /* 0x000000010700788c */ /* 0x000fe2000bf06270 */
[----:B------:R-:W-:Y:S01]  /*15c0*/  @UP4 ULDC UR8, c[0x0][0x44c] ;  /* 0x0001130000084ab9 */ /* 0x000fe20000000800 */
[----:B------:R-:W-:Y:S01]  /*15d0*/  @UP4 ULDC UR12, c[0x0][0x450] ;  /* 0x00011400000c4ab9 */ /* 0x000fe20000000800 */
[----:B------:R-:W-:-:S03]  /*15e0*/  UIMAD.WIDE.U32 UR8, UR4, UR8, URZ ;  /* 0x00000008040872a5 */ /* 0x000fc6000f8e003f */
[----:B------:R-:W-:Y:S01]  /*15f0*/  PLOP3.LUT P0, PT, PT, PT, UP0, 0x40, 0x0 ;  /* 0x000000000000781c */ /* 0x000fe20003f0e808 */
[----:B------:R-:W-:Y:S02]  /*1600*/  UIADD3 UR10, UR40, 0x1, -UR47 ;  /* 0x00000001280a7890 */ /* 0x000fe4000fffe82f */
[----:B------:R-:W-:Y:S01]  /*1610*/  @UP4 USHF.R.U32.HI UR4, URZ, UR12, UR9 ;  /* 0x0000000c3f044299 */ /* 0x000fe20008011609 */
[----:B------:R-:W-:Y:S01]  /*1620*/  ULDC UR11, c[0x0][0x988] ;  /* 0x00026200000b7ab9 */ /* 0x000fe20000000800 */
[----:B------:R-:W-:Y:S02]  /*1630*/  UP2UR UR54, UPR, URZ, 0x10 ;  /* 0x000000103f367883 */ /* 0x000fe40008000000 */
[----:B------:R-:W-:Y:S02]  /*1640*/  UIADD3 UR10, UR10, UR4, URZ ;  /* 0x000000040a0a7290 */ /* 0x000fe4000fffe03f */
[----:B------:R-:W-:Y:S02]  /*1650*/  UP2UR UR53, UPR, URZ, 0x1 ;  /* 0x000000013f357883 */ /* 0x000fe40008000000 */
[----:B------:R-:W-:Y:S01]  /*1660*/  UIADD3 UR6, UR10, UR6, URZ ;  /* 0x000000060a067290 */ /* 0x000fe2000fffe03f */
[----:B--2---:R-:W-:-:S04]  /*1670*/  FMUL.FTZ R0, R7, R0 ;  /* 0x0000000007007220 */ /* 0x004fc80000410000 */
[----:B------:R-:W-:-:S05]  /*1680*/  FMUL.FTZ R0, R0, UR11 ;  /* 0x0000000b00007c20 */ /* 0x000fca0008410000 */
[----:B------:R-:W-:Y:S01]  /*1690*/  R2UR UR41, R0 ;  /* 0x00000000002972ca */ /* 0x000fe200000e0000 */
[----:B------:R-:W-:-:S14]  /*16a0*/  @P0 BRA `(.L_x_973) ;  /* 0x0000000000440947 */ /* 0x000fdc0003800000 */
        /* <DEDUP_REMOVED lines=10> */
.L_x_974:
[----:B------:R-:W-:-:S11]  /*1750*/  UISETP.NE.AND UP0, UPT, UR7, 0x1, UPT ;  /* 0x000000010700788c */ /* 0x000fd6000bf05270 */
[----:B------:R-:W-:Y:S02]  /*1760*/  @UP0 ULDC.64 UR10, c[0x0][0x9e8] ;  /* 0x00027a00000a0ab9 */ /* 0x000fe40000000a00 */
[----:B------:R-:W-:-:S04]  /*1770*/  UIMAD.WIDE.U32 UR8, UR4, UR10, URZ ;  /* 0x0000000a040872a5 */ /* 0x000fc8000f8e003f */
[----:B------:R-:W-:-:S12]  /*1780*/  @UP0 USHF.R.U32.HI UR4, URZ, UR11, UR9 ;  /* 0x0000000b3f040299 */ /* 0x000fd80008011609 */
.L_x_975:
[----:B------:R-:W-:-:S04]  /*1790*/  UIMAD UR4, UR4, UR7, UR7 ;  /* 0x00000007040472a4 */ /* 0x000fc8000f8e0207 */
[----:B------:R-:W-:-:S04]  /*17a0*/  UISETP.LT.AND UP0, UPT, UR6, UR4, UPT ;  /* 0x000000040600728c */ /* 0x000fc8000bf01270 */
[----:B------:R-:W-:-:S12]  /*17b0*/  USEL UR6, UR6, UR4, UP0 ;  /* 0x0000000406067287 */ /* 0x000fd80008000000 */
.L_x_973:
[----:B------:R-:W-:Y:S02]  /*17c0*/  UISETP.NE.AND UP0, UPT, UR54, URZ, UPT ;  /* 0x0000003f3600728c */ /* 0x000fe4000bf05270 */
[----:B------:R-:W-:Y:S02]  /*17d0*/  UIADD3 UR4, UR40, 0x7f, URZ ;  /* 0x0000007f28047890 */ /* 0x000fe4000fffe03f */
[----:B------:R-:W-:Y:S02]  /*17e0*/  UIADD3 UR10, UR6, 0x7f, URZ ;  /* 0x0000007f060a7890 */ /* 0x000fe4000fffe03f */
[----:B------:R-:W-:Y:S02]  /*17f0*/  UISETP.GE.AND UP1, UPT, UR7, 0x1, UPT ;  /* 0x000000010700788c */ /* 0x000fe4000bf26270 */
[----:B------:R-:W-:Y:S02]  /*1800*/  USHF.R.S32.HI UR6, URZ, 0x1f, UR4 ;  /* 0x0000001f3f067899 */ /* 0x000fe40008011404 */
[----:B------:R-:W-:Y:S01]  /*1810*/  USHF.R.S32.HI UR11, URZ, 0x1f, UR10 ;  /* 0x0000001f3f0b7899 */ /* 0x000fe2000801140a */
[----:B------:R-:W-:Y:S01]  /*1820*/  @UP0 ULDC UR8, c[0x0][0x44c] ;  /* 0x0001130000080ab9 */ /* 0x000fe20000000800 */
[----:B------:R-:W-:Y:S01]  /*1830*/  ULEA.HI UR6, UR6, UR4, URZ, 0x7 ;  /* 0x0000000406067291 */ /* 0x000fe2000f8f383f */
[----:B------:R-:W-:Y:S01]  /*1840*/  PLOP3.LUT P0, PT, PT, PT, UP1, 0x40, 0x0 ;  /* 0x000000000000781c */ /* 0x000fe20003f0e818 */
[----:B------:R-:W-:-:S02]  /*1850*/  UIMAD.WIDE.U32 UR8, UR39, UR8, URZ ;  /* 0x00000008270872a5 */ /* 0x000fc4000f8e003f */
[----:B------:R-:W-:Y:S01]  /*1860*/  ULEA.HI UR11, UR11, UR10, URZ, 0x7 ;  /* 0x0000000a0b0b7291 */ /* 0x000fe2000f8f383f */
[----:B------:R-:W-:Y:S01]  /*1870*/  @UP0 ULDC UR13, c[0x0][0x450] ;  /* 0x00011400000d0ab9 */ /* 0x000fe20000000800 */
[----:B------:R-:W-:Y:S01]  /*1880*/  UMOV UR12, UR39 ;  /* 0x00000027000c7c82 */ /* 0x000fe20008000000 */
[----:B------:R-:W-:Y:S02]  /*1890*/  UIADD3 UR55, UR40, -UR47, URZ ;  /* 0x8000002f28377290 */ /* 0x000fe4000fffe03f */
[----:B------:R-:W-:Y:S02]  /*18a0*/  USHF.R.S32.HI UR6, URZ, 0x7, UR6 ;  /* 0x000000073f067899 */ /* 0x000fe40008011406 */
[----:B------:R-:W-:Y:S02]  /*18b0*/  USHF.R.S32.HI UR11, URZ, 0x7, UR11 ;  /* 0x000000073f0b7899 */ /* 0x000fe4000801140b */
[----:B------:R-:W-:Y:S02]  /*18c0*/  @UP0 USHF.R.U32.HI UR12, URZ, UR13, UR9 ;  /* 0x0000000d3f0c0299 */ /* 0x000fe40008011609 */
[----:B------:R-:W-:-:S02]  /*18d0*/  UISETP.LT.AND UP0, UPT, UR6, UR11, UPT ;  /* 0x0000000b0600728c */ /* 0x000fc4000bf01270 */
[----:B------:R-:W-:Y:S01]  /*18e0*/  UIADD3 UR4, UR55, UR12, URZ ;  /* 0x0000000c37047290 */ /* 0x000fe2000fffe03f */
[----:B------:R-:W-:Y:S01]  /*18f0*/  ULDC UR10, c[0x0][0x9dc] ;  /* 0x00027700000a7ab9 */ /* 0x000fe20000000800 */
[----:B------:R-:W-:Y:S02]  /*1900*/  USEL UR6, UR6, UR11, UP0 ;  /* 0x0000000b06067287 */ /* 0x000fe40008000000 */
[----:B------:R-:W-:Y:S01]  /*1910*/  UIADD3 UR10, UR4, -UR10, URZ ;  /* 0x8000000a040a7290 */ /* 0x000fe2000fffe03f */
[----:B------:R-:W-:Y:S11]  /*1920*/  @P0 BRA `(.L_x_976) ;  /* 0x0000000000440947 */ /* 0x000ff60003800000 */
        /* <DEDUP_REMOVED lines=10> */
.L_x_977:
[----:B------:R-:W-:-:S11]  /*19d0*/  UISETP.NE.AND UP0, UPT, UR7, 0x1, UPT ;  /* 0x000000010700788c */ /* 0x000fd6000bf05270 */
[----:B------:R-:W-:Y:S02]  /*19e0*/  @UP0 ULDC.64 UR12, c[0x0][0x9e8] ;  /* 0x00027a00000c0ab9 */ /* 0x000fe40000000a00 */
[----:B------:R-:W-:-:S04]  /*19f0*/  UIMAD.WIDE.U32 UR8, UR4, UR12, URZ ;  /* 0x0000000c040872a5 */ /* 0x000fc8000f8e003f */
[----:B------:R-:W-:-:S12]  /*1a00*/  @UP0 USHF.R.U32.HI UR4, URZ, UR13, UR9 ;  /* 0x0000000d3f040299 */ /* 0x000fd80008011609 */
.L_x_978:
[----:B------:R-:W-:-:S04]  /*1a10*/  UIMAD UR4, UR4, UR7, URZ ;  /* 0x00000007040472a4 */ /* 0x000fc8000f8e023f */
[----:B------:R-:W-:-:S04]  /*1a20*/  UISETP.LT.AND UP0, UPT, UR10, UR4, UPT ;  /* 0x000000040a00728c */ /* 0x000fc8000bf01270 */
[----:B------:R-:W-:-:S12]  /*1a30*/  USEL UR10, UR10, UR4, !UP0 ;  /* 0x000000040a0a7287 */ /* 0x000fd8000c000000 */
.L_x_976:
[----:B------:R-:W-:-:S04]  /*1a40*/  USHF.R.S32.HI UR4, URZ, 0x1f, UR10 ;  /* 0x0000001f3f047899 */ /* 0x000fc8000801140a */
[----:B------:R-:W-:-:S04]  /*1a50*/  ULEA.HI UR4, UR4, UR10, URZ, 0x7 ;  /* 0x0000000a04047291 */ /* 0x000fc8000f8f383f */
[----:B------:R-:W-:Y:S02]  /*1a60*/  USHF.R.S32.HI UR7, URZ, 0x7, UR4 ;  /* 0x000000073f077899 */ /* 0x000fe40008011404 */
[----:B------:R-:W-:Y:S02]  /*1a70*/  ULOP3.LUT UR4, UR5, 0xff000000, URZ, 0xc0, !UPT ;  /* 0xff00000005047892 */ /* 0x000fe4000f8ec03f */
[----:B------:R-:W-:Y:S02]  /*1a80*/  UISETP.LT.AND UP0, UPT, URZ, UR7, UPT ;  /* 0x000000073f00728c */ /* 0x000fe4000bf01270 */
[----:B------:R-:W-:Y:S02]  /*1a90*/  ULOP3.LUT UR5, UR5, 0xff0000, URZ, 0xc0, !UPT ;  /* 0x00ff000005057892 */ /* 0x000fe4000f8ec03f */
[----:B------:R-:W-:Y:S02]  /*1aa0*/  USEL UR44, URZ, UR7, !UP0 ;  /* 0x000000073f2c7287 */ /* 0x000fe4000c000000 */
[----:B------:R-:W-:-:S02]  /*1ab0*/  USHF.R.U32.HI UR4, URZ, 0x8, UR4 ;  /* 0x000000083f047899 */ /* 0x000fc40008011604 */
[----:B------:R-:W-:Y:S02]  /*1ac0*/  UISETP.GT.AND UP0, UPT, UR6, UR44, UPT ;  /* 0x0000002c0600728c */ /* 0x000fe4000bf04270 */
[----:B------:R-:W-:-:S03]  /*1ad0*/  ULEA.HI UR5, UR5, UR4, URZ, 0x10 ;  /* 0x0000000405057291 */ /* 0x000fc6000f8f803f */
[----:B------:R-:W-:Y:S01]  /*1ae0*/  UMOV UR4, URZ ;  /* 0x0000003f00047c82 */ /* 0x000fe20008000000 */
[----:B------:R-:W-:Y:S01]  /*1af0*/  PLOP3.LUT P0, PT, PT, PT, UP0, 0x80, 0x0 ;  /* 0x000000000000781c */ /* 0x000fe20003f0f008 */
[----:B------:R-:W-:Y:S02]  /*1b00*/  ULOP3.LUT UR42, UR5, 0xff, URZ, 0xc0, !UPT ;  /* 0x000000ff052a7892 */ /* 0x000fe4000f8ec03f */
[----:B------:R-:W-:-:S10]  /*1b10*/  USHF.R.U32.HI UR43, URZ, 0x10, UR5 ;  /* 0x000000103f2b7899 */ /* 0x000fd40008011605 */
[----:B------:R-:W-:Y:S05]  /*1b20*/  @!P0 BRA `(.L_x_979) ;  /* 0x0000000000948947 */ /* 0x000fea0003800000 */
[----:B------:R-:W-:Y:S01]  /*1b30*/  UISETP.NE.AND UP0, UPT, UR43, URZ, UPT ;  /* 0x0000003f2b00728c */ /* 0x000fe2000bf05270 */
[----:B------:R-:W-:-:S03]  /*1b40*/  ULDC UR4, c[0x0][0x9f0] ;  /* 0x00027c0000047ab9 */ /* 0x000fc60000000800 */
[----:B------:R-:W-:-:S04]  /*1b50*/  USEL UR10, UR43, UR4, UP0 ;  /* 0x000000042b0a7287 */ /* 0x000fc80008000000 */
[----:B------:R-:W-:Y:S02]  /*1b60*/  UIADD3 UR4, UR10, -0x1, UR6 ;  /* 0xffffffff0a047890 */ /* 0x000fe4000fffe006 */
[----:B------:R-:W-:Y:S02]  /*1b70*/  IMAD.U32 R3, RZ, RZ, UR10 ;  /* 0x0000000aff037e24 */ /* 0x000fe4000f8e00ff */
[----:B------:R-:W-:-:S03]  /*1b80*/  UIADD3 UR7, -UR44, UR4, URZ ;  /* 0x000000042c077290 */ /* 0x000fc6000fffe13f */
[-C--:B------:R-:W-:Y:S01]  /*1b90*/  IABS R0, R3.reuse ;  /* 0x0000000300007213 */ /* 0x080fe20000000000 */
[----:B------:R-:W-:Y:S01]  /*1ba0*/  UMOV UR4, URZ ;  /* 0x0000003f00047c82 */ /* 0x000fe20008000000 */
[----:B------:R-:W-:Y:S01]  /*1bb0*/  IABS R5, R3 ;  /* 0x0000000300057213 */ /* 0x000fe20000000000 */
[----:B------:R-:W-:Y:S01]  /*1bc0*/  IMAD.U32 R4, RZ, RZ, UR7 ;  /* 0x00000007ff047e24 */ /* 0x000fe2000f8e00ff */
[----:B------:R-:W-:Y:S01]  /*1bd0*/  R2UR UR11, R0 ;  /* 0x00000000000b72ca */ /* 0x000fe200000e0000 */
[----:B------:R-:W-:-:S03]  /*1be0*/  ULOP3.LUT UR7, UR7, UR10, URZ, 0x3c, !UPT ;  /* 0x0000000a07077292 */ /* 0x000fc6000f8e3c3f */
[----:B------:R-:W-:-:S05]  /*1bf0*/  IABS R4, R4 ;  /* 0x0000000400047213 */ /* 0x000fca0000000000 */
[----:B------:R-:W-:-:S04]  /*1c00*/  IMAD.MOV.U32 R3, RZ, RZ, R4 ;  /* 0x000000ffff037224 */ /* 0x000fc800078e0004 */
[----:B------:R-:W0:Y:S01]  /*1c10*/  I2F.RP R0, UR11 ;  /* 0x0000000b00007d06 */ /* 0x000e220008209400 */
[----:B------:R-:W-:-:S07]  /*1c20*/  R2UR UR9, R3 ;  /* 0x00000000030972ca */ /* 0x000fce00000e0000 */
[----:B0-----:R-:W0:Y:S02]  /*1c30*/  MUFU.RCP R0, R0 ;  /* 0x0000000000007308 */ /* 0x001e240000001000 */
[----:B0-----:R-:W-:Y:S02]  /*1c40*/  VIADD R2, R0, 0xffffffe ;  /* 0x0ffffffe00027836 */ /* 0x001fe40000000000 */
        /* <DEDUP_REMOVED lines=19> */
.L_x_979:
[----:B------:R-:W-:Y:S01]  /*1d80*/  UIMAD UR44, UR42, UR4, UR44 ;  /* 0x000000042a2c72a4 */ /* 0x000fe2000f8e022c */
[----:B------:R-:W-:Y:S01]  /*1d90*/  IMAD.U32 R88, RZ, RZ, UR6 ;  /* 0x00000006ff587e24 */ /* 0x000fe2000f8e00ff */
[----:B------:R-:W-:Y:S01]  /*1da0*/  PLOP3.LUT P0, PT, PT, PT, PT, 0x80, 0x0 ;  /* 0x000000000000781c */ /* 0x000fe20003f0f070 */
[----:B------:R-:W-:Y:S01]  /*1db0*/  IMAD.U32 R3, RZ, RZ, UR4 ;  /* 0x00000004ff037e24 */ /* 0x000fe2000f8e00ff */
[----:B------:R-:W-:Y:S01]  /*1dc0*/  CS2R R14, SRZ ;  /* 0x00000000000e7805 */ /* 0x000fe2000001ff00 */
[----:B------:R-:W-:Y:S01]  /*1dd0*/  IMAD.MOV.U32 R13, RZ, RZ, RZ ;  /* 0x000000ffff0d7224 */ /* 0x000fe200078e00ff */
[----:B------:R-:W-:Y:S02]  /*1de0*/  CS2R R40, SRZ ;  /* 0x0000000000287805 */ /* 0x000fe4000001ff00 */
[----:B------:R-:W-:Y:S02]  /*1df0*/  CS2R R28, SRZ ;  /* 0x00000000001c7805 */ /* 0x000fe4000001ff00 */
[----:B------:R-:W-:-:S02]  /*1e00*/  VIADDMNMX R88, R3, UR44, R88, PT ;  /* 0x0000002c03587c46 */ /* 0x000fc4000b800158 */
[----:B------:R-:W-:Y:S01]  /*1e10*/  CS2R R2, SRZ ;  /* 0x0000000000027805 */ /* 0x000fe2000001ff00 */
[----:B------:R-:W-:Y:S01]  /*1e20*/  IMAD.MOV.U32 R93, RZ, RZ, RZ ;  /* 0x000000ffff5d7224 */ /* 0x000fe200078e00ff */
[----:B------:R-:W-:Y:S02]  /*1e30*/  CS2R R8, SRZ ;  /* 0x0000000000087805 */ /* 0x000fe4000001ff00 */
[----:B------:R-:W-:Y:S01]  /*1e40*/  ISETP.GT.AND P1, PT, R88, UR44, PT ;  /* 0x0000002c58007c0c */ /* 0x000fe2000bf24270 */
[----:B------:R-:W-:Y:S01]  /*1e50*/  IMAD.MOV.U32 R0, RZ, RZ, RZ ;  /* 0x000000ffff007224 */ /* 0x000fe200078e00ff */
[----:B------:R-:W-:Y:S01]  /*1e60*/  CS2R R20, SRZ ;  /* 0x0000000000147805 */ /* 0x000fe2000001ff00 */
[----:B------:R-:W-:Y:S01]  /*1e70*/  IMAD.MOV.U32 R95, RZ, RZ, RZ ;  /* 0x000000ffff5f7224 */ /* 0x000fe200078e00ff */
        /* <DEDUP_REMOVED lines=8> */
[----:B------:R-:W-:Y:S01]  /*1f00*/  IMAD.MOV.U32 R109, RZ, RZ, RZ ;  /* 0x000000ffff6d7224 */ /* 0x000fe200078e00ff */
        /* <DEDUP_REMOVED lines=9> */
[----:B------:R-:W-:Y:S01]  /*1fa0*/  CS2R R134, SRZ ;  /* 0x0000000000867805 */ /* 0x000fe2000001ff00 */
[----:B------:R-:W-:-:S02]  /*1fb0*/  IMAD.MOV.U32 R30, RZ, RZ, RZ ;  /* 0x000000ffff1e7224 */ /* 0x000fc400078e00ff */
        /* <DEDUP_REMOVED lines=39> */
.L_x_981:
        /* <DEDUP_REMOVED lines=9> */
.L_x_1182:
[----:B------:R-:W-:Y:S05]  /*22c0*/  @!P0 BRA `(.L_x_983) ;  /* 0x0000000000048947 */ /* 0x000fea0003800000 */
[----:B------:R-:W-:Y:S01]  /*22d0*/  BPT.TRAP 0x1 ;  /* 0x000000040000795c */ /* 0x000fe20000300000 */
.L_x_983:
[----:B0-----:R-:W-:Y:S02]  /*22e0*/  IMAD.U32 R3, RZ, RZ, UR48 ;  /* 0x00000030ff037e24 */ /* 0x001fe4000f8e00ff */
[----:B------:R-:W-:-:S03]  /*22f0*/  IMAD.U32 R0, RZ, RZ, UR49 ;  /* 0x00000031ff007e24 */ /* 0x000fc6000f8e00ff */
[----:B------:R-:W-:Y:S02]  /*2300*/  LEA R3, R3, UR46, 0x3 ;  /* 0x0000002e03037c11 */ /* 0x000fe4000f8e18ff */
[----:B------:R-:W-:-:S04]  /*2310*/  SHF.L.U32 R0, R0, 0x1f, RZ ;  /* 0x0000001f00007819 */ /* 0x000fc800000006ff */
[----:B------:R0:W1:Y:S01]  /*2320*/  SYNCS.PHASECHK.TRANS64.TRYWAIT P1, [R3+URZ+0x19c30], R0 ;  /* 0x019c3000030075a7 */ /* 0x000062000802017f */
[----:B------:R-:W-:Y:S05]  /*2330*/  @!P0 BRA `(.L_x_984) ;  /* 0x0000000000048947 */ /* 0x000fea0003800000 */
[----:B------:R-:W-:Y:S01]  /*2340*/  BPT.TRAP 0x1 ;  /* 0x000000040000795c */ /* 0x000fe20000300000 */
.L_x_984:
[----:B-1----:R-:W-:Y:S05]  /*2350*/  @P1 BRA `(.L_x_985) ;  /* 0x0000000000081947 */ /* 0x002fea0003800000 */
[----:B------:R-:W1:Y:S02]  /*2360*/  SYNCS.PHASECHK.TRANS64.TRYWAIT P1, [R3+URZ+0x19c30], R0 ;  /* 0x019c3000030075a7 */ /* 0x000e64000802017f */
[----:B-1----:R-:W-:Y:S05]  /*2370*/  @!P1 BRA `(.L_x_986) ;  /* 0x0000015400e89947 */ /* 0x002fea0003800000 */
.L_x_985:
[----:B------:R-:W-:Y:S05]  /*2380*/  WARPSYNC.ALL ;  /* 0x0000000000007948 */ /* 0x000fea0003800000 */
[----:B------:R-:W-:Y:S01]  /*2390*/  UIADD3 UR4, UR46, 0x13800, URZ ;  /* 0x000138002e047890 */ /* 0x000fe2000fffe03f */
[----:B------:R-:W-:Y:S01]  /*23a0*/  WARPGROUP.ARRIVE ;  /* 0x00000000000079c5 */ /* 0x000fe20000000000 */
[----:B------:R-:W-:Y:S02]  /*23b0*/  ULOP3.LUT UR12, UR58, 0x10000, URZ, 0xfc, !UPT ;  /* 0x000100003a0c7892 */ /* 0x000fe4000f8efc3f */
[----:B------:R-:W-:Y:S01]  /*23c0*/  USHF.R.U32.HI UR4, URZ, 0x4, UR4 ;  /* 0x000000043f047899 */ /* 0x000fe20008011604 */
[----:B------:R-:W-:Y:S01]  /*23d0*/  UMOV UR13, 0xc0000010 ;  /* 0xc0000010000d7882 */ /* 0x000fe20000000000 */
[----:B------:R-:W-:-:S02]  /*23e0*/  UMOV UR15, 0xc0000010 ;  /* 0xc0000010000f7882 */ /* 0x000fc40000000000 */
[----:B------:R-:W-:Y:S01]  /*23f0*/  ULOP3.LUT UR4, UR4, 0x3fff, URZ, 0xc0, !UPT ;  /* 0x00003fff04047892 */ /* 0x000fe2000f8ec03f */
[----:B------:R-:W-:Y:S01]  /*2400*/  UMOV UR5, 0xc0000010 ;  /* 0xc000001000057882 */ /* 0x000fe20000000000 */
[----:B------:R-:W-:Y:S02]  /*2410*/  UMOV UR7, 0xc0000010 ;  /* 0xc000001000077882 */ /* 0x000fe40000000000 */
[----:B------:R-:W-:Y:S02]  /*2420*/  ULOP3.LUT UR16, UR4, 0x10000, URZ, 0xfc, !UPT ;  /* 0x0001000004107892 */ /* 0x000fe4000f8efc3f */
[----:B------:R-:W-:Y:S02]  /*2430*/  UIADD3 UR4, UR12, 0x180, URZ ;  /* 0x000001800c047890 */ /* 0x000fe4000fffe03f */
        /* <DEDUP_REMOVED lines=16> */
.L_x_987:
[----:B------:R-:W-:Y:S01]  /*2540*/  UISETP.NE.AND UP1, UPT, UR54, URZ, UPT ;  /* 0x0000003f3600728c */ /* 0x000fe2000bf25270 */
[----:B------:R-:W-:Y:S01]  /*2550*/  VIADD R5, R18, UR39 ;  /* 0x0000002712057c36 */ /* 0x000fe20008000000 */
[----:B------:R-:W-:Y:S01]  /*2560*/  R2UR UR6, R3 ;  /* 0x00000000030672ca */ /* 0x000fe200000e0000 */
[----:B01----:R-:W-:Y:S01]  /*2570*/  IMAD.MOV.U32 R3, RZ, RZ, -0x80 ;  /* 0xffffff80ff037424 */ /* 0x003fe200078e00ff */
[----:B------:R-:W-:Y:S02]  /*2580*/  UISETP.NE.AND UP0, UPT, UR53, URZ, UPT ;  /* 0x0000003f3500728c */ /* 0x000fe4000bf05270 */
[----:B------:R-:W-:Y:S01]  /*2590*/  PLOP3.LUT P1, PT, PT, PT, UP1, 0x80, 0x0 ;  /* 0x000000000000781c */ /* 0x000fe20003f2f018 */
[----:B------:R-:W-:Y:S01]  /*25a0*/  IMAD R8, R88, R3, 0x80 ;  /* 0x0000008058087424 */ /* 0x000fe200078e0203 */
[----:B------:R-:W-:Y:S01]  /*25b0*/  PLOP3.LUT P2, PT, PT, PT, UP1, 0x80, 0x0 ;  /* 0x000000000000781c */ /* 0x000fe20003f4f018 */
[----:B------:R-:W-:Y:S01]  /*25c0*/  IMAD.U32 R3, RZ, RZ, UR47 ;  /* 0x0000002fff037e24 */ /* 0x000fe2000f8e00ff */
[----:B------:R-:W-:Y:S01]  /*25d0*/  ULDC UR18, c[0x0][0x9dc] ;  /* 0x0002770000127ab9 */ /* 0x000fe20000000800 */
[----:B------:R-:W-:Y:S01]  /*25e0*/  @UP1 ULDC UR7, c[0x0][0x44c] ;  /* 0x0001130000071ab9 */ /* 0x000fe20000000800 */
[----:B------:R-:W-:Y:S01]  /*25f0*/  ULDC UR14, c[0x0][0x9e0] ;  /* 0x00027800000e7ab9 */ /* 0x000fe20000000800 */
[----:B------:R-:W-:-:S02]  /*2600*/  IADD3 R9, -R17, UR40, R8 ;  /* 0x0000002811097c10 */ /* 0x000fc4000fffe108 */
[----:B------:R-:W-:-:S04]  /*2610*/  UIADD3 UR6, UR6, 0x19c40, URZ ;  /* 0x00019c4006067890 */ /* 0x000fc8000fffe03f */
[----:B------:R-:W-:Y:S01]  /*2620*/  @P1 IMAD.HI.U32 R0, R5, UR7, RZ ;  /* 0x0000000705001c27 */ /* 0x000fe2000f8e00ff */
[----:B------:R-:W-:Y:S01]  /*2630*/  @UP1 ULDC UR7, c[0x0][0x450] ;  /* 0x0001140000071ab9 */ /* 0x000fe20000000800 */
[----:B------:R-:W-:Y:S01]  /*2640*/  UPRMT UR6, UR45, 0x654, UR6 ;  /* 0x000006542d067896 */ /* 0x000fe20008000006 */
[----:B------:R-:W-:Y:S02]  /*2650*/  PLOP3.LUT P1, PT, PT, PT, UP0, 0x40, 0x0 ;  /* 0x000000000000781c */ /* 0x000fe40003f2e808 */
[----:B------:R-:W-:Y:S02]  /*2660*/  @P2 SHF.R.U32.HI R5, RZ, UR7, R0 ;  /* 0x00000007ff052c19 */ /* 0x000fe40008011600 */
[----:B------:R-:W-:-:S03]  /*2670*/  IADD3 R0, -R17, 0x1, R8 ;  /* 0x0000000111007810 */ /* 0x000fc60007ffe108 */
[----:B------:R-:W0:Y:S01]  /*2680*/  SHFL.IDX PT, R2, R5, RZ, 0x1c1f ;  /* 0x001c1fff05027589 */ /* 0x000e2200000e0000 */
[----:B------:R-:W-:Y:S01]  /*2690*/  SYNCS.ARRIVE.TRANS64.RED.A1T0 RZ, [UR6], RZ ;  /* 0x000000ffffff79a7 */ /* 0x000fe20008100406 */
[----:B------:R-:W-:Y:S01]  /*26a0*/  ULOP3.LUT UR6, URZ, UR18, URZ, 0x33, !UPT ;  /* 0x000000123f067292 */ /* 0x000fe2000f8e333f */
[----:B------:R-:W-:-:S05]  /*26b0*/  IADD3 R0, -R3, UR40, R0 ;  /* 0x0000002803007c10 */ /* 0x000fca000fffe100 */
[C---:B------:R-:W-:Y:S02]  /*26c0*/  VIADD R4, R0.reuse, UR14 ;  /* 0x0000000e00047c36 */ /* 0x040fe40008000000 */
[----:B------:R-:W-:Y:S01]  /*26d0*/  VIADD R7, R0, UR6 ;  /* 0x0000000600077c36 */ /* 0x000fe20008000000 */
[----:B------:R-:W-:Y:S02]  /*26e0*/  LEA R0, R88, 0xffffff80, 0x7 ;  /* 0xffffff8058007811 */ /* 0x000fe400078e38ff */
[----:B0-----:R-:W-:Y:S01]  /*26f0*/  VIADDMNMX R10, R2, R4, R9, PT ;  /* 0x00000004020a7246 */ /* 0x001fe20003800109 */
[----:B------:R-:W-:Y:S01]  /*2700*/  IMAD.IADD R11, R7, 0x1, R2 ;  /* 0x00000001070b7824 */ /* 0x000fe200078e0202 */
[----:B------:R-:W-:Y:S06]  /*2710*/  @P1 BRA `(.L_x_988) ;  /* 0x0000000000641947 */ /* 0x000fec0003800000 */
[----:B------:R-:W-:Y:S01]  /*2720*/  IMAD.U32 R13, RZ, RZ, UR47 ;  /* 0x0000002fff0d7e24 */ /* 0x000fe2000f8e00ff */
[----:B------:R-:W-:Y:S04]  /*2730*/  BSSY B0, `(.L_x_989) ;  /* 0x0000013000007945 */ /* 0x000fe80003800000 */
[----:B------:R-:W-:-:S04]  /*2740*/  IADD3 R13, -R13, UR40, R2 ;  /* 0x000000280d0d7c10 */ /* 0x000fc8000fffe102 */
        /* <DEDUP_REMOVED lines=11> */
.L_x_990:
[----:B------:R-:W-:Y:S02]  /*2800*/  ULDC UR6, c[0x0][0x9e4] ;  /* 0x0002790000067ab9 */ /* 0x000fe40000000800 */
[----:B------:R-:W-:-:S05]  /*2810*/  IMAD.U32 R15, RZ, RZ, UR6 ;  /* 0x00000006ff0f7e24 */ /* 0x000fca000f8e00ff */
[----:B------:R-:W-:-:S13]  /*2820*/  ISETP.NE.AND P1, PT, R15, 0x1, PT ;  /* 0x000000010f00780c */ /* 0x000fda0003f25270 */
[----:B------:R-:W0:Y:S02]  /*2830*/  @P1 LDC.64 R2, c[0x0][0x9e8] ;  /* 0x00027a00ff021b82 */ /* 0x000e240000000a00 */
[----:B0-----:R-:W-:-:S05]  /*2840*/  @P1 IMAD.HI.U32 R2, R13, R2, RZ ;  /* 0x000000020d021227 */ /* 0x001fca00078e00ff */
[----:B------:R-:W-:-:S07]  /*2850*/  @P1 SHF.R.U32.HI R13, RZ, R3, R2 ;  /* 0x00000003ff0d1219 */ /* 0x000fce0000011602 */
.L_x_991:
[----:B------:R-:W-:Y:S05]  /*2860*/  BSYNC B0 ;  /* 0x0000000000007941 */ /* 0x000fea0003800000 */
.L_x_989:
[----:B------:R-:W-:-:S04]  /*2870*/  IMAD R2, R13, R15, -R0 ;  /* 0x0000000f0d027224 */ /* 0x000fc800078e0a00 */
[----:B------:R-:W-:-:S05]  /*2880*/  IMAD.IADD R2, R2, 0x1, -R17 ;  /* 0x0000000102027824 */ /* 0x000fca00078e0a11 */
[----:B------:R-:W-:Y:S02]  /*2890*/  VIADDMNMX R10, R2, R15, R10, PT ;  /* 0x0000000f020a7246 */ /* 0x000fe4000380010a */
[----:B------:R-:W-:-:S07]  /*28a0*/  VIMNMX R11, R11, R2, !PT ;  /* 0x000000020b0b7248 */ /* 0x000fce0007fe0100 */
.L_x_988:
[C---:B------:R-:W-:Y:S01]  /*28b0*/  ISETP.GE.AND P6, PT, R8.reuse, 0xa, PT ;  /* 0x0000000a0800780c */ /* 0x040fe20003fc6270 */
[----:B------:R-:W0:Y:S01]  /*28c0*/  SHFL.IDX PT, R2, R5, 0x1, 0x1c1f ;  /* 0x003c1f0005027f89 */ /* 0x000e2200000e0000 */
[C---:B------:R-:W-:Y:S01]  /*28d0*/  ISETP.GE.AND P1, PT, R8.reuse, 0x2, PT ;  /* 0x000000020800780c */ /* 0x040fe20003f26270 */
[----:B------:R-:W-:Y:S01]  /*28e0*/  UISETP.NE.AND UP0, UPT, UR53, URZ, UPT ;  /* 0x0000003f3500728c */ /* 0x000fe2000bf05270 */
        /* <DEDUP_REMOVED lines=11> */
[C---:B------:R-:W-:Y:S02]  /*29a0*/  ISETP.GT.AND P4, PT, R11.reuse, 0x9, !P6 ;  /* 0x000000090b00780c */ /* 0x040fe40007784270 */
        /* <DEDUP_REMOVED lines=20> */
[----:B------:R-:W-:Y:S02]  /*2af0*/  ISETP.GT.AND P3, PT, R11, 0x19, !P4 ;  /* 0x000000190b00780c */ /* 0x000fe40006764270 */
[----:B0-----:R-:W-:-:S02]  /*2b00*/  VIADDMNMX R4, R2, R4, R9, PT ;  /* 0x0000000402047246 */ /* 0x001fc40003800109 */
        /* <DEDUP_REMOVED lines=141> */
[----:B------:R-:W-:Y:S01]  /*33e0*/  FSEL R6, R24, -INF , !P6 ;  /* 0xff80000018067808 */ /* 0x000fe20007000000 */
[----:B------:R-:W-:Y:S01]  /*33f0*/  IMAD.IADD R24, R7, 0x1, R2 ;  /* 0x0000000107187824 */ /* 0x000fe200078e0202 */
[----:B------:R-:W-:-:S13]  /*3400*/  ISETP.GE.AND P6, PT, R8, 0x7a, PT ;  /* 0x0000007a0800780c */ /* 0x000fda0003fc6270 */
[----:B------:R-:W-:Y:S02]  /*3410*/  @P6 LOP3.LUT R16, R16, 0x1, RZ, 0xfc, !PT ;  /* 0x0000000110106812 */ /* 0x000fe400078efcff */
[----:B------:R-:W-:-:S04]  /*3420*/  ISETP.GT.AND P6, PT, R11, 0x79, !P6 ;  /* 0x000000790b00780c */ /* 0x000fc800077c4270 */
[----:B------:R-:W-:-:S04]  /*3430*/  ISETP.LT.OR P6, PT, R10, 0x7a, P6 ;  /* 0x0000007a0a00780c */ /* 0x000fc800037c1670 */
[----:B------:R-:W-:Y:S02]  /*3440*/  FSEL R85, R85, -INF , !P6 ;  /* 0xff80000055557808 */ /* 0x000fe40007000000 */
[----:B------:R-:W-:-:S13]  /*3450*/  PLOP3.LUT P6, PT, PT, PT, UP0, 0x40, 0x0 ;  /* 0x000000000000781c */ /* 0x000fda0003fce808 */
[----:B------:R-:W-:Y:S05]  /*3460*/  @P6 BRA `(.L_x_992) ;  /* 0x0000000000646947 */ /* 0x000fea0003800000 */
        /* <DEDUP_REMOVED lines=14> */
.L_x_994:
[----:B------:R-:W-:Y:S02]  /*3550*/  ULDC UR6, c[0x0][0x9e4] ;  /* 0x0002790000067ab9 */ /* 0x000fe40000000800 */
[----:B------:R-:W-:-:S05]  /*3560*/  IMAD.U32 R7, RZ, RZ, UR6 ;  /* 0x00000006ff077e24 */ /* 0x000fca000f8e00ff */
[----:B------:R-:W-:-:S13]  /*3570*/  ISETP.NE.AND P6, PT, R7, 0x1, PT ;  /* 0x000000010700780c */ /* 0x000fda0003fc5270 */
[----:B------:R-:W0:Y:S02]  /*3580*/  @P6 LDC.64 R2, c[0x0][0x9e8] ;  /* 0x00027a00ff026b82 */ /* 0x000e240000000a00 */
[----:B0-----:R-:W-:-:S05]  /*3590*/  @P6 IMAD.HI.U32 R2, R5, R2, RZ ;  /* 0x0000000205026227 */ /* 0x001fca00078e00ff */
[----:B------:R-:W-:-:S07]  /*35a0*/  @P6 SHF.R.U32.HI R5, RZ, R3, R2 ;  /* 0x00000003ff056219 */ /* 0x000fce0000011602 */
.L_x_995:
[----:B------:R-:W-:Y:S05]  /*35b0*/  BSYNC B0 ;  /* 0x0000000000007941 */ /* 0x000fea0003800000 */
.L_x_993:
[----:B------:R-:W-:-:S04]  /*35c0*/  IMAD R0, R5, R7, -R0 ;  /* 0x0000000705007224 */ /* 0x000fc800078e0a00 */
[----:B------:R-:W-:-:S05]  /*35d0*/  IMAD.IADD R3, R0, 0x1, -R17 ;  /* 0x0000000100037824 */ /* 0x000fca00078e0a11 */
[----:B------:R-:W-:Y:S02]  /*35e0*/  VIADDMNMX R4, R3, R7, R4, PT ;  /* 0x0000000703047246 */ /* 0x000fe40003800104 */
[----:B------:R-:W-:-:S07]  /*35f0*/  VIMNMX R24, R24, R3, !PT ;  /* 0x0000000318187248 */ /* 0x000fce0007fe0100 */
.L_x_992:
[----:B------:R-:W-:Y:S01]  /*3600*/  ISETP.GT.AND P1, PT, R24, 0x1, !P1 ;  /* 0x000000011800780c */ /* 0x000fe20004f24270 */
[----:B------:R-:W-:Y:S01]  /*3610*/  IMAD.U32 R89, RZ, RZ, UR41 ;  /* 0x00000029ff597e24 */ /* 0x000fe2000f8e00ff */
[----:B------:R-:W-:Y:S01]  /*3620*/  LOP3.LUT P6, RZ, R16, 0x4, RZ, 0xc0, !PT ;  /* 0x0000000410ff7812 */ /* 0x000fe200078cc0ff */
[----:B------:R-:W-:Y:S01]  /*3630*/  UISETP.NE.AND UP1, UPT, UR54, URZ, UPT ;  /* 0x0000003f3600728c */ /* 0x000fe2000bf25270 */
[----:B------:R-:W-:Y:S01]  /*3640*/  ISETP.LT.OR P1, PT, R4, 0x2, P1 ;  /* 0x000000020400780c */ /* 0x000fe20000f21670 */
[----:B------:R-:W-:Y:S01]  /*3650*/  UISETP.NE.AND UP0, UPT, UR53, URZ, UPT ;  /* 0x0000003f3500728c */ /* 0x000fe2000bf05270 */
[----:B------:R-:W-:Y:S01]  /*3660*/  FMNMX.FTZ R3, R6, R25, !PT ;  /* 0x0000001906037209 */ /* 0x000fe20007810000 */
[----:B------:R-:W-:Y:S01]  /*3670*/  UMOV UR10, UR39 ;  /* 0x00000027000a7c82 */ /* 0x000fe20008000000 */
        /* <DEDUP_REMOVED lines=12> */
[----:B------:R-:W-:Y:S01]  /*3740*/  ISETP.GT.AND P1, PT, R24, 0x10, !P1 ;  /* 0x000000101800780c */ /* 0x000fe20004f24270 */
[----:B------:R-:W-:Y:S01]  /*3750*/  UIADD3 UR55, UR55, UR10, URZ ;  /* 0x0000000a37377290 */ /* 0x000fe2000fffe03f */
[----:B------:R-:W-:Y:S02]  /*3760*/  FMNMX.FTZ R3, R33, R0, !PT ;  /* 0x0000000021037209 */ /* 0x000fe40007810000 */
[----:B------:R-:W-:Y:S01]  /*3770*/  ISETP.LT.OR P1, PT, R4, 0x11, P1 ;  /* 0x000000110400780c */ /* 0x000fe20000f21670 */
[----:B------:R-:W-:Y:S01]  /*3780*/  UIADD3 UR14, UR55, UR14, URZ ;  /* 0x0000000e370e7290 */ /* 0x000fe2000fffe03f */
        /* <DEDUP_REMOVED lines=16> */
[----:B------:R-:W-:Y:S02]  /*3890*/  LOP3.LUT P1, RZ, R16, 0x1000000, RZ, 0xc0, !PT ;  /* 0x0100000010ff7812 */ /* 0x000fe4000782c0ff */
        /* <DEDUP_REMOVED lines=62> */
[----:B------:R-:W-:Y:S02]  /*3c80*/  ISETP.GT.AND P3, PT, R24, 0x70, !P3 ;  /* 0x000000701800780c */ /* 0x000fe40005f64270 */
[----:B------:R-:W-:Y:S02]  /*3c90*/  ISETP.LT.OR P1, PT, R4, 0x41, P1 ;  /* 0x000000410400780c */ /* 0x000fe40000f21670 */
[----:B------:R-:W-:-:S02]  /*3ca0*/  ISETP.GT.AND P4, PT, R24, 0x71, !P4 ;  /* 0x000000711800780c */ /* 0x000fc40006784270 */
[----:B------:R-:W-:Y:S02]  /*3cb0*/  FSEL R58, R58, -INF , !P1 ;  /* 0xff8000003a3a7808 */ /* 0x000fe40004800000 */
[----:B------:R-:W-:Y:S02]  /*3cc0*/  LOP3.LUT P1, RZ, R16, 0x4000, RZ, 0xc0, !PT ;  /* 0x0000400010ff7812 */ /* 0x000fe4000782c0ff */
[----:B------:R-:W-:Y:S02]  /*3cd0*/  ISETP.LT.OR P3, PT, R4, 0x71, P3 ;  /* 0x000000710400780c */ /* 0x000fe40001f61670 */
[C---:B------:R-:W-:Y:S02]  /*3ce0*/  ISETP.GT.AND P1, PT, R24.reuse, 0x41, !P1 ;  /* 0x000000411800780c */ /* 0x040fe40004f24270 */
[----:B------:R-:W-:Y:S02]  /*3cf0*/  ISETP.GT.AND P5, PT, R24, 0x78, !P5 ;  /* 0x000000781800780c */ /* 0x000fe40006fa4270 */
        /* <DEDUP_REMOVED lines=16> */
[----:B0-----:R-:W-:Y:S02]  /*3e00*/  FMNMX.FTZ R0, R3, R0, !PT ;  /* 0x0000000003007209 */ /* 0x001fe40007810000 */
[----:B------:R-:W-:Y:S02]  /*3e10*/  FSEL R63, R63, -INF , !P1 ;  /* 0xff8000003f3f7808 */ /* 0x000fe40004800000 */
[----:B------:R-:W-:Y:S01]  /*3e20*/  LOP3.LUT P1, RZ, R16, 0x800, RZ, 0xc0, !PT ;  /* 0x0000080010ff7812 */ /* 0x000fe2000782c0ff */
[----:B------:R-:W-:-:S03]  /*3e30*/  FFMA.FTZ R89, R0, R89, -8 ;  /* 0xc100000000597423 */ /* 0x000fc60000010059 */
        /* <DEDUP_REMOVED lines=15> */
[----:B------:R-:W-:Y:S02]  /*3f30*/  ISETP.GT.AND P1, PT, R24, 0x60, !P2 ;  /* 0x000000601800780c */ /* 0x000fe40005724270 */
        /* <DEDUP_REMOVED lines=17> */
[----:B------:R-:W-:-:S01]  /*4050*/  FFMA.FTZ R2, R6, UR41, -R89 ;  /* 0x0000002906027c23 */ /* 0x000fc20008010859 */
[--C-:B------:R-:W-:Y:S01]  /*4060*/  FFMA.FTZ R6, R29, UR41, -R89.reuse ;  /* 0x000000291d067c23 */ /* 0x100fe20008010859 */
[----:B------:R-:W-:Y:S01]  /*4070*/  FSEL R26, R26, -INF , !P1 ;  /* 0xff8000001a1a7808 */ /* 0x000fe20004800000 */
[--C-:B------:R-:W-:Y:S01]  /*4080*/  FFMA.FTZ R32, R32, UR41, -R89.reuse ;  /* 0x0000002920207c23 */ /* 0x100fe20008010859 */
[----:B------:R-:W-:Y:S01]  /*4090*/  LOP3.LUT P1, RZ, R16, 0x4000000, RZ, 0xc0, !PT ;  /* 0x0400000010ff7812 */ /* 0x000fe2000782c0ff */
[--C-:B------:R-:W-:Y:S01]  /*40a0*/  FFMA.FTZ R56, R56, UR41, -R89.reuse ;  /* 0x0000002938387c23 */ /* 0x100fe20008010859 */
[----:B------:R-:W-:Y:S01]  /*40b0*/  FMNMX.FTZ R7, R26, R27, !PT ;  /* 0x0000001b1a077209 */ /* 0x000fe20007810000 */
[----:B------:R-:W-:Y:S01]  /*40c0*/  MUFU.EX2 R2, R2 ;  /* 0x0000000200027308 */ /* 0x000fe20000000800 */
[----:B------:R-:W-:Y:S01]  /*40d0*/  ISETP.GT.AND P1, PT, R24, 0x68, !P1 ;  /* 0x000000681800780c */ /* 0x000fe20004f24270 */
[--C-:B------:R-:W-:Y:S01]  /*40e0*/  FFMA.FTZ R36, R36, UR41, -R89.reuse ;  /* 0x0000002924247c23 */ /* 0x100fe20008010859 */
[----:B------:R-:W-:Y:S01]  /*40f0*/  FMNMX.FTZ R8, R30, R7, !PT ;  /* 0x000000071e087209 */ /* 0x000fe20007810000 */
[--C-:B------:R-:W-:Y:S01]  /*4100*/  FFMA.FTZ R40, R40, UR41, -R89.reuse ;  /* 0x0000002928287c23 */ /* 0x100fe20008010859 */
[----:B------:R-:W-:Y:S01]  /*4110*/  ISETP.LT.OR P1, PT, R4, 0x69, P1 ;  /* 0x000000690400780c */ /* 0x000fe20000f21670 */
[--C-:B------:R-:W-:Y:S01]  /*4120*/  FFMA.FTZ R44, R44, UR41, -R89.reuse ;  /* 0x000000292c2c7c23 */ /* 0x100fe20008010859 */
[----:B------:R-:W-:Y:S01]  /*4130*/  FMNMX.FTZ R9, R31, R8, !PT ;  /* 0x000000081f097209 */ /* 0x000fe20007810000 */
[----:B------:R-:W-:Y:S01]  /*4140*/  MUFU.EX2 R7, R32 ;  /* 0x0000002000077308 */ /* 0x000fe20000000800 */
[----:B------:R-:W-:Y:S01]  /*4150*/  FSEL R78, R78, -INF , !P1 ;  /* 0xff8000004e4e7808 */ /* 0x000fe20004800000 */
[--C-:B------:R-:W-:Y:S01]  /*4160*/  FFMA.FTZ R8, R33, UR41, -R89.reuse ;  /* 0x0000002921087c23 */ /* 0x100fe20008010859 */
[----:B------:R-:W-:Y:S01]  /*4170*/  FMNMX.FTZ R10, R34, R9, !PT ;  /* 0x00000009220a7209 */ /* 0x000fe20007810000 */
[--C-:B------:R-:W-:Y:S01]  /*4180*/  FFMA.FTZ R33, R64, UR41, -R89.reuse ;  /* 0x0000002940217c23 */ /* 0x100fe20008010859 */
[----:B------:R-:W-:Y:S01]  /*4190*/  ISETP.GT.AND P6, PT, R24, 0x79, !P6 ;  /* 0x000000791800780c */ /* 0x000fe200077c4270 */
[--C-:B------:R-:W-:Y:S01]  /*41a0*/  FFMA.FTZ R24, R53, UR41, -R89.reuse ;  /* 0x0000002935187c23 */ /* 0x100fe20008010859 */
[----:B------:R-:W-:Y:S01]  /*41b0*/  FMNMX.FTZ R9, R35, R10, !PT ;  /* 0x0000000a23097209 */ /* 0x000fe20007810000 */
[----:B------:R-:W-:Y:S01]  /*41c0*/  MUFU.EX2 R3, R3 ;  /* 0x0000000300037308 */ /* 0x000fe20000000800 */
[----:B------:R-:W-:Y:S01]  /*41d0*/  ISETP.LT.OR P6, PT, R4, 0x7a, P6 ;  /* 0x0000007a0400780c */ /* 0x000fe200037c1670 */
[--C-:B------:R-:W-:Y:S01]  /*41e0*/  FFMA.FTZ R48, R48, UR41, -R89.reuse ;  /* 0x0000002930307c23 */ /* 0x100fe20008010859 */
[----:B------:R-:W-:Y:S01]  /*41f0*/  FMNMX.FTZ R10, R38, R9, !PT ;  /* 0x00000009260a7209 */ /* 0x000fe20007810000 */
[--C-:B------:R-:W-:Y:S01]  /*4200*/  FFMA.FTZ R52, R52, UR41, -R89.reuse ;  /* 0x0000002934347c23 */ /* 0x100fe20008010859 */
[----:B------:R-:W-:Y:S01]  /*4210*/  FSEL R87, R87, -INF , !P6 ;  /* 0xff80000057577808 */ /* 0x000fe20007000000 */
[--C-:B------:R-:W-:Y:S01]  /*4220*/  FFMA.FTZ R60, R60, UR41, -R89.reuse ;  /* 0x000000293c3c7c23 */ /* 0x100fe20008010859 */
[----:B------:R-:W-:Y:S01]  /*4230*/  FMNMX.FTZ R11, R39, R10, !PT ;  /* 0x0000000a270b7209 */ /* 0x000fe20007810000 */
[----:B------:R-:W-:Y:S01]  /*4240*/  MUFU.EX2 R5, R5 ;  /* 0x0000000500057308 */ /* 0x000fe20000000800 */
[----:B------:R-:W-:-:S01]  /*4250*/  FFMA.FTZ R10, R37, UR41, -R89 ;  /* 0x00000029250a7c23 */ /* 0x000fc20008010859 */
[--C-:B------:R-:W-:Y:S01]  /*4260*/  FFMA.FTZ R37, R68, UR41, -R89.reuse ;  /* 0x0000002944257c23 */ /* 0x100fe20008010859 */
[----:B------:R-:W-:Y:S01]  /*4270*/  FMNMX.FTZ R12, R42, R11, !PT ;  /* 0x0000000b2a0c7209 */ /* 0x000fe20007810000 */
[----:B------:R-:W-:-:S03]  /*4280*/  FFMA.FTZ R72, R72, UR41, -R89 ;  /* 0x0000002948487c23 */ /* 0x000fc60008010859 */
[----:B------:R-:W-:Y:S01]  /*4290*/  FMNMX.FTZ R11, R43, R12, !PT ;  /* 0x0000000c2b0b7209 */ /* 0x000fe20007810000 */
[----:B------:R-:W0:Y:S03]  /*42a0*/  MUFU.EX2 R6, R6 ;  /* 0x0000000600067308 */ /* 0x000e260000000800 */
[----:B------:R-:W-:-:S04]  /*42b0*/  FMNMX.FTZ R12, R46, R11, !PT ;  /* 0x0000000b2e0c7209 */ /* 0x000fc80007810000 */
[----:B------:R-:W-:Y:S01]  /*42c0*/  FMNMX.FTZ R13, R47, R12, !PT ;  /* 0x0000000c2f0d7209 */ /* 0x000fe20007810000 */
[----:B------:R-:W-:-:S01]  /*42d0*/  FFMA.FTZ R12, R41, UR41, -R89 ;  /* 0x00000029290c7c23 */ /* 0x000fc20008010859 */
[----:B------:R-:W-:Y:S02]  /*42e0*/  MUFU.EX2 R8, R8 ;  /* 0x0000000800087308 */ /* 0x000fe40000000800 */
[----:B------:R-:W-:-:S04]  /*42f0*/  FMNMX.FTZ R14, R50, R13, !PT ;  /* 0x0000000d320e7209 */ /* 0x000fc80007810000 */
[----:B------:R-:W-:Y:S02]  /*4300*/  FMNMX.FTZ R13, R51, R14, !PT ;  /* 0x0000000e330d7209 */ /* 0x000fe40007810000 */
[----:B------:R1:W-:Y:S01]  /*4310*/  MUFU.EX2 R9, R36 ;  /* 0x0000002400097308 */ /* 0x0003e20000000800 */
[----:B0-----:R-:W-:Y:S02]  /*4320*/  F2FP.SATFINITE.E4M3.F32.PACK_AB_MERGE_C R148, R6, R5, RZ ;  /* 0x000000050694723e */ /* 0x001fe400048070ff */
[----:B------:R-:W-:Y:S02]  /*4330*/  FMNMX.FTZ R14, R54, R13, !PT ;  /* 0x0000000d360e7209 */ /* 0x000fe40007810000 */
[----:B------:R-:W-:Y:S02]  /*4340*/  F2FP.SATFINITE.E4M3.F32.PACK_AB_MERGE_C R148, R3, R2, R148 ;  /* 0x000000020394723e */ /* 0x000fe40004807094 */
[----:B------:R-:W-:Y:S01]  /*4350*/  FMNMX.FTZ R15, R55, R14, !PT ;  /* 0x0000000e370f7209 */ /* 0x000fe20007810000 */
[----:B------:R-:W0:Y:S01]  /*4360*/  MUFU.EX2 R10, R10 ;  /* 0x0000000a000a7308 */ /* 0x000e220000000800 */
[----:B-1----:R-:W-:-:S01]  /*4370*/  FFMA.FTZ R36, R65, UR41, -R89 ;  /* 0x0000002941247c23 */ /* 0x002fc20008010859 */
[--C-:B------:R-:W-:Y:S01]  /*4380*/  FFMA.FTZ R14, R45, UR41, -R89.reuse ;  /* 0x000000292d0e7c23 */ /* 0x100fe20008010859 */
[----:B------:R-:W-:Y:S01]  /*4390*/  FMNMX.FTZ R20, R58, R15, !PT ;  /* 0x0000000f3a147209 */ /* 0x000fe20007810000 */
[----:B------:R-:W-:-:S03]  /*43a0*/  FFMA.FTZ R45, R76, UR41, -R89 ;  /* 0x000000294c2d7c23 */ /* 0x000fc60008010859 */
[----:B------:R-:W-:Y:S01]  /*43b0*/  FMNMX.FTZ R15, R59, R20, !PT ;  /* 0x000000143b0f7209 */ /* 0x000fe20007810000 */
[----:B------:R1:W-:Y:S03]  /*43c0*/  MUFU.EX2 R11, R40 ;  /* 0x00000028000b7308 */ /* 0x0003e60000000800 */
[----:B------:R-:W-:-:S04]  /*43d0*/  FMNMX.FTZ R20, R62, R15, !PT ;  /* 0x0000000f3e147209 */ /* 0x000fc80007810000 */
[----:B------:R-:W-:Y:S01]  /*43e0*/  FMNMX.FTZ R21, R63, R20, !PT ;  /* 0x000000143f157209 */ /* 0x000fe20007810000 */
[----:B------:R-:W-:Y:S01]  /*43f0*/  MUFU.EX2 R12, R12 ;  /* 0x0000000c000c7308 */ /* 0x000fe20000000800 */
[----:B0-----:R-:W-:Y:S01]  /*4400*/  F2FP.SATFINITE.E4M3.F32.PACK_AB_MERGE_C R150, R10, R9, RZ ;  /* 0x000000090a96723e */ /* 0x001fe200048070ff */
[--C-:B------:R-:W-:Y:S01]  /*4410*/  FFMA.FTZ R20, R49, UR41, -R89.reuse ;  /* 0x0000002931147c23 */ /* 0x100fe20008010859 */
[----:B------:R-:W-:Y:S01]  /*4420*/  FMNMX.FTZ R28, R66, R21, !PT ;  /* 0x00000015421c7209 */ /* 0x000fe20007810000 */
[--C-:B-1----:R-:W-:Y:S01]  /*4430*/  FFMA.FTZ R40, R69, UR41, -R89.reuse ;  /* 0x0000002945287c23 */ /* 0x102fe20008010859 */
[----:B------:R-:W-:Y:S01]  /*4440*/  F2FP.SATFINITE.E4M3.F32.PACK_AB_MERGE_C R150, R8, R7, R150 ;  /* 0x000000070896723e */ /* 0x000fe20004807096 */
[----:B------:R-:W-:Y:S01]  /*4450*/  FFMA.FTZ R49, R80, UR41, -R89 ;  /* 0x0000002950317c23 */ /* 0x000fe20008010859 */
[----:B------:R-:W-:Y:S01]  /*4460*/  FMNMX.FTZ R21, R67, R28, !PT ;  /* 0x0000001c43157209 */ /* 0x000fe20007810000 */
[----:B------:R0:W-:Y:S03]  /*4470*/  MUFU.EX2 R13, R44 ;  /* 0x0000002c000d7308 */ /* 0x0001e60000000800 */
[----:B------:R-:W-:-:S04]  /*4480*/  FMNMX.FTZ R28, R70, R21, !PT ;  /* 0x00000015461c7209 */ /* 0x000fc80007810000 */
[----:B------:R-:W-:Y:S01]  /*4490*/  FMNMX.FTZ R25, R71, R28, !PT ;  /* 0x0000001c47197209 */ /* 0x000fe20007810000 */
[----:B------:R-:W1:Y:S01]  /*44a0*/  MUFU.EX2 R14, R14 ;  /* 0x0000000e000e7308 */ /* 0x000e620000000800 */
[----:B0-----:R-:W-:-:S02]  /*44b0*/  FFMA.FTZ R44, R73, UR41, -R89 ;  /* 0x00000029492c7c23 */ /* 0x001fc40008010859 */
[----:B------:R-:W-:-:S04]  /*44c0*/  FMNMX.FTZ R28, R74, R25, !PT ;  /* 0x000000194a1c7209 */ /* 0x000fc80007810000 */
[----:B------:R-:W-:Y:S01]  /*44d0*/  FMNMX.FTZ R25, R75, R28, !PT ;  /* 0x0000001c4b197209 */ /* 0x000fe20007810000 */
[----:B------:R0:W-:Y:S03]  /*44e0*/  MUFU.EX2 R15, R48 ;  /* 0x00000030000f7308 */ /* 0x0001e60000000800 */
[----:B------:R-:W-:-:S04]  /*44f0*/  FMNMX.FTZ R28, R78, R25, !PT ;  /* 0x000000194e1c7209 */ /* 0x000fc80007810000 */
[----:B------:R-:W-:Y:S01]  /*4500*/  FMNMX.FTZ R29, R79, R28, !PT ;  /* 0x0000001c4f1d7209 */ /* 0x000fe20007810000 */
[----:B------:R-:W-:-:S01]  /*4510*/  FFMA.FTZ R28, R57, UR41, -R89 ;  /* 0x00000029391c7c23 */ /* 0x000fc20008010859 */
[----:B------:R-:W-:Y:S01]  /*4520*/  IMAD.U32 R57, RZ, RZ, UR41 ;  /* 0x00000029ff397e24 */ /* 0x000fe2000f8e00ff */
[----:B------:R-:W-:Y:S01]  /*4530*/  MUFU.EX2 R25, R56 ;  /* 0x0000003800197308 */ /* 0x000fe20000000800 */
[----:B------:R-:W-:Y:S01]  /*4540*/  FMNMX.FTZ R32, R82, R29, !PT ;  /* 0x0000001d52207209 */ /* 0x000fe20007810000 */
[--C-:B0-----:R-:W-:Y:S01]  /*4550*/  FFMA.FTZ R48, R77, UR41, -R89.reuse ;  /* 0x000000294d307c23 */ /* 0x101fe20008010859 */
[----:B-1----:R-:W-:Y:S02]  /*4560*/  F2FP.SATFINITE.E4M3.F32.PACK_AB_MERGE_C R144, R14, R13, RZ ;  /* 0x0000000d0e90723e */ /* 0x002fe400048070ff */
[----:B------:R-:W-:Y:S01]  /*4570*/  FMNMX.FTZ R29, R83, R32, !PT ;  /* 0x00000020531d7209 */ /* 0x000fe20007810000 */
[----:B------:R-:W-:-:S01]  /*4580*/  FFMA.FTZ R32, R61, UR41, -R89 ;  /* 0x000000293d207c23 */ /* 0x000fc20008010859 */
[----:B------:R-:W-:Y:S01]  /*4590*/  F2FP.SATFINITE.E4M3.F32.PACK_AB_MERGE_C R144, R12, R11, R144 ;  /* 0x0000000b0c90723e */ /* 0x000fe20004807090 */
[----:B------:R-:W-:Y:S01]  /*45a0*/  MUFU.EX2 R20, R20 ;  /* 0x0000001400147308 */ /* 0x000fe20000000800 */
[----:B------:R-:W-:-:S04]  /*45b0*/  FMNMX.FTZ R4, R86, R29, !PT ;  /* 0x0000001d56047209 */ /* 0x000fc80007810000 */
[----:B------:R-:W-:-:S03]  /*45c0*/  FMNMX.FTZ R4, R87, R4, !PT ;  /* 0x0000000457047209 */ /* 0x000fc60007810000 */
[----:B------:R0:W-:Y:S02]  /*45d0*/  MUFU.EX2 R21, R52 ;  /* 0x0000003400157308 */ /* 0x0001e40000000800 */
[----:B------:R-:W1:Y:S06]  /*45e0*/  SHFL.BFLY PT, R41, R4, 0x2, 0x1f ;  /* 0x0c401f0004297f89 */ /* 0x000e6c00000e0000 */
[----:B------:R-:W2:Y:S01]  /*45f0*/  MUFU.EX2 R24, R24 ;  /* 0x0000001800187308 */ /* 0x000ea20000000800 */
[----:B0-----:R-:W-:-:S07]  /*4600*/  FFMA.FTZ R52, R81, UR41, -R89 ;  /* 0x0000002951347c23 */ /* 0x001fce0008010859 */
[----:B------:R0:W-:Y:S08]  /*4610*/  MUFU.EX2 R29, R60 ;  /* 0x0000003c001d7308 */ /* 0x0001f00000000800 */
[----:B------:R-:W3:Y:S01]  /*4620*/  MUFU.EX2 R32, R32 ;  /* 0x0000002000207308 */ /* 0x000ee20000000800 */
[----:B--2---:R-:W-:Y:S01]  /*4630*/  F2FP.SATFINITE.E4M3.F32.PACK_AB_MERGE_C R146, R24, R21, RZ ;  /* 0x000000151892723e */ /* 0x004fe200048070ff */
[----:B0-----:R-:W-:Y:S01]  /*4640*/  FFMA.FTZ R60, R85, UR41, -R89 ;  /* 0x00000029553c7c23 */ /* 0x001fe20008010859 */
[----:B-1----:R-:W-:-:S02]  /*4650*/  FMNMX.FTZ R53, R4, R41, !PT ;  /* 0x0000002904357209 */ /* 0x002fc40007810000 */
[----:B------:R-:W-:-:S03]  /*4660*/  F2FP.SATFINITE.E4M3.F32.PACK_AB_MERGE_C R146, R20, R15, R146 ;  /* 0x0000000f1492723e */ /* 0x000fc60004807092 */
[----:B------:R-:W0:Y:S01]  /*4670*/  SHFL.BFLY PT, R4, R53, 0x1, 0x1f ;  /* 0x0c201f0035047f89 */ /* 0x000e2200000e0000 */
[----:B------:R-:W1:Y:S08]  /*4680*/  MUFU.EX2 R28, R28 ;  /* 0x0000001c001c7308 */ /* 0x000e700000000800 */
[----:B------:R-:W-:Y:S01]  /*4690*/  MUFU.EX2 R37, R37 ;  /* 0x0000002500257308 */ /* 0x000fe20000000800 */
[----:B---3--:R-:W-:-:S07]  /*46a0*/  F2FP.SATFINITE.E4M3.F32.PACK_AB_MERGE_C R140, R32, R29, RZ ;  /* 0x0000001d208c723e */ /* 0x008fce00048070ff */
[----:B------:R-:W-:Y:S01]  /*46b0*/  MUFU.EX2 R40, R40 ;  /* 0x0000002800287308 */ /* 0x000fe20000000800 */
[----:B-1----:R-:W-:Y:S02]  /*46c0*/  F2FP.SATFINITE.E4M3.F32.PACK_AB_MERGE_C R140, R28, R25, R140 ;  /* 0x000000191c8c723e */ /* 0x002fe4000480708c */
[----:B0-----:R-:W-:-:S05]  /*46d0*/  FMNMX.FTZ R4, R53, R4, !PT ;  /* 0x0000000435047209 */ /* 0x001fca0007810000 */
[----:B------:R-:W-:Y:S01]  /*46e0*/  MUFU.EX2 R33, R33 ;  /* 0x0000002100217308 */ /* 0x000fe20000000800 */
[----:B------:R-:W-:-:S01]  /*46f0*/  FFMA.FTZ R53, R84, UR41, -R89 ;  /* 0x0000002954357c23 */ /* 0x000fc20008010859 */
[C---:B------:R-:W-:Y:S01]  /*4700*/  FSETP.NEU.FTZ.AND P1, PT, R4.reuse, -INF , PT ;  /* 0xff8000000400780b */ /* 0x040fe20003f3d000 */
[----:B------:R-:W-:-:S05]  /*4710*/  FFMA.FTZ R56, R4, R57, -8 ;  /* 0xc100000004387423 */ /* 0x000fca0000010039 */
[----:B------:R-:W-:Y:S01]  /*4720*/  MUFU.EX2 R36, R36 ;  /* 0x0000002400247308 */ /* 0x000fe20000000800 */
[----:B------:R-:W-:Y:S02]  /*4730*/  FSEL R56, R56, RZ, P1 ;  /* 0x000000ff38387208 */ /* 0x000fe40000800000 */
[----:B------:R-:W-:-:S03]  /*4740*/  PLOP3.LUT P1, PT, PT, PT, UP0, 0x40, 0x0 ;  /* 0x000000000000781c */ /* 0x000fc60003f2e808 */
        /* <DEDUP_REMOVED lines=9> */
[----:B------:R-:W-:Y:S01]  /*47e0*/  MUFU.EX2 R26, R26 ;  /* 0x0000001a001a7308 */ /* 0x000fe20000000800 */
[----:B------:R-:W-:-:S01]  /*47f0*/  FFMA.FTZ R43, R46, UR41, -R56 ;  /* 0x000000292e2b7c23 */ /* 0x000fc20008010838 */
[----:B------:R-:W-:Y:S01]  /*4800*/  FADD.FTZ R58, R2, R3 ;  /* 0x00000003023a7221 */ /* 0x000fe20000010000 */
[----:B------:R-:W-:-:S01]  /*4810*/  FFMA.FTZ R46, R50, UR41, -R56 ;  /* 0x00000029322e7c23 */ /* 0x000fc20008010838 */
[--C-:B------:R-:W-:Y:S01]  /*4820*/  FFMA.FTZ R31, R31, UR41, -R56.reuse ;  /* 0x000000291f1f7c23 */ /* 0x100fe20008010838 */
[----:B------:R-:W-:-:S01]  /*4830*/  FFMA.FTZ R50, R54, UR41, -R56 ;  /* 0x0000002936327c23 */ /* 0x000fc20008010838 */
[----:B------:R-:W-:Y:S01]  /*4840*/  FFMA.FTZ R54, R59, UR41, -R56 ;  /* 0x000000293b367c23 */ /* 0x000fe20008010838 */
[----:B------:R-:W-:-:S01]  /*4850*/  FADD.FTZ R59, R5, R58 ;  /* 0x0000003a053b7221 */ /* 0x000fc20000010000 */
[----:B------:R-:W0:Y:S01]  /*4860*/  MUFU.EX2 R27, R27 ;  /* 0x0000001b001b7308 */ /* 0x000e220000000800 */
[----:B------:R-:W-:-:S01]  /*4870*/  FFMA.FTZ R34, R34, UR41, -R56 ;  /* 0x0000002922227c23 */ /* 0x000fc20008010838 */
[----:B------:R-:W-:Y:S01]  /*4880*/  FFMA.FTZ R58, R62, UR41, -R56 ;  /* 0x000000293e3a7c23 */ /* 0x000fe20008010838 */
[----:B------:R-:W-:-:S01]  /*4890*/  FADD.FTZ R62, R6, R59 ;  /* 0x0000003b063e7221 */ /* 0x000fc20000010000 */
[--C-:B------:R-:W-:Y:S01]  /*48a0*/  FFMA.FTZ R35, R35, UR41, -R56.reuse ;  /* 0x0000002923237c23 */ /* 0x100fe20008010838 */
[----:B------:R-:W-:-:S01]  /*48b0*/  FFMA.FTZ R38, R38, UR41, -R56 ;  /* 0x0000002926267c23 */ /* 0x000fc20008010838 */
[----:B------:R-:W-:Y:S01]  /*48c0*/  FFMA.FTZ R59, R63, UR41, -R56 ;  /* 0x000000293f3b7c23 */ /* 0x000fe20008010838 */
[----:B------:R-:W-:-:S01]  /*48d0*/  FADD.FTZ R61, R7, R62 ;  /* 0x0000003e073d7221 */ /* 0x000fc20000010000 */
[----:B------:R-:W1:Y:S01]  /*48e0*/  MUFU.EX2 R30, R30 ;  /* 0x0000001e001e7308 */ /* 0x000e620000000800 */
[----:B------:R-:W-:-:S01]  /*48f0*/  FFMA.FTZ R55, R55, UR41, -R56 ;  /* 0x0000002937377c23 */ /* 0x000fc20008010838 */
[----:B------:R-:W-:Y:S01]  /*4900*/  FFMA.FTZ R6, R67, UR41, -R56 ;  /* 0x0000002943067c23 */ /* 0x000fe20008010838 */
[----:B------:R-:W-:-:S01]  /*4910*/  FADD.FTZ R62, R8, R61 ;  /* 0x0000003d083e7221 */ /* 0x000fc20000010000 */
[--C-:B------:R-:W-:Y:S01]  /*4920*/  FFMA.FTZ R61, R66, UR41, -R56.reuse ;  /* 0x00000029423d7c23 */ /* 0x100fe20008010838 */
[----:B------:R-:W-:-:S01]  /*4930*/  FFMA.FTZ R2, R70, UR41, -R56 ;  /* 0x0000002946027c23 */ /* 0x000fc20008010838 */
[----:B------:R-:W-:Y:S01]  /*4940*/  FFMA.FTZ R71, R71, UR41, -R56 ;  /* 0x0000002947477c23 */ /* 0x000fe20008010838 */
[----:B------:R-:W-:-:S01]  /*4950*/  FADD.FTZ R65, R9, R62 ;  /* 0x0000003e09417221 */ /* 0x000fc20000010000 */
[----:B------:R-:W2:Y:S01]  /*4960*/  MUFU.EX2 R31, R31 ;  /* 0x0000001f001f7308 */ /* 0x000ea20000000800 */
[----:B0-----:R-:W-:-:S01]  /*4970*/  FADD.FTZ R63, R26, R27 ;  /* 0x0000001b1a3f7221 */ /* 0x001fc20000010000 */
[----:B------:R-:W-:Y:S01]  /*4980*/  FFMA.FTZ R75, R75, UR41, -R56 ;  /* 0x000000294b4b7c23 */ /* 0x000fe20008010838 */
[----:B------:R-:W-:-:S01]  /*4990*/  FADD.FTZ R66, R10, R65 ;  /* 0x000000410a427221 */ /* 0x000fc20000010000 */
[--C-:B------:R-:W-:Y:S01]  /*49a0*/  FFMA.FTZ R78, R78, UR41, -R56.reuse ;  /* 0x000000294e4e7c23 */ /* 0x100fe20008010838 */
[----:B------:R-:W-:-:S01]  /*49b0*/  FFMA.FTZ R79, R79, UR41, -R56 ;  /* 0x000000294f4f7c23 */ /* 0x000fc20008010838 */
[--C-:B------:R-:W-:Y:S01]  /*49c0*/  FFMA.FTZ R82, R82, UR41, -R56.reuse ;  /* 0x0000002952527c23 */ /* 0x100fe20008010838 */
[----:B------:R-:W-:-:S01]  /*49d0*/  FFMA.FTZ R83, R83, UR41, -R56 ;  /* 0x0000002953537c23 */ /* 0x000fc20008010838 */
[----:B------:R-:W0:Y:S01]  /*49e0*/  MUFU.EX2 R34, R34 ;  /* 0x0000002200227308 */ /* 0x000e220000000800 */
[----:B-1----:R-:W-:-:S01]  /*49f0*/  FADD.FTZ R62, R30, R63 ;  /* 0x0000003f1e3e7221 */ /* 0x002fc20000010000 */
[----:B------:R-:W-:Y:S01]  /*4a00*/  FADD.FTZ R63, R11, R66 ;  /* 0x000000420b3f7221 */ /* 0x000fe20000010000 */
[----:B------:R-:W-:-:S05]  /*4a10*/  FFMA.FTZ R86, R86, UR41, -R56 ;  /* 0x0000002956567c23 */ /* 0x000fca0008010838 */
[----:B------:R-:W1:Y:S01]  /*4a20*/  MUFU.EX2 R35, R35 ;  /* 0x0000002300237308 */ /* 0x000e620000000800 */
[----:B--2---:R-:W-:-:S01]  /*4a30*/  FADD.FTZ R5, R31, R62 ;  /* 0x0000003e1f057221 */ /* 0x004fc20000010000 */
[----:B------:R-:W-:Y:S01]  /*4a40*/  FADD.FTZ R62, R12, R63 ;  /* 0x0000003f0c3e7221 */ /* 0x000fe20000010000 */
[----:B------:R-:W-:-:S04]  /*4a50*/  F2FP.SATFINITE.E4M3.F32.PACK_AB_MERGE_C R30, R31, R30, RZ ;  /* 0x0000001e1f1e723e */ /* 0x000fc800048070ff */
[----:B------:R-:W-:Y:S01]  /*4a60*/  F2FP.SATFINITE.E4M3.F32.PACK_AB_MERGE_C R149, R27, R26, R30 ;  /* 0x0000001a1b95723e */ /* 0x000fe2000480701e */
[----:B------:R-:W2:Y:S01]  /*4a70*/  MUFU.EX2 R38, R38 ;  /* 0x0000002600267308 */ /* 0x000ea20000000800 */
[----:B0-----:R-:W-:-:S01]  /*4a80*/  FADD.FTZ R10, R34, R5 ;  /* 0x00000005220a7221 */ /* 0x001fc20000010000 */
[----:B------:R-:W-:-:S04]  /*4a90*/  FADD.FTZ R5, R13, R62 ;  /* 0x0000003e0d057221 */ /* 0x000fc80000010000 */
[----:B------:R-:W-:Y:S02]  /*4aa0*/  FADD.FTZ R14, R14, R5 ;  /* 0x000000050e0e7221 */ /* 0x000fe40000010000 */
[----:B------:R-:W0:Y:S01]  /*4ab0*/  MUFU.EX2 R57, R57 ;  /* 0x0000003900397308 */ /* 0x000e220000000800 */
[----:B-1----:R-:W-:-:S01]  /*4ac0*/  FADD.FTZ R3, R35, R10 ;  /* 0x0000000a23037221 */ /* 0x002fc20000010000 */
[----:B------:R-:W-:-:S06]  /*4ad0*/  FADD.FTZ R5, R15, R14 ;  /* 0x0000000e0f057221 */ /* 0x000fcc0000010000 */
[----:B------:R-:W1:Y:S01]  /*4ae0*/  MUFU.EX2 R39, R39 ;  /* 0x0000002700277308 */ /* 0x000e620000000800 */
[----:B--2---:R-:W-:-:S07]  /*4af0*/  FADD.FTZ R10, R38, R3 ;  /* 0x00000003260a7221 */ /* 0x004fce0000010000 */
[----:B------:R-:W2:Y:S01]  /*4b00*/  MUFU.EX2 R42, R42 ;  /* 0x0000002a002a7308 */ /* 0x000ea20000000800 */
[----:B0-----:R-:W-:-:S01]  /*4b10*/  FADD.FTZ R10, R57, R10 ;  /* 0x0000000a390a7221 */ /* 0x001fc20000010000 */
[----:B------:R-:W-:-:S04]  /*4b20*/  F2FP.SATFINITE.E4M3.F32.PACK_AB_MERGE_C R38, R57, R38, RZ ;  /* 0x000000263926723e */ /* 0x000fc800048070ff */
[----:B------:R-:W-:Y:S02]  /*4b30*/  F2FP.SATFINITE.E4M3.F32.PACK_AB_MERGE_C R151, R35, R34, R38 ;  /* 0x000000222397723e */ /* 0x000fe40004807026 */
[----:B------:R-:W0:Y:S01]  /*4b40*/  MUFU.EX2 R43, R43 ;  /* 0x0000002b002b7308 */ /* 0x000e220000000800 */
[----:B-1----:R-:W-:-:S01]  /*4b50*/  FADD.FTZ R3, R39, R10 ;  /* 0x0000000a27037221 */ /* 0x002fc20000010000 */
[----:B------:R-:W-:-:S04]  /*4b60*/  FADD.FTZ R10, R20, R5 ;  /* 0x00000005140a7221 */ /* 0x000fc80000010000 */
[----:B------:R-:W-:Y:S02]  /*4b70*/  FADD.FTZ R21, R21, R10 ;  /* 0x0000000a15157221 */ /* 0x000fe40000010000 */
[----:B------:R-:W1:Y:S01]  /*4b80*/  MUFU.EX2 R64, R64 ;  /* 0x0000004000407308 */ /* 0x000e620000000800 */
[----:B--2---:R-:W-:-:S01]  /*4b90*/  FADD.FTZ R8, R42, R3 ;  /* 0x000000032a087221 */ /* 0x004fc20000010000 */
[----:B------:R-:W-:Y:S01]  /*4ba0*/  FADD.FTZ R24, R24, R21 ;  /* 0x0000001518187221 */ /* 0x000fe20000010000 */
[----:B------:R-:W-:-:S01]  /*4bb0*/  FFMA.FTZ R3, R74, UR41, -R56 ;  /* 0x000000294a037c23 */ /* 0x000fc20008010838 */
[----:B------:R-:W-:Y:S02]  /*4bc0*/  FFMA.FTZ R56, R87, UR41, -R56 ;  /* 0x0000002957387c23 */ /* 0x000fe40008010838 */
[----:B------:R-:W-:-:S02]  /*4bd0*/  FADD.FTZ R7, R25, R24 ;  /* 0x0000001819077221 */ /* 0x000fc40000010000 */
[----:B------:R-:W2:Y:S01]  /*4be0*/  MUFU.EX2 R46, R46 ;  /* 0x0000002e002e7308 */ /* 0x000ea20000000800 */
[----:B0-----:R-:W-:-:S01]  /*4bf0*/  FADD.FTZ R5, R43, R8 ;  /* 0x000000082b057221 */ /* 0x001fc20000010000 */
[----:B------:R-:W-:Y:S01]  /*4c00*/  FADD.FTZ R28, R28, R7 ;  /* 0x000000071c1c7221 */ /* 0x000fe20000010000 */
[----:B------:R-:W-:-:S03]  /*4c10*/  F2FP.SATFINITE.E4M3.F32.PACK_AB_MERGE_C R7, R40, R37, RZ ;  /* 0x000000252807723e */ /* 0x000fc600048070ff */
[----:B------:R-:W-:Y:S01]  /*4c20*/  FADD.FTZ R29, R29, R28 ;  /* 0x0000001c1d1d7221 */ /* 0x000fe20000010000 */
[----:B------:R-:W-:Y:S01]  /*4c30*/  F2FP.SATFINITE.E4M3.F32.PACK_AB_MERGE_C R142, R36, R33, R7 ;  /* 0x00000021248e723e */ /* 0x000fe20004807007 */
[----:B------:R-:W0:Y:S01]  /*4c40*/  MUFU.EX2 R47, R47 ;  /* 0x0000002f002f7308 */ /* 0x000e220000000800 */
[----:B-1----:R-:W-:-:S01]  /*4c50*/  FADD.FTZ R5, R64, R5 ;  /* 0x0000000540057221 */ /* 0x002fc20000010000 */
[----:B------:R-:W-:Y:S01]  /*4c60*/  FADD.FTZ R32, R32, R29 ;  /* 0x0000001d20207221 */ /* 0x000fe20000010000 */
[----:B------:R-:W-:-:S03]  /*4c70*/  F2FP.SATFINITE.E4M3.F32.PACK_AB_MERGE_C R43, R64, R43, RZ ;  /* 0x0000002b402b723e */ /* 0x000fc600048070ff */
[----:B------:R-:W-:Y:S01]  /*4c80*/  FADD.FTZ R33, R33, R32 ;  /* 0x0000002021217221 */ /* 0x000fe20000010000 */
[----:B------:R-:W-:Y:S01]  /*4c90*/  F2FP.SATFINITE.E4M3.F32.PACK_AB_MERGE_C R145, R42, R39, R43 ;  /* 0x000000272a91723e */ /* 0x000fe2000480702b */
[----:B------:R-:W1:Y:S01]  /*4ca0*/  MUFU.EX2 R50, R50 ;  /* 0x0000003200327308 */ /* 0x000e620000000800 */
[----:B--2---:R-:W-:-:S01]  /*4cb0*/  FADD.FTZ R10, R46, R5 ;  /* 0x000000052e0a7221 */ /* 0x004fc20000010000 */
[----:B------:R-:W-:-:S04]  /*4cc0*/  FADD.FTZ R36, R36, R33 ;  /* 0x0000002124247221 */ /* 0x000fc80000010000 */
[----:B------:R-:W-:Y:S02]  /*4cd0*/  FADD.FTZ R37, R37, R36 ;  /* 0x0000002425257221 */ /* 0x000fe40000010000 */
[----:B------:R-:W2:Y:S01]  /*4ce0*/  MUFU.EX2 R55, R55 ;  /* 0x0000003700377308 */ /* 0x000ea20000000800 */
[----:B0-----:R-:W-:-:S01]  /*4cf0*/  FADD.FTZ R5, R47, R10 ;  /* 0x0000000a2f057221 */ /* 0x001fc20000010000 */
[----:B------:R-:W-:-:S06]  /*4d00*/  FADD.FTZ R40, R40, R37 ;  /* 0x0000002528287221 */ /* 0x000fcc0000010000 */
[----:B------:R-:W0:Y:S01]  /*4d10*/  MUFU.EX2 R51, R51 ;  /* 0x0000003300337308 */ /* 0x000e220000000800 */
[----:B-1----:R-:W-:-:S07]  /*4d20*/  FADD.FTZ R10, R50, R5 ;  /* 0x00000005320a7221 */ /* 0x002fce0000010000 */
[----:B------:R-:W1:Y:S01]  /*4d30*/  MUFU.EX2 R54, R54 ;  /* 0x0000003600367308 */ /* 0x000e620000000800 */
[----:B--2---:R-:W-:-:S01]  /*4d40*/  FADD.FTZ R10, R55, R10 ;  /* 0x0000000a370a7221 */ /* 0x004fc20000010000 */
        /* <DEDUP_REMOVED lines=10> */
[----:B------:R-:W-:-:S04]  /*4df0*/  F2FP.SATFINITE.E4M3.F32.PACK_AB_MERGE_C R58, R59, R58, RZ ;  /* 0x0000003a3b3a723e */ /* 0x000fc800048070ff */
[----:B------:R-:W-:Y:S02]  /*4e00*/  F2FP.SATFINITE.E4M3.F32.PACK_AB_MERGE_C R141, R54, R51, R58 ;  /* 0x00000033368d723e */ /* 0x000fe4000480703a */
[----:B------:R-:W0:Y:S01]  /*4e10*/  MUFU.EX2 R2, R2 ;  /* 0x0000000200027308 */ /* 0x000e220000000800 */
[----:B-1----:R-:W-:-:S07]  /*4e20*/  FADD.FTZ R5, R61, R10 ;  /* 0x0000000a3d057221 */ /* 0x002fce0000010000 */
[----:B------:R-:W-:Y:S01]  /*4e30*/  MUFU.EX2 R45, R45 ;  /* 0x0000002d002d7308 */ /* 0x000fe20000000800 */
[----:B--2---:R-:W-:-:S07]  /*4e40*/  FADD.FTZ R5, R6, R5 ;  /* 0x0000000506057221 */ /* 0x004fce0000010000 */
[----:B------:R-:W1:Y:S01]  /*4e50*/  MUFU.EX2 R48, R48 ;  /* 0x0000003000307308 */ /* 0x000e620000000800 */
[----:B0-----:R-:W-:-:S07]  /*4e60*/  FADD.FTZ R10, R2, R5 ;  /* 0x00000005020a7221 */ /* 0x001fce0000010000 */
[----:B------:R-:W0:Y:S08]  /*4e70*/  MUFU.EX2 R71, R71 ;  /* 0x0000004700477308 */ /* 0x000e300000000800 */
[----:B------:R-:W-:Y:S01]  /*4e80*/  MUFU.EX2 R41, R72 ;  /* 0x0000004800297308 */ /* 0x000fe20000000800 */
[----:B-1----:R-:W-:-:S07]  /*4e90*/  F2FP.SATFINITE.E4M3.F32.PACK_AB_MERGE_C R7, R48, R45, RZ ;  /* 0x0000002d3007723e */ /* 0x002fce00048070ff */
[----:B------:R-:W1:Y:S01]  /*4ea0*/  MUFU.EX2 R44, R44 ;  /* 0x0000002c002c7308 */ /* 0x000e620000000800 */
[----:B0-----:R-:W-:-:S01]  /*4eb0*/  FADD.FTZ R10, R71, R10 ;  /* 0x0000000a470a7221 */ /* 0x001fc20000010000 */
[----:B------:R-:W-:-:S04]  /*4ec0*/  F2FP.SATFINITE.E4M3.F32.PACK_AB_MERGE_C R9, R71, R2, RZ ;  /* 0x000000024709723e */ /* 0x000fc800048070ff */
[----:B------:R-:W-:Y:S02]  /*4ed0*/  F2FP.SATFINITE.E4M3.F32.PACK_AB_MERGE_C R143, R6, R61, R9 ;  /* 0x0000003d068f723e */ /* 0x000fe40004807009 */
[----:B------:R-:W0:Y:S08]  /*4ee0*/  MUFU.EX2 R3, R3 ;  /* 0x0000000300037308 */ /* 0x000e300000000800 */
[----:B------:R-:W-:Y:S01]  /*4ef0*/  MUFU.EX2 R53, R53 ;  /* 0x0000003500357308 */ /* 0x000fe20000000800 */
[----:B-1----:R-:W-:Y:S01]  /*4f00*/  F2FP.SATFINITE.E4M3.F32.PACK_AB_MERGE_C R136, R44, R41, R7 ;  /* 0x000000292c88723e */ /* 0x002fe20004807007 */
[----:B------:R-:W-:-:S04]  /*4f10*/  FADD.FTZ R41, R41, R40 ;  /* 0x0000002829297221 */ /* 0x000fc80000010000 */
[----:B------:R-:W-:Y:S02]  /*4f20*/  FADD.FTZ R44, R44, R41 ;  /* 0x000000292c2c7221 */ /* 0x000fe40000010000 */
[----:B------:R-:W1:Y:S01]  /*4f30*/  MUFU.EX2 R60, R60 ;  /* 0x0000003c003c7308 */ /* 0x000e620000000800 */
[----:B0-----:R-:W-:-:S01]  /*4f40*/  FADD.FTZ R7, R3, R10 ;  /* 0x0000000a03077221 */ /* 0x001fc20000010000 */
[----:B------:R-:W-:-:S04]  /*4f50*/  FADD.FTZ R45, R45, R44 ;  /* 0x0000002c2d2d7221 */ /* 0x000fc80000010000 */
[----:B------:R-:W-:Y:S02]  /*4f60*/  FADD.FTZ R48, R48, R45 ;  /* 0x0000002d30307221 */ /* 0x000fe40000010000 */
[----:B------:R-:W0:Y:S08]  /*4f70*/  MUFU.EX2 R8, R75 ;  /* 0x0000004b00087308 */ /* 0x000e300000000800 */
[----:B------:R-:W-:Y:S01]  /*4f80*/  MUFU.EX2 R49, R49 ;  /* 0x0000003100317308 */ /* 0x000fe20000000800 */
[----:B-1----:R-:W-:-:S07]  /*4f90*/  F2FP.SATFINITE.E4M3.F32.PACK_AB_MERGE_C R2, R60, R53, RZ ;  /* 0x000000353c02723e */ /* 0x002fce00048070ff */
[----:B------:R-:W1:Y:S01]  /*4fa0*/  MUFU.EX2 R52, R52 ;  /* 0x0000003400347308 */ /* 0x000e620000000800 */
[----:B0-----:R-:W-:-:S07]  /*4fb0*/  FADD.FTZ R7, R8, R7 ;  /* 0x0000000708077221 */ /* 0x001fce0000010000 */
[----:B------:R-:W0:Y:S08]  /*4fc0*/  MUFU.EX2 R78, R78 ;  /* 0x0000004e004e7308 */ /* 0x000e300000000800 */
[----:B------:R-:W2:Y:S01]  /*4fd0*/  MUFU.EX2 R79, R79 ;  /* 0x0000004f004f7308 */ /* 0x000ea20000000800 */
[----:B-1----:R-:W-:Y:S01]  /*4fe0*/  F2FP.SATFINITE.E4M3.F32.PACK_AB_MERGE_C R138, R52, R49, R2 ;  /* 0x00000031348a723e */ /* 0x002fe20004807002 */
[----:B------:R-:W-:-:S04]  /*4ff0*/  FADD.FTZ R49, R49, R48 ;  /* 0x0000003031317221 */ /* 0x000fc80000010000 */
[----:B------:R-:W-:Y:S02]  /*5000*/  FADD.FTZ R52, R52, R49 ;  /* 0x0000003134347221 */ /* 0x000fe40000010000 */
[----:B------:R-:W1:Y:S01]  /*5010*/  MUFU.EX2 R82, R82 ;  /* 0x0000005200527308 */ /* 0x000e620000000800 */
[----:B0-----:R-:W-:-:S01]  /*5020*/  FADD.FTZ R2, R78, R7 ;  /* 0x000000074e027221 */ /* 0x001fc20000010000 */
[----:B------:R-:W-:-:S06]  /*5030*/  FADD.FTZ R53, R53, R52 ;  /* 0x0000003435357221 */ /* 0x000fcc0000010000 */
[----:B------:R-:W0:Y:S01]  /*5040*/  MUFU.EX2 R83, R83 ;  /* 0x0000005300537308 */ /* 0x000e220000000800 */
[C---:B--2---:R-:W-:Y:S01]  /*5050*/  F2FP.SATFINITE.E4M3.F32.PACK_AB_MERGE_C R78, R79.reuse, R78, RZ ;  /* 0x0000004e4f4e723e */ /* 0x044fe200048070ff */
[----:B------:R-:W-:-:S03]  /*5060*/  FADD.FTZ R79, R79, R2 ;  /* 0x000000024f4f7221 */ /* 0x000fc60000010000 */
[----:B------:R-:W-:Y:S01]  /*5070*/  F2FP.SATFINITE.E4M3.F32.PACK_AB_MERGE_C R137, R8, R3, R78 ;  /* 0x000000030889723e */ /* 0x000fe2000480704e */
[----:B------:R-:W-:Y:S02]  /*5080*/  VIADD R8, R88, 0xfffffffe ;  /* 0xfffffffe58087836 */ /* 0x000fe40000000000 */
[----:B------:R-:W2:Y:S01]  /*5090*/  MUFU.EX2 R86, R86 ;  /* 0x0000005600567308 */ /* 0x000ea20000000800 */
[----:B-1----:R-:W-:-:S07]  /*50a0*/  FADD.FTZ R2, R82, R79 ;  /* 0x0000004f52027221 */ /* 0x002fce0000010000 */
[----:B------:R-:W1:Y:S01]  /*50b0*/  MUFU.EX2 R5, R56 ;  /* 0x0000003800057308 */ /* 0x000e620000000800 */
[----:B0-----:R-:W-:-:S04]  /*50c0*/  FADD.FTZ R3, R83, R2 ;  /* 0x0000000253037221 */ /* 0x001fc80000010000 */
[----:B--2---:R-:W-:Y:S01]  /*50d0*/  FADD.FTZ R2, R86, R3 ;  /* 0x0000000356027221 */ /* 0x004fe20000010000 */
[----:B------:R-:W-:-:S01]  /*50e0*/  FADD.FTZ R3, R60, R53 ;  /* 0x000000353c037221 */ /* 0x000fc20000010000 */
[C---:B-1----:R-:W-:Y:S02]  /*50f0*/  F2FP.SATFINITE.E4M3.F32.PACK_AB_MERGE_C R6, R5.reuse, R86, RZ ;  /* 0x000000560506723e */ /* 0x042fe400048070ff */
[----:B------:R-:W-:-:S02]  /*5100*/  FADD.FTZ R2, R5, R2 ;  /* 0x0000000205027221 */ /* 0x000fc40000010000 */
        /* <DEDUP_REMOVED lines=13> */
.L_x_997:
[----:B------:R-:W-:Y:S02]  /*51e0*/  ULDC UR17, c[0x0][0x9e4] ;  /* 0x0002790000117ab9 */ /* 0x000fe40000000800 */
[----:B------:R-:W-:-:S11]  /*51f0*/  UISETP.NE.AND UP0, UPT, UR17, 0x1, UPT ;  /* 0x000000011100788c */ /* 0x000fd6000bf05270 */
[----:B------:R-:W-:Y:S02]  /*5200*/  @UP0 ULDC.64 UR6, c[0x0][0x9e8] ;  /* 0x00027a0000060ab9 */ /* 0x000fe40000000a00 */
[----:B------:R-:W-:-:S04]  /*5210*/  UIMAD.WIDE.U32 UR10, UR15, UR6, URZ ;  /* 0x000000060f0a72a5 */ /* 0x000fc8000f8e003f */
[----:B------:R-:W-:-:S12]  /*5220*/  @UP0 USHF.R.U32.HI UR15, URZ, UR7, UR11 ;  /* 0x000000073f0f0299 */ /* 0x000fd8000801160b */
.L_x_998:
[----:B------:R-:W-:-:S04]  /*5230*/  UIMAD UR15, UR15, UR17, UR17 ;  /* 0x000000110f0f72a4 */ /* 0x000fc8000f8e0211 */
[----:B------:R-:W-:-:S04]  /*5240*/  UISETP.LT.AND UP0, UPT, UR14, UR15, UPT ;  /* 0x0000000f0e00728c */ /* 0x000fc8000bf01270 */
[----:B------:R-:W-:-:S12]  /*5250*/  USEL UR14, UR14, UR15, UP0 ;  /* 0x0000000f0e0e7287 */ /* 0x000fd80008000000 */
.L_x_996:
[----:B------:R-:W-:Y:S01]  /*5260*/  USHF.R.S32.HI UR6, URZ, 0x1f, UR14 ;  /* 0x0000001f3f067899 */ /* 0x000fe2000801140e */
[----:B------:R-:W-:Y:S02]  /*5270*/  CS2R R88, SRZ ;  /* 0x0000000000587805 */ /* 0x000fe4000001ff00 */
[----:B------:R-:W-:Y:S02]  /*5280*/  CS2R R90, SRZ ;  /* 0x00000000005a7805 */ /* 0x000fe4000001ff00 */
[----:B------:R-:W-:Y:S01]  /*5290*/  CS2R R92, SRZ ;  /* 0x00000000005c7805 */ /* 0x000fe2000001ff00 */
[----:B------:R-:W-:Y:S01]  /*52a0*/  ULEA.HI UR6, UR6, UR14, URZ, 0x7 ;  /* 0x0000000e06067291 */ /* 0x000fe2000f8f383f */
[----:B------:R-:W-:Y:S02]  /*52b0*/  CS2R R94, SRZ ;  /* 0x00000000005e7805 */ /* 0x000fe4000001ff00 */
[----:B------:R-:W-:Y:S02]  /*52c0*/  CS2R R96, SRZ ;  /* 0x0000000000607805 */ /* 0x000fe4000001ff00 */
[----:B------:R-:W-:Y:S01]  /*52d0*/  CS2R R98, SRZ ;  /* 0x0000000000627805 */ /* 0x000fe2000001ff00 */
        /* <DEDUP_REMOVED lines=10> */
[----:B------:R-:W-:Y:S02]  /*5380*/  CS2R R114, SRZ ;  /* 0x0000000000727805 */ /* 0x000fe4000001ff00 */
[----:B------:R-:W-:Y:S02]  /*5390*/  CS2R R116, SRZ ;  /* 0x0000000000747805 */ /* 0x000fe4000001ff00 */
[----:B------:R-:W-:Y:S02]  /*53a0*/  CS2R R118, SRZ ;  /* 0x0000000000767805 */ /* 0x000fe4000001ff00 */
[----:B------:R-:W-:Y:S02]  /*53b0*/  CS2R R120, SRZ ;  /* 0x0000000000787805 */ /* 0x000fe4000001ff00 */
[----:B------:R-:W-:Y:S02]  /*53c0*/  ISETP.GE.AND P1, PT, R8, UR17, PT ;  /* 0x0000001108007c0c */ /* 0x000fe4000bf26270 */
[----:B------:R-:W-:-:S02]  /*53d0*/  CS2R R122, SRZ ;  /* 0x00000000007a7805 */ /* 0x000fc4000001ff00 */
[----:B------:R-:W-:Y:S02]  /*53e0*/  CS2R R124, SRZ ;  /* 0x00000000007c7805 */ /* 0x000fe4000001ff00 */
[----:B------:R-:W-:Y:S02]  /*53f0*/  CS2R R126, SRZ ;  /* 0x00000000007e7805 */ /* 0x000fe4000001ff00 */
[----:B------:R-:W-:Y:S02]  /*5400*/  CS2R R128, SRZ ;  /* 0x0000000000807805 */ /* 0x000fe4000001ff00 */
[----:B------:R-:W-:Y:S02]  /*5410*/  CS2R R130, SRZ ;  /* 0x0000000000827805 */ /* 0x000fe4000001ff00 */
[----:B------:R-:W-:Y:S02]  /*5420*/  CS2R R132, SRZ ;  /* 0x0000000000847805 */ /* 0x000fe4000001ff00 */
[----:B------:R-:W-:Y:S01]  /*5430*/  CS2R R134, SRZ ;  /* 0x0000000000867805 */ /* 0x000fe2000001ff00 */
        /* <DEDUP_REMOVED lines=28> */
[----:B------:R-:W-:Y:S01]  /*5600*/  UMOV UR21, UR48 ;  /* 0x0000003000157c82 */ /* 0x000fe20008000000 */
[----:B------:R-:W-:Y:S01]  /*5610*/  ULDC UR22, c[0x0][0x9e4] ;  /* 0x0002790000167ab9 */ /* 0x000fe20000000800 */
[----:B------:R-:W-:Y:S01]  /*5620*/  ULDC UR18, c[0x0][0x9dc] ;  /* 0x0002770000127ab9 */ /* 0x000fe20000000800 */
[----:B------:R-:W-:-:S05]  /*5630*/  ULDC UR23, c[0x0][0x9e0] ;  /* 0x0002780000177ab9 */ /* 0x000fca0000000800 */
.L_x_1018:
[----:B------:R-:W-:-:S04]  /*5640*/  UISETP.NE.AND UP0, UPT, UR21, 0x1, UPT ;  /* 0x000000011500788c */ /* 0x000fc8000bf05270 */
[----:B------:R-:W-:-:S04]  /*5650*/  USEL UR49, URZ, 0x1, UP0 ;  /* 0x000000013f317887 */ /* 0x000fc80008000000 */
[----:B------:R-:W-:Y:S01]  /*5660*/  ULOP3.LUT UR49, UR20, UR49, URZ, 0x3c, !UPT ;  /* 0x0000003114317292 */ /* 0x000fe2000f8e3c3f */
[----:B------:R-:W-:Y:S11]  /*5670*/  @!P0 BRA `(.L_x_1000) ;  /* 0x0000000000048947 */ /* 0x000ff60003800000 */
[----:B------:R-:W-:Y:S01]  /*5680*/  BPT.TRAP 0x1 ;  /* 0x000000040000795c */ /* 0x000fe20000300000 */
.L_x_1000:
        /* <DEDUP_REMOVED lines=9> */
.L_x_1001:
[----:B-1----:R-:W-:Y:S05]  /*5720*/  @P1 BRA `(.L_x_1002) ;  /* 0x0000000000081947 */ /* 0x002fea0003800000 */
[----:B------:R-:W1:Y:S02]  /*5730*/  SYNCS.PHASECHK.TRANS64.TRYWAIT P1, [UR19+0x19c30], R0 ;  /* 0x019c3000ff0075a7 */ /* 0x000e640008020153 */
[----:B-1----:R-:W-:Y:S05]  /*5740*/  @!P1 BRA `(.L_x_1003) ;  /* 0x0000012400089947 */ /* 0x002fea0003800000 */
.L_x_1002:
        /* <DEDUP_REMOVED lines=17> */
.L_x_1004:
[----:B------:R-:W-:Y:S01]  /*5860*/  ULEA UR11, UR21, UR46, 0x3 ;  /* 0x0000002e150b7291 */ /* 0x000fe2000f8e183f */
[----:B01----:R-:W-:-:S05]  /*5870*/  IMAD.U32 R0, RZ, RZ, UR20 ;  /* 0x00000014ff007e24 */ /* 0x003fca000f8e00ff */
[----:B------:R-:W-:-:S04]  /*5880*/  SHF.L.U32 R0, R0, 0x1f, RZ ;  /* 0x0000001f00007819 */ /* 0x000fc800000006ff */
[----:B------:R0:W1:Y:S01]  /*5890*/  SYNCS.PHASECHK.TRANS64.TRYWAIT P1, [UR11+0x19c50], R0 ;  /* 0x019c5000ff0075a7 */ /* 0x000062000802014b */
[----:B------:R-:W-:Y:S05]  /*58a0*/  @!P0 BRA `(.L_x_1005) ;  /* 0x0000000000048947 */ /* 0x000fea0003800000 */
[----:B------:R-:W-:Y:S01]  /*58b0*/  BPT.TRAP 0x1 ;  /* 0x000000040000795c */ /* 0x000fe20000300000 */
.L_x_1005:
[----:B-1----:R-:W-:Y:S05]  /*58c0*/  @P1 BRA `(.L_x_1006) ;  /* 0x0000000000081947 */ /* 0x002fea0003800000 */
[----:B------:R-:W1:Y:S02]  /*58d0*/  SYNCS.PHASECHK.TRANS64.TRYWAIT P1, [UR11+0x19c50], R0 ;  /* 0x019c5000ff0075a7 */ /* 0x000e64000802014b */
[----:B-1----:R-:W-:Y:S05]  /*58e0*/  @!P1 BRA `(.L_x_1007) ;  /* 0x0000012000b89947 */ /* 0x002fea0003800000 */
.L_x_1006:
        /* <DEDUP_REMOVED lines=27> */
.L_x_1008:
[----:B------:R-:W-:Y:S01]  /*5aa0*/  UISETP.NE.AND UP1, UPT, UR54, URZ, UPT ;  /* 0x0000003f3600728c */ /* 0x000fe2000bf25270 */
[----:B01----:R-:W-:Y:S01]  /*5ab0*/  VIADD R0, R18, UR39 ;  /* 0x0000002712007c36 */ /* 0x003fe20008000000 */
[----:B------:R-:W-:Y:S01]  /*5ac0*/  UISETP.NE.AND UP0, UPT, UR53, URZ, UPT ;  /* 0x0000003f3500728c */ /* 0x000fe2000bf05270 */
[----:B------:R-:W-:Y:S01]  /*5ad0*/  IMAD.SHL.U32 R9, R8, 0x80, RZ ;  /* 0x0000008008097824 */ /* 0x000fe200078e00ff */
[----:B------:R-:W-:Y:S01]  /*5ae0*/  UIADD3 UR19, UR19, 0x19c40, URZ ;  /* 0x00019c4013137890 */ /* 0x000fe2000fffe03f */
[----:B------:R-:W-:Y:S01]  /*5af0*/  IMAD.U32 R11, RZ, RZ, UR47 ;  /* 0x0000002fff0b7e24 */ /* 0x000fe2000f8e00ff */
[----:B------:R-:W-:Y:S02]  /*5b00*/  PLOP3.LUT P1, PT, PT, PT, UP1, 0x80, 0x0 ;  /* 0x000000000000781c */ /* 0x000fe40003f2f018 */
[----:B------:R-:W-:Y:S01]  /*5b10*/  PLOP3.LUT P2, PT, PT, PT, UP1, 0x80, 0x0 ;  /* 0x000000000000781c */ /* 0x000fe20003f4f018 */
[----:B------:R-:W-:Y:S02]  /*5b20*/  UPRMT UR19, UR45, 0x654, UR19 ;  /* 0x000006542d137896 */ /* 0x000fe40008000013 */
[----:B------:R-:W-:-:S07]  /*5b30*/  @UP1 ULDC UR6, c[0x0][0x44c] ;  /* 0x0001130000061ab9 */ /* 0x000fce0000000800 */
[----:B------:R-:W-:Y:S01]  /*5b40*/  SYNCS.ARRIVE.TRANS64.RED.A1T0 RZ, [UR19], RZ ;  /* 0x000000ffffff79a7 */ /* 0x000fe20008100413 */
[----:B------:R-:W-:Y:S01]  /*5b50*/  @P1 IMAD.HI.U32 R4, R0, UR6, RZ ;  /* 0x0000000600041c27 */ /* 0x000fe2000f8e00ff */
[----:B------:R-:W-:Y:S01]  /*5b60*/  @UP1 ULDC UR6, c[0x0][0x450] ;  /* 0x0001140000061ab9 */ /* 0x000fe20000000800 */
[----:B------:R-:W-:-:S03]  /*5b70*/  PLOP3.LUT P1, PT, PT, PT, UP0, 0x40, 0x0 ;  /* 0x000000000000781c */ /* 0x000fc60003f2e808 */
[----:B------:R-:W-:Y:S01]  /*5b80*/  @P2 SHF.R.U32.HI R0, RZ, UR6, R4 ;  /* 0x00000006ff002c19 */ /* 0x000fe20008011604 */
[----:B------:R-:W-:Y:S01]  /*5b90*/  ULOP3.LUT UR6, URZ, UR18, URZ, 0x33, !UPT ;  /* 0x000000123f067292 */ /* 0x000fe2000f8e333f */
[----:B------:R-:W-:-:S03]  /*5ba0*/  IADD3 R4, -R17, 0x1, -R9 ;  /* 0x0000000111047810 */ /* 0x000fc60007ffe909 */
[----:B------:R-:W0:Y:S01]  /*5bb0*/  SHFL.IDX PT, R14, R0, RZ, 0x1c1f ;  /* 0x001c1fff000e7589 */ /* 0x000e2200000e0000 */
[----:B------:R-:W-:-:S05]  /*5bc0*/  IADD3 R11, -R11, UR40, R4 ;  /* 0x000000280b0b7c10 */ /* 0x000fca000fffe104 */
[C---:B------:R-:W-:Y:S02]  /*5bd0*/  VIADD R10, R11.reuse, UR23 ;  /* 0x000000170b0a7c36 */ /* 0x040fe40008000000 */
[----:B------:R-:W-:Y:S02]  /*5be0*/  VIADD R11, R11, UR6 ;  /* 0x000000060b0b7c36 */ /* 0x000fe40008000000 */
[--C-:B0-----:R-:W-:Y:S02]  /*5bf0*/  IMAD.IADD R12, R10, 0x1, R14.reuse ;  /* 0x000000010a0c7824 */ /* 0x101fe400078e020e */
[----:B------:R-:W-:Y:S01]  /*5c00*/  IMAD.IADD R13, R11, 0x1, R14 ;  /* 0x000000010b0d7824 */ /* 0x000fe200078e020e */
[----:B------:R-:W-:Y:S06]  /*5c10*/  @P1 BRA `(.L_x_1009) ;  /* 0x00000000005c1947 */ /* 0x000fec0003800000 */
[----:B------:R-:W-:Y:S01]  /*5c20*/  IMAD.U32 R4, RZ, RZ, UR47 ;  /* 0x0000002fff047e24 */ /* 0x000fe2000f8e00ff */
[----:B------:R-:W-:Y:S04]  /*5c30*/  BSSY B0, `(.L_x_1010) ;  /* 0x0000011000007945 */ /* 0x000fe80003800000 */
[----:B------:R-:W-:-:S04]  /*5c40*/  IADD3 R14, -R4, UR40, R14 ;  /* 0x00000028040e7c10 */ /* 0x000fc8000fffe10e */
        /* <DEDUP_REMOVED lines=10> */
.L_x_1011:
[----:B------:R-:W-:-:S05]  /*5cf0*/  IMAD.U32 R15, RZ, RZ, UR22 ;  /* 0x00000016ff0f7e24 */ /* 0x000fca000f8e00ff */
[----:B------:R-:W-:-:S13]  /*5d00*/  ISETP.NE.AND P1, PT, R15, 0x1, PT ;  /* 0x000000010f00780c */ /* 0x000fda0003f25270 */
[----:B------:R-:W0:Y:S02]  /*5d10*/  @P1 LDC.64 R4, c[0x0][0x9e8] ;  /* 0x00027a00ff041b82 */ /* 0x000e240000000a00 */
[----:B0-----:R-:W-:-:S05]  /*5d20*/  @P1 IMAD.HI.U32 R4, R14, R4, RZ ;  /* 0x000000040e041227 */ /* 0x001fca00078e00ff */
[----:B------:R-:W-:-:S07]  /*5d30*/  @P1 SHF.R.U32.HI R14, RZ, R5, R4 ;  /* 0x00000005ff0e1219 */ /* 0x000fce0000011604 */
.L_x_1012:
[----:B------:R-:W-:Y:S05]  /*5d40*/  BSYNC B0 ;  /* 0x0000000000007941 */ /* 0x000fea0003800000 */
.L_x_1010:
[----:B------:R-:W-:-:S04]  /*5d50*/  IMAD R14, R14, R15, -R9 ;  /* 0x0000000f0e0e7224 */ /* 0x000fc800078e0a09 */
[----:B------:R-:W-:-:S05]  /*5d60*/  IMAD.IADD R14, R14, 0x1, -R17 ;  /* 0x000000010e0e7824 */ /* 0x000fca00078e0a11 */
[----:B------:R-:W-:Y:S02]  /*5d70*/  VIMNMX R13, R13, R14, !PT ;  /* 0x0000000e0d0d7248 */ /* 0x000fe40007fe0100 */
[----:B------:R-:W-:-:S07]  /*5d80*/  VIADDMNMX R12, R14, R15, R12, PT ;  /* 0x0000000f0e0c7246 */ /* 0x000fce000380010c */
.L_x_1009:
[----:B------:R-:W-:Y:S01]  /*5d90*/  ISETP.GT.AND P1, PT, R8, -0x1, PT ;  /* 0xffffffff0800780c */ /* 0x000fe20003f24270 */
[----:B------:R-:W0:Y:S01]  /*5da0*/  SHFL.IDX PT, R0, R0, 0x1, 0x1c1f ;  /* 0x003c1f0000007f89 */ /* 0x000e2200000e0000 */
[----:B------:R-:W-:Y:S02]  /*5db0*/  UISETP.NE.AND UP0, UPT, UR53, URZ, UPT ;  /* 0x0000003f3500728c */ /* 0x000fe4000bf05270 */
[C---:B------:R-:W-:Y:S02]  /*5dc0*/  ISETP.GT.AND P3, PT, R13.reuse, 0x8, P1 ;  /* 0x000000080d00780c */ /* 0x040fe40000f64270 */
[C---:B------:R-:W-:Y:S02]  /*5dd0*/  ISETP.GT.AND P6, PT, R13.reuse, RZ, P1 ;  /* 0x000000ff0d00720c */ /* 0x040fe40000fc4270 */
        /* <DEDUP_REMOVED lines=9> */
[--C-:B0-----:R-:W-:Y:S01]  /*5e70*/  IMAD.IADD R10, R10, 0x1, R0.reuse ;  /* 0x000000010a0a7824 */ /* 0x101fe200078e0200 */
[----:B------:R-:W-:Y:S01]  /*5e80*/  ISETP.GT.AND P5, PT, R13, 0x9, P1 ;  /* 0x000000090d00780c */ /* 0x000fe20000fa4270 */
[----:B------:R-:W-:Y:S01]  /*5e90*/  IMAD.IADD R11, R11, 0x1, R0 ;  /* 0x000000010b0b7824 */ /* 0x000fe200078e0200 */
        /* <DEDUP_REMOVED lines=17> */
[C---:B------:R-:W-:Y:S02]  /*5fb0*/  ISETP.GT.AND P2, PT, R13.reuse, 0x29, P1 ;  /* 0x000000290d00780c */ /* 0x040fe40000f44270 */
        /* <DEDUP_REMOVED lines=62> */
[----:B------:R-:W-:Y:S02]  /*63a0*/  ISETP.LT.OR P2, PT, R12, 0x7a, P2 ;  /* 0x0000007a0c00780c */ /* 0x000fe40001741670 */
[----:B------:R-:W-:-:S02]  /*63b0*/  FSEL R80, R80, -INF , !P5 ;  /* 0xff80000050507808 */ /* 0x000fc40006800000 */
[----:B------:R-:W-:Y:S02]  /*63c0*/  FSEL R81, R81, -INF , !P4 ;  /* 0xff80000051517808 */ /* 0x000fe40006000000 */
[----:B------:R-:W-:Y:S02]  /*63d0*/  FSEL R84, R84, -INF , !P6 ;  /* 0xff80000054547808 */ /* 0x000fe40007000000 */
[----:B------:R-:W-:Y:S01]  /*63e0*/  FSEL R85, R85, -INF , !P2 ;  /* 0xff80000055557808 */ /* 0x000fe20005000000 */
        /* <DEDUP_REMOVED lines=14> */
.L_x_1015:
[----:B------:R-:W-:-:S05]  /*64d0*/  IMAD.U32 R12, RZ, RZ, UR22 ;  /* 0x00000016ff0c7e24 */ /* 0x000fca000f8e00ff */
[----:B------:R-:W-:-:S13]  /*64e0*/  ISETP.NE.AND P2, PT, R12, 0x1, PT ;  /* 0x000000010c00780c */ /* 0x000fda0003f45270 */
[----:B------:R-:W0:Y:S02]  /*64f0*/  @P2 LDC.64 R4, c[0x0][0x9e8] ;  /* 0x00027a00ff042b82 */ /* 0x000e240000000a00 */
[----:B0-----:R-:W-:-:S05]  /*6500*/  @P2 IMAD.HI.U32 R4, R0, R4, RZ ;  /* 0x0000000400042227 */ /* 0x001fca00078e00ff */
[----:B------:R-:W-:-:S07]  /*6510*/  @P2 SHF.R.U32.HI R0, RZ, R5, R4 ;  /* 0x00000005ff002219 */ /* 0x000fce0000011604 */
.L_x_1016:
[----:B------:R-:W-:Y:S05]  /*6520*/  BSYNC B0 ;  /* 0x0000000000007941 */ /* 0x000fea0003800000 */
.L_x_1014:
[----:B------:R-:W-:-:S04]  /*6530*/  IMAD R0, R0, R12, -R9 ;  /* 0x0000000c00007224 */ /* 0x000fc800078e0a09 */
[----:B------:R-:W-:-:S05]  /*6540*/  IMAD.IADD R0, R0, 0x1, -R17 ;  /* 0x0000000100007824 */ /* 0x000fca00078e0a11 */
[----:B------:R-:W-:Y:S02]  /*6550*/  VIMNMX R11, R11, R0, !PT ;  /* 0x000000000b0b7248 */ /* 0x000fe40007fe0100 */
[----:B------:R-:W-:-:S07]  /*6560*/  VIADDMNMX R10, R0, R12, R10, PT ;  /* 0x0000000c000a7246 */ /* 0x000fce000380010a */
.L_x_1013:
[----:B------:R-:W-:Y:S02]  /*6570*/  FMNMX.FTZ R0, R24, R6, !PT ;  /* 0x0000000618007209 */ /* 0x000fe40007810000 */
[----:B------:R-:W-:Y:S02]  /*6580*/  LOP3.LUT R16, R16, 0xf7ffffff, RZ, 0xc0, !PT ;  /* 0xf7ffffff10107812 */ /* 0x000fe400078ec0ff */
[----:B------:R-:W-:Y:S02]  /*6590*/  FMNMX.FTZ R5, R25, R0, !PT ;  /* 0x0000000019057209 */ /* 0x000fe40007810000 */
[----:B------:R-:W-:Y:S02]  /*65a0*/  @P0 LOP3.LUT R16, R16, 0x8000000, RZ, 0xfc, !PT ;  /* 0x0800000010100812 */ /* 0x000fe400078efcff */
[----:B------:R-:W-:Y:S02]  /*65b0*/  FMNMX.FTZ R0, R28, R5, !PT ;  /* 0x000000051c007209 */ /* 0x000fe40007810000 */
[----:B------:R-:W-:-:S02]  /*65c0*/  ISETP.GT.AND P0, PT, R11, 0x59, P1 ;  /* 0x000000590b00780c */ /* 0x000fc40000f04270 */
[----:B------:R-:W-:Y:S02]  /*65d0*/  FMNMX.FTZ R5, R29, R0, !PT ;  /* 0x000000001d057209 */ /* 0x000fe40007810000 */
[C---:B------:R-:W-:Y:S02]  /*65e0*/  ISETP.GT.AND P4, PT, R11.reuse, 0x1, P1 ;  /* 0x000000010b00780c */ /* 0x040fe40000f84270 */
[----:B------:R-:W-:Y:S02]  /*65f0*/  FMNMX.FTZ R0, R32, R5, !PT ;  /* 0x0000000520007209 */ /* 0x000fe40007810000 */
[----:B------:R-:W-:Y:S02]  /*6600*/  ISETP.GT.AND P5, PT, R11, 0x8, P1 ;  /* 0x000000080b00780c */ /* 0x000fe40000fa4270 */
[----:B------:R-:W-:Y:S02]  /*6610*/  FMNMX.FTZ R5, R33, R0, !PT ;  /* 0x0000000021057209 */ /* 0x000fe40007810000 */
[----:B------:R-:W-:-:S02]  /*6620*/  LOP3.LUT R16, R16, 0xbfffffff, RZ, 0xc0, !PT ;  /* 0xbfffffff10107812 */ /* 0x000fc400078ec0ff */
[----:B------:R-:W-:Y:S02]  /*6630*/  FMNMX.FTZ R0, R36, R5, !PT ;  /* 0x0000000524007209 */ /* 0x000fe40007810000 */
[C---:B------:R-:W-:Y:S02]  /*6640*/  ISETP.LT.OR P4, PT, R10.reuse, 0x2, P4 ;  /* 0x000000020a00780c */ /* 0x040fe40002781670 */
[----:B------:R-:W-:Y:S02]  /*6650*/  FMNMX.FTZ R5, R37, R0, !PT ;  /* 0x0000000025057209 */ /* 0x000fe40007810000 */
[----:B------:R-:W-:Y:S02]  /*6660*/  ISETP.LT.OR P5, PT, R10, 0x9, P5 ;  /* 0x000000090a00780c */ /* 0x000fe40002fa1670 */
[----:B------:R-:W-:Y:S02]  /*6670*/  FMNMX.FTZ R0, R40, R5, !PT ;  /* 0x0000000528007209 */ /* 0x000fe40007810000 */
[----:B------:R-:W-:-:S02]  /*6680*/  @P0 LOP3.LUT R16, R16, 0x40000000, RZ, 0xfc, !PT ;  /* 0x4000000010100812 */ /* 0x000fc400078efcff */
[----:B------:R-:W-:Y:S02]  /*6690*/  FMNMX.FTZ R5, R41, R0, !PT ;  /* 0x0000000029057209 */ /* 0x000fe40007810000 */
[----:B------:R-:W-:Y:S02]  /*66a0*/  ISETP.GT.AND P0, PT, R11, 0x71, P1 ;  /* 0x000000710b00780c */ /* 0x000fe40000f04270 */
[----:B------:R-:W-:Y:S02]  /*66b0*/  FMNMX.FTZ R0, R44, R5, !PT ;  /* 0x000000052c007209 */ /* 0x000fe40007810000 */
[----:B------:R-:W-:Y:S02]  /*66c0*/  FSEL R27, R27, -INF , !P4 ;  /* 0xff8000001b1b7808 */ /* 0x000fe40006000000 */
[----:B------:R-:W-:Y:S02]  /*66d0*/  FMNMX.FTZ R5, R45, R0, !PT ;  /* 0x000000002d057209 */ /* 0x000fe40007810000 */
[----:B------:R-:W-:-:S02]  /*66e0*/  FSEL R30, R30, -INF , !P5 ;  /* 0xff8000001e1e7808 */ /* 0x000fc40006800000 */
[----:B------:R-:W-:Y:S02]  /*66f0*/  FMNMX.FTZ R0, R48, R5, !PT ;  /* 0x0000000530007209 */ /* 0x000fe40007810000 */
[----:B------:R-:W-:Y:S02]  /*6700*/  ISETP.GT.AND P6, PT, R11, 0x9, P1 ;  /* 0x000000090b00780c */ /* 0x000fe40000fc4270 */
[----:B------:R-:W-:Y:S02]  /*6710*/  FMNMX.FTZ R5, R49, R0, !PT ;  /* 0x0000000031057209 */ /* 0x000fe40007810000 */
[C---:B------:R-:W-:Y:S02]  /*6720*/  ISETP.GT.AND P2, PT, R11.reuse, 0x10, P1 ;  /* 0x000000100b00780c */ /* 0x040fe40000f44270 */
[----:B------:R-:W-:Y:S02]  /*6730*/  FMNMX.FTZ R0, R52, R5, !PT ;  /* 0x0000000534007209 */ /* 0x000fe40007810000 */
[----:B------:R-:W-:-:S02]  /*6740*/  ISETP.GT.AND P3, PT, R11, 0x11, P1 ;  /* 0x000000110b00780c */ /* 0x000fc40000f64270 */
[----:B------:R-:W-:Y:S02]  /*6750*/  FMNMX.FTZ R5, R53, R0, !PT ;  /* 0x0000000035057209 */ /* 0x000fe40007810000 */
[C---:B------:R-:W-:Y:S02]  /*6760*/  ISETP.GT.AND P4, PT, R11.reuse, 0x18, P1 ;  /* 0x000000180b00780c */ /* 0x040fe40000f84270 */
[----:B------:R-:W-:Y:S02]  /*6770*/  FMNMX.FTZ R0, R56, R5, !PT ;  /* 0x0000000538007209 */ /* 0x000fe40007810000 */
[----:B------:R-:W-:Y:S02]  /*6780*/  ISETP.GT.AND P5, PT, R11, 0x19, P1 ;  /* 0x000000190b00780c */ /* 0x000fe40000fa4270 */
[----:B------:R-:W-:Y:S02]  /*6790*/  FMNMX.FTZ R5, R57, R0, !PT ;  /* 0x0000000039057209 */ /* 0x000fe40007810000 */
[----:B------:R-:W-:-:S02]  /*67a0*/  ISETP.LT.OR P6, PT, R10, 0xa, P6 ;  /* 0x0000000a0a00780c */ /* 0x000fc400037c1670 */
[----:B------:R-:W-:Y:S02]  /*67b0*/  FMNMX.FTZ R0, R60, R5, !PT ;  /* 0x000000053c007209 */ /* 0x000fe40007810000 */
[C---:B------:R-:W-:Y:S02]  /*67c0*/  ISETP.LT.OR P2, PT, R10.reuse, 0x11, P2 ;  /* 0x000000110a00780c */ /* 0x040fe40001741670 */
[----:B------:R-:W-:Y:S02]  /*67d0*/  FMNMX.FTZ R5, R61, R0, !PT ;  /* 0x000000003d057209 */ /* 0x000fe40007810000 */
[----:B------:R-:W-:Y:S02]  /*67e0*/  ISETP.LT.OR P3, PT, R10, 0x12, P3 ;  /* 0x000000120a00780c */ /* 0x000fe40001f61670 */
[----:B------:R-:W-:Y:S02]  /*67f0*/  FMNMX.FTZ R0, R64, R5, !PT ;  /* 0x0000000540007209 */ /* 0x000fe40007810000 */
[----:B------:R-:W-:-:S02]  /*6800*/  ISETP.LT.OR P4, PT, R10, 0x19, P4 ;  /* 0x000000190a00780c */ /* 0x000fc40002781670 */
[----:B------:R-:W-:Y:S02]  /*6810*/  FMNMX.FTZ R5, R65, R0, !PT ;  /* 0x0000000041057209 */ /* 0x000fe40007810000 */
[----:B------:R-:W-:Y:S02]  /*6820*/  ISETP.LT.OR P5, PT, R10, 0x1a, P5 ;  /* 0x0000001a0a00780c */ /* 0x000fe40002fa1670 */
[----:B------:R-:W-:Y:S02]  /*6830*/  FMNMX.FTZ R0, R68, R5, !PT ;  /* 0x0000000544007209 */ /* 0x000fe40007810000 */
[----:B------:R-:W-:Y:S02]  /*6840*/  LOP3.LUT R16, R16, 0xfffffffd, RZ, 0xc0, !PT ;  /* 0xfffffffd10107812 */ /* 0x000fe400078ec0ff */
[----:B------:R-:W-:Y:S02]  /*6850*/  FMNMX.FTZ R5, R69, R0, !PT ;  /* 0x0000000045057209 */ /* 0x000fe40007810000 */
[----:B------:R-:W-:-:S02]  /*6860*/  FSEL R31, R31, -INF , !P6 ;  /* 0xff8000001f1f7808 */ /* 0x000fc40007000000 */
        /* <DEDUP_REMOVED lines=8> */
[C---:B------:R-:W-:Y:S02]  /*68f0*/  ISETP.GT.AND P5, PT, R11.reuse, 0x30, P1 ;  /* 0x000000300b00780c */ /* 0x040fe40000fa4270 */
[----:B------:R-:W-:Y:S02]  /*6900*/  @P0 LOP3.LUT R16, R16, 0x2, RZ, 0xfc, !PT ;  /* 0x0000000210100812 */ /* 0x000fe400078efcff */
[----:B------:R-:W-:Y:S02]  /*6910*/  ISETP.GT.AND P0, PT, R11, 0x78, P1 ;  /* 0x000000780b00780c */ /* 0x000fe40000f04270 */
[----:B------:R-:W-:-:S02]  /*6920*/  FMNMX.FTZ R0, R72, R5, !PT ;  /* 0x0000000548007209 */ /* 0x000fc40007810000 */
[C---:B------:R-:W-:Y:S02]  /*6930*/  ISETP.LT.OR P6, PT, R10.reuse, 0x21, P6 ;  /* 0x000000210a00780c */ /* 0x040fe400037c1670 */
[C---:B------:R-:W-:Y:S02]  /*6940*/  ISETP.LT.OR P2, PT, R10.reuse, 0x22, P2 ;  /* 0x000000220a00780c */ /* 0x040fe40001741670 */
[C---:B------:R-:W-:Y:S02]  /*6950*/  ISETP.LT.OR P3, PT, R10.reuse, 0x29, P3 ;  /* 0x000000290a00780c */ /* 0x040fe40001f61670 */
[C---:B------:R-:W-:Y:S02]  /*6960*/  ISETP.LT.OR P4, PT, R10.reuse, 0x2a, P4 ;  /* 0x0000002a0a00780c */ /* 0x040fe40002781670 */
[----:B------:R-:W-:Y:S02]  /*6970*/  ISETP.LT.OR P5, PT, R10, 0x31, P5 ;  /* 0x000000310a00780c */ /* 0x000fe40002fa1670 */
[----:B------:R-:W-:-:S02]  /*6980*/  FMNMX.FTZ R5, R73, R0, !PT ;  /* 0x0000000049057209 */ /* 0x000fc40007810000 */
[----:B------:R-:W-:Y:S02]  /*6990*/  FSEL R42, R42, -INF , !P6 ;  /* 0xff8000002a2a7808 */ /* 0x000fe40007000000 */
[----:B------:R-:W-:Y:S02]  /*69a0*/  FSEL R43, R43, -INF , !P2 ;  /* 0xff8000002b2b7808 */ /* 0x000fe40005000000 */
[----:B------:R-:W-:Y:S02]  /*69b0*/  FSEL R46, R46, -INF , !P3 ;  /* 0xff8000002e2e7808 */ /* 0x000fe40005800000 */
[----:B------:R-:W-:Y:S02]  /*69c0*/  FSEL R47, R47, -INF , !P4 ;  /* 0xff8000002f2f7808 */ /* 0x000fe40006000000 */
[----:B------:R-:W-:Y:S02]  /*69d0*/  FSEL R50, R50, -INF , !P5 ;  /* 0xff80000032327808 */ /* 0x000fe40006800000 */
[----:B------:R-:W-:-:S02]  /*69e0*/  ISETP.GT.AND P6, PT, R11, 0x31, P1 ;  /* 0x000000310b00780c */ /* 0x000fc40000fc4270 */
[C---:B------:R-:W-:Y:S02]  /*69f0*/  ISETP.GT.AND P2, PT, R11.reuse, 0x38, P1 ;  /* 0x000000380b00780c */ /* 0x040fe40000f44270 */
[C---:B------:R-:W-:Y:S02]  /*6a00*/  ISETP.GT.AND P3, PT, R11.reuse, 0x39, P1 ;  /* 0x000000390b00780c */ /* 0x040fe40000f64270 */
[C---:B------:R-:W-:Y:S02]  /*6a10*/  ISETP.GT.AND P4, PT, R11.reuse, 0x40, P1 ;  /* 0x000000400b00780c */ /* 0x040fe40000f84270 */
[----:B------:R-:W-:Y:S02]  /*6a20*/  ISETP.GT.AND P5, PT, R11, 0x41, P1 ;  /* 0x000000410b00780c */ /* 0x000fe40000fa4270 */
[----:B------:R-:W-:Y:S02]  /*6a30*/  FMNMX.FTZ R0, R76, R5, !PT ;  /* 0x000000054c007209 */ /* 0x000fe40007810000 */
[----:B------:R-:W-:-:S02]  /*6a40*/  LOP3.LUT R16, R16, 0xfffffff7, RZ, 0xc0, !PT ;  /* 0xfffffff710107812 */ /* 0x000fc400078ec0ff */
[C---:B------:R-:W-:Y:S02]  /*6a50*/  ISETP.LT.OR P6, PT, R10.reuse, 0x32, P6 ;  /* 0x000000320a00780c */ /* 0x040fe400037c1670 */
[C---:B------:R-:W-:Y:S02]  /*6a60*/  ISETP.LT.OR P2, PT, R10.reuse, 0x39, P2 ;  /* 0x000000390a00780c */ /* 0x040fe40001741670 */
[C---:B------:R-:W-:Y:S02]  /*6a70*/  ISETP.LT.OR P3, PT, R10.reuse, 0x3a, P3 ;  /* 0x0000003a0a00780c */ /* 0x040fe40001f61670 */
[C---:B------:R-:W-:Y:S02]  /*6a80*/  ISETP.LT.OR P4, PT, R10.reuse, 0x41, P4 ;  /* 0x000000410a00780c */ /* 0x040fe40002781670 */
[----:B------:R-:W-:Y:S02]  /*6a90*/  ISETP.LT.OR P5, PT, R10, 0x42, P5 ;  /* 0x000000420a00780c */ /* 0x000fe40002fa1670 */
[----:B------:R-:W-:-:S02]  /*6aa0*/  FMNMX.FTZ R5, R77, R0, !PT ;  /* 0x000000004d057209 */ /* 0x000fc40007810000 */
[----:B------:R-:W-:Y:S02]  /*6ab0*/  @P0 LOP3.LUT R16, R16, 0x8, RZ, 0xfc, !PT ;  /* 0x0000000810100812 */ /* 0x000fe400078efcff */
[----:B------:R-:W-:Y:S02]  /*6ac0*/  ISETP.GT.AND P0, PT, R11, RZ, P1 ;  /* 0x000000ff0b00720c */ /* 0x000fe40000f04270 */
[----:B------:R-:W-:Y:S02]  /*6ad0*/  FSEL R51, R51, -INF , !P6 ;  /* 0xff80000033337808 */ /* 0x000fe40007000000 */
[----:B------:R-:W-:Y:S02]  /*6ae0*/  FSEL R54, R54, -INF , !P2 ;  /* 0xff80000036367808 */ /* 0x000fe40005000000 */
[----:B------:R-:W-:Y:S02]  /*6af0*/  FSEL R55, R55, -INF , !P3 ;  /* 0xff80000037377808 */ /* 0x000fe40005800000 */
[----:B------:R-:W-:-:S02]  /*6b00*/  FSEL R58, R58, -INF , !P4 ;  /* 0xff8000003a3a7808 */ /* 0x000fc40006000000 */
[----:B------:R-:W-:Y:S02]  /*6b10*/  FSEL R59, R59, -INF , !P5 ;  /* 0xff8000003b3b7808 */ /* 0x000fe40006800000 */
[C---:B------:R-:W-:Y:S02]  /*6b20*/  ISETP.GT.AND P6, PT, R11.reuse, 0x48, P1 ;  /* 0x000000480b00780c */ /* 0x040fe40000fc4270 */
[C---:B------:R-:W-:Y:S02]  /*6b30*/  ISETP.GT.AND P2, PT, R11.reuse, 0x49, P1 ;  /* 0x000000490b00780c */ /* 0x040fe40000f44270 */
[C---:B------:R-:W-:Y:S02]  /*6b40*/  ISETP.GT.AND P3, PT, R11.reuse, 0x50, P1 ;  /* 0x000000500b00780c */ /* 0x040fe40000f64270 */
[C---:B------:R-:W-:Y:S02]  /*6b50*/  ISETP.GT.AND P4, PT, R11.reuse, 0x51, P1 ;  /* 0x000000510b00780c */ /* 0x040fe40000f84270 */
[----:B------:R-:W-:-:S02]  /*6b60*/  ISETP.GT.AND P5, PT, R11, 0x58, P1 ;  /* 0x000000580b00780c */ /* 0x000fc40000fa4270 */
[----:B------:R-:W-:Y:S02]  /*6b70*/  FMNMX.FTZ R0, R80, R5, !PT ;  /* 0x0000000550007209 */ /* 0x000fe40007810000 */
[C---:B------:R-:W-:Y:S02]  /*6b80*/  ISETP.LT.OR P6, PT, R10.reuse, 0x49, P6 ;  /* 0x000000490a00780c */ /* 0x040fe400037c1670 */
[C---:B------:R-:W-:Y:S02]  /*6b90*/  ISETP.LT.OR P2, PT, R10.reuse, 0x4a, P2 ;  /* 0x0000004a0a00780c */ /* 0x040fe40001741670 */
[C---:B------:R-:W-:Y:S02]  /*6ba0*/  ISETP.LT.OR P3, PT, R10.reuse, 0x51, P3 ;  /* 0x000000510a00780c */ /* 0x040fe40001f61670 */
[C---:B------:R-:W-:Y:S02]  /*6bb0*/  ISETP.LT.OR P4, PT, R10.reuse, 0x52, P4 ;  /* 0x000000520a00780c */ /* 0x040fe40002781670 */
[----:B------:R-:W-:-:S02]  /*6bc0*/  ISETP.LT.OR P5, PT, R10, 0x59, P5 ;  /* 0x000000590a00780c */ /* 0x000fc40002fa1670 */
[----:B------:R-:W-:Y:S02]  /*6bd0*/  FMNMX.FTZ R5, R81, R0, !PT ;  /* 0x0000000051057209 */ /* 0x000fe40007810000 */
[----:B------:R-:W-:Y:S02]  /*6be0*/  LOP3.LUT R16, R16, 0xffffff7f, RZ, 0xc0, !PT ;  /* 0xffffff7f10107812 */ /* 0x000fe400078ec0ff */
[----:B------:R-:W-:Y:S02]  /*6bf0*/  FSEL R62, R62, -INF , !P6 ;  /* 0xff8000003e3e7808 */ /* 0x000fe40007000000 */
[----:B------:R-:W-:Y:S02]  /*6c00*/  FSEL R63, R63, -INF , !P2 ;  /* 0xff8000003f3f7808 */ /* 0x000fe40005000000 */
[----:B------:R-:W-:Y:S02]  /*6c10*/  FSEL R66, R66, -INF , !P3 ;  /* 0xff80000042427808 */ /* 0x000fe40005800000 */
[----:B------:R-:W-:-:S02]  /*6c20*/  FSEL R67, R67, -INF , !P4 ;  /* 0xff80000043437808 */ /* 0x000fc40006000000 */
[----:B------:R-:W-:Y:S02]  /*6c30*/  FSEL R70, R70, -INF , !P5 ;  /* 0xff80000046467808 */ /* 0x000fe40006800000 */
[----:B------:R-:W-:Y:S02]  /*6c40*/  FMNMX.FTZ R0, R84, R5, !PT ;  /* 0x0000000554007209 */ /* 0x000fe40007810000 */
[C---:B------:R-:W-:Y:S02]  /*6c50*/  ISETP.GT.AND P2, PT, R11.reuse, 0x60, P1 ;  /* 0x000000600b00780c */ /* 0x040fe40000f44270 */
[C---:B------:R-:W-:Y:S02]  /*6c60*/  ISETP.GT.AND P3, PT, R11.reuse, 0x61, P1 ;  /* 0x000000610b00780c */ /* 0x040fe40000f64270 */
[C---:B------:R-:W-:Y:S02]  /*6c70*/  ISETP.GT.AND P4, PT, R11.reuse, 0x68, P1 ;  /* 0x000000680b00780c */ /* 0x040fe40000f84270 */
[----:B------:R-:W-:-:S02]  /*6c80*/  ISETP.GT.AND P5, PT, R11, 0x69, P1 ;  /* 0x000000690b00780c */ /* 0x000fc40000fa4270 */
[C---:B------:R-:W-:Y:S02]  /*6c90*/  ISETP.GT.AND P6, PT, R11.reuse, 0x70, P1 ;  /* 0x000000700b00780c */ /* 0x040fe40000fc4270 */
[----:B------:R-:W-:Y:S02]  /*6ca0*/  ISETP.GT.AND P1, PT, R11, 0x79, P1 ;  /* 0x000000790b00780c */ /* 0x000fe40000f24270 */
[----:B------:R-:W-:Y:S02]  /*6cb0*/  @P0 LOP3.LUT R16, R16, 0x80, RZ, 0xfc, !PT ;  /* 0x0000008010100812 */ /* 0x000fe400078efcff */
[----:B------:R-:W-:Y:S02]  /*6cc0*/  FMNMX.FTZ R0, R85, R0, !PT ;  /* 0x0000000055007209 */ /* 0x000fe40007810000 */
[C---:B------:R-:W-:Y:S02]  /*6cd0*/  LOP3.LUT P0, RZ, R16.reuse, 0x40000000, RZ, 0xc0, !PT ;  /* 0x4000000010ff7812 */ /* 0x040fe4000780c0ff */
[----:B------:R-:W-:Y:S01]  /*6ce0*/  LOP3.LUT R16, R16, 0xffffffdf, RZ, 0xc0, !PT ;  /* 0xffffffdf10107812 */ /* 0x000fe200078ec0ff */
[----:B------:R-:W0:Y:S01]  /*6cf0*/  SHFL.BFLY PT, R4, R0, 0x2, 0x1f ;  /* 0x0c401f0000047f89 */ /* 0x000e2200000e0000 */
[----:B------:R-:W-:-:S02]  /*6d00*/  ISETP.LT.OR P0, PT, R10, 0x5a, P0 ;  /* 0x0000005a0a00780c */ /* 0x000fc40000701670 */
[----:B------:R-:W-:Y:S02]  /*6d10*/  ISETP.LT.OR P6, PT, R10, 0x71, P6 ;  /* 0x000000710a00780c */ /* 0x000fe400037c1670 */
[----:B------:R-:W-:-:S04]  /*6d20*/  @P1 LOP3.LUT R16, R16, 0x20, RZ, 0xfc, !PT ;  /* 0x0000002010101812 */ /* 0x000fc800078efcff */
[C---:B------:R-:W-:Y:S02]  /*6d30*/  LOP3.LUT P1, RZ, R16.reuse, 0x2, RZ, 0xc0, !PT ;  /* 0x0000000210ff7812 */ /* 0x040fe4000782c0ff */
[----:B------:R-:W-:Y:S02]  /*6d40*/  LOP3.LUT R16, R16, 0xfffffeff, RZ, 0xc0, !PT ;  /* 0xfffffeff10107812 */ /* 0x000fe400078ec0ff */
[----:B------:R-:W-:Y:S02]  /*6d50*/  ISETP.LT.OR P1, PT, R10, 0x72, P1 ;  /* 0x000000720a00780c */ /* 0x000fe40000f21670 */
[----:B------:R-:W-:Y:S02]  /*6d60*/  @P0 LOP3.LUT R16, R16, 0x100, RZ, 0xfc, !PT ;  /* 0x0000010010100812 */ /* 0x000fe400078efcff */
[----:B------:R-:W-:Y:S02]  /*6d70*/  ISETP.LT.OR P0, PT, R10, 0x61, P2 ;  /* 0x000000610a00780c */ /* 0x000fe40001701670 */
[----:B------:R-:W-:-:S02]  /*6d80*/  LOP3.LUT P2, RZ, R16, 0x8, RZ, 0xc0, !PT ;  /* 0x0000000810ff7812 */ /* 0x000fc4000784c0ff */
[----:B------:R-:W-:Y:S02]  /*6d90*/  LOP3.LUT R16, R16, 0xffffffbf, RZ, 0xc0, !PT ;  /* 0xffffffbf10107812 */ /* 0x000fe400078ec0ff */
[----:B------:R-:W-:Y:S02]  /*6da0*/  ISETP.LT.OR P2, PT, R10, 0x79, P2 ;  /* 0x000000790a00780c */ /* 0x000fe40001741670 */
[----:B0-----:R-:W-:Y:S02]  /*6db0*/  FMNMX.FTZ R0, R0, R4, !PT ;  /* 0x0000000400007209 */ /* 0x001fe40007810000 */
[----:B------:R-:W-:Y:S02]  /*6dc0*/  FSEL R83, R83, -INF , !P1 ;  /* 0xff80000053537808 */ /* 0x000fe40004800000 */
[----:B------:R-:W-:Y:S01]  /*6dd0*/  FSEL R86, R86, -INF , !P2 ;  /* 0xff80000056567808 */ /* 0x000fe20005000000 */
[----:B------:R-:W0:Y:S01]  /*6de0*/  SHFL.BFLY PT, R4, R0, 0x1, 0x1f ;  /* 0x0c201f0000047f89 */ /* 0x000e2200000e0000 */
[----:B------:R-:W-:-:S02]  /*6df0*/  @P0 LOP3.LUT R16, R16, 0x40, RZ, 0xfc, !PT ;  /* 0x0000004010100812 */ /* 0x000fc400078efcff */
[----:B------:R-:W-:Y:S02]  /*6e00*/  ISETP.LT.OR P0, PT, R10, 0x62, P3 ;  /* 0x000000620a00780c */ /* 0x000fe40001f01670 */
[C---:B------:R-:W-:Y:S02]  /*6e10*/  LOP3.LUT P3, RZ, R16.reuse, 0x80, RZ, 0xc0, !PT ;  /* 0x0000008010ff7812 */ /* 0x040fe4000786c0ff */
[----:B------:R-:W-:Y:S02]  /*6e20*/  LOP3.LUT R16, R16, 0xffffffef, RZ, 0xc0, !PT ;  /* 0xffffffef10107812 */ /* 0x000fe400078ec0ff */
[----:B------:R-:W-:-:S04]  /*6e30*/  ISETP.LT.OR P3, PT, R10, 0x1, P3 ;  /* 0x000000010a00780c */ /* 0x000fc80001f61670 */
[----:B------:R-:W-:-:S03]  /*6e40*/  FSEL R26, R26, -INF , !P3 ;  /* 0xff8000001a1a7808 */ /* 0x000fc60005800000 */
[----:B------:R-:W-:Y:S02]  /*6e50*/  @P0 LOP3.LUT R16, R16, 0x10, RZ, 0xfc, !PT ;  /* 0x0000001010100812 */ /* 0x000fe400078efcff */
[----:B------:R-:W-:Y:S02]  /*6e60*/  ISETP.LT.OR P0, PT, R10, 0x69, P4 ;  /* 0x000000690a00780c */ /* 0x000fe40002701670 */
[C---:B------:R-:W-:Y:S02]  /*6e70*/  LOP3.LUT P4, RZ, R16.reuse, 0x20, RZ, 0xc0, !PT ;  /* 0x0000002010ff7812 */ /* 0x040fe4000788c0ff */
[----:B------:R-:W-:Y:S02]  /*6e80*/  LOP3.LUT R16, R16, 0xfffffffb, RZ, 0xc0, !PT ;  /* 0xfffffffb10107812 */ /* 0x000fe400078ec0ff */
[----:B0-----:R-:W-:Y:S01]  /*6e90*/  FMNMX.FTZ R0, R0, R4, !PT ;  /* 0x0000000400007209 */ /* 0x001fe20007810000 */
[----:B------:R-:W-:Y:S01]  /*6ea0*/  IMAD.U32 R4, RZ, RZ, UR41 ;  /* 0x00000029ff047e24 */ /* 0x000fe2000f8e00ff */
[----:B------:R-:W-:-:S03]  /*6eb0*/  ISETP.LT.OR P4, PT, R10, 0x7a, P4 ;  /* 0x0000007a0a00780c */ /* 0x000fc60002781670 */
[----:B------:R-:W-:Y:S01]  /*6ec0*/  FFMA.FTZ R4, R0, R4, -8 ;  /* 0xc100000000047423 */ /* 0x000fe20000010004 */
[----:B------:R-:W-:Y:S02]  /*6ed0*/  FSEL R87, R87, -INF , !P4 ;  /* 0xff80000057577808 */ /* 0x000fe40006000000 */
[----:B------:R-:W-:Y:S02]  /*6ee0*/  @P0 LOP3.LUT R16, R16, 0x4, RZ, 0xfc, !PT ;  /* 0x0000000410100812 */ /* 0x000fe400078efcff */
[----:B------:R-:W-:Y:S02]  /*6ef0*/  ISETP.LT.OR P0, PT, R10, 0x6a, P5 ;  /* 0x0000006a0a00780c */ /* 0x000fe40002f01670 */
[----:B------:R-:W-:Y:S02]  /*6f00*/  FSETP.NEU.FTZ.AND P5, PT, R0, -INF , PT ;  /* 0xff8000000000780b */ /* 0x000fe40003fbd000 */
[----:B------:R-:W-:Y:S02]  /*6f10*/  LOP3.LUT R16, R16, 0xefffffff, RZ, 0xc0, !PT ;  /* 0xefffffff10107812 */ /* 0x000fe400078ec0ff */
[----:B------:R-:W-:-:S02]  /*6f20*/  FSEL R4, R4, RZ, P5 ;  /* 0x000000ff04047208 */ /* 0x000fc40002800000 */
[----:B------:R-:W-:-:S03]  /*6f30*/  FSEL R5, R0, RZ, P5 ;  /* 0x000000ff00057208 */ /* 0x000fc60002800000 */
        /* <DEDUP_REMOVED lines=32> */
[----:B------:R-:W-:Y:S01]  /*7140*/  FMNMX.FTZ R4, R26, R7, !PT ;  /* 0x000000071a047209 */ /* 0x000fe20007810000 */
[----:B------:R-:W-:-:S01]  /*7150*/  FADD.FTZ R5, -R5, R6 ;  /* 0x0000000605057221 */ /* 0x000fc20000010100 */
[----:B------:R-:W-:Y:S01]  /*7160*/  @P0 LOP3.LUT R16, R16, 0x10000000, RZ, 0xfc, !PT ;  /* 0x1000000010100812 */ /* 0x000fe200078efcff */
[----:B------:R-:W-:Y:S01]  /*7170*/  MUFU.EX2 R24, R24 ;  /* 0x0000001800187308 */ /* 0x000fe20000000800 */
[----:B------:R-:W-:Y:S01]  /*7180*/  FMNMX.FTZ R4, R27, R4, !PT ;  /* 0x000000041b047209 */ /* 0x000fe20007810000 */
[----:B------:R-:W-:Y:S01]  /*7190*/  FMUL.FTZ R5, R5, UR41 ;  /* 0x0000002905057c20 */ /* 0x000fe20008410000 */
[----:B------:R-:W-:-:S02]  /*71a0*/  LOP3.LUT R16, R16, 0xdfffffff, RZ, 0xc0, !PT ;  /* 0xdfffffff10107812 */ /* 0x000fc400078ec0ff */
[----:B------:R-:W-:Y:S02]  /*71b0*/  FMNMX.FTZ R4, R30, R4, !PT ;  /* 0x000000041e047209 */ /* 0x000fe40007810000 */
[----:B------:R-:W-:Y:S01]  /*71c0*/  @P6 LOP3.LUT R16, R16, 0x20000000, RZ, 0xfc, !PT ;  /* 0x2000000010106812 */ /* 0x000fe200078efcff */
[----:B------:R-:W0:Y:S01]  /*71d0*/  MUFU.EX2 R5, R5 ;  /* 0x0000000500057308 */ /* 0x000e220000000800 */
[----:B------:R-:W-:Y:S02]  /*71e0*/  FMNMX.FTZ R4, R31, R4, !PT ;  /* 0x000000041f047209 */ /* 0x000fe40007810000 */
[----:B------:R-:W-:Y:S02]  /*71f0*/  LOP3.LUT P6, RZ, R16, 0x100, RZ, 0xc0, !PT ;  /* 0x0000010010ff7812 */ /* 0x000fe400078cc0ff */
[----:B------:R-:W-:Y:S02]  /*7200*/  FMNMX.FTZ R4, R34, R4, !PT ;  /* 0x0000000422047209 */ /* 0x000fe40007810000 */
[----:B------:R-:W-:Y:S01]  /*7210*/  LOP3.LUT P0, RZ, R16, 0x40, RZ, 0xc0, !PT ;  /* 0x0000004010ff7812 */ /* 0x000fe2000780c0ff */
[----:B------:R-:W1:Y:S01]  /*7220*/  MUFU.EX2 R25, R25 ;  /* 0x0000001900197308 */ /* 0x000e620000000800 */
[----:B------:R-:W-:-:S02]  /*7230*/  FMNMX.FTZ R4, R35, R4, !PT ;  /* 0x0000000423047209 */ /* 0x000fc40007810000 */
[----:B------:R-:W-:Y:S02]  /*7240*/  FSEL R71, R71, -INF , !P6 ;  /* 0xff80000047477808 */ /* 0x000fe40007000000 */
[----:B------:R-:W-:Y:S02]  /*7250*/  FMNMX.FTZ R4, R38, R4, !PT ;  /* 0x0000000426047209 */ /* 0x000fe40007810000 */
[----:B------:R-:W-:Y:S01]  /*7260*/  LOP3.LUT P5, RZ, R16, 0x10, RZ, 0xc0, !PT ;  /* 0x0000001010ff7812 */ /* 0x000fe200078ac0ff */
[----:B------:R-:W-:Y:S01]  /*7270*/  MUFU.EX2 R28, R28 ;  /* 0x0000001c001c7308 */ /* 0x000fe20000000800 */
[----:B------:R-:W-:Y:S01]  /*7280*/  FMNMX.FTZ R4, R39, R4, !PT ;  /* 0x0000000427047209 */ /* 0x000fe20007810000 */
[----:B0-----:R-:W-:Y:S01]  /*7290*/  FFMA.FTZ R3, R5, R3, R24 ;  /* 0x0000000305037223 */ /* 0x001fe20000010018 */
[----:B------:R-:W-:Y:S02]  /*72a0*/  FSEL R74, R74, -INF , !P0 ;  /* 0xff8000004a4a7808 */ /* 0x000fe40004000000 */
[----:B------:R-:W-:-:S02]  /*72b0*/  FMNMX.FTZ R4, R42, R4, !PT ;  /* 0x000000042a047209 */ /* 0x000fc40007810000 */
[----:B------:R-:W-:Y:S01]  /*72c0*/  FSEL R75, R75, -INF , !P5 ;  /* 0xff8000004b4b7808 */ /* 0x000fe20006800000 */
[----:B------:R-:W-:Y:S01]  /*72d0*/  MUFU.EX2 R29, R29 ;  /* 0x0000001d001d7308 */ /* 0x000fe20000000800 */
[----:B------:R-:W-:Y:S01]  /*72e0*/  FMNMX.FTZ R4, R43, R4, !PT ;  /* 0x000000042b047209 */ /* 0x000fe20007810000 */
[----:B-1----:R-:W-:Y:S01]  /*72f0*/  FADD.FTZ R3, R25, R3 ;  /* 0x0000000319037221 */ /* 0x002fe20000010000 */
[----:B------:R-:W-:Y:S02]  /*7300*/  LOP3.LUT P5, RZ, R16, 0x4, RZ, 0xc0, !PT ;  /* 0x0000000410ff7812 */ /* 0x000fe400078ac0ff */
[----:B------:R-:W-:Y:S02]  /*7310*/  FMNMX.FTZ R4, R46, R4, !PT ;  /* 0x000000042e047209 */ /* 0x000fe40007810000 */
[----:B------:R-:W-:Y:S01]  /*7320*/  LOP3.LUT P0, RZ, R16, 0x10000000, RZ, 0xc0, !PT ;  /* 0x1000000010ff7812 */ /* 0x000fe2000780c0ff */
[----:B------:R-:W-:Y:S01]  /*7330*/  MUFU.EX2 R32, R32 ;  /* 0x0000002000207308 */ /* 0x000fe20000000800 */
[----:B------:R-:W-:-:S02]  /*7340*/  FMNMX.FTZ R4, R47, R4, !PT ;  /* 0x000000042f047209 */ /* 0x000fc40007810000 */
[----:B------:R-:W-:Y:S02]  /*7350*/  FSEL R78, R78, -INF , !P5 ;  /* 0xff8000004e4e7808 */ /* 0x000fe40006800000 */
[----:B------:R-:W-:Y:S02]  /*7360*/  FMNMX.FTZ R4, R50, R4, !PT ;  /* 0x0000000432047209 */ /* 0x000fe40007810000 */
[----:B------:R-:W-:Y:S01]  /*7370*/  LOP3.LUT P6, RZ, R16, 0x20000000, RZ, 0xc0, !PT ;  /* 0x2000000010ff7812 */ /* 0x000fe200078cc0ff */
[----:B------:R-:W-:Y:S01]  /*7380*/  MUFU.EX2 R33, R33 ;  /* 0x0000002100217308 */ /* 0x000fe20000000800 */
[----:B------:R-:W-:Y:S02]  /*7390*/  FMNMX.FTZ R4, R51, R4, !PT ;  /* 0x0000000433047209 */ /* 0x000fe40007810000 */
[----:B------:R-:W-:Y:S02]  /*73a0*/  FSEL R79, R79, -INF , !P0 ;  /* 0xff8000004f4f7808 */ /* 0x000fe40004000000 */
[----:B------:R-:W-:-:S02]  /*73b0*/  FMNMX.FTZ R4, R54, R4, !PT ;  /* 0x0000000436047209 */ /* 0x000fc40007810000 */
[----:B------:R-:W-:Y:S01]  /*73c0*/  FSEL R82, R82, -INF , !P6 ;  /* 0xff80000052527808 */ /* 0x000fe20007000000 */
[----:B------:R-:W-:Y:S01]  /*73d0*/  MUFU.EX2 R36, R36 ;  /* 0x0000002400247308 */ /* 0x000fe20000000800 */
[----:B------:R-:W-:Y:S02]  /*73e0*/  FMNMX.FTZ R4, R55, R4, !PT ;  /* 0x0000000437047209 */ /* 0x000fe40007810000 */
[----:B------:R-:W-:Y:S02]  /*73f0*/  LOP3.LUT P0, RZ, R16, 0x8000000, RZ, 0xc0, !PT ;  /* 0x0800000010ff7812 */ /* 0x000fe4000780c0ff */
[----:B------:R-:W-:-:S03]  /*7400*/  FMNMX.FTZ R4, R58, R4, !PT ;  /* 0x000000043a047209 */ /* 0x000fc60007810000 */
        /* <DEDUP_REMOVED lines=22> */
[----:B------:R-:W-:-:S05]  /*7570*/  FMNMX.FTZ R4, R87, R4, !PT ;  /* 0x0000000457047209 */ /* 0x000fca0007810000 */
[----:B------:R-:W0:Y:S02]  /*7580*/  SHFL.BFLY PT, R6, R4, 0x2, 0x1f ;  /* 0x0c401f0004067f89 */ /* 0x000e2400000e0000 */
        /* <DEDUP_REMOVED lines=9> */
[----:B0-----:R-:W-:-:S04]  /*7620*/  FMNMX.FTZ R4, R4, R6, !PT ;  /* 0x0000000604047209 */ /* 0x001fc80007810000 */
[----:B------:R-:W-:-:S03]  /*7630*/  FSETP.NEU.FTZ.AND P1, PT, R4, -INF , PT ;  /* 0xff8000000400780b */ /* 0x000fc60003f3d000 */
[----:B------:R-:W-:Y:S01]  /*7640*/  MUFU.EX2 R68, R68 ;  /* 0x0000004400447308 */ /* 0x000fe20000000800 */
[----:B------:R-:W-:-:S05]  /*7650*/  FSEL R6, R4, RZ, P1 ;  /* 0x000000ff04067208 */ /* 0x000fca0000800000 */
[----:B------:R-:W-:Y:S01]  /*7660*/  FADD.FTZ R6, -R6, R7 ;  /* 0x0000000706067221 */ /* 0x000fe20000010100 */
[----:B------:R-:W-:Y:S01]  /*7670*/  IMAD.U32 R7, RZ, RZ, UR41 ;  /* 0x00000029ff077e24 */ /* 0x000fe2000f8e00ff */
[----:B------:R-:W-:Y:S02]  /*7680*/  MUFU.EX2 R69, R69 ;  /* 0x0000004500457308 */ /* 0x000fe40000000800 */
[----:B------:R-:W-:Y:S01]  /*7690*/  FMUL.FTZ R6, R6, UR41 ;  /* 0x0000002906067c20 */ /* 0x000fe20008410000 */
[----:B------:R-:W-:-:S05]  /*76a0*/  FFMA.FTZ R7, R4, R7, -8 ;  /* 0xc100000004077423 */ /* 0x000fca0000010007 */
[----:B------:R-:W-:Y:S01]  /*76b0*/  FSEL R7, R7, RZ, P1 ;  /* 0x000000ff07077208 */ /* 0x000fe20000800000 */
[----:B------:R-:W-:Y:S04]  /*76c0*/  MUFU.EX2 R6, R6 ;  /* 0x0000000600067308 */ /* 0x000fe80000000800 */
[----:B------:R-:W-:-:S01]  /*76d0*/  FFMA.FTZ R26, R26, UR41, -R7 ;  /* 0x000000291a1a7c23 */ /* 0x000fc20008010807 */
[--C-:B------:R-:W-:Y:S01]  /*76e0*/  FFMA.FTZ R27, R27, UR41, -R7.reuse ;  /* 0x000000291b1b7c23 */ /* 0x100fe20008010807 */
[----:B------:R-:W-:-:S01]  /*76f0*/  FFMA.FTZ R30, R30, UR41, -R7 ;  /* 0x000000291e1e7c23 */ /* 0x000fc20008010807 */
[--C-:B------:R-:W-:Y:S01]  /*7700*/  FFMA.FTZ R31, R31, UR41, -R7.reuse ;  /* 0x000000291f1f7c23 */ /* 0x100fe20008010807 */
[----:B------:R-:W-:-:S01]  /*7710*/  FFMA.FTZ R34, R34, UR41, -R7 ;  /* 0x0000002922227c23 */ /* 0x000fc20008010807 */
[--C-:B------:R-:W-:Y:S01]  /*7720*/  FFMA.FTZ R35, R35, UR41, -R7.reuse ;  /* 0x0000002923237c23 */ /* 0x100fe20008010807 */
[----:B------:R-:W0:Y:S01]  /*7730*/  MUFU.EX2 R26, R26 ;  /* 0x0000001a001a7308 */ /* 0x000e220000000800 */
        /* <DEDUP_REMOVED lines=32> */
[----:B--2---:R-:W-:-:S01]  /*7940*/  FADD.FTZ R3, R30, R9 ;  /* 0x000000091e037221 */ /* 0x004fc20000010000 */
[----:B------:R-:W-:Y:S01]  /*7950*/  FADD.FTZ R2, R32, R2 ;  /* 0x0000000220027221 */ /* 0x000fe20000010000 */
[----:B------:R-:W-:-:S01]  /*7960*/  FFMA.FTZ R86, R86, UR41, -R7 ;  /* 0x0000002956567c23 */ /* 0x000fc20008010807 */
[----:B------:R-:W-:-:S02]  /*7970*/  FFMA.FTZ R7, R87, UR41, -R7 ;  /* 0x0000002957077c23 */ /* 0x000fc40008010807 */
[----:B------:R-:W-:-:S02]  /*7980*/  FADD.FTZ R2, R33, R2 ;  /* 0x0000000221027221 */ /* 0x000fc40000010000 */
[----:B------:R-:W2:Y:S01]  /*7990*/  MUFU.EX2 R35, R35 ;  /* 0x0000002300237308 */ /* 0x000ea20000000800 */
[----:B0-----:R-:W-:-:S01]  /*79a0*/  FADD.FTZ R3, R31, R3 ;  /* 0x000000031f037221 */ /* 0x001fc20000010000 */
[----:B------:R-:W-:-:S04]  /*79b0*/  FADD.FTZ R2, R36, R2 ;  /* 0x0000000224027221 */ /* 0x000fc80000010000 */
[----:B------:R-:W-:Y:S02]  /*79c0*/  FADD.FTZ R2, R37, R2 ;  /* 0x0000000225027221 */ /* 0x000fe40000010000 */
[----:B------:R-:W0:Y:S01]  /*79d0*/  MUFU.EX2 R38, R38 ;  /* 0x0000002600267308 */ /* 0x000e220000000800 */
[----:B-1----:R-:W-:-:S01]  /*79e0*/  FADD.FTZ R3, R34, R3 ;  /* 0x0000000322037221 */ /* 0x002fc20000010000 */
[----:B------:R-:W-:-:S04]  /*79f0*/  FADD.FTZ R2, R40, R2 ;  /* 0x0000000228027221 */ /* 0x000fc80000010000 */
[----:B------:R-:W-:Y:S02]  /*7a00*/  FADD.FTZ R2, R41, R2 ;  /* 0x0000000229027221 */ /* 0x000fe40000010000 */
[----:B------:R-:W1:Y:S01]  /*7a10*/  MUFU.EX2 R39, R39 ;  /* 0x0000002700277308 */ /* 0x000e620000000800 */
[----:B--2---:R-:W-:-:S01]  /*7a20*/  FADD.FTZ R3, R35, R3 ;  /* 0x0000000323037221 */ /* 0x004fc20000010000 */
[----:B------:R-:W-:-:S04]  /*7a30*/  FADD.FTZ R2, R44, R2 ;  /* 0x000000022c027221 */ /* 0x000fc80000010000 */
[----:B------:R-:W-:Y:S02]  /*7a40*/  FADD.FTZ R2, R45, R2 ;  /* 0x000000022d027221 */ /* 0x000fe40000010000 */
        /* <DEDUP_REMOVED lines=80> */
.L_x_1017:
        /* <DEDUP_REMOVED lines=8> */
[----:B------:R-:W-:Y:S01]  /*7fd0*/  FMUL.FTZ R90, R90, R6 ;  /* 0x000000065a5a7220 */ /* 0x000fe20000410000 */
        /* <DEDUP_REMOVED lines=39> */
[-C--:B------:R-:W-:Y:S01]  /*8250*/  FMUL.FTZ R88, R88, R5.reuse ;  /* 0x0000000558587220 */ /* 0x080fe20000410000 */
        /* <DEDUP_REMOVED lines=41> */
.L_x_999:
[----:B------:R-:W-:Y:S02]  /*84f0*/  UISETP.NE.AND UP1, UPT, UR54, URZ, UPT ;  /* 0x0000003f3600728c */ /* 0x000fe4000bf25270 */
[----:B------:R-:W-:Y:S02]  /*8500*/  UISETP.NE.AND UP0, UPT, UR53, URZ, UPT ;  /* 0x0000003f3500728c */ /* 0x000fe4000bf05270 */
[----:B------:R-:W-:Y:S02]  /*8510*/  UIADD3 UR10, UR39, 0xbf, URZ ;  /* 0x000000bf270a7890 */ /* 0x000fe4000fffe03f */
[----:B------:R-:W-:Y:S02]  /*8520*/  UIADD3 UR11, UR40, 0x1, -UR47 ;  /* 0x00000001280b7890 */ /* 0x000fe4000fffe82f */
[----:B------:R-:W-:-:S03]  /*8530*/  PLOP3.LUT P1, PT, PT, PT, UP0, 0x40, 0x0 ;  /* 0x000000000000781c */ /* 0x000fc60003f2e808 */
[----:B------:R-:W-:Y:S01]  /*8540*/  @UP1 ULDC UR6, c[0x0][0x44c] ;  /* 0x0001130000061ab9 */ /* 0x000fe20000000800 */
[----:B------:R-:W-:Y:S01]  /*8550*/  @UP1 ULDC UR14, c[0x0][0x450] ;  /* 0x00011400000e1ab9 */ /* 0x000fe20000000800 */
[----:B------:R-:W-:-:S04]  /*8560*/  UIMAD.WIDE.U32 UR6, UR10, UR6, URZ ;  /* 0x000000060a0672a5 */ /* 0x000fc8000f8e003f */
[----:B------:R-:W-:-:S04]  /*8570*/  @UP1 USHF.R.U32.HI UR10, URZ, UR14, UR7 ;  /* 0x0000000e3f0a1299 */ /* 0x000fc80008011607 */
[----:B------:R-:W-:-:S04]  /*8580*/  UIADD3 UR10, UR11, UR10, URZ ;  /* 0x0000000a0b0a7290 */ /* 0x000fc8000fffe03f */
[----:B------:R-:W-:Y:S01]  /*8590*/  UIADD3 UR18, UR10, -UR18, URZ ;  /* 0x800000120a127290 */ /* 0x000fe2000fffe03f */
[----:B------:R-:W-:Y:S11]  /*85a0*/  @P1 BRA `(.L_x_1019) ;  /* 0x0000000000501947 */ /* 0x000ff60003800000 */
[----:B------:R-:W-:Y:S02]  /*85b0*/  UMOV UR14, UR10 ;  /* 0x0000000a000e7c82 */ /* 0x000fe40008000000 */
        /* <DEDUP_REMOVED lines=11> */
.L_x_1020:
[----:B------:R-:W-:Y:S02]  /*8670*/  ULDC UR15, c[0x0][0x9e4] ;  /* 0x00027900000f7ab9 */ /* 0x000fe40000000800 */
[----:B------:R-:W-:-:S11]  /*8680*/  UISETP.NE.AND UP0, UPT, UR15, 0x1, UPT ;  /* 0x000000010f00788c */ /* 0x000fd6000bf05270 */
[----:B------:R-:W-:Y:S02]  /*8690*/  @UP0 ULDC.64 UR6, c[0x0][0x9e8] ;  /* 0x00027a0000060ab9 */ /* 0x000fe40000000a00 */
[----:B------:R-:W-:-:S04]  /*86a0*/  UIMAD.WIDE.U32 UR10, UR14, UR6, URZ ;  /* 0x000000060e0a72a5 */ /* 0x000fc8000f8e003f */
[----:B------:R-:W-:-:S12]  /*86b0*/  @UP0 USHF.R.U32.HI UR14, URZ, UR7, UR11 ;  /* 0x000000073f0e0299 */ /* 0x000fd8000801160b */
.L_x_1021:
[----:B------:R-:W-:-:S04]  /*86c0*/  UIMAD UR14, UR14, UR15, URZ ;  /* 0x0000000f0e0e72a4 */ /* 0x000fc8000f8e023f */
[----:B------:R-:W-:-:S04]  /*86d0*/  UISETP.LT.AND UP0, UPT, UR18, UR14, UPT ;  /* 0x0000000e1200728c */ /* 0x000fc8000bf01270 */
[----:B------:R-:W-:-:S12]  /*86e0*/  USEL UR18, UR18, UR14, !UP0 ;  /* 0x0000000e12127287 */ /* 0x000fd8000c000000 */
.L_x_1019:
        /* <DEDUP_REMOVED lines=12> */
.L_x_1033:
[----:B------:R-:W-:-:S04]  /*87b0*/  UIADD3 UR48, UR19, 0x1, URZ ;  /* 0x0000000113307890 */ /* 0x000fc8000fffe03f */
[----:B------:R-:W-:-:S04]  /*87c0*/  UISETP.NE.AND UP0, UPT, UR48, 0x2, UPT ;  /* 0x000000023000788c */ /* 0x000fc8000bf05270 */
[----:B------:R-:W-:Y:S02]  /*87d0*/  USEL UR49, URZ, 0x1, UP0 ;  /* 0x000000013f317887 */ /* 0x000fe40008000000 */
[----:B------:R-:W-:Y:S02]  /*87e0*/  USEL UR48, UR48, URZ, UP0 ;  /* 0x0000003f30307287 */ /* 0x000fe40008000000 */
[----:B------:R-:W-:Y:S01]  /*87f0*/  ULOP3.LUT UR49, UR18, UR49, URZ, 0x3c, !UPT ;  /* 0x0000003112317292 */ /* 0x000fe2000f8e3c3f */
[----:B------:R-:W-:Y:S11]  /*8800*/  @!P0 BRA `(.L_x_1023) ;  /* 0x0000000000048947 */ /* 0x000ff60003800000 */
[----:B------:R-:W-:Y:S01]  /*8810*/  BPT.TRAP 0x1 ;  /* 0x000000040000795c */ /* 0x000fe20000300000 */
.L_x_1023:
[----:B------:R-:W-:Y:S01]  /*8820*/  ULEA UR6, UR48, UR46, 0x3 ;  /* 0x0000002e30067291 */ /* 0x000fe2000f8e183f */
[----:B------:R-:W-:-:S05]  /*8830*/  IMAD.U32 R0, RZ, RZ, UR49 ;  /* 0x00000031ff007e24 */ /* 0x000fca000f8e00ff */
[----:B------:R-:W-:-:S04]  /*8840*/  SHF.L.U32 R0, R0, 0x1f, RZ ;  /* 0x0000001f00007819 */ /* 0x000fc800000006ff */
[----:B------:R0:W1:Y:S01]  /*8850*/  SYNCS.PHASECHK.TRANS64.TRYWAIT P1, [UR6+0x19c30], R0 ;  /* 0x019c3000ff0075a7 */ /* 0x0000620008020146 */
[----:B------:R-:W-:Y:S05]  /*8860*/  @!P0 BRA `(.L_x_1024) ;  /* 0x0000000000048947 */ /* 0x000fea0003800000 */
[----:B------:R-:W-:Y:S01]  /*8870*/  BPT.TRAP 0x1 ;  /* 0x000000040000795c */ /* 0x000fe20000300000 */
.L_x_1024:
[----:B-1----:R-:W-:Y:S05]  /*8880*/  @P1 BRA `(.L_x_1025) ;  /* 0x0000000000081947 */ /* 0x002fea0003800000 */
[----:B------:R-:W1:Y:S02]  /*8890*/  SYNCS.PHASECHK.TRANS64.TRYWAIT P1, [UR6+0x19c30], R0 ;  /* 0x019c3000ff0075a7 */ /* 0x000e640008020146 */
[----:B-1----:R-:W-:Y:S05]  /*88a0*/  @!P1 BRA `(.L_x_1026) ;  /* 0x000000f000e09947 */ /* 0x002fea0003800000 */
.L_x_1025:
        /* <DEDUP_REMOVED lines=17> */
.L_x_1027:
[----:B------:R-:W-:Y:S01]  /*89c0*/  ULEA UR11, UR19, UR46, 0x3 ;  /* 0x0000002e130b7291 */ /* 0x000fe2000f8e183f */
[----:B01----:R-:W-:-:S05]  /*89d0*/  IMAD.U32 R0, RZ, RZ, UR18 ;  /* 0x00000012ff007e24 */ /* 0x003fca000f8e00ff */
[----:B------:R-:W-:-:S04]  /*89e0*/  SHF.L.U32 R0, R0, 0x1f, RZ ;  /* 0x0000001f00007819 */ /* 0x000fc800000006ff */
[----:B------:R0:W1:Y:S01]  /*89f0*/  SYNCS.PHASECHK.TRANS64.TRYWAIT P1, [UR11+0x19c50], R0 ;  /* 0x019c5000ff0075a7 */ /* 0x000062000802014b */
[----:B------:R-:W-:Y:S05]  /*8a00*/  @!P0 BRA `(.L_x_1028) ;  /* 0x0000000000048947 */ /* 0x000fea0003800000 */
[----:B------:R-:W-:Y:S01]  /*8a10*/  BPT.TRAP 0x1 ;  /* 0x000000040000795c */ /* 0x000fe20000300000 */
.L_x_1028:
[----:B-1----:R-:W-:Y:S05]  /*8a20*/  @P1 BRA `(.L_x_1029) ;  /* 0x0000000000081947 */ /* 0x002fea0003800000 */
[----:B------:R-:W1:Y:S02]  /*8a30*/  SYNCS.PHASECHK.TRANS64.TRYWAIT P1, [UR11+0x19c50], R0 ;  /* 0x019c5000ff0075a7 */ /* 0x000e64000802014b */
[----:B-1----:R-:W-:Y:S05]  /*8a40*/  @!P1 BRA `(.L_x_1030) ;  /* 0x000000f000909947 */ /* 0x002fea0003800000 */
.L_x_1029:
        /* <DEDUP_REMOVED lines=27> */
.L_x_1031:
[----:B01----:R-:W-:Y:S01]  /*8c00*/  FMNMX.FTZ R0, R24, R5, !PT ;  /* 0x0000000518007209 */ /* 0x003fe20007810000 */
[----:B------:R-:W-:Y:S01]  /*8c10*/  IMAD.U32 R9, RZ, RZ, UR41 ;  /* 0x00000029ff097e24 */ /* 0x000fe2000f8e00ff */
[----:B------:R-:W-:Y:S02]  /*8c20*/  ULEA UR6, UR48, UR46, 0x3 ;  /* 0x0000002e30067291 */ /* 0x000fe4000f8e183f */
[----:B------:R-:W-:Y:S02]  /*8c30*/  FMNMX.FTZ R7, R25, R0, !PT ;  /* 0x0000000019077209 */ /* 0x000fe40007810000 */
[----:B------:R-:W-:Y:S02]  /*8c40*/  UIADD3 UR6, UR6, 0x19c40, URZ ;  /* 0x00019c4006067890 */ /* 0x000fe4000fffe03f */
[----:B------:R-:W-:Y:S02]  /*8c50*/  FMNMX.FTZ R0, R28, R7, !PT ;  /* 0x000000071c007209 */ /* 0x000fe40007810000 */
[----:B------:R-:W-:-:S02]  /*8c60*/  UPRMT UR6, UR45, 0x654, UR6 ;  /* 0x000006542d067896 */ /* 0x000fc40008000006 */
[----:B------:R-:W-:-:S04]  /*8c70*/  FMNMX.FTZ R7, R29, R0, !PT ;  /* 0x000000001d077209 */ /* 0x000fc80007810000 */
[----:B------:R-:W-:-:S03]  /*8c80*/  FMNMX.FTZ R0, R32, R7, !PT ;  /* 0x0000000720007209 */ /* 0x000fc60007810000 */
[----:B------:R-:W-:Y:S01]  /*8c90*/  SYNCS.ARRIVE.TRANS64.RED.A1T0 RZ, [UR6], RZ ;  /* 0x000000ffffff79a7 */ /* 0x000fe20008100406 */
        /* <DEDUP_REMOVED lines=32> */
[----:B------:R-:W-:Y:S01]  /*8ea0*/  FADD.FTZ R5, -R0, R5 ;  /* 0x0000000500057221 */ /* 0x000fe20000010100 */
[----:B------:R-:W-:-:S03]  /*8eb0*/  FMNMX.FTZ R4, R27, R4, !PT ;  /* 0x000000041b047209 */ /* 0x000fc60007810000 */
[----:B------:R-:W-:Y:S01]  /*8ec0*/  FMUL.FTZ R5, R5, UR41 ;  /* 0x0000002905057c20 */ /* 0x000fe20008410000 */
[----:B------:R-:W-:-:S04]  /*8ed0*/  FMNMX.FTZ R4, R30, R4, !PT ;  /* 0x000000041e047209 */ /* 0x000fc80007810000 */
[----:B------:R-:W-:Y:S01]  /*8ee0*/  FMNMX.FTZ R4, R31, R4, !PT ;  /* 0x000000041f047209 */ /* 0x000fe20007810000 */
[----:B------:R-:W-:Y:S03]  /*8ef0*/  MUFU.EX2 R5, R5 ;  /* 0x0000000500057308 */ /* 0x000fe60000000800 */
        /* <DEDUP_REMOVED lines=31> */
[----:B0-----:R-:W-:Y:S01]  /*90f0*/  FMNMX.FTZ R4, R4, R7, !PT ;  /* 0x0000000704047209 */ /* 0x001fe20007810000 */
[----:B------:R-:W-:-:S04]  /*9100*/  IMAD.U32 R7, RZ, RZ, UR41 ;  /* 0x00000029ff077e24 */ /* 0x000fc8000f8e00ff */
[----:B------:R-:W-:Y:S01]  /*9110*/  FFMA.FTZ R7, R0, R7, -8 ;  /* 0xc100000000077423 */ /* 0x000fe20000010007 */
[----:B------:R-:W-:-:S01]  /*9120*/  FADD.FTZ R6, -R4, R6 ;  /* 0x0000000604067221 */ /* 0x000fc20000010100 */
[----:B------:R-:W-:Y:S02]  /*9130*/  FFMA.FTZ R9, R4, R9, -8 ;  /* 0xc100000004097423 */ /* 0x000fe40000010009 */
[----:B------:R-:W-:-:S01]  /*9140*/  FFMA.FTZ R24, R24, UR41, -R7 ;  /* 0x0000002918187c23 */ /* 0x000fc20008010807 */
[----:B------:R-:W-:Y:S01]  /*9150*/  FMUL.FTZ R6, R6, UR41 ;  /* 0x0000002906067c20 */ /* 0x000fe20008410000 */
[----:B------:R-:W-:-:S01]  /*9160*/  FFMA.FTZ R26, R26, UR41, -R9 ;  /* 0x000000291a1a7c23 */ /* 0x000fc20008010809 */
[----:B------:R-:W-:Y:S01]  /*9170*/  FFMA.FTZ R25, R25, UR41, -R7 ;  /* 0x0000002919197c23 */ /* 0x000fe20008010807 */
[----:B------:R-:W-:-:S01]  /*9180*/  FFMA.FTZ R27, R27, UR41, -R9 ;  /* 0x000000291b1b7c23 */ /* 0x000fc20008010809 */
[----:B------:R-:W-:Y:S01]  /*9190*/  FFMA.FTZ R28, R28, UR41, -R7 ;  /* 0x000000291c1c7c23 */ /* 0x000fe20008010807 */
[----:B------:R-:W0:Y:S01]  /*91a0*/  MUFU.EX2 R24, R24 ;  /* 0x0000001800187308 */ /* 0x000e220000000800 */
[----:B------:R-:W-:-:S01]  /*91b0*/  FFMA.FTZ R30, R30, UR41, -R9 ;  /* 0x000000291e1e7c23 */ /* 0x000fc20008010809 */
        /* <DEDUP_REMOVED lines=8> */
[----:B------:R-:W-:Y:S01]  /*9240*/  FFMA.FTZ R38, R38, UR41, -R9 ;  /* 0x0000002926267c23 */ /* 0x000fe20008010809 */
[----:B------:R-:W-:-:S01]  /*9250*/  FFMA.FTZ R37, R37, UR41, -R7 ;  /* 0x0000002925257c23 */ /* 0x000fc20008010807 */
[----:B------:R-:W-:Y:S01]  /*9260*/  FFMA.FTZ R39, R39, UR41, -R9 ;  /* 0x0000002927277c23 */ /* 0x000fe20008010809 */
[----:B------:R-:W-:-:S01]  /*9270*/  FFMA.FTZ R40, R40, UR41, -R7 ;  /* 0x0000002928287c23 */ /* 0x000fc20008010807 */
[----:B------:R-:W-:Y:S01]  /*9280*/  FFMA.FTZ R42, R42, UR41, -R9 ;  /* 0x000000292a2a7c23 */ /* 0x000fe20008010809 */
[----:B------:R-:W-:-:S01]  /*9290*/  FFMA.FTZ R41, R41, UR41, -R7 ;  /* 0x0000002929297c23 */ /* 0x000fc20008010807 */
[----:B------:R-:W1:Y:S01]  /*92a0*/  MUFU.EX2 R26, R26 ;  /* 0x0000001a001a7308 */ /* 0x000e620000000800 */
        /* <DEDUP_REMOVED lines=24> */
[----:B0-----:R-:W-:-:S01]  /*9430*/  FADD.FTZ R3, R25, R3 ;  /* 0x0000000319037221 */ /* 0x001fc20000010000 */
[----:B------:R-:W-:Y:S01]  /*9440*/  FFMA.FTZ R61, R61, UR41, -R7 ;  /* 0x000000293d3d7c23 */ /* 0x000fe20008010807 */
[----:B------:R-:W-:-:S01]  /*9450*/  FFMA.FTZ R63, R63, UR41, -R9 ;  /* 0x000000293f3f7c23 */ /* 0x000fc20008010809 */
[----:B------:R-:W-:Y:S01]  /*9460*/  FFMA.FTZ R64, R64, UR41, -R7 ;  /* 0x0000002940407c23 */ /* 0x000fe20008010807 */
[----:B------:R-:W-:-:S01]  /*9470*/  FFMA.FTZ R66, R66, UR41, -R9 ;  /* 0x0000002942427c23 */ /* 0x000fc20008010809 */
[----:B------:R-:W-:Y:S01]  /*9480*/  FFMA.FTZ R65, R65, UR41, -R7 ;  /* 0x0000002941417c23 */ /* 0x000fe20008010807 */
[----:B------:R-:W-:-:S01]  /*9490*/  FFMA.FTZ R67, R67, UR41, -R9 ;  /* 0x0000002943437c23 */ /* 0x000fc20008010809 */
[----:B------:R-:W0:Y:S01]  /*94a0*/  MUFU.EX2 R30, R30 ;  /* 0x0000001e001e7308 */ /* 0x000e220000000800 */
[----:B--2---:R-:W-:-:S01]  /*94b0*/  FADD.FTZ R10, R27, R2 ;  /* 0x000000021b0a7221 */ /* 0x004fc20000010000 */
[----:B------:R-:W-:Y:S01]  /*94c0*/  FFMA.FTZ R68, R68, UR41, -R7 ;  /* 0x0000002944447c23 */ /* 0x000fe20008010807 */
[----:B------:R-:W-:-:S01]  /*94d0*/  FFMA.FTZ R70, R70, UR41, -R9 ;  /* 0x0000002946467c23 */ /* 0x000fc20008010809 */
[----:B------:R-:W-:Y:S01]  /*94e0*/  FFMA.FTZ R69, R69, UR41, -R7 ;  /* 0x0000002945457c23 */ /* 0x000fe20008010807 */
[----:B------:R-:W-:-:S01]  /*94f0*/  FFMA.FTZ R71, R71, UR41, -R9 ;  /* 0x0000002947477c23 */ /* 0x000fc20008010809 */
[----:B------:R-:W-:Y:S01]  /*9500*/  FFMA.FTZ R72, R72, UR41, -R7 ;  /* 0x0000002948487c23 */ /* 0x000fe20008010807 */
[----:B------:R-:W-:-:S01]  /*9510*/  FFMA.FTZ R74, R74, UR41, -R9 ;  /* 0x000000294a4a7c23 */ /* 0x000fc20008010809 */
[----:B------:R-:W2:Y:S01]  /*9520*/  MUFU.EX2 R29, R29 ;  /* 0x0000001d001d7308 */ /* 0x000ea20000000800 */
[----:B-1----:R-:W-:-:S01]  /*9530*/  FADD.FTZ R2, R28, R3 ;  /* 0x000000031c027221 */ /* 0x002fc20000010000 */
        /* <DEDUP_REMOVED lines=132> */
.L_x_1032:
        /* <DEDUP_REMOVED lines=71> */
[----:B------:R-:W-:Y:S01]  /*a1f0*/  VIADD R8, R8, 0xffffffff ;  /* 0xffffffff08087836 */ /* 0x000fe20000000000 */
        /* <DEDUP_REMOVED lines=16> */
[----:B------:R-:W-:Y:S01]  /*a300*/  F2FP.SATFINITE.E4M3.F32.PACK_AB_MERGE_C R139, R83, R82, R9 ;  /* 0x00000052538b723e */ /* 0x000fe20004807009 */
[----:B------:R-:W-:Y:S06]  /*a310*/  @P1 BRA `(.L_x_1033) ;  /* 0xffffffe400241947 */ /* 0x000fec000383ffff */
.L_x_1022:
        /* <DEDUP_REMOVED lines=8> */
[----:B------:R-:W-:-:S05]  /*a3a0*/  ULDC UR21, c[0x0][0x9e0] ;  /* 0x0002780000157ab9 */ /* 0x000fca0000000800 */
.L_x_1053:
[----:B------:R-:W-:-:S04]  /*a3b0*/  UIADD3 UR48, UR18, 0x1, URZ ;  /* 0x0000000112307890 */ /* 0x000fc8000fffe03f */
[----:B------:R-:W-:-:S04]  /*a3c0*/  UISETP.NE.AND UP0, UPT, UR48, 0x2, UPT ;  /* 0x000000023000788c */ /* 0x000fc8000bf05270 */
[----:B------:R-:W-:Y:S02]  /*a3d0*/  USEL UR49, URZ, 0x1, UP0 ;  /* 0x000000013f317887 */ /* 0x000fe40008000000 */
[----:B------:R-:W-:Y:S02]  /*a3e0*/  USEL UR48, UR48, URZ, UP0 ;  /* 0x0000003f30307287 */ /* 0x000fe40008000000 */
[----:B------:R-:W-:Y:S01]  /*a3f0*/  ULOP3.LUT UR49, UR17, UR49, URZ, 0x3c, !UPT ;  /* 0x0000003111317292 */ /* 0x000fe2000f8e3c3f */
[----:B------:R-:W-:Y:S11]  /*a400*/  @!P0 BRA `(.L_x_1035) ;  /* 0x0000000000048947 */ /* 0x000ff60003800000 */
[----:B------:R-:W-:Y:S01]  /*a410*/  BPT.TRAP 0x1 ;  /* 0x000000040000795c */ /* 0x000fe20000300000 */
.L_x_1035:
[----:B------:R-:W-:Y:S01]  /*a420*/  ULEA UR6, UR48, UR46, 0x3 ;  /* 0x0000002e30067291 */ /* 0x000fe2000f8e183f */
[----:B------:R-:W-:-:S05]  /*a430*/  IMAD.U32 R0, RZ, RZ, UR49 ;  /* 0x00000031ff007e24 */ /* 0x000fca000f8e00ff */
[----:B------:R-:W-:-:S04]  /*a440*/  SHF.L.U32 R0, R0, 0x1f, RZ ;  /* 0x0000001f00007819 */ /* 0x000fc800000006ff */
[----:B------:R0:W1:Y:S01]  /*a450*/  SYNCS.PHASECHK.TRANS64.TRYWAIT P1, [UR6+0x19c30], R0 ;  /* 0x019c3000ff0075a7 */ /* 0x0000620008020146 */
[----:B------:R-:W-:Y:S05]  /*a460*/  @!P0 BRA `(.L_x_1036) ;  /* 0x0000000000048947 */ /* 0x000fea0003800000 */
[----:B------:R-:W-:Y:S01]  /*a470*/  BPT.TRAP 0x1 ;  /* 0x000000040000795c */ /* 0x000fe20000300000 */
.L_x_1036:
[----:B-1----:R-:W-:Y:S05]  /*a480*/  @P1 BRA `(.L_x_1037) ;  /* 0x0000000000081947 */ /* 0x002fea0003800000 */
[----:B------:R-:W1:Y:S02]  /*a490*/  SYNCS.PHASECHK.TRANS64.TRYWAIT P1, [UR6+0x19c30], R0 ;  /* 0x019c3000ff0075a7 */ /* 0x000e640008020146 */
[----:B-1----:R-:W-:Y:S05]  /*a4a0*/  @!P1 BRA `(.L_x_1038) ;  /* 0x000000d800109947 */ /* 0x002fea0003800000 */
.L_x_1037:
        /* <DEDUP_REMOVED lines=17> */
.L_x_1039:
[----:B------:R-:W-:Y:S01]  /*a5c0*/  ULEA UR11, UR18, UR46, 0x3 ;  /* 0x0000002e120b7291 */ /* 0x000fe2000f8e183f */
[----:B01----:R-:W-:-:S05]  /*a5d0*/  IMAD.U32 R0, RZ, RZ, UR17 ;  /* 0x00000011ff007e24 */ /* 0x003fca000f8e00ff */
[----:B------:R-:W-:-:S04]  /*a5e0*/  SHF.L.U32 R0, R0, 0x1f, RZ ;  /* 0x0000001f00007819 */ /* 0x000fc800000006ff */
[----:B------:R0:W1:Y:S01]  /*a5f0*/  SYNCS.PHASECHK.TRANS64.TRYWAIT P1, [UR11+0x19c50], R0 ;  /* 0x019c5000ff0075a7 */ /* 0x000062000802014b */
[----:B------:R-:W-:Y:S05]  /*a600*/  @!P0 BRA `(.L_x_1040) ;  /* 0x0000000000048947 */ /* 0x000fea0003800000 */
[----:B------:R-:W-:Y:S01]  /*a610*/  BPT.TRAP 0x1 ;  /* 0x000000040000795c */ /* 0x000fe20000300000 */
.L_x_1040:
[----:B-1----:R-:W-:Y:S05]  /*a620*/  @P1 BRA `(.L_x_1041) ;  /* 0x0000000000081947 */ /* 0x002fea0003800000 */
[----:B------:R-:W1:Y:S02]  /*a630*/  SYNCS.PHASECHK.TRANS64.TRYWAIT P1, [UR11+0x19c50], R0 ;  /* 0x019c5000ff0075a7 */ /* 0x000e64000802014b */
[----:B-1----:R-:W-:Y:S05]  /*a640*/  @!P1 BRA `(.L_x_1042) ;  /* 0x000000d400c09947 */ /* 0x002fea0003800000 */
.L_x_1041:
        /* <DEDUP_REMOVED lines=27> */
.L_x_1043:
[----:B------:R-:W-:Y:S01]  /*a800*/  UISETP.NE.AND UP1, UPT, UR54, URZ, UPT ;  /* 0x0000003f3600728c */ /* 0x000fe2000bf25270 */
[----:B01----:R-:W-:Y:S01]  /*a810*/  VIADD R0, R18, UR39 ;  /* 0x0000002712007c36 */ /* 0x003fe20008000000 */
[----:B------:R-:W-:Y:S01]  /*a820*/  UISETP.NE.AND UP0, UPT, UR53, URZ, UPT ;  /* 0x0000003f3500728c */ /* 0x000fe2000bf05270 */
[----:B------:R-:W-:Y:S02]  /*a830*/  IMAD.SHL.U32 R9, R8, 0x80, RZ ;  /* 0x0000008008097824 */ /* 0x000fe400078e00ff */
[----:B------:R-:W-:Y:S01]  /*a840*/  IMAD.U32 R11, RZ, RZ, UR47 ;  /* 0x0000002fff0b7e24 */ /* 0x000fe2000f8e00ff */
[----:B------:R-:W-:Y:S02]  /*a850*/  PLOP3.LUT P1, PT, PT, PT, UP1, 0x80, 0x0 ;  /* 0x000000000000781c */ /* 0x000fe40003f2f018 */
[----:B------:R-:W-:-:S03]  /*a860*/  PLOP3.LUT P2, PT, PT, PT, UP1, 0x80, 0x0 ;  /* 0x000000000000781c */ /* 0x000fc60003f4f018 */
[----:B------:R-:W-:-:S08]  /*a870*/  @UP1 ULDC UR6, c[0x0][0x44c] ;  /* 0x0001130000061ab9 */ /* 0x000fd00000000800 */
[----:B------:R-:W-:Y:S01]  /*a880*/  @P1 IMAD.HI.U32 R4, R0, UR6, RZ ;  /* 0x0000000600041c27 */ /* 0x000fe2000f8e00ff */
[----:B------:R-:W-:Y:S01]  /*a890*/  @UP1 ULDC UR6, c[0x0][0x450] ;  /* 0x0001140000061ab9 */ /* 0x000fe20000000800 */
[----:B------:R-:W-:-:S03]  /*a8a0*/  PLOP3.LUT P1, PT, PT, PT, UP0, 0x40, 0x0 ;  /* 0x000000000000781c */ /* 0x000fc60003f2e808 */
[----:B------:R-:W-:Y:S01]  /*a8b0*/  @P2 SHF.R.U32.HI R0, RZ, UR6, R4 ;  /* 0x00000006ff002c19 */ /* 0x000fe20008011604 */
[----:B------:R-:W-:Y:S01]  /*a8c0*/  ULEA UR6, UR48, UR46, 0x3 ;  /* 0x0000002e30067291 */ /* 0x000fe2000f8e183f */
[----:B------:R-:W-:-:S03]  /*a8d0*/  IADD3 R4, -R17, 0x1, -R9 ;  /* 0x0000000111047810 */ /* 0x000fc60007ffe909 */
[----:B------:R-:W-:Y:S01]  /*a8e0*/  UIADD3 UR6, UR6, 0x19c40, URZ ;  /* 0x00019c4006067890 */ /* 0x000fe2000fffe03f */
[----:B------:R-:W0:Y:S01]  /*a8f0*/  SHFL.IDX PT, R14, R0, RZ, 0x1c1f ;  /* 0x001c1fff000e7589 */ /* 0x000e2200000e0000 */
[----:B------:R-:W-:Y:S02]  /*a900*/  IADD3 R11, -R11, UR40, R4 ;  /* 0x000000280b0b7c10 */ /* 0x000fe4000fffe104 */
[----:B------:R-:W-:-:S03]  /*a910*/  UPRMT UR6, UR45, 0x654, UR6 ;  /* 0x000006542d067896 */ /* 0x000fc60008000006 */
[----:B------:R-:W-:-:S06]  /*a920*/  VIADD R10, R11, UR21 ;  /* 0x000000150b0a7c36 */ /* 0x000fcc0008000000 */
[----:B------:R-:W-:Y:S01]  /*a930*/  SYNCS.ARRIVE.TRANS64.RED.A1T0 RZ, [UR6], RZ ;  /* 0x000000ffffff79a7 */ /* 0x000fe20008100406 */
[----:B------:R-:W-:-:S06]  /*a940*/  ULOP3.LUT UR6, URZ, UR20, URZ, 0x33, !UPT ;  /* 0x000000143f067292 */ /* 0x000fcc000f8e333f */
        /* <DEDUP_REMOVED lines=17> */
.L_x_1046:
[----:B------:R-:W-:-:S05]  /*aa60*/  IMAD.U32 R15, RZ, RZ, UR19 ;  /* 0x00000013ff0f7e24 */ /* 0x000fca000f8e00ff */
[----:B------:R-:W-:-:S13]  /*aa70*/  ISETP.NE.AND P1, PT, R15, 0x1, PT ;  /* 0x000000010f00780c */ /* 0x000fda0003f25270 */
[----:B------:R-:W0:Y:S02]  /*aa80*/  @P1 LDC.64 R4, c[0x0][0x9e8] ;  /* 0x00027a00ff041b82 */ /* 0x000e240000000a00 */
[----:B0-----:R-:W-:-:S05]  /*aa90*/  @P1 IMAD.HI.U32 R4, R14, R4, RZ ;  /* 0x000000040e041227 */ /* 0x001fca00078e00ff */
[----:B------:R-:W-:-:S07]  /*aaa0*/  @P1 SHF.R.U32.HI R14, RZ, R5, R4 ;  /* 0x00000005ff0e1219 */ /* 0x000fce0000011604 */
.L_x_1047:
[----:B------:R-:W-:Y:S05]  /*aab0*/  BSYNC B0 ;  /* 0x0000000000007941 */ /* 0x000fea0003800000 */
.L_x_1045:
[----:B------:R-:W-:-:S04]  /*aac0*/  IMAD R14, R14, R15, -R9 ;  /* 0x0000000f0e0e7224 */ /* 0x000fc800078e0a09 */
[----:B------:R-:W-:-:S05]  /*aad0*/  IMAD.IADD R14, R14, 0x1, -R17 ;  /* 0x000000010e0e7824 */ /* 0x000fca00078e0a11 */
[----:B------:R-:W-:Y:S02]  /*aae0*/  VIMNMX R13, R13, R14, !PT ;  /* 0x0000000e0d0d7248 */ /* 0x000fe40007fe0100 */
[----:B------:R-:W-:-:S07]  /*aaf0*/  VIADDMNMX R12, R14, R15, R12, PT ;  /* 0x0000000f0e0c7246 */ /* 0x000fce000380010c */
.L_x_1044:
        /* <DEDUP_REMOVED lines=116> */
.L_x_1050:
[----:B------:R-:W-:-:S05]  /*b240*/  IMAD.U32 R12, RZ, RZ, UR19 ;  /* 0x00000013ff0c7e24 */ /* 0x000fca000f8e00ff */
[----:B------:R-:W-:-:S13]  /*b250*/  ISETP.NE.AND P2, PT, R12, 0x1, PT ;  /* 0x000000010c00780c */ /* 0x000fda0003f45270 */
[----:B------:R-:W0:Y:S02]  /*b260*/  @P2 LDC.64 R4, c[0x0][0x9e8] ;  /* 0x00027a00ff042b82 */ /* 0x000e240000000a00 */
[----:B0-----:R-:W-:-:S05]  /*b270*/  @P2 IMAD.HI.U32 R4, R0, R4, RZ ;  /* 0x0000000400042227 */ /* 0x001fca00078e00ff */
[----:B------:R-:W-:-:S07]  /*b280*/  @P2 SHF.R.U32.HI R0, RZ, R5, R4 ;  /* 0x00000005ff002219 */ /* 0x000fce0000011604 */
.L_x_1051:
[----:B------:R-:W-:Y:S05]  /*b290*/  BSYNC B0 ;  /* 0x0000000000007941 */ /* 0x000fea0003800000 */
.L_x_1049:
[----:B------:R-:W-:-:S04]  /*b2a0*/  IMAD R0, R0, R12, -R9 ;  /* 0x0000000c00007224 */ /* 0x000fc800078e0a09 */
[----:B------:R-:W-:-:S05]  /*b2b0*/  IMAD.IADD R0, R0, 0x1, -R17 ;  /* 0x0000000100007824 */ /* 0x000fca00078e0a11 */
[----:B------:R-:W-:Y:S02]  /*b2c0*/  VIMNMX R11, R11, R0, !PT ;  /* 0x000000000b0b7248 */ /* 0x000fe40007fe0100 */
[----:B------:R-:W-:-:S07]  /*b2d0*/  VIADDMNMX R10, R0, R12, R10, PT ;  /* 0x0000000c000a7246 */ /* 0x000fce000380010a */
.L_x_1048:
        /* <DEDUP_REMOVED lines=414> */
.L_x_1052:
        /* <DEDUP_REMOVED lines=90> */
.L_x_1034:
[----:B------:R-:W-:Y:S06]  /*d260*/  BAR.ARV 0x8, 0x200 ;  /* 0x0208000000007b1d */ /* 0x000fec0000002000 */
[----:B------:R-:W-:Y:S05]  /*d270*/  @!P0 BRA `(.L_x_1054) ;  /* 0x0000000000048947 */ /* 0x000fea0003800000 */
[----:B------:R-:W-:Y:S01]  /*d280*/  BPT.TRAP 0x1 ;  /* 0x000000040000795c */ /* 0x000fe20000300000 */
.L_x_1054:
[----:B------:R-:W-:Y:S01]  /*d290*/  ULEA UR14, UR48, UR46, 0x3 ;  /* 0x0000002e300e7291 */ /* 0x000fe2000f8e183f */
[----:B------:R-:W-:-:S05]  /*d2a0*/  IMAD.U32 R5, RZ, RZ, UR49 ;  /* 0x00000031ff057e24 */ /* 0x000fca000f8e00ff */
[----:B------:R-:W-:-:S04]  /*d2b0*/  SHF.L.U32 R5, R5, 0x1f, RZ ;  /* 0x0000001f05057819 */ /* 0x000fc800000006ff */
[----:B------:R0:W1:Y:S01]  /*d2c0*/  SYNCS.PHASECHK.TRANS64.TRYWAIT P1, [UR14+0x19c50], R5 ;  /* 0x019c5005ff0075a7 */ /* 0x000062000802014e */
[----:B------:R-:W-:Y:S05]  /*d2d0*/  @!P0 BRA `(.L_x_1055) ;  /* 0x0000000000048947 */ /* 0x000fea0003800000 */
[----:B------:R-:W-:Y:S01]  /*d2e0*/  BPT.TRAP 0x1 ;  /* 0x000000040000795c */ /* 0x000fe20000300000 */
.L_x_1055:
[----:B-1----:R-:W-:Y:S05]  /*d2f0*/  @P1 BRA `(.L_x_1056) ;  /* 0x0000000000081947 */ /* 0x002fea0003800000 */
[----:B------:R-:W1:Y:S02]  /*d300*/  SYNCS.PHASECHK.TRANS64.TRYWAIT P1, [UR14+0x19c50], R5 ;  /* 0x019c5005ff0075a7 */ /* 0x000e64000802014e */
[----:B-1----:R-:W-:Y:S05]  /*d310*/  @!P1 BRA `(.L_x_1057) ;  /* 0x000000a800a49947 */ /* 0x002fea0003800000 */
.L_x_1056:
[----:B------:R-:W-:Y:S01]  /*d320*/  ULDC.64 UR4, c[0x0][0x9a0] ;  /* 0x0002680000047ab9 */ /* 0x000fe20000000a00 */
[----:B------:R-:W-:Y:S01]  /*d330*/  UIADD3 UR46, UR46, 0x3000, URZ ;  /* 0x000030002e2e7890 */ /* 0x000fe2000fffe03f */
[----:B------:R-:W-:Y:S01]  /*d340*/  WARPGROUP.ARRIVE ;  /* 0x00000000000079c5 */ /* 0x000fe20000000000 */
[----:B------:R-:W-:Y:S01]  /*d350*/  UISETP.NE.U32.AND UP0, UPT, UR4, URZ, UPT ;  /* 0x0000003f0400728c */ /* 0x000fe2000bf05070 */
[----:B01----:R-:W-:Y:S01]  /*d360*/  IMAD.MOV.U32 R5, RZ, RZ, 0x3f800000 ;  /* 0x3f800000ff057424 */ /* 0x003fe200078e00ff */
[----:B------:R-:W-:Y:S02]  /*d370*/  USHF.R.U32.HI UR46, URZ, 0x4, UR46 ;  /* 0x000000043f2e7899 */ /* 0x000fe4000801162e */
[----:B------:R-:W-:Y:S02]  /*d380*/  UISETP.NE.AND.EX UP0, UPT, UR5, URZ, UPT, UP0 ;  /* 0x0000003f0500728c */ /* 0x000fe4000bf05300 */
[----:B------:R-:W-:Y:S01]  /*d390*/  ULOP3.LUT UR46, UR46, 0x3fff, URZ, 0xc0, !UPT ;  /* 0x00003fff2e2e7892 */ /* 0x000fe2000f8ec03f */
[----:B------:R-:W-:-:S03]  /*d3a0*/  UMOV UR7, 0x40000040 ;  /* 0x4000004000077882 */ /* 0x000fc60000000000 */
[----:B------:R-:W-:Y:S01]  /*d3b0*/  ULOP3.LUT UR46, UR46, 0x10000, URZ, 0xfc, !UPT ;  /* 0x000100002e2e7892 */ /* 0x000fe2000f8efc3f */
[----:B------:R-:W-:-:S04]  /*d3c0*/  PLOP3.LUT P1, PT, PT, PT, UP0, 0x80, 0x0 ;  /* 0x000000000000781c */ /* 0x000fc80003f2f008 */
[----:B------:R-:W-:Y:S01]  /*d3d0*/  @UP0 USHF.R.S32.HI UR6, URZ, 0x1f, UR52 ;  /* 0x0000001f3f060899 */ /* 0x000fe20008011434 */
[----:B------:R-:W-:Y:S01]  /*d3e0*/  @UP0 ULDC.64 UR10, c[0x0][0x9c8] ;  /* 0x00027200000a0ab9 */ /* 0x000fe20000000a00 */
[----:B------:R-:W-:Y:S02]  /*d3f0*/  @UP0 ULDC.64 UR12, c[0x0][0x9d0] ;  /* 0x00027400000c0ab9 */ /* 0x000fe40000000a00 */
[----:B------:R-:W-:Y:S02]  /*d400*/  @UP0 UIMAD UR6, UR6, UR10, URZ ;  /* 0x0000000a060602a4 */ /* 0x000fe4000f8e023f */
[----:B------:R-:W-:Y:S02]  /*d410*/  @UP0 UIMAD.WIDE.U32 UR8, UR52, UR10, URZ ;  /* 0x0000000a340802a5 */ /* 0x000fe4000f8e003f */
[----:B------:R-:W-:Y:S02]  /*d420*/  @UP0 UIMAD UR6, UR52, UR11, UR6 ;  /* 0x0000000b340602a4 */ /* 0x000fe4000f8e0206 */
[----:B------:R-:W-:-:S02]  /*d430*/  UIMAD UR10, UR48, 0x300, UR46 ;  /* 0x00000300300a78a4 */ /* 0x000fc4000f8e022e */
[----:B------:R-:W-:-:S04]  /*d440*/  @UP0 UIADD3 UR9, UR9, UR6, URZ ;  /* 0x0000000609090290 */ /* 0x000fc8000fffe03f */
[----:B------:R-:W-:Y:S01]  /*d450*/  @UP0 UIMAD.WIDE.U32 UR8, UR37, UR12, UR8 ;  /* 0x0000000c250802a5 */ /* 0x000fe2000f8e0008 */
[----:B------:R-:W-:Y:S02]  /*d460*/  UMOV UR6, UR10 ;  /* 0x0000000a00067c82 */ /* 0x000fe40008000000 */
[----:B------:R-:W-:Y:S01]  /*d470*/  QGMMA.64x96x32.F32.E4M3.E4M3 R88, R148, gdesc[UR4], R88, gsb0 ;  /* 0x0160000494587df3 */ /* 0x000fe20008000858 */
[----:B------:R-:W-:Y:S02]  /*d480*/  @UP0 UIMAD UR6, UR37, UR13, UR9 ;  /* 0x0000000d250602a4 */ /* 0x000fe4000f8e0209 */
[----:B------:R-:W-:-:S04]  /*d490*/  @UP0 ULEA UR4, UP1, UR8, UR4, 0x2 ;  /* 0x0000000408040291 */ /* 0x000fc8000f82103f */
[----:B------:R-:W-:Y:S02]  /*d4a0*/  @UP0 ULEA.HI.X UR5, UR8, UR5, UR6, 0x2, UP1 ;  /* 0x0000000508050291 */ /* 0x000fe400088f1406 */
[----:B------:R-:W-:-:S04]  /*d4b0*/  IMAD.U32 R6, RZ, RZ, UR4 ;  /* 0x00000004ff067e24 */ /* 0x000fc8000f8e00ff */
        /* <DEDUP_REMOVED lines=12> */
[----:B------:R-:W-:Y:S01]  /*d580*/  UMOV UR11, 0x40000040 ;  /* 0x40000040000b7882 */ /* 0x000fe20000000000 */
[----:B------:R-:W-:Y:S02]  /*d590*/  WARPGROUP.DEPBAR.LE gsb0, 0x0 ;  /* 0x00008000000079c5 */ /* 0x000fe40000010000 */
[----:B------:R-:W-:-:S06]  /*d5a0*/  WARPGROUP.ARRIVE ;  /* 0x00000000000079c5 */ /* 0x000fcc0000000000 */
[----:B------:R-:W-:Y:S01]  /*d5b0*/  QGMMA.64x96x32.F32.E4M3.E4M3 R88, R140, gdesc[UR4], R88, gsb0 ;  /* 0x016000048c587df3 */ /* 0x000fe20008000858 */
[----:B-1----:R-:W-:-:S01]  /*d5c0*/  FADD.FTZ R8, R8, R3 ;  /* 0x0000000308087221 */ /* 0x002fc20000010000 */
[----:B---3--:R-:W-:-:S04]  /*d5d0*/  FADD.FTZ R9, R9, R2 ;  /* 0x0000000209097221 */ /* 0x008fc80000010000 */
[----:B0-----:R-:W0:Y:S04]  /*d5e0*/  SHFL.BFLY PT, R7, R8, 0x1, 0x1f ;  /* 0x0c201f0008077f89 */ /* 0x001e2800000e0000 */
[----:B------:R-:W1:Y:S01]  /*d5f0*/  SHFL.BFLY PT, R6, R9, 0x1, 0x1f ;  /* 0x0c201f0009067f89 */ /* 0x000e6200000e0000 */
[----:B0-----:R-:W-:-:S01]  /*d600*/  FADD.FTZ R7, R8, R7 ;  /* 0x0000000708077221 */ /* 0x001fc20000010000 */
[----:B-1----:R-:W-:-:S04]  /*d610*/  FADD.FTZ R11, R9, R6 ;  /* 0x00000006090b7221 */ /* 0x002fc80000010000 */
[C---:B------:R-:W-:Y:S01]  /*d620*/  FSETP.NE.FTZ.AND P1, PT, R7.reuse, RZ, PT ;  /* 0x000000ff0700720b */ /* 0x040fe20003f35000 */
[----:B------:R-:W-:Y:S01]  /*d630*/  FMUL.FTZ R12, R7, 0.00390625 ;  /* 0x3b800000070c7820 */ /* 0x000fe20000410000 */
[----:B------:R-:W-:Y:S01]  /*d640*/  FMUL.FTZ R13, R11, 0.00390625 ;  /* 0x3b8000000b0d7820 */ /* 0x000fe20000410000 */
[----:B------:R-:W-:-:S03]  /*d650*/  IMAD.MOV.U32 R6, RZ, RZ, RZ ;  /* 0x000000ffff067224 */ /* 0x000fc600078e00ff */
[----:B------:R-:W-:Y:S02]  /*d660*/  FSETP.NE.FTZ.AND P2, PT, R12, RZ, PT ;  /* 0x000000ff0c00720b */ /* 0x000fe40003f55000 */
[----:B------:R-:W-:-:S05]  /*d670*/  FSETP.NE.FTZ.AND P3, PT, R13, RZ, PT ;  /* 0x000000ff0d00720b */ /* 0x000fca0003f75000 */
[----:B------:R-:W-:Y:S01]  /*d680*/  @P1 MUFU.RCP R6, R7 ;  /* 0x0000000700061308 */ /* 0x000fe20000001000 */
[----:B------:R-:W-:Y:S02]  /*d690*/  WARPGROUP.DEPBAR.LE gsb0, 0x0 ;  /* 0x00008000000079c5 */ /* 0x000fe40000010000 */
[----:B------:R-:W-:-:S06]  /*d6a0*/  WARPGROUP.ARRIVE ;  /* 0x00000000000079c5 */ /* 0x000fcc0000000000 */
[----:B------:R-:W-:Y:S01]  /*d6b0*/  QGMMA.64x96x32.F32.E4M3.E4M3 R88, R136, gdesc[UR8], R88, gsb0 ;  /* 0x0160000888587df3 */ /* 0x000fe20008000858 */
[----:B------:R-:W-:Y:S01]  /*d6c0*/  FSETP.NE.FTZ.AND P1, PT, R11, RZ, PT ;  /* 0x000000ff0b00720b */ /* 0x000fe20003f35000 */
[----:B------:R-:W-:Y:S01]  /*d6d0*/  IMAD.MOV.U32 R10, RZ, RZ, RZ ;  /* 0x000000ffff0a7224 */ /* 0x000fe200078e00ff */
        /* <DEDUP_REMOVED lines=10> */
[----:B--2---:R-:W-:Y:S01]  /*d780*/  FMUL.FTZ R6, R6, R5 ;  /* 0x0000000506067220 */ /* 0x004fe20000410000 */
[----:B------:R-:W-:Y:S02]  /*d790*/  IMAD.MOV.U32 R3, RZ, RZ, -0x800000 ;  /* 0xff800000ff037424 */ /* 0x000fe400078e00ff */
[----:B------:R-:W-:Y:S01]  /*d7a0*/  @P2 FFMA.FTZ R2, R7, R0, R8 ;  /* 0x0000000007022223 */ /* 0x000fe20000010008 */
[----:B------:R-:W-:-:S01]  /*d7b0*/  @P3 FFMA.FTZ R3, R14, R4, R9 ;  /* 0x000000040e033223 */ /* 0x000fc20000010009 */
[----:B---3--:R-:W-:Y:S01]  /*d7c0*/  FMUL.FTZ R5, R10, R5 ;  /* 0x000000050a057220 */ /* 0x008fe20000410000 */
[----:B------:R-:W-:-:S02]  /*d7d0*/  WARPGROUP.DEPBAR.LE gsb0, 0x0 ;  /* 0x00008000000079c5 */ /* 0x000fc40000010000 */
[----:B------:R-:W-:Y:S05]  /*d7e0*/  @!P0 BRA `(.L_x_1058) ;  /* 0x0000000000048947 */ /* 0x000fea0003800000 */
[----:B------:R-:W-:Y:S01]  /*d7f0*/  BPT.TRAP 0x1 ;  /* 0x000000040000795c */ /* 0x000fe20000300000 */
.L_x_1058:
        /* <DEDUP_REMOVED lines=14> */
[----:B------:R-:W-:Y:S01]  /*d8e0*/  USEL UR4, URZ, 0x1, UP0 ;  /* 0x000000013f047887 */ /* 0x000fe20008000000 */
        /* <DEDUP_REMOVED lines=39> */
[----:B------:R-:W-:Y:S01]  /*db60*/  FMUL.FTZ R50, R131, R5 ;  /* 0x0000000583327220 */ /* 0x000fe20000410000 */
[----:B------:R-:W-:-:S02]  /*db70*/  UIADD3 UR50, UR50, 0x1, URZ ;  /* 0x0000000132327890 */ /* 0x000fc4000fffe03f */
[----:B------:R-:W-:Y:S02]  /*db80*/  USEL UR48, UR48, URZ, UP0 ;  /* 0x0000003f30307287 */ /* 0x000fe40008000000 */
[----:B------:R-:W-:-:S12]  /*db90*/  ULOP3.LUT UR49, UR49, UR4, URZ, 0x3c, !UPT ;  /* 0x0000000431317292 */ /* 0x000fd8000f8e3c3f */
.L_x_980:
[----:B------:R-:W0:Y:S08]  /*dba0*/  S2UR UR4, SR_CgaCtaId ;  /* 0x00000000000479c3 */ /* 0x000e300000008800 */
[----:B------:R-:W-:Y:S01]  /*dbb0*/  BAR.SYNC.DEFER_BLOCKING 0x5, 0x200 ;  /* 0x0148000000007b1d */ /* 0x000fe20000010000 */
[----:B------:R-:W-:-:S05]  /*dbc0*/  UISETP.NE.AND UP0, UPT, UR43, URZ, UPT ;  /* 0x0000003f2b00728c */ /* 0x000fca000bf05270 */
[----:B------:R-:W-:Y:S01]  /*dbd0*/  UMOV UR7, 0x400 ;  /* 0x0000040000077882 */ /* 0x000fe20000000000 */
[----:B------:R-:W-:Y:S05]  /*dbe0*/  BSSY B0, `(.L_x_1059) ;  /* 0x000033c000007945 */ /* 0x000fea0003800000 */
[----:B------:R-:W-:Y:S01]  /*dbf0*/  @!UP0 ULDC UR43, c[0x0][0xad4] ;  /* 0x0002b500002b8ab9 */ /* 0x000fe20000000800 */
[----:B0-----:R-:W-:-:S09]  /*dc00*/  ULEA UR7, UR4, UR7, 0x18 ;  /* 0x0000000704077291 */ /* 0x001fd2000f8ec03f */
[----:B------:R-:W0:Y:S02]  /*dc10*/  LDS.128 R4, [UR7+0x19cd0] ;  /* 0x019cd007ff047984 */ /* 0x000e240008000c00 */
[----:B0-----:R-:W-:Y:S02]  /*dc20*/  R2UR UR6, R5 ;  /* 0x00000000050672ca */ /* 0x001fe400000e0000 */
[----:B------:R-:W-:Y:S02]  /*dc30*/  R2UR UR5, R6 ;  /* 0x00000000060572ca */ /* 0x000fe400000e0000 */
[----:B------:R-:W-:Y:S01]  /*dc40*/  R2UR UR52, R7 ;  /* 0x00000000073472ca */ /* 0x000fe200000e0000 */
[----:B------:R-:W-:Y:S06]  /*dc50*/  BAR.ARV 0x4, 0x200 ;  /* 0x0108000000007b1d */ /* 0x000fec0000002000 */
[----:B------:R-:W-:Y:S08]  /*dc60*/  @P0 BRA `(.L_x_1060) ;  /* 0x0000002400fc0947 */ /* 0x000ff00003800000 */
[----:B------:R-:W0:Y:S01]  /*dc70*/  S2R R31, SR_TID.X ;  /* 0x00000000001f7919 */ /* 0x000e220000002100 */
[----:B------:R-:W-:Y:S01]  /*dc80*/  ULDC.64 UR8, c[0x4][0x38] ;  /* 0x01000e0000087ab9 */ /* 0x000fe20000000a00 */
[----:B------:R-:W1:Y:S01]  /*dc90*/  S2UR UR4, SR_SWINHI ;  /* 0x00000000000479c3 */ /* 0x000e620000002f00 */
[----:B------:R-:W-:Y:S01]  /*dca0*/  ULDC.64 UR12, c[0x0][0xc00] ;  /* 0x00030000000c7ab9 */ /* 0x000fe20000000a00 */
[----:B------:R-:W-:Y:S01]  /*dcb0*/  ULDC.64 UR10, c[0x0][0xc00] ;  /* 0x00030000000a7ab9 */ /* 0x000fe20000000a00 */
[----:B0-----:R-:W-:-:S05]  /*dcc0*/  IMAD.SHL.U32 R4, R31, 0x4, RZ ;  /* 0x000000041f047824 */ /* 0x001fca00078e00ff */
[----:B------:R-:W-:Y:S01]  /*dcd0*/  LOP3.LUT R4, R4, 0xc, RZ, 0xc0, !PT ;  /* 0x0000000c04047812 */ /* 0x000fe200078ec0ff */
[----:B------:R-:W-:Y:S03]  /*dce0*/  BAR.SYNC.DEFER_BLOCKING 0x1, 0x180 ;  /* 0x0046000000007b1d */ /* 0x000fe60000010000 */
[----:B------:R-:W-:-:S05]  /*dcf0*/  IADD3 R4, P0, R4, UR8, RZ ;  /* 0x0000000804047c10 */ /* 0x000fca000ff1e0ff */
[----:B------:R-:W-:-:S05]  /*dd00*/  IMAD.X R5, RZ, RZ, UR9, P0 ;  /* 0x00000009ff057e24 */ /* 0x000fca00080e06ff */
[----:B------:R-:W2:Y:S01]  /*dd10*/  LDG.E.CONSTANT R12, desc[UR56][R4.64] ;  /* 0x00000038040c7981 */ /* 0x000ea2000c1e9900 */
[----:B------:R-:W-:-:S03]  /*dd20*/  LOP3.LUT P0, R6, R31, 0x3, RZ, 0xc0, !PT ;  /* 0x000000031f067812 */ /* 0x000fc6000780c0ff */
[----:B------:R-:W3:Y:S01]  /*dd30*/  LDL R4, [R1+0x24] ;  /* 0x0000240001047983 */ /* 0x000ee20000100800 */
[----:B------:R-:W-:Y:S01]  /*dd40*/  ISETP.EQ.OR P0, PT, R6, 0x3, !P0 ;  /* 0x000000030600780c */ /* 0x000fe20004702670 */
[----:B------:R-:W-:Y:S01]  /*dd50*/  UMOV UR8, UR7 ;  /* 0x0000000700087c82 */ /* 0x000fe20008000000 */
[----:B-1----:R-:W-:Y:S01]  /*dd60*/  UMOV UR9, UR4 ;  /* 0x0000000400097c82 */ /* 0x002fe20008000000 */
[----:B------:R-:W-:Y:S01]  /*dd70*/  UIMAD.WIDE UR10, UR38, 0x4, UR10 ;  /* 0x00000004260a78a5 */ /* 0x000fe2000f8e020a */
[----:B------:R-:W-:Y:S02]  /*dd80*/  SEL R65, R29, R8, P0 ;  /* 0x000000081d417207 */ /* 0x000fe40000000000 */
[----:B------:R-:W-:Y:S01]  /*dd90*/  SEL R29, R8, R29, P0 ;  /* 0x0000001d081d7207 */ /* 0x000fe20000000000 */
[----:B------:R-:W-:Y:S01]  /*dda0*/  IMAD.MOV.U32 R8, RZ, RZ, 0x2 ;  /* 0x00000002ff087424 */ /* 0x000fe200078e00ff */
        /* <DEDUP_REMOVED lines=46> */
[----:B--2---:R-:W-:Y:S01]  /*e090*/  LOP3.LUT R48, R12, 0x2, RZ, 0x3c, !PT ;  /* 0x000000020c307812 */ /* 0x004fe200078e3cff */
[----:B------:R-:W-:Y:S04]  /*e0a0*/  SHFL.IDX PT, R46, R55, R12, 0x1c1f ;  /* 0x001c1f0c372e7589 */ /* 0x000fe800000e0000 */
[----:B------:R-:W-:Y:S04]  /*e0b0*/  SHFL.IDX PT, R58, R69, R12, 0x1c1f ;  /* 0x001c1f0c453a7589 */ /* 0x000fe800000e0000 */
[----:B------:R-:W-:Y:S01]  /*e0c0*/  SHFL.IDX PT, R70, R35, R12, 0x1c1f ;  /* 0x001c1f0c23467589 */ /* 0x000fe200000e0000 */
[----:B---3--:R-:W-:-:S03]  /*e0d0*/  IMAD.WIDE R8, R4, R8, UR8 ;  /* 0x0000000804087e25 */ /* 0x008fc6000f8e0208 */
[----:B------:R-:W-:Y:S01]  /*e0e0*/  SHFL.IDX PT, R62, R47, R12, 0x1c1f ;  /* 0x001c1f0c2f3e7589 */ /* 0x000fe200000e0000 */
[C---:B------:R-:W-:Y:S02]  /*e0f0*/  IADD3 R101, P1, R8.reuse, 0x6020, RZ ;  /* 0x0000602008657810 */ /* 0x040fe40007f3e0ff */
[C---:B------:R-:W-:Y:S01]  /*e100*/  IADD3 R99, P2, R8.reuse, 0x6000, RZ ;  /* 0x0000600008637810 */ /* 0x040fe20007f5e0ff */
[----:B------:R-:W-:Y:S01]  /*e110*/  SHFL.IDX PT, R54, R51, R12, 0x1c1f ;  /* 0x001c1f0c33367589 */ /* 0x000fe200000e0000 */
[----:B------:R-:W-:Y:S01]  /*e120*/  LOP3.LUT R0, R101, 0x180, RZ, 0xc0, !PT ;  /* 0x0000018065007812 */ /* 0x000fe200078ec0ff */
[--C-:B------:R-:W-:Y:S01]  /*e130*/  IMAD.X R11, RZ, RZ, R9.reuse, P1 ;  /* 0x000000ffff0b7224 */ /* 0x100fe200008e0609 */
[----:B------:R-:W-:Y:S01]  /*e140*/  IADD3 R95, P4, R8, 0x3000, RZ ;  /* 0x00003000085f7810 */ /* 0x000fe20007f9e0ff */
[--C-:B------:R-:W-:Y:S01]  /*e150*/  IMAD.X R75, RZ, RZ, R9.reuse, P2 ;  /* 0x000000ffff4b7224 */ /* 0x100fe200010e0609 */
[----:B------:R-:W-:Y:S01]  /*e160*/  SHF.R.U64 R0, R0, 0x3, RZ ;  /* 0x0000000300007819 */ /* 0x000fe200000012ff */
[----:B------:R-:W-:Y:S01]  /*e170*/  SHFL.IDX PT, R65, R65, R12, 0x1c1f ;  /* 0x001c1f0c41417589 */ /* 0x000fe200000e0000 */
[C---:B------:R-:W-:Y:S01]  /*e180*/  IADD3 R97, P3, R8.reuse, 0x3020, RZ ;  /* 0x0000302008617810 */ /* 0x040fe20007f7e0ff */
[--C-:B------:R-:W-:Y:S01]  /*e190*/  IMAD.X R77, RZ, RZ, R9.reuse, P4 ;  /* 0x000000ffff4d7224 */ /* 0x100fe200020e0609 */
[C---:B------:R-:W-:Y:S01]  /*e1a0*/  IADD3 R93, P5, R8.reuse, 0x20, RZ ;  /* 0x00000020085d7810 */ /* 0x040fe20007fbe0ff */
[----:B------:R-:W-:Y:S01]  /*e1b0*/  SHFL.IDX PT, R67, R67, R12, 0x1c1f ;  /* 0x001c1f0c43437589 */ /* 0x000fe200000e0000 */
[----:B------:R-:W-:Y:S01]  /*e1c0*/  LOP3.LUT R5, R8, 0x180, RZ, 0xc0, !PT ;  /* 0x0000018008057812 */ /* 0x000fe200078ec0ff */
[----:B------:R-:W-:Y:S01]  /*e1d0*/  IMAD.X R7, RZ, RZ, R9, P3 ;  /* 0x000000ffff077224 */ /* 0x000fe200018e0609 */
[----:B------:R-:W-:Y:S01]  /*e1e0*/  LOP3.LUT R10, R0, R101, RZ, 0x3c, !PT ;  /* 0x00000065000a7212 */ /* 0x000fe200078e3cff */
[----:B------:R-:W0:Y:S01]  /*e1f0*/  SHFL.IDX PT, R13, R13, R48, 0x1c1f ;  /* 0x001c1f300d0d7589 */ /* 0x000e2200000e0000 */
[----:B------:R-:W-:-:S02]  /*e200*/  LOP3.LUT R38, R99, 0x180, RZ, 0xc0, !PT ;  /* 0x0000018063267812 */ /* 0x000fc400078ec0ff */
[----:B------:R-:W-:Y:S01]  /*e210*/  LOP3.LUT R4, R95, 0x180, RZ, 0xc0, !PT ;  /* 0x000001805f047812 */ /* 0x000fe200078ec0ff */
[----:B------:R-:W1:Y:S01]  /*e220*/  SHFL.IDX PT, R66, R29, R48, 0x1c1f ;  /* 0x001c1f301d427589 */ /* 0x000e6200000e0000 */
[----:B------:R-:W-:Y:S02]  /*e230*/  LOP3.LUT R6, R97, 0x180, RZ, 0xc0, !PT ;  /* 0x0000018061067812 */ /* 0x000fe400078ec0ff */
[----:B------:R-:W-:Y:S01]  /*e240*/  LOP3.LUT R0, R93, 0x180, RZ, 0xc0, !PT ;  /* 0x000001805d007812 */ /* 0x000fe200078ec0ff */
[----:B------:R-:W-:Y:S01]  /*e250*/  SHFL.IDX PT, R55, R21, R48, 0x1c1f ;  /* 0x001c1f3015377589 */ /* 0x000fe200000e0000 */
[----:B------:R-:W-:Y:S02]  /*e260*/  SHF.R.U64 R5, R5, 0x3, RZ ;  /* 0x0000000305057819 */ /* 0x000fe400000012ff */
[----:B------:R-:W-:Y:S01]  /*e270*/  SHF.R.U64 R38, R38, 0x3, RZ ;  /* 0x0000000326267819 */ /* 0x000fe200000012ff */
[----:B------:R-:W2:Y:S01]  /*e280*/  SHFL.IDX PT, R40, R40, R48, 0x1c1f ;  /* 0x001c1f3028287589 */ /* 0x000ea200000e0000 */
[----:B------:R-:W-:-:S02]  /*e290*/  SHF.R.U64 R4, R4, 0x3, RZ ;  /* 0x0000000304047819 */ /* 0x000fc400000012ff */
[----:B------:R-:W-:Y:S01]  /*e2a0*/  SHF.R.U64 R6, R6, 0x3, RZ ;  /* 0x0000000306067819 */ /* 0x000fe200000012ff */
[----:B------:R-:W-:Y:S01]  /*e2b0*/  SHFL.IDX PT, R44, R45, R12, 0x1c1f ;  /* 0x001c1f0c2d2c7589 */ /* 0x000fe200000e0000 */
[----:B------:R-:W-:Y:S02]  /*e2c0*/  SHF.R.U64 R0, R0, 0x3, RZ ;  /* 0x0000000300007819 */ /* 0x000fe400000012ff */
[----:B------:R-:W-:Y:S01]  /*e2d0*/  LOP3.LUT R8, R5, R8, RZ, 0x3c, !PT ;  /* 0x0000000805087212 */ /* 0x000fe200078e3cff */
[----:B------:R-:W-:Y:S01]  /*e2e0*/  IMAD.X R5, RZ, RZ, R9, P5 ;  /* 0x000000ffff057224 */ /* 0x000fe200028e0609 */
[----:B------:R-:W-:Y:S01]  /*e2f0*/  LOP3.LUT R76, R4, R95, RZ, 0x3c, !PT ;  /* 0x0000005f044c7212 */ /* 0x000fe200078e3cff */
[----:B------:R-:W-:Y:S01]  /*e300*/  SHFL.IDX PT, R50, R71, R12, 0x1c1f ;  /* 0x001c1f0c47327589 */ /* 0x000fe200000e0000 */
[----:B------:R-:W-:Y:S02]  /*e310*/  LOP3.LUT R74, R38, R99, RZ, 0x3c, !PT ;  /* 0x00000063264a7212 */ /* 0x000fe400078e3cff */
[----:B------:R-:W-:Y:S01]  /*e320*/  LOP3.LUT R6, R6, R97, RZ, 0x3c, !PT ;  /* 0x0000006106067212 */ /* 0x000fe200078e3cff */
[----:B------:R-:W-:Y:S01]  /*e330*/  SHFL.IDX PT, R38, R59, R12, 0x1c1f ;  /* 0x001c1f0c3b267589 */ /* 0x000fe200000e0000 */
[----:B------:R-:W-:-:S02]  /*e340*/  LOP3.LUT R4, R0, R93, RZ, 0x3c, !PT ;  /* 0x0000005d00047212 */ /* 0x000fc400078e3cff */
[----:B------:R-:W-:Y:S01]  /*e350*/  MOV R9, R8 ;  /* 0x0000000800097202 */ /* 0x000fe20000000f00 */
[----:B------:R-:W3:Y:S01]  /*e360*/  SHFL.IDX PT, R59, R32, R48, 0x1c1f ;  /* 0x001c1f30203b7589 */ /* 0x000ee200000e0000 */
[----:B------:R-:W-:Y:S02]  /*e370*/  MOV R0, R10 ;  /* 0x0000000a00007202 */ /* 0x000fe40000000f00 */
[----:B------:R-:W-:Y:S01]  /*e380*/  MOV R74, R74 ;  /* 0x0000004a004a7202 */ /* 0x000fe20000000f00 */
[----:B------:R-:W-:Y:S01]  /*e390*/  SHFL.IDX PT, R8, R57, R12, 0x1c1f ;  /* 0x001c1f0c39087589 */ /* 0x000fe200000e0000 */
[----:B------:R-:W-:Y:S02]  /*e3a0*/  MOV R76, R76 ;  /* 0x0000004c004c7202 */ /* 0x000fe40000000f00 */
[----:B------:R-:W-:Y:S01]  /*e3b0*/  MOV R75, R6 ;  /* 0x00000006004b7202 */ /* 0x000fe20000000f00 */
[----:B------:R-:W-:Y:S01]  /*e3c0*/  SHFL.IDX PT, R10, R53, R12, 0x1c1f ;  /* 0x001c1f0c350a7589 */ /* 0x000fe200000e0000 */
[----:B------:R-:W-:-:S02]  /*e3d0*/  MOV R77, R4 ;  /* 0x00000004004d7202 */ /* 0x000fc40000000f00 */
[----:B0-----:R-:W-:Y:S01]  /*e3e0*/  SEL R72, R70, R13, P0 ;  /* 0x0000000d46487207 */ /* 0x001fe20000000000 */
[----:B------:R-:W-:Y:S01]  /*e3f0*/  SHFL.IDX PT, R52, R85, R12, 0x1c1f ;  /* 0x001c1f0c55347589 */ /* 0x000fe200000e0000 */
[----:B-1----:R-:W-:Y:S02]  /*e400*/  SEL R68, R65, R66, P0 ;  /* 0x0000004241447207 */ /* 0x002fe40000000000 */
[----:B--2---:R-:W-:Y:S01]  /*e410*/  SEL R69, R67, R40, P0 ;  /* 0x0000002843457207 */ /* 0x004fe20000000000 */
[----:B------:R-:W0:Y:S01]  /*e420*/  SHFL.IDX PT, R57, R135, R48, 0x1c1f ;  /* 0x001c1f3087397589 */ /* 0x000e2200000e0000 */
[----:B------:R-:W-:Y:S02]  /*e430*/  SEL R56, R54, R55, P0 ;  /* 0x0000003736387207 */ /* 0x000fe40000000000 */
[----:B------:R-:W-:Y:S01]  /*e440*/  SEL R70, R13, R70, P0 ;  /* 0x000000460d467207 */ /* 0x000fe20000000000 */
[----:B------:R-:W1:Y:S01]  /*e450*/  SHFL.IDX PT, R47, R14, R48, 0x1c1f ;  /* 0x001c1f300e2f7589 */ /* 0x000e6200000e0000 */
[----:B------:R-:W-:-:S02]  /*e460*/  SEL R66, R66, R65, P0 ;  /* 0x0000004142427207 */ /* 0x000fc40000000000 */
[----:B------:R-:W-:Y:S01]  /*e470*/  SEL R67, R40, R67, P0 ;  /* 0x0000004328437207 */ /* 0x000fe20000000000 */
[----:B------:R-:W2:Y:S01]  /*e480*/  SHFL.IDX PT, R33, R33, R48, 0x1c1f ;  /* 0x001c1f3021217589 */ /* 0x000ea200000e0000 */
[----:B---3--:R-:W-:Y:S02]  /*e490*/  SEL R60, R58, R59, P0 ;  /* 0x0000003b3a3c7207 */ /* 0x008fe40000000000 */
[----:B------:R-:W-:Y:S01]  /*e4a0*/  SEL R58, R59, R58, P0 ;  /* 0x0000003a3b3a7207 */ /* 0x000fe20000000000 */
[----:B------:R1:W-:Y:S01]  /*e4b0*/  SHFL.IDX PT, R53, R73, R12, 0x1c1f ;  /* 0x001c1f0c49357589 */ /* 0x0003e200000e0000 */
[----:B------:R-:W-:Y:S02]  /*e4c0*/  SEL R54, R55, R54, P0 ;  /* 0x0000003637367207 */ /* 0x000fe40000000000 */
[----:B------:R-:W-:Y:S01]  /*e4d0*/  F2FP.BF16.F32.PACK_AB R13, R69, R68 ;  /* 0x00000044450d723e */ /* 0x000fe200000010ff */
[----:B------:R-:W-:Y:S04]  /*e4e0*/  SHFL.IDX PT, R45, R81, R12, 0x1c1f ;  /* 0x001c1f0c512d7589 */ /* 0x000fe800000e0000 */
[----:B------:R-:W3:Y:S04]  /*e4f0*/  SHFL.IDX PT, R15, R15, R48, 0x1c1f ;  /* 0x001c1f300f0f7589 */ /* 0x000ee800000e0000 */
[----:B------:R-:W4:Y:S01]  /*e500*/  SHFL.IDX PT, R51, R24, R48, 0x1c1f ;  /* 0x001c1f3018337589 */ /* 0x000f2200000e0000 */
[----:B0-----:R-:W-:-:S02]  /*e510*/  SEL R29, R52, R57, P0 ;  /* 0x00000039341d7207 */ /* 0x001fc40000000000 */
[----:B------:R-:W-:Y:S01]  /*e520*/  SEL R21, R57, R52, P0 ;  /* 0x0000003439157207 */ /* 0x000fe20000000000 */
[----:B------:R-:W0:Y:S01]  /*e530*/  SHFL.IDX PT, R34, R34, R48, 0x1c1f ;  /* 0x001c1f3022227589 */ /* 0x000e2200000e0000 */
[----:B-1----:R-:W-:Y:S02]  /*e540*/  SEL R73, R44, R47, P0 ;  /* 0x0000002f2c497207 */ /* 0x002fe40000000000 */
[----:B------:R-:W-:Y:S01]  /*e550*/  SEL R71, R47, R44, P0 ;  /* 0x0000002c2f477207 */ /* 0x000fe20000000000 */
[----:B------:R-:W1:Y:S01]  /*e560*/  SHFL.IDX PT, R36, R36, R48, 0x1c1f ;  /* 0x001c1f3024247589 */ /* 0x000e6200000e0000 */
[----:B--2---:R-:W-:-:S03]  /*e570*/  SEL R59, R33, R50, P0 ;  /* 0x00000032213b7207 */ /* 0x004fc60000000000 */
[----:B------:R-:W-:Y:S04]  /*e580*/  SHFL.IDX PT, R49, R49, R12, 0x1c1f ;  /* 0x001c1f0c31317589 */ /* 0x000fe800000e0000 */
[----:B------:R2:W-:Y:S04]  /*e590*/  SHFL.IDX PT, R5, R61, R12, 0x1c1f ;  /* 0x001c1f0c3d057589 */ /* 0x0005e800000e0000 */
[----:B------:R-:W-:Y:S01]  /*e5a0*/  SHFL.IDX PT, R31, R31, R12, 0x1c1f ;  /* 0x001c1f0c1f1f7589 */ /* 0x000fe200000e0000 */
[----:B---3--:R-:W-:Y:S02]  /*e5b0*/  SEL R64, R62, R15, P0 ;  /* 0x0000000f3e407207 */ /* 0x008fe40000000000 */
[----:B------:R-:W-:Y:S01]  /*e5c0*/  SEL R62, R15, R62, P0 ;  /* 0x0000003e0f3e7207 */ /* 0x000fe20000000000 */
[----:B------:R-:W-:Y:S01]  /*e5d0*/  SHFL.IDX PT, R4, R63, R12, 0x1c1f ;  /* 0x001c1f0c3f047589 */ /* 0x000fe200000e0000 */
[----:B----4-:R-:W-:-:S02]  /*e5e0*/  SEL R57, R10, R51, P0 ;  /* 0x000000330a397207 */ /* 0x010fc40000000000 */
[----:B--2---:R-:W-:Y:S01]  /*e5f0*/  SEL R61, R50, R33, P0 ;  /* 0x00000021323d7207 */ /* 0x004fe20000000000 */
[----:B------:R-:W-:Y:S01]  /*e600*/  SHFL.IDX PT, R78, R79, R12, 0x1c1f ;  /* 0x001c1f0c4f4e7589 */ /* 0x000fe200000e0000 */
[----:B------:R-:W-:Y:S02]  /*e610*/  SEL R55, R51, R10, P0 ;  /* 0x0000000a33377207 */ /* 0x000fe40000000000 */
[----:B0-----:R-:W-:Y:S01]  /*e620*/  SEL R52, R53, R34, P0 ;  /* 0x0000002235347207 */ /* 0x001fe20000000000 */
[----:B------:R-:W-:Y:S01]  /*e630*/  SHFL.IDX PT, R11, R91, R12, 0x1c1f ;  /* 0x001c1f0c5b0b7589 */ /* 0x000fe200000e0000 */
[----:B------:R-:W-:Y:S02]  /*e640*/  SEL R50, R34, R53, P0 ;  /* 0x0000003522327207 */ /* 0x000fe40000000000 */
[----:B-1----:R-:W-:Y:S01]  /*e650*/  SEL R44, R45, R36, P0 ;  /* 0x000000242d2c7207 */ /* 0x002fe20000000000 */
[----:B------:R-:W-:Y:S01]  /*e660*/  SHFL.IDX PT, R35, R87, R12, 0x1c1f ;  /* 0x001c1f0c57237589 */ /* 0x000fe200000e0000 */
[----:B------:R-:W-:-:S03]  /*e670*/  F2FP.BF16.F32.PACK_AB R15, R67, R66 ;  /* 0x00000042430f723e */ /* 0x000fc600000010ff */
[----:B------:R-:W-:Y:S04]  /*e680*/  SHFL.IDX PT, R7, R89, R12, 0x1c1f ;  /* 0x001c1f0c59077589 */ /* 0x000fe800000e0000 */
[----:B------:R-:W-:Y:S04]  /*e690*/  SHFL.IDX PT, R6, R83, R12, 0x1c1f ;  /* 0x001c1f0c53067589 */ /* 0x000fe800000e0000 */
[----:B------:R-:W0:Y:S04]  /*e6a0*/  SHFL.IDX PT, R20, R20, R48, 0x1c1f ;  /* 0x001c1f3014147589 */ /* 0x000e2800000e0000 */
[----:B------:R-:W1:Y:S04]  /*e6b0*/  SHFL.IDX PT, R37, R37, R48, 0x1c1f ;  /* 0x001c1f3025257589 */ /* 0x000e6800000e0000 */
[----:B------:R-:W2:Y:S04]  /*e6c0*/  SHFL.IDX PT, R24, R39, R48, 0x1c1f ;  /* 0x001c1f3027187589 */ /* 0x000ea800000e0000 */
[----:B------:R-:W3:Y:S04]  /*e6d0*/  SHFL.IDX PT, R12, R41, R48, 0x1c1f ;  /* 0x001c1f30290c7589 */ /* 0x000ee800000e0000 */
[----:B------:R4:W3:Y:S04]  /*e6e0*/  SHFL.IDX PT, R14, R42, R48, 0x1c1f ;  /* 0x001c1f302a0e7589 */ /* 0x0008e800000e0000 */
[----:B------:R-:W-:Y:S04]  /*e6f0*/  SHFL.IDX PT, R25, R25, R48, 0x1c1f ;  /* 0x001c1f3019197589 */ /* 0x000fe800000e0000 */
[----:B------:R-:W3:Y:S01]  /*e700*/  SHFL.IDX PT, R27, R27, R48, 0x1c1f ;  /* 0x001c1f301b1b7589 */ /* 0x000ee200000e0000 */
[----:B0-----:R-:W-:-:S02]  /*e710*/  SEL R65, R49, R20, P0 ;  /* 0x0000001431417207 */ /* 0x001fc40000000000 */
[----:B----4-:R-:W-:Y:S01]  /*e720*/  SEL R42, R36, R45, P0 ;  /* 0x0000002d242a7207 */ /* 0x010fe20000000000 */
[----:B------:R-:W0:Y:S01]  /*e730*/  SHFL.IDX PT, R79, R26, R48, 0x1c1f ;  /* 0x001c1f301a4f7589 */ /* 0x000e2200000e0000 */
[----:B------:R-:W-:Y:S02]  /*e740*/  SEL R63, R20, R49, P0 ;  /* 0x00000031143f7207 */ /* 0x000fe40000000000 */
[----:B-1----:R-:W-:Y:S01]  /*e750*/  SEL R53, R78, R37, P0 ;  /* 0x000000254e357207 */ /* 0x002fe20000000000 */
[----:B------:R-:W1:Y:S01]  /*e760*/  SHFL.IDX PT, R30, R30, R48, 0x1c1f ;  /* 0x001c1f301e1e7589 */ /* 0x000e6200000e0000 */
[----:B------:R-:W-:Y:S01]  /*e770*/  SEL R51, R37, R78, P0 ;  /* 0x0000004e25337207 */ /* 0x000fe20000000000 */
[----:B------:R-:W-:Y:S01]  /*e780*/  IMAD.U32 R78, RZ, RZ, UR10 ;  /* 0x0000000aff4e7e24 */ /* 0x000fe2000f8e00ff */
[----:B--2---:R-:W-:Y:S01]  /*e790*/  SEL R36, R35, R24, P0 ;  /* 0x0000001823247207 */ /* 0x004fe20000000000 */
[----:B------:R-:W2:Y:S01]  /*e7a0*/  SHFL.IDX PT, R28, R28, R48, 0x1c1f ;  /* 0x001c1f301c1c7589 */ /* 0x000ea200000e0000 */
[----:B------:R-:W-:-:S02]  /*e7b0*/  SEL R34, R24, R35, P0 ;  /* 0x0000002318227207 */ /* 0x000fc40000000000 */
[----:B---3--:R-:W-:Y:S01]  /*e7c0*/  SEL R45, R11, R12, P0 ;  /* 0x0000000c0b2d7207 */ /* 0x008fe20000000000 */
[----:B------:R-:W3:Y:S01]  /*e7d0*/  SHFL.IDX PT, R133, R133, R48, 0x1c1f ;  /* 0x001c1f3085857589 */ /* 0x000ee200000e0000 */
[----:B------:R-:W-:Y:S02]  /*e7e0*/  SEL R37, R7, R14, P0 ;  /* 0x0000000e07257207 */ /* 0x000fe40000000000 */
[----:B------:R-:W-:Y:S01]  /*e7f0*/  SEL R35, R14, R7, P0 ;  /* 0x000000070e237207 */ /* 0x000fe20000000000 */
[----:B------:R4:W3:Y:S01]  /*e800*/  SHFL.IDX PT, R81, R43, R48, 0x1c1f ;  /* 0x001c1f302b517589 */ /* 0x0008e200000e0000 */
[----:B------:R-:W-:Y:S02]  /*e810*/  F2FP.BF16.F32.PACK_AB R14, R71, R70 ;  /* 0x00000046470e723e */ /* 0x000fe400000010ff */
[----:B------:R-:W-:Y:S02]  /*e820*/  F2FP.BF16.F32.PACK_AB R24, R65, R64 ;  /* 0x000000404118723e */ /* 0x000fe400000010ff */
[----:B------:R-:W-:-:S02]  /*e830*/  SEL R40, R38, R27, P0 ;  /* 0x0000001b26287207 */ /* 0x000fc40000000000 */
[----:B------:R-:W-:Y:S02]  /*e840*/  SEL R38, R27, R38, P0 ;  /* 0x000000261b267207 */ /* 0x000fe40000000000 */
[----:B0-----:R-:W-:Y:S02]  /*e850*/  SEL R49, R8, R79, P0 ;  /* 0x0000004f08317207 */ /* 0x001fe40000000000 */
[----:B----4-:R-:W-:Y:S02]  /*e860*/  SEL R43, R12, R11, P0 ;  /* 0x0000000b0c2b7207 */ /* 0x010fe40000000000 */
[----:B------:R-:W-:Y:S02]  /*e870*/  SEL R48, R46, R25, P0 ;  /* 0x000000192e307207 */ /* 0x000fe40000000000 */
[----:B------:R-:W-:Y:S02]  /*e880*/  F2FP.BF16.F32.PACK_AB R12, R73, R72 ;  /* 0x00000048490c723e */ /* 0x000fe400000010ff */
[----:B------:R-:W-:-:S02]  /*e890*/  SEL R46, R25, R46, P0 ;  /* 0x0000002e192e7207 */ /* 0x000fc40000000000 */
[----:B------:R-:W-:Y:S01]  /*e8a0*/  SEL R47, R79, R8, P0 ;  /* 0x000000084f2f7207 */ /* 0x000fe20000000000 */
[----:B------:R0:W-:Y:S01]  /*e8b0*/  STSM.16.M88.4 [R9], R12 ;  /* 0x0000000c09007844 */ /* 0x0001e20000000200 */
[----:B-1----:R-:W-:Y:S01]  /*e8c0*/  SEL R32, R31, R30, P0 ;  /* 0x0000001e1f207207 */ /* 0x002fe20000000000 */
[----:B------:R-:W-:Y:S01]  /*e8d0*/  IMAD.U32 R79, RZ, RZ, UR11 ;  /* 0x0000000bff4f7e24 */ /* 0x000fe2000f8e00ff */
[----:B------:R-:W-:Y:S01]  /*e8e0*/  F2FP.BF16.F32.PACK_AB R26, R63, R62 ;  /* 0x0000003e3f1a723e */ /* 0x000fe200000010ff */
[----:B------:R-:W-:Y:S01]  /*e8f0*/  ULDC.64 UR10, c[0x0][0xc08] ;  /* 0x00030200000a7ab9 */ /* 0x000fe20000000a00 */
[----:B------:R-:W-:Y:S02]  /*e900*/  F2FP.BF16.F32.PACK_AB R27, R59, R58 ;  /* 0x0000003a3b1b723e */ /* 0x000fe400000010ff */
[----:B------:R-:W-:Y:S02]  /*e910*/  F2FP.BF16.F32.PACK_AB R25, R61, R60 ;  /* 0x0000003c3d19723e */ /* 0x000fe400000010ff */
[----:B--2---:R-:W-:-:S02]  /*e920*/  SEL R41, R5, R28, P0 ;  /* 0x0000001c05297207 */ /* 0x004fc40000000000 */
[----:B------:R-:W-:Y:S01]  /*e930*/  SEL R39, R28, R5, P0 ;  /* 0x000000051c277207 */ /* 0x000fe20000000000 */
[----:B------:R1:W-:Y:S01]  /*e940*/  STSM.16.M88.4 [R77], R24 ;  /* 0x000000184d007844 */ /* 0x0003e20000000200 */
[----:B------:R-:W-:Y:S02]  /*e950*/  SEL R30, R30, R31, P0 ;  /* 0x0000001f1e1e7207 */ /* 0x000fe40000000000 */
[----:B---3--:R-:W-:Y:S02]  /*e960*/  SEL R33, R4, R133, P0 ;  /* 0x0000008504217207 */ /* 0x008fe40000000000 */
[----:B------:R-:W-:Y:S02]  /*e970*/  SEL R31, R133, R4, P0 ;  /* 0x00000004851f7207 */ /* 0x000fe40000000000 */
[----:B------:R-:W-:Y:S02]  /*e980*/  SEL R28, R6, R81, P0 ;  /* 0x00000051061c7207 */ /* 0x000fe40000000000 */
[----:B------:R-:W-:-:S02]  /*e990*/  SEL R20, R81, R6, P0 ;  /* 0x0000000651147207 */ /* 0x000fc40000000000 */
[----:B------:R-:W-:Y:S02]  /*e9a0*/  F2FP.BF16.F32.PACK_AB R4, R57, R56 ;  /* 0x000000383904723e */ /* 0x000fe400000010ff */
[----:B------:R-:W-:Y:S02]  /*e9b0*/  F2FP.BF16.F32.PACK_AB R6, R55, R54 ;  /* 0x000000363706723e */ /* 0x000fe400000010ff */
[----:B------:R-:W-:Y:S02]  /*e9c0*/  F2FP.BF16.F32.PACK_AB R7, R51, R50 ;  /* 0x000000323307723e */ /* 0x000fe400000010ff */
[----:B------:R-:W-:Y:S02]  /*e9d0*/  F2FP.BF16.F32.PACK_AB R5, R53, R52 ;  /* 0x000000343505723e */ /* 0x000fe400000010ff */
[----:B------:R-:W-:Y:S02]  /*e9e0*/  F2FP.BF16.F32.PACK_AB R8, R49, R48 ;  /* 0x000000303108723e */ /* 0x000fe400000010ff */
[----:B------:R-:W-:Y:S01]  /*e9f0*/  F2FP.BF16.F32.PACK_AB R10, R47, R46 ;  /* 0x0000002e2f0a723e */ /* 0x000fe200000010ff */
[----:B------:R-:W-:Y:S01]  /*ea00*/  STSM.16.M88.4 [R76], R4 ;  /* 0x000000044c007844 */ /* 0x000fe20000000200 */
[----:B------:R-:W-:-:S02]  /*ea10*/  F2FP.BF16.F32.PACK_AB R11, R43, R42 ;  /* 0x0000002a2b0b723e */ /* 0x000fc400000010ff */
[----:B0-----:R-:W-:Y:S02]  /*ea20*/  F2FP.BF16.F32.PACK_AB R9, R45, R44 ;  /* 0x0000002c2d09723e */ /* 0x001fe400000010ff */
[----:B------:R-:W-:Y:S02]  /*ea30*/  F2FP.BF16.F32.PACK_AB R12, R41, R40 ;  /* 0x00000028290c723e */ /* 0x000fe400000010ff */
[----:B------:R-:W-:Y:S01]  /*ea40*/  F2FP.BF16.F32.PACK_AB R14, R39, R38 ;  /* 0x00000026270e723e */ /* 0x000fe200000010ff */
[----:B------:R-:W-:Y:S01]  /*ea50*/  STSM.16.M88.4 [R75], R8 ;  /* 0x000000084b007844 */ /* 0x000fe20000000200 */
[----:B------:R-:W-:Y:S02]  /*ea60*/  F2FP.BF16.F32.PACK_AB R15, R35, R34 ;  /* 0x00000022230f723e */ /* 0x000fe400000010ff */
[----:B------:R-:W-:Y:S02]  /*ea70*/  F2FP.BF16.F32.PACK_AB R13, R37, R36 ;  /* 0x00000024250d723e */ /* 0x000fe400000010ff */
[----:B-1----:R-:W-:-:S02]  /*ea80*/  F2FP.BF16.F32.PACK_AB R25, R29, R28 ;  /* 0x0000001c1d19723e */ /* 0x002fc400000010ff */
[----:B------:R-:W-:Y:S01]  /*ea90*/  F2FP.BF16.F32.PACK_AB R26, R31, R30 ;  /* 0x0000001e1f1a723e */ /* 0x000fe200000010ff */
[----:B------:R0:W-:Y:S01]  /*eaa0*/  STSM.16.M88.4 [R74], R12 ;  /* 0x0000000c4a007844 */ /* 0x0001e20000000200 */
[----:B------:R-:W-:Y:S02]  /*eab0*/  F2FP.BF16.F32.PACK_AB R27, R21, R20 ;  /* 0x00000014151b723e */ /* 0x000fe400000010ff */
[----:B------:R-:W-:Y:S02]  /*eac0*/  F2FP.BF16.F32.PACK_AB R24, R33, R32 ;  /* 0x000000202118723e */ /* 0x000fe400000010ff */
[----:B------:R-:W-:-:S03]  /*ead0*/  ISETP.NE.U32.AND P0, PT, RZ, UR12, PT ;  /* 0x0000000cff007c0c */ /* 0x000fc6000bf05070 */
[----:B------:R1:W-:Y:S01]  /*eae0*/  STSM.16.M88.4 [R0], R24 ;  /* 0x0000001800007844 */ /* 0x0003e20000000200 */
[----:B------:R-:W-:Y:S01]  /*eaf0*/  ISETP.NE.AND.EX P0, PT, RZ, UR13, PT, P0 ;  /* 0x0000000dff007c0c */ /* 0x000fe2000bf05300 */
[----:B------:R-:W-:Y:S08]  /*eb00*/  BAR.SYNC.DEFER_BLOCKING 0x1, 0x180 ;  /* 0x0046000000007b1d */ /* 0x000ff00000010000 */
[----:B0-----:R-:W0:Y:S04]  /*eb10*/  LDC R74, c[0x0][0xbe8] ;  /* 0x0002fa00ff4a7b82 */ /* 0x001e280000000800 */
[----:B------:R-:W2:Y:S01]  /*eb20*/  @P0 LDG.E R77, desc[UR56][R78.64] ;  /* 0x000000384e4d0981 */ /* 0x000ea2000c1e1900 */
[----:B------:R-:W-:-:S02]  /*eb30*/  UISETP.NE.U32.AND UP0, UPT, UR10, URZ, UPT ;  /* 0x0000003f0a00728c */ /* 0x000fc4000bf05070 */
[----:B------:R-:W-:Y:S02]  /*eb40*/  UISETP.GT.AND UP1, UPT, UR43, 0x1, UPT ;  /* 0x000000012b00788c */ /* 0x000fe4000bf24270 */
[----:B------:R-:W-:Y:S01]  /*eb50*/  UISETP.NE.AND.EX UP0, UPT, UR11, URZ, UPT, UP0 ;  /* 0x0000003f0b00728c */ /* 0x000fe2000bf05300 */
[----:B0-----:R-:W-:Y:S01]  /*eb60*/  ISETP.NE.AND P1, PT, R74, 0x1, PT ;  /* 0x000000014a00780c */ /* 0x001fe20003f25270 */
[----:B------:R-:W-:Y:S01]  /*eb70*/  UMOV UR19, 0x9b8 ;  /* 0x000009b800137882 */ /* 0x000fe20000000000 */
[----:B------:R-:W-:Y:S01]  /*eb80*/  ULDC UR4, c[0x0][0xa88] ;  /* 0x0002a20000047ab9 */ /* 0x000fe20000000800 */
[----:B------:R-:W-:Y:S01]  /*eb90*/  USEL UR19, UR19, 0x978, UP1 ;  /* 0x0000097813137887 */ /* 0x000fe20008800000 */
[----:B------:R-:W-:Y:S01]  /*eba0*/  IMAD.U32 R9, RZ, RZ, UR4 ;  /* 0x00000004ff097e24 */ /* 0x000fe2000f8e00ff */
[----:B------:R-:W-:-:S05]  /*ebb0*/  PLOP3.LUT P4, PT, PT, PT, UP0, 0x80, 0x0 ;  /* 0x000000000000781c */ /* 0x000fca0003f8f008 */
[----:B------:R-:W-:Y:S02]  /*ebc0*/  @UP0 ULDC.64 UR10, c[0x0][0xc08] ;  /* 0x00030200000a0ab9 */ /* 0x000fe40000000a00 */
[----:B------:R-:W-:Y:S01]  /*ebd0*/  @UP0 UIMAD.WIDE UR10, UR38, 0x4, UR10 ;  /* 0x00000004260a08a5 */ /* 0x000fe2000f8e020a */
[----:B-1----:R-:W0:Y:S08]  /*ebe0*/  @P1 LDC R0, c[0x0][0xbec] ;  /* 0x0002fb00ff001b82 */ /* 0x002e300000000800 */
[----:B------:R-:W1:Y:S01]  /*ebf0*/  @P1 LDC R11, c[0x0][0xbf0] ;  /* 0x0002fc00ff0b1b82 */ /* 0x000e620000000800 */
[----:B------:R-:W-:Y:S01]  /*ec00*/  UISETP.NE.U32.AND UP0, UPT, UR12, URZ, UPT ;  /* 0x0000003f0c00728c */ /* 0x000fe2000bf05070 */
[----:B------:R-:W-:-:S02]  /*ec10*/  IMAD.U32 R4, RZ, RZ, UR10 ;  /* 0x0000000aff047e24 */ /* 0x000fc4000f8e00ff */
[----:B------:R-:W-:Y:S01]  /*ec20*/  IMAD.U32 R5, RZ, RZ, UR11 ;  /* 0x0000000bff057e24 */ /* 0x000fe2000f8e00ff */
[----:B------:R-:W-:Y:S01]  /*ec30*/  UISETP.NE.AND.EX UP0, UPT, UR13, URZ, UPT, UP0 ;  /* 0x0000003f0d00728c */ /* 0x000fe2000bf05300 */
[----:B------:R-:W-:Y:S01]  /*ec40*/  ULDC.64 UR10, c[0x0][UR19+0x218] ;  /* 0x00008600130a7abb */ /* 0x000fe20008000a00 */
[----:B------:R-:W-:Y:S01]  /*ec50*/  UMOV UR4, URZ ;  /* 0x0000003f00047c82 */ /* 0x000fe20008000000 */
[----:B------:R-:W-:Y:S01]  /*ec60*/  UIMAD.WIDE.U32 UR12, UR10, UR37, URZ ;  /* 0x000000250a0c72a5 */ /* 0x000fe2000f8e003f */
[----:B------:R-:W-:Y:S01]  /*ec70*/  VIADD R13, R18, UR39 ;  /* 0x00000027120d7c36 */ /* 0x000fe20008000000 */
[----:B------:R-:W-:Y:S01]  /*ec80*/  UIMAD UR20, UR11, UR37, URZ ;  /* 0x000000250b1472a4 */ /* 0x000fe2000f8e023f */
[----:B------:R3:W5:Y:S01]  /*ec90*/  @P4 LDG.E R9, desc[UR56][R4.64] ;  /* 0x0000003804094981 */ /* 0x000762000c1e1900 */
[----:B------:R-:W-:Y:S01]  /*eca0*/  USHF.R.S32.HI UR21, URZ, 0x1f, UR38 ;  /* 0x0000001f3f157899 */ /* 0x000fe20008011426 */
[----:B------:R-:W-:Y:S01]  /*ecb0*/  IMAD.MOV.U32 R7, RZ, RZ, R13 ;  /* 0x000000ffff077224 */ /* 0x000fe200078e000d */
[----:B------:R-:W-:Y:S01]  /*ecc0*/  USEL UR10, UR38, URZ, !UP0 ;  /* 0x0000003f260a7287 */ /* 0x000fe2000c000000 */
[----:B0-----:R-:W-:Y:S01]  /*ecd0*/  @P1 IMAD.HI.U32 R0, R13, R0, RZ ;  /* 0x000000000d001227 */ /* 0x001fe200078e00ff */
[----:B------:R-:W-:Y:S01]  /*ece0*/  USEL UR18, UR42, URZ, UP1 ;  /* 0x0000003f2a127287 */ /* 0x000fe20008800000 */
[----:B------:R-:W-:Y:S01]  /*ecf0*/  ULDC.64 UR14, c[0x0][UR19+0x220] ;  /* 0x00008800130e7abb */ /* 0x000fe20008000a00 */
[----:B------:R-:W-:Y:S01]  /*ed00*/  UIADD3 UR20, UR13, UR20, URZ ;  /* 0x000000140d147290 */ /* 0x000fe2000fffe03f */
[----:B------:R-:W-:Y:S01]  /*ed10*/  ULDC.64 UR16, c[0x0][UR19+0x228] ;  /* 0x00008a0013107abb */ /* 0x000fe20008000a00 */
[----:B------:R-:W-:Y:S01]  /*ed20*/  USEL UR11, UR21, URZ, !UP0 ;  /* 0x0000003f150b7287 */ /* 0x000fe2000c000000 */
[----:B-1----:R-:W-:Y:S01]  /*ed30*/  @P1 SHF.R.U32.HI R7, RZ, R11, R0 ;  /* 0x0000000bff071219 */ /* 0x002fe20000011600 */
[----:B------:R-:W-:-:S02]  /*ed40*/  UIMAD UR13, UR15, UR10, URZ ;  /* 0x0000000a0f0d72a4 */ /* 0x000fc4000f8e023f */
[----:B------:R-:W-:Y:S02]  /*ed50*/  UIMAD.WIDE.U32 UR22, UR16, UR18, URZ ;  /* 0x00000012101672a5 */ /* 0x000fe4000f8e003f */
[----:B------:R-:W-:Y:S01]  /*ed60*/  UIMAD UR18, UR17, UR18, URZ ;  /* 0x00000012111272a4 */ /* 0x000fe2000f8e023f */
[----:B------:R-:W-:Y:S01]  /*ed70*/  IMAD.MOV R11, RZ, RZ, -R7 ;  /* 0x000000ffff0b7224 */ /* 0x000fe200078e0a07 */
[----:B------:R-:W-:Y:S02]  /*ed80*/  UIMAD.WIDE.U32 UR16, UR14, UR10, URZ ;  /* 0x0000000a0e1072a5 */ /* 0x000fe4000f8e003f */
[----:B------:R-:W-:Y:S01]  /*ed90*/  UIMAD UR11, UR14, UR11, UR13 ;  /* 0x0000000b0e0b72a4 */ /* 0x000fe2000f8e020d */
[----:B---3--:R-:W-:Y:S01]  /*eda0*/  IMAD.U32 R4, RZ, RZ, UR22 ;  /* 0x00000016ff047e24 */ /* 0x008fe2000f8e00ff */
[----:B------:R-:W-:Y:S02]  /*edb0*/  UIADD3 UR18, UR23, UR18, URZ ;  /* 0x0000001217127290 */ /* 0x000fe4000fffe03f */
[----:B------:R-:W-:Y:S01]  /*edc0*/  IMAD.U32 R5, RZ, RZ, UR23 ;  /* 0x00000017ff057e24 */ /* 0x000fe2000f8e00ff */
[----:B------:R-:W-:Y:S01]  /*edd0*/  UIADD3 UR11, UR17, UR11, URZ ;  /* 0x0000000b110b7290 */ /* 0x000fe2000fffe03f */
[----:B------:R-:W-:Y:S01]  /*ede0*/  IMAD R11, R74, R11, R13 ;  /* 0x0000000b4a0b7224 */ /* 0x000fe200078e020d */
[----:B------:R-:W-:Y:S01]  /*edf0*/  SHF.R.S32.HI R5, RZ, 0x1f, R7 ;  /* 0x0000001fff057819 */ /* 0x000fe20000011407 */
[----:B------:R-:W-:-:S03]  /*ee00*/  IMAD.U32 R6, RZ, RZ, UR18 ;  /* 0x00000012ff067e24 */ /* 0x000fc6000f8e00ff */
[----:B------:R-:W-:Y:S02]  /*ee10*/  SHF.R.S32.HI R0, RZ, 0x1f, R11 ;  /* 0x0000001fff007819 */ /* 0x000fe4000001140b */
[----:B--2---:R-:W-:-:S13]  /*ee20*/  @P0 R2UR UR4, R77 ;  /* 0x000000004d0402ca */ /* 0x004fda00000e0000 */
[----:B------:R-:W-:Y:S02]  /*ee30*/  UIADD3 UR12, UP0, UP2, UR16, UR12, UR4 ;  /* 0x0000000c100c7290 */ /* 0x000fe4000fa1e004 */
[----:B------:R-:W-:Y:S01]  /*ee40*/  USHF.R.S32.HI UR14, URZ, 0x1f, UR4 ;  /* 0x0000001f3f0e7899 */ /* 0x000fe20008011404 */
[----:B------:R-:W-:Y:S01]  /*ee50*/  ULDC.64 UR16, c[0x0][0xba8] ;  /* 0x0002ea0000107ab9 */ /* 0x000fe20000000a00 */
[----:B------:R-:W-:Y:S02]  /*ee60*/  @!UP1 ULDC UR16, c[0x0][0xb50] ;  /* 0x0002d40000109ab9 */ /* 0x000fe40000000800 */
[----:B------:R-:W-:Y:S01]  /*ee70*/  UIADD3.X UR11, UR11, UR20, UR14, UP0, UP2 ;  /* 0x000000140b0b7290 */ /* 0x000fe200087e440e */
[----:B------:R-:W-:Y:S01]  /*ee80*/  IADD3 R4, P2, P3, R7, UR12, R4 ;  /* 0x0000000c07047c10 */ /* 0x000fe2000fb5e004 */
[----:B------:R-:W-:Y:S01]  /*ee90*/  ULDC.64 UR12, c[0x0][UR19+0x210] ;  /* 0x00008400130c7abb */ /* 0x000fe20008000a00 */
[----:B------:R-:W-:Y:S01]  /*eea0*/  @!UP1 ULDC UR17, c[0x0][0xb54] ;  /* 0x0002d50000119ab9 */ /* 0x000fe20000000800 */
[----:B------:R-:W-:-:S02]  /*eeb0*/  IMAD R7, R11, UR13, RZ ;  /* 0x0000000d0b077c24 */ /* 0x000fc4000f8e02ff */
[----:B------:R-:W-:Y:S02]  /*eec0*/  IADD3.X R5, R5, UR11, R6, P2, P3 ;  /* 0x0000000b05057c10 */ /* 0x000fe400097e6406 */
[----:B------:R-:W-:Y:S02]  /*eed0*/  IMAD R7, R0, UR12, R7 ;  /* 0x0000000c00077c24 */ /* 0x000fe4000f8e0207 */
[----:B------:R-:W-:-:S04]  /*eee0*/  IMAD.WIDE.U32 R4, R11, UR12, R4 ;  /* 0x0000000c0b047c25 */ /* 0x000fc8000f8e0004 */
[----:B------:R-:W-:Y:S01]  /*eef0*/  IMAD.IADD R5, R5, 0x1, R7 ;  /* 0x0000000105057824 */ /* 0x000fe200078e0207 */
[----:B------:R-:W-:-:S04]  /*ef00*/  LEA R8, P2, R4, UR16, 0x2 ;  /* 0x0000001004087c11 */ /* 0x000fc8000f8410ff */
[----:B------:R-:W-:Y:S01]  /*ef10*/  LEA.HI.X R10, R4, UR17, R5, 0x2, P2 ;  /* 0x00000011040a7c11 */ /* 0x000fe200090f1405 */
[----:B------:R-:W-:Y:S08]  /*ef20*/  @P4 BRA `(.L_x_1061) ;  /* 0x0000000000104947 */ /* 0x000ff00003800000 */
[----:B------:R-:W-:Y:S05]  /*ef30*/  @!P0 BRA `(.L_x_1061) ;  /* 0x00000000000c8947 */ /* 0x000fea0003800000 */
[----:B------:R-:W2:Y:S04]  /*ef40*/  LDG.E R0, desc[UR56][R78.64] ;  /* 0x000000384e007981 */ /* 0x000ea8000c1e1900 */
[----:B-----5:R-:W2:Y:S02]  /*ef50*/  LDG.E R9, desc[UR56][R78.64+0x4] ;  /* 0x000004384e097981 */ /* 0x020ea4000c1e1900 */
[----:B--2---:R-:W-:-:S07]  /*ef60*/  IMAD.IADD R9, R9, 0x1, -R0 ;  /* 0x0000000109097824 */ /* 0x004fce00078e0a00 */
.L_x_1061:
        /* <DEDUP_REMOVED lines=9> */
[----:B------:R-:W-:-:S05]  /*f000*/  LOP3.LUT R12, R12, 0xffffff80, RZ, 0xc0, !PT ;  /* 0xffffff800c0c7812 */ /* 0x000fca00078ec0ff */
[----:B------:R-:W-:Y:S01]  /*f010*/  IMAD.IADD R12, R11, 0x1, -R12 ;  /* 0x000000010b0c7824 */ /* 0x000fe200078e0a0c */
[----:B------:R-:W-:-:S04]  /*f020*/  PLOP3.LUT P3, PT, PT, PT, UP1, 0x80, 0x0 ;  /* 0x000000000000781c */ /* 0x000fc80003f6f018 */
[----:B------:R-:W-:Y:S01]  /*f030*/  LOP3.LUT P0, RZ, R12, 0x3, RZ, 0xc0, !PT ;  /* 0x000000030cff7812 */ /* 0x000fe2000780c0ff */
[----:B--2---:R-:W-:Y:S02]  /*f040*/  VIADD R11, R0, UR39 ;  /* 0x00000027000b7c36 */ /* 0x004fe40008000000 */
[----:B-----5:R-:W-:Y:S02]  /*f050*/  IMAD R0, R9, R74, RZ ;  /* 0x0000004a09007224 */ /* 0x020fe400078e02ff */
[----:B------:R-:W-:-:S03]  /*f060*/  VIADD R9, R11, 0x8 ;  /* 0x000000080b097836 */ /* 0x000fc60000000000 */
[-C--:B------:R-:W-:Y:S02]  /*f070*/  ISETP.GE.OR P2, PT, R11, R0.reuse, P0 ;  /* 0x000000000b00720c */ /* 0x080fe40000746670 */
[----:B------:R-:W-:-:S11]  /*f080*/  ISETP.GE.OR P0, PT, R9, R0, P0 ;  /* 0x000000000900720c */ /* 0x000fd60000706670 */
[----:B0-----:R0:W-:Y:S01]  /*f090*/  @!P2 ST.E desc[UR56][R4.64], R2 ;  /* 0x000000020400a985 */ /* 0x0011e2000c101938 */
[----:B------:R-:W-:-:S03]  /*f0a0*/  ISETP.GE.AND P2, PT, R11, R0, PT ;  /* 0x000000000b00720c */ /* 0x000fc60003f46270 */
[----:B------:R0:W-:Y:S01]  /*f0b0*/  @!P0 ST.E desc[UR56][R6.64], R3 ;  /* 0x0000000306008985 */ /* 0x0001e2000c101938 */
[----:B------:R-:W-:Y:S01]  /*f0c0*/  ISETP.GE.AND P0, PT, R9, R0, PT ;  /* 0x000000000900720c */ /* 0x000fe20003f06270 */
[----:B------:R-:W-:-:S12]  /*f0d0*/  @P3 BRA `(.L_x_1062) ;  /* 0x0000000800203947 */ /* 0x000fd80003800000 */
[----:B------:R-:W1:Y:S01]  /*f0e0*/  S2R R12, SR_TID.X ;  /* 0x00000000000c7919 */ /* 0x000e620000002100 */
[----:B0-----:R-:W-:Y:S01]  /*f0f0*/  IMAD.MOV.U32 R3, RZ, RZ, 0x2 ;  /* 0x00000002ff037424 */ /* 0x001fe200078e00ff */
[----:B------:R-:W0:Y:S01]  /*f100*/  @P1 LDC R37, c[0x0][0xbec] ;  /* 0x0002fb00ff251b82 */ /* 0x000e220000000800 */
[----:B------:R-:W-:Y:S01]  /*f110*/  ULDC.64 UR12, c[0x0][0xaa0] ;  /* 0x0002a800000c7ab9 */ /* 0x000fe20000000a00 */
[----:B-1----:R-:W-:-:S05]  /*f120*/  VIADD R76, R12, 0xffffff80 ;  /* 0xffffff800c4c7836 */ /* 0x002fca0000000000 */
[----:B------:R-:W-:-:S04]  /*f130*/  SHF.R.S32.HI R75, RZ, 0x1f, R76 ;  /* 0x0000001fff4b7819 */ /* 0x000fc8000001144c */
[----:B------:R-:W-:-:S04]  /*f140*/  LEA.HI R75, R75, R76, RZ, 0x2 ;  /* 0x0000004c4b4b7211 */ /* 0x000fc800078f10ff */
[----:B------:R-:W-:-:S05]  /*f150*/  SHF.R.S32.HI R75, RZ, 0x2, R75 ;  /* 0x00000002ff4b7819 */ /* 0x000fca000001144b */
[----:B------:R-:W-:-:S04]  /*f160*/  IMAD R2, R75, 0x20, R19 ;  /* 0x000000204b027824 */ /* 0x000fc800078e0213 */
[----:B------:R-:W-:-:S03]  /*f170*/  IMAD.WIDE R2, R2, R3, UR8 ;  /* 0x0000000802027e25 */ /* 0x000fc6000f8e0203 */
[C---:B------:R-:W-:Y:S02]  /*f180*/  IADD3 R5, P5, R2.reuse, 0x7800, RZ ;  /* 0x0000780002057810 */ /* 0x040fe40007fbe0ff */
[C---:B------:R-:W-:Y:S02]  /*f190*/  IADD3 R9, P0, R2.reuse, 0x1800, RZ ;  /* 0x0000180002097810 */ /* 0x040fe40007f1e0ff */
[C---:B------:R-:W-:Y:S01]  /*f1a0*/  IADD3 R13, P2, R2.reuse, 0x3000, RZ ;  /* 0x00003000020d7810 */ /* 0x040fe20007f5e0ff */
[----:B------:R-:W-:Y:S01]  /*f1b0*/  IMAD.X R33, RZ, RZ, R3, P5 ;  /* 0x000000ffff217224 */ /* 0x000fe200028e0603 */
[C---:B------:R-:W-:Y:S02]  /*f1c0*/  IADD3 R25, P3, R2.reuse, 0x4800, RZ ;  /* 0x0000480002197810 */ /* 0x040fe40007f7e0ff */
[C---:B------:R-:W-:Y:S02]  /*f1d0*/  IADD3 R29, P4, R2.reuse, 0x6000, RZ ;  /* 0x00006000021d7810 */ /* 0x040fe40007f9e0ff */
[----:B------:R-:W-:-:S02]  /*f1e0*/  LOP3.LUT R7, R2, 0x180, RZ, 0xc0, !PT ;  /* 0x0000018002077812 */ /* 0x000fc400078ec0ff */
[----:B------:R-:W-:Y:S02]  /*f1f0*/  LOP3.LUT R4, R5, 0x180, RZ, 0xc0, !PT ;  /* 0x0000018005047812 */ /* 0x000fe400078ec0ff */
[----:B------:R-:W-:Y:S02]  /*f200*/  LOP3.LUT R8, R9, 0x180, RZ, 0xc0, !PT ;  /* 0x0000018009087812 */ /* 0x000fe400078ec0ff */
[----:B------:R-:W-:Y:S02]  /*f210*/  LOP3.LUT R12, R13, 0x180, RZ, 0xc0, !PT ;  /* 0x000001800d0c7812 */ /* 0x000fe400078ec0ff */
[----:B------:R-:W-:Y:S02]  /*f220*/  LOP3.LUT R24, R25, 0x180, RZ, 0xc0, !PT ;  /* 0x0000018019187812 */ /* 0x000fe400078ec0ff */
[----:B------:R-:W-:Y:S02]  /*f230*/  LOP3.LUT R28, R29, 0x180, RZ, 0xc0, !PT ;  /* 0x000001801d1c7812 */ /* 0x000fe400078ec0ff */
[----:B------:R-:W-:-:S02]  /*f240*/  SHF.R.U64 R7, R7, 0x3, RZ ;  /* 0x0000000307077819 */ /* 0x000fc400000012ff */
[----:B------:R-:W-:Y:S02]  /*f250*/  SHF.R.U64 R4, R4, 0x3, RZ ;  /* 0x0000000304047819 */ /* 0x000fe400000012ff */
[----:B------:R-:W-:Y:S02]  /*f260*/  SHF.R.U64 R8, R8, 0x3, RZ ;  /* 0x0000000308087819 */ /* 0x000fe400000012ff */
[----:B------:R-:W-:Y:S02]  /*f270*/  SHF.R.U64 R12, R12, 0x3, RZ ;  /* 0x000000030c0c7819 */ /* 0x000fe400000012ff */
[----:B------:R-:W-:Y:S02]  /*f280*/  SHF.R.U64 R24, R24, 0x3, RZ ;  /* 0x0000000318187819 */ /* 0x000fe400000012ff */
[----:B------:R-:W-:Y:S02]  /*f290*/  SHF.R.U64 R28, R28, 0x3, RZ ;  /* 0x000000031c1c7819 */ /* 0x000fe400000012ff */
[----:B------:R-:W-:-:S02]  /*f2a0*/  LOP3.LUT R2, R7, R2, RZ, 0x3c, !PT ;  /* 0x0000000207027212 */ /* 0x000fc400078e3cff */
[----:B------:R-:W-:Y:S02]  /*f2b0*/  SHF.R.S32.HI R20, RZ, 0x1f, R76 ;  /* 0x0000001fff147819 */ /* 0x000fe4000001144c */
        /* <DEDUP_REMOVED lines=8> */
[----:B------:R-:W-:Y:S01]  /*f340*/  LOP3.LUT R32, R4, R5, RZ, 0x3c, !PT ;  /* 0x0000000504207212 */ /* 0x000fe200078e3cff */
[----:B------:R-:W-:Y:S01]  /*f350*/  UIMAD UR11, UR14, UR12, URZ ;  /* 0x0000000c0e0b72a4 */ /* 0x000fe2000f8e023f */
[----:B------:R-:W-:Y:S01]  /*f360*/  LEA.HI R20, R20, R76, RZ, 0x2 ;  /* 0x0000004c14147211 */ /* 0x000fe200078f10ff */
[----:B------:R1:W5:Y:S03]  /*f370*/  LD.E.128 R4, desc[UR56][R2.64] ;  /* 0x0000003802047980 */ /* 0x000366000c101d00 */
[----:B------:R-:W-:Y:S01]  /*f380*/  LOP3.LUT R20, R20, 0xfffffffc, RZ, 0xc0, !PT ;  /* 0xfffffffc14147812 */ /* 0x000fe200078ec0ff */
[----:B------:R-:W-:Y:S01]  /*f390*/  UIMAD.WIDE.U32 UR8, UR4, UR12, URZ ;  /* 0x0000000c040872a5 */ /* 0x000fe2000f8e003f */
[----:B------:R-:W5:Y:S04]  /*f3a0*/  LD.E.128 R8, desc[UR56][R8.64] ;  /* 0x0000003808087980 */ /* 0x000f68000c101d00 */
[----:B------:R-:W5:Y:S01]  /*f3b0*/  LD.E.128 R12, desc[UR56][R12.64] ;  /* 0x000000380c0c7980 */ /* 0x000f62000c101d00 */
[----:B-1----:R-:W1:Y:S01]  /*f3c0*/  @P1 LDC R3, c[0x0][0xbf0] ;  /* 0x0002fc00ff031b82 */ /* 0x002e620000000800 */
[----:B------:R-:W-:Y:S01]  /*f3d0*/  UIMAD UR11, UR4, UR13, UR11 ;  /* 0x0000000d040b72a4 */ /* 0x000fe2000f8e020b */
[----:B------:R-:W-:Y:S01]  /*f3e0*/  IMAD.IADD R20, R76, 0x1, -R20 ;  /* 0x000000014c147824 */ /* 0x000fe200078e0a14 */
[----:B------:R-:W5:Y:S01]  /*f3f0*/  LD.E.128 R24, desc[UR56][R24.64] ;  /* 0x0000003818187980 */ /* 0x000f62000c101d00 */
[----:B------:R-:W-:Y:S01]  /*f400*/  ULDC.64 UR12, c[0x0][0xae8] ;  /* 0x0002ba00000c7ab9 */ /* 0x000fe20000000a00 */
[----:B------:R-:W-:Y:S01]  /*f410*/  UIADD3 UR9, UR9, UR11, URZ ;  /* 0x0000000b09097290 */ /* 0x000fe2000fffe03f */
[----:B------:R-:W-:Y:S01]  /*f420*/  IMAD R2, R20, 0x60, R75 ;  /* 0x0000006014027824 */ /* 0x000fe200078e024b */
[----:B------:R-:W5:Y:S02]  /*f430*/  LD.E.128 R28, desc[UR56][R28.64] ;  /* 0x000000381c1c7980 */ /* 0x000f64000c101d00 */
[----:B------:R-:W-:Y:S01]  /*f440*/  UIMAD.WIDE.U32 UR8, UR37, UR12, UR8 ;  /* 0x0000000c250872a5 */ /* 0x000fe2000f8e0008 */
[----:B------:R-:W-:Y:S01]  /*f450*/  VIADD R36, R2, UR39 ;  /* 0x0000002702247c36 */ /* 0x000fe20008000000 */
[----:B------:R-:W-:Y:S01]  /*f460*/  USHF.R.S32.HI UR4, URZ, 0x1f, UR10 ;  /* 0x0000001f3f047899 */ /* 0x000fe2000801140a */
[----:B------:R-:W5:Y:S01]  /*f470*/  LD.E.128 R32, desc[UR56][R32.64] ;  /* 0x0000003820207980 */ /* 0x000f62000c101d00 */
[----:B------:R-:W-:Y:S01]  /*f480*/  UIMAD UR9, UR37, UR13, UR9 ;  /* 0x0000000d250972a4 */ /* 0x000fe2000f8e0209 */
[----:B0-----:R-:W-:Y:S01]  /*f490*/  @P1 IMAD.HI.U32 R2, R36, R37, RZ ;  /* 0x0000002524021227 */ /* 0x001fe200078e00ff */
[----:B------:R-:W-:Y:S01]  /*f4a0*/  UIADD3 UR7, UR7, 0x19c20, URZ ;  /* 0x00019c2007077890 */ /* 0x000fe2000fffe03f */
[----:B------:R-:W-:Y:S01]  /*f4b0*/  @!PT LDS RZ, [RZ] ;  /* 0x00000000fffff984 */ /* 0x000fe20000000800 */
[----:B------:R-:W-:Y:S01]  /*f4c0*/  @!PT LDS RZ, [RZ] ;  /* 0x00000000fffff984 */ /* 0x000fe20000000800 */
[----:B------:R-:W-:Y:S01]  /*f4d0*/  @!PT LDS RZ, [RZ] ;  /* 0x00000000fffff984 */ /* 0x000fe20000000800 */
[----:B------:R-:W-:Y:S01]  /*f4e0*/  @!PT LDS RZ, [RZ] ;  /* 0x00000000fffff984 */ /* 0x000fe20000000800 */
[----:B------:R0:W-:Y:S06]  /*f4f0*/  MEMBAR.ALL.CTA ;  /* 0x0000000000007992 */ /* 0x0001ec0000008000 */
[----:B0-----:R-:W0:Y:S01]  /*f500*/  FENCE.VIEW.ASYNC.S ;  /* 0x00000000000073c6 */ /* 0x001e220000000000 */
[----:B------:R-:W-:Y:S01]  /*f510*/  ULDC.64 UR12, c[0x0][0xaf0] ;  /* 0x0002bc00000c7ab9 */ /* 0x000fe20000000a00 */
[----:B------:R-:W-:Y:S01]  /*f520*/  IMAD.MOV.U32 R21, RZ, RZ, R36 ;  /* 0x000000ffff157224 */ /* 0x000fe200078e0024 */
[----:B------:R-:W-:Y:S01]  /*f530*/  UIMAD UR4, UR4, UR12, URZ ;  /* 0x0000000c040472a4 */ /* 0x000fe2000f8e023f */
[----:B------:R-:W-:Y:S01]  /*f540*/  VIADD R43, R75, UR39 ;  /* 0x000000274b2b7c36 */ /* 0x000fe20008000000 */
[----:B------:R-:W-:Y:S01]  /*f550*/  UPRMT UR7, URZ, 0x654, UR7 ;  /* 0x000006543f077896 */ /* 0x000fe20008000007 */
[----:B------:R-:W-:Y:S01]  /*f560*/  BSSY B1, `(.L_x_1063) ;  /* 0x000002c000017945 */ /* 0x000fe20003800000 */
[----:B------:R-:W-:Y:S01]  /*f570*/  UIMAD UR4, UR10, UR13, UR4 ;  /* 0x0000000d0a0472a4 */ /* 0x000fe2000f8e0204 */
[----:B-1----:R-:W-:Y:S01]  /*f580*/  @P1 SHF.R.U32.HI R21, RZ, R3, R2 ;  /* 0x00000003ff151219 */ /* 0x002fe20000011602 */
[----:B------:R-:W-:Y:S01]  /*f590*/  UIMAD.WIDE.U32 UR10, UR10, UR12, UR8 ;  /* 0x0000000c0a0a72a5 */ /* 0x000fe2000f8e0008 */
[----:B------:R-:W-:-:S02]  /*f5a0*/  ISETP.GE.AND P0, PT, R43, R0, PT ;  /* 0x000000002b00720c */ /* 0x000fc40003f06270 */
[--C-:B------:R-:W-:Y:S01]  /*f5b0*/  SHF.R.S32.HI R20, RZ, 0x1f, R21.reuse ;  /* 0x0000001fff147819 */ /* 0x100fe20000011415 */
[----:B------:R-:W-:Y:S01]  /*f5c0*/  UIADD3 UR4, UR11, UR4, URZ ;  /* 0x000000040b047290 */ /* 0x000fe2000fffe03f */
[----:B------:R-:W-:Y:S01]  /*f5d0*/  IMAD.MOV R37, RZ, RZ, -R21 ;  /* 0x000000ffff257224 */ /* 0x000fe200078e0a15 */
[----:B------:R-:W-:Y:S01]  /*f5e0*/  ULDC.64 UR8, c[0x0][0xae0] ;  /* 0x0002b80000087ab9 */ /* 0x000fe20000000a00 */
[----:B------:R-:W-:Y:S01]  /*f5f0*/  IMAD.U32 R3, RZ, RZ, UR11 ;  /* 0x0000000bff037e24 */ /* 0x000fe2000f8e00ff */
[----:B------:R-:W-:Y:S01]  /*f600*/  SHF.R.S32.HI R42, RZ, 0x1f, R23 ;  /* 0x0000001fff2a7819 */ /* 0x000fe20000011417 */
[----:B------:R-:W-:Y:S01]  /*f610*/  IMAD R20, R20, UR8, RZ ;  /* 0x0000000814147c24 */ /* 0x000fe2000f8e02ff */
[----:B------:R-:W-:Y:S01]  /*f620*/  SHF.R.S32.HI R44, RZ, 0x1f, R22 ;  /* 0x0000001fff2c7819 */ /* 0x000fe20000011416 */
[----:B------:R-:W-:Y:S02]  /*f630*/  IMAD R37, R74, R37, R36 ;  /* 0x000000254a257224 */ /* 0x000fe400078e0224 */
[----:B------:R-:W-:-:S02]  /*f640*/  IMAD.U32 R2, RZ, RZ, UR10 ;  /* 0x0000000aff027e24 */ /* 0x000fc4000f8e00ff */
[----:B------:R-:W-:Y:S01]  /*f650*/  IMAD.U32 R3, RZ, RZ, UR4 ;  /* 0x00000004ff037e24 */ /* 0x000fe2000f8e00ff */
[----:B0-----:R-:W-:Y:S01]  /*f660*/  SYNCS.ARRIVE.TRANS64.RED.A1T0 RZ, [UR7], RZ ;  /* 0x000000ffffff79a7 */ /* 0x001fe20008100407 */
[C---:B------:R-:W-:Y:S01]  /*f670*/  IMAD R39, R21.reuse, UR9, R20 ;  /* 0x0000000915277c24 */ /* 0x040fe2000f8e0214 */
[----:B------:R-:W-:Y:S01]  /*f680*/  SHF.R.S32.HI R20, RZ, 0x1f, R37 ;  /* 0x0000001fff147819 */ /* 0x000fe20000011425 */
[----:B------:R-:W-:Y:S01]  /*f690*/  IMAD.WIDE.U32 R2, R21, UR8, R2 ;  /* 0x0000000815027c25 */ /* 0x000fe2000f8e0002 */
[----:B------:R-:W-:-:S03]  /*f6a0*/  ULDC.64 UR8, c[0x0][0xad8] ;  /* 0x0002b60000087ab9 */ /* 0x000fc60000000a00 */
[----:B------:R-:W-:Y:S02]  /*f6b0*/  IMAD.IADD R3, R3, 0x1, R39 ;  /* 0x0000000103037824 */ /* 0x000fe400078e0227 */
[----:B------:R-:W-:Y:S02]  /*f6c0*/  IMAD R20, R20, UR8, RZ ;  /* 0x0000000814147c24 */ /* 0x000fe4000f8e02ff */
[----:B------:R-:W-:-:S04]  /*f6d0*/  IMAD.WIDE.U32 R2, R37, UR8, R2 ;  /* 0x0000000825027c25 */ /* 0x000fc8000f8e0002 */
[----:B------:R-:W-:Y:S01]  /*f6e0*/  IMAD R21, R37, UR9, R20 ;  /* 0x0000000925157c24 */ /* 0x000fe2000f8e0214 */
[----:B------:R-:W-:Y:S02]  /*f6f0*/  ULDC.64 UR8, c[0x0][0xa80] ;  /* 0x0002a00000087ab9 */ /* 0x000fe40000000a00 */
[----:B------:R-:W-:Y:S01]  /*f700*/  LEA R40, P1, R2, UR8, 0x1 ;  /* 0x0000000802287c11 */ /* 0x000fe2000f8208ff */
[----:B------:R-:W-:-:S04]  /*f710*/  IMAD.IADD R3, R3, 0x1, R21 ;  /* 0x0000000103037824 */ /* 0x000fc800078e0215 */
[----:B------:R0:W1:Y:S01]  /*f720*/  SHFL.IDX PT, R20, R40, RZ, 0x1c1f ;  /* 0x001c1fff28147589 */ /* 0x00006200000e0000 */
[----:B------:R-:W-:-:S05]  /*f730*/  LEA.HI.X R41, R2, UR9, R3, 0x1, P1 ;  /* 0x0000000902297c11 */ /* 0x000fca00088f0c03 */
[----:B------:R0:W2:Y:S01]  /*f740*/  SHFL.IDX PT, R21, R41, RZ, 0x1c1f ;  /* 0x001c1fff29157589 */ /* 0x0000a200000e0000 */
[----:B------:R-:W-:Y:S05]  /*f750*/  @P0 BRA `(.L_x_1064) ;  /* 0x0000000000300947 */ /* 0x000fea0003800000 */
[----:B------:R-:W-:Y:S02]  /*f760*/  ULDC UR4, c[0x0][0xac8] ;  /* 0x0002b20000047ab9 */ /* 0x000fe40000000800 */
[----:B------:R-:W-:Y:S02]  /*f770*/  ISETP.GE.AND P1, PT, R22, UR4, PT ;  /* 0x0000000416007c0c */ /* 0x000fe4000bf26270 */
[----:B------:R-:W-:Y:S02]  /*f780*/  ISETP.GE.AND P2, PT, R23, UR4, PT ;  /* 0x0000000417007c0c */ /* 0x000fe4000bf46270 */
[----:B------:R-:W-:-:S09]  /*f790*/  ISETP.GE.AND P0, PT, R19, UR4, PT ;  /* 0x0000000413007c0c */ /* 0x000fd2000bf06270 */
[CC--:B-1----:R-:W-:Y:S02]  /*f7a0*/  @!P1 LEA R36, P3, R22.reuse, R20.reuse, 0x1 ;  /* 0x0000001416249211 */ /* 0x0c2fe400078608ff */
[----:B------:R-:W-:Y:S02]  /*f7b0*/  @!P2 LEA R38, P4, R23, R20, 0x1 ;  /* 0x000000141726a211 */ /* 0x000fe400078808ff */
[----:B--2---:R-:W-:Y:S01]  /*f7c0*/  @!P0 IMAD.WIDE R2, R19, 0x2, R20 ;  /* 0x0000000213028825 */ /* 0x004fe200078e0214 */
[-C--:B------:R-:W-:Y:S02]  /*f7d0*/  @!P1 LEA.HI.X R37, R22, R21.reuse, R44, 0x1, P3 ;  /* 0x0000001516259211 */ /* 0x080fe400018f0c2c */
[----:B------:R-:W-:Y:S02]  /*f7e0*/  @!P2 LEA.HI.X R39, R23, R21, R42, 0x1, P4 ;  /* 0x000000151727a211 */ /* 0x000fe400020f0c2a */
[----:B-----5:R3:W-:Y:S04]  /*f7f0*/  @!P0 ST.E.128 desc[UR56][R2.64], R4 ;  /* 0x0000000402008985 */ /* 0x0207e8000c101d38 */
[----:B------:R3:W-:Y:S04]  /*f800*/  @!P1 ST.E.128 desc[UR56][R36.64], R12 ;  /* 0x0000000c24009985 */ /* 0x0007e8000c101d38 */
[----:B------:R3:W-:Y:S02]  /*f810*/  @!P2 ST.E.128 desc[UR56][R38.64], R28 ;  /* 0x0000001c2600a985 */ /* 0x0007e4000c101d38 */
.L_x_1064:
[----:B------:R-:W-:Y:S05]  /*f820*/  BSYNC B1 ;  /* 0x0000000000017941 */ /* 0x000fea0003800000 */
.L_x_1063:
[----:B---3--:R-:W-:Y:S01]  /*f830*/  VIADD R3, R43, 0x60 ;  /* 0x000000602b037836 */ /* 0x008fe20000000000 */
[----:B-----5:R3:W4:Y:S04]  /*f840*/  SHFL.IDX PT, R5, R41, 0x1, 0x1c1f ;  /* 0x003c1f0029057f89 */ /* 0x02072800000e0000 */
[----:B------:R-:W-:Y:S01]  /*f850*/  ISETP.GE.AND P0, PT, R3, R0, PT ;  /* 0x000000000300720c */ /* 0x000fe20003f06270 */
[----:B------:R3:W0:-:S12]  /*f860*/  SHFL.IDX PT, R4, R40, 0x1, 0x1c1f ;  /* 0x003c1f0028047f89 */ /* 0x00061800000e0000 */
[----:B---3--:R-:W-:Y:S05]  /*f870*/  @P0 BRA `(.L_x_1065) ;  /* 0x0000001400c80947 */ /* 0x008fea0003800000 */
        /* <DEDUP_REMOVED lines=14> */
.L_x_1062:
[----:B------:R-:W-:Y:S01]  /*f960*/  ULDC.64 UR12, c[0x0][0xb08] ;  /* 0x0002c200000c7ab9 */ /* 0x000fe20000000a00 */
[----:B------:R-:W1:Y:S01]  /*f970*/  @P1 LDC R0, c[0x0][0xbec] ;  /* 0x0002fb00ff001b82 */ /* 0x000e620000000800 */
[----:B------:R-:W-:Y:S01]  /*f980*/  UIMAD UR11, UR14, UR12, URZ ;  /* 0x0000000c0e0b72a4 */ /* 0x000fe2000f8e023f */
[----:B0-----:R-:W-:Y:S01]  /*f990*/  IMAD.MOV.U32 R5, RZ, RZ, R13 ;  /* 0x000000ffff057224 */ /* 0x001fe200078e000d */
[----:B------:R-:W-:Y:S01]  /*f9a0*/  UIMAD.WIDE.U32 UR8, UR4, UR12, URZ ;  /* 0x0000000c040872a5 */ /* 0x000fe2000f8e003f */
[C---:B------:R-:W-:Y:S01]  /*f9b0*/  VIADD R78, R17.reuse, 0x28 ;  /* 0x00000028114e7836 */ /* 0x040fe20000000000 */
[----:B------:R-:W-:Y:S01]  /*f9c0*/  UIMAD UR11, UR4, UR13, UR11 ;  /* 0x0000000d040b72a4 */ /* 0x000fe2000f8e020b */
[C---:B------:R-:W-:Y:S01]  /*f9d0*/  VIADD R80, R17.reuse, 0x20 ;  /* 0x0000002011507836 */ /* 0x040fe20000000000 */
[----:B------:R-:W-:Y:S01]  /*f9e0*/  USHF.R.S32.HI UR4, URZ, 0x1f, UR10 ;  /* 0x0000001f3f047899 */ /* 0x000fe2000801140a */
[----:B------:R-:W0:Y:S01]  /*f9f0*/  @P1 LDC R3, c[0x0][0xbf0] ;  /* 0x0002fc00ff031b82 */ /* 0x000e220000000800 */
[----:B------:R-:W-:Y:S01]  /*fa00*/  UIADD3 UR9, UR9, UR11, URZ ;  /* 0x0000000b09097290 */ /* 0x000fe2000fffe03f */
[C---:B------:R-:W-:Y:S01]  /*fa10*/  VIADD R82, R17.reuse, 0x18 ;  /* 0x0000001811527836 */ /* 0x040fe20000000000 */
[----:B------:R-:W-:Y:S01]  /*fa20*/  ULDC.64 UR12, c[0x0][0xb38] ;  /* 0x0002ce00000c7ab9 */ /* 0x000fe20000000a00 */
[----:B------:R-:W-:Y:S01]  /*fa30*/  UIADD3 UR7, UR7, 0x19c20, URZ ;  /* 0x00019c2007077890 */ /* 0x000fe2000fffe03f */
[C---:B------:R-:W-:Y:S01]  /*fa40*/  VIADD R84, R17.reuse, 0x10 ;  /* 0x0000001011547836 */ /* 0x040fe20000000000 */
[----:B------:R-:W-:Y:S01]  /*fa50*/  UIMAD.WIDE.U32 UR8, UR37, UR12, UR8 ;  /* 0x0000000c250872a5 */ /* 0x000fe2000f8e0008 */
[C---:B------:R-:W-:Y:S01]  /*fa60*/  VIADD R86, R17.reuse, 0x8 ;  /* 0x0000000811567836 */ /* 0x040fe20000000000 */
[----:B------:R-:W-:Y:S01]  /*fa70*/  UPRMT UR7, URZ, 0x654, UR7 ;  /* 0x000006543f077896 */ /* 0x000fe20008000007 */
[----:B------:R-:W-:Y:S01]  /*fa80*/  BSSY B1, `(.L_x_1066) ;  /* 0x0000067000017945 */ /* 0x000fe20003800000 */
[----:B------:R-:W-:Y:S01]  /*fa90*/  UIMAD UR9, UR37, UR13, UR9 ;  /* 0x0000000d250972a4 */ /* 0x000fe2000f8e0209 */
[----:B------:R-:W-:Y:S01]  /*faa0*/  SHF.R.S32.HI R15, RZ, 0x1f, R152 ;  /* 0x0000001fff0f7819 */ /* 0x000fe20000011498 */
[----:B------:R-:W-:Y:S01]  /*fab0*/  VIADD R77, R17, 0x28 ;  /* 0x00000028114d7836 */ /* 0x000fe20000000000 */
[----:B------:R-:W-:Y:S01]  /*fac0*/  ULDC.64 UR12, c[0x0][0xb40] ;  /* 0x0002d000000c7ab9 */ /* 0x000fe20000000a00 */
[----:B------:R-:W-:Y:S01]  /*fad0*/  SHF.R.S32.HI R25, RZ, 0x1f, R153 ;  /* 0x0000001fff197819 */ /* 0x000fe20000011499 */
[----:B------:R-:W-:Y:S01]  /*fae0*/  UIMAD UR4, UR4, UR12, URZ ;  /* 0x0000000c040472a4 */ /* 0x000fe2000f8e023f */
[----:B-1----:R-:W-:Y:S01]  /*faf0*/  @P1 IMAD.HI.U32 R0, R13, R0, RZ ;  /* 0x000000000d001227 */ /* 0x002fe200078e00ff */
[----:B------:R-:W-:Y:S01]  /*fb00*/  SYNCS.ARRIVE.TRANS64.RED.A1T0 RZ, [UR7], RZ ;  /* 0x000000ffffff79a7 */ /* 0x000fe20008100407 */
[----:B------:R-:W-:Y:S01]  /*fb10*/  SHF.R.S32.HI R26, RZ, 0x1f, R154 ;  /* 0x0000001fff1a7819 */ /* 0x000fe2000001149a */
[----:B------:R-:W-:Y:S01]  /*fb20*/  UIMAD UR4, UR10, UR13, UR4 ;  /* 0x0000000d0a0472a4 */ /* 0x000fe2000f8e0204 */
[----:B------:R-:W-:Y:S01]  /*fb30*/  SHF.R.S32.HI R27, RZ, 0x1f, R155 ;  /* 0x0000001fff1b7819 */ /* 0x000fe2000001149b */
[----:B------:R-:W-:Y:S01]  /*fb40*/  UIMAD.WIDE.U32 UR10, UR10, UR12, UR8 ;  /* 0x0000000c0a0a72a5 */ /* 0x000fe2000f8e0008 */
[----:B------:R-:W-:Y:S01]  /*fb50*/  SHF.R.S32.HI R75, RZ, 0x1f, R156 ;  /* 0x0000001fff4b7819 */ /* 0x000fe2000001149c */
[C---:B------:R-:W-:Y:S01]  /*fb60*/  VIADD R79, R17.reuse, 0x20 ;  /* 0x00000020114f7836 */ /* 0x040fe20000000000 */
[----:B------:R-:W-:Y:S01]  /*fb70*/  ULDC.64 UR12, c[0x0][0xb48] ;  /* 0x0002d200000c7ab9 */ /* 0x000fe20000000a00 */
[----:B------:R-:W-:Y:S01]  /*fb80*/  UIADD3 UR9, UR11, UR4, URZ ;  /* 0x000000040b097290 */ /* 0x000fe2000fffe03f */
[----:B0-----:R-:W-:Y:S01]  /*fb90*/  @P1 SHF.R.U32.HI R5, RZ, R3, R0 ;  /* 0x00000003ff051219 */ /* 0x001fe20000011600 */
[----:B------:R-:W-:Y:S01]  /*fba0*/  VIADD R81, R17, 0x18 ;  /* 0x0000001811517836 */ /* 0x000fe20000000000 */
[----:B------:R-:W-:Y:S01]  /*fbb0*/  UMOV UR8, UR10 ;  /* 0x0000000a00087c82 */ /* 0x000fe20008000000 */
[----:B------:R-:W-:Y:S01]  /*fbc0*/  ULDC.64 UR10, c[0x0][0xb30] ;  /* 0x0002cc00000a7ab9 */ /* 0x000fe20000000a00 */
[----:B------:R-:W-:Y:S01]  /*fbd0*/  UIMAD.WIDE.U32 UR8, UR42, UR12, UR8 ;  /* 0x0000000c2a0872a5 */ /* 0x000fe2000f8e0008 */
[--C-:B------:R-:W-:Y:S01]  /*fbe0*/  SHF.R.S32.HI R0, RZ, 0x1f, R5.reuse ;  /* 0x0000001fff007819 */ /* 0x100fe20000011405 */
[----:B------:R-:W-:Y:S01]  /*fbf0*/  IMAD.MOV R7, RZ, RZ, -R5 ;  /* 0x000000ffff077224 */ /* 0x000fe200078e0a05 */
[----:B------:R-:W-:Y:S01]  /*fc00*/  SHF.R.S32.HI R76, RZ, 0x1f, R157 ;  /* 0x0000001fff4c7819 */ /* 0x000fe2000001149d */
[----:B------:R-:W-:Y:S01]  /*fc10*/  UIMAD UR42, UR42, UR13, UR9 ;  /* 0x0000000d2a2a72a4 */ /* 0x000fe2000f8e0209 */
[----:B------:R-:W-:Y:S01]  /*fc20*/  SHF.R.S32.HI R78, RZ, 0x1f, R78 ;  /* 0x0000001fff4e7819 */ /* 0x000fe2000001144e */
[----:B------:R-:W-:Y:S01]  /*fc30*/  IMAD R7, R74, R7, R13 ;  /* 0x000000074a077224 */ /* 0x000fe200078e020d */
[----:B------:R-:W-:Y:S01]  /*fc40*/  SHF.R.S32.HI R80, RZ, 0x1f, R80 ;  /* 0x0000001fff507819 */ /* 0x000fe20000011450 */
[----:B------:R-:W-:Y:S01]  /*fc50*/  IMAD R0, R0, UR10, RZ ;  /* 0x0000000a00007c24 */ /* 0x000fe2000f8e02ff */
[----:B------:R-:W-:Y:S01]  /*fc60*/  SHF.R.S32.HI R82, RZ, 0x1f, R82 ;  /* 0x0000001fff527819 */ /* 0x000fe20000011452 */
[----:B------:R-:W-:Y:S01]  /*fc70*/  IMAD.U32 R3, RZ, RZ, UR9 ;  /* 0x00000009ff037e24 */ /* 0x000fe2000f8e00ff */
[----:B------:R-:W-:Y:S01]  /*fc80*/  SHF.R.S32.HI R84, RZ, 0x1f, R84 ;  /* 0x0000001fff547819 */ /* 0x000fe20000011454 */
[----:B------:R-:W-:Y:S01]  /*fc90*/  IMAD.U32 R2, RZ, RZ, UR8 ;  /* 0x00000008ff027e24 */ /* 0x000fe2000f8e00ff */
[----:B------:R-:W-:Y:S01]  /*fca0*/  ULDC.64 UR8, c[0x0][0xb28] ;  /* 0x0002ca0000087ab9 */ /* 0x000fe20000000a00 */
[----:B------:R-:W-:Y:S01]  /*fcb0*/  IMAD.U32 R3, RZ, RZ, UR42 ;  /* 0x0000002aff037e24 */ /* 0x000fe2000f8e00ff */
[----:B------:R-:W-:Y:S01]  /*fcc0*/  SHF.R.S32.HI R86, RZ, 0x1f, R86 ;  /* 0x0000001fff567819 */ /* 0x000fe20000011456 */
[C---:B------:R-:W-:Y:S01]  /*fcd0*/  IMAD R9, R5.reuse, UR11, R0 ;  /* 0x0000000b05097c24 */ /* 0x040fe2000f8e0200 */
[----:B------:R-:W-:Y:S01]  /*fce0*/  SHF.R.S32.HI R0, RZ, 0x1f, R7 ;  /* 0x0000001fff007819 */ /* 0x000fe20000011407 */
[----:B------:R-:W-:Y:S01]  /*fcf0*/  IMAD.WIDE.U32 R2, R5, UR10, R2 ;  /* 0x0000000a05027c25 */ /* 0x000fe2000f8e0002 */
[----:B------:R-:W-:-:S03]  /*fd00*/  SHF.R.S32.HI R87, RZ, 0x1f, R17 ;  /* 0x0000001fff577819 */ /* 0x000fc60000011411 */
[----:B------:R-:W-:Y:S02]  /*fd10*/  IMAD R0, R0, UR8, RZ ;  /* 0x0000000800007c24 */ /* 0x000fe4000f8e02ff */
[----:B------:R-:W-:Y:S02]  /*fd20*/  IMAD.IADD R3, R3, 0x1, R9 ;  /* 0x0000000103037824 */ /* 0x000fe400078e0209 */
[C---:B------:R-:W-:Y:S02]  /*fd30*/  IMAD R5, R7.reuse, UR9, R0 ;  /* 0x0000000907057c24 */ /* 0x040fe4000f8e0200 */
[----:B------:R-:W-:Y:S01]  /*fd40*/  IMAD.WIDE.U32 R2, R7, UR8, R2 ;  /* 0x0000000807027c25 */ /* 0x000fe2000f8e0002 */
[----:B------:R-:W-:-:S03]  /*fd50*/  ULDC.64 UR8, c[0x0][0xb00] ;  /* 0x0002c00000087ab9 */ /* 0x000fc60000000a00 */
[----:B------:R-:W-:Y:S01]  /*fd60*/  IMAD.IADD R3, R3, 0x1, R5 ;  /* 0x0000000103037824 */ /* 0x000fe200078e0205 */
[C---:B------:R-:W-:Y:S01]  /*fd70*/  LEA R0, P1, R2.reuse, UR8, 0x2 ;  /* 0x0000000802007c11 */ /* 0x040fe2000f8210ff */
[C---:B------:R-:W-:Y:S02]  /*fd80*/  VIADD R83, R17.reuse, 0x10 ;  /* 0x0000001011537836 */ /* 0x040fe40000000000 */
[----:B------:R-:W-:Y:S01]  /*fd90*/  VIADD R85, R17, 0x8 ;  /* 0x0000000811557836 */ /* 0x000fe20000000000 */
[----:B------:R-:W-:Y:S01]  /*fda0*/  LEA.HI.X R14, R2, UR9, R3, 0x2, P1 ;  /* 0x00000009020e7c11 */ /* 0x000fe200088f1403 */
[----:B------:R0:W1:Y:S04]  /*fdb0*/  SHFL.IDX PT, R12, R0, RZ, 0x1c1f ;  /* 0x001c1fff000c7589 */ /* 0x00006800000e0000 */
[----:B------:R0:W2:Y:S01]  /*fdc0*/  SHFL.IDX PT, R24, R14, RZ, 0x1c1f ;  /* 0x001c1fff0e187589 */ /* 0x0000a200000e0000 */
[----:B------:R-:W-:Y:S05]  /*fdd0*/  @P2 BRA `(.L_x_1067) ;  /* 0x0000000000c42947 */ /* 0x000fea0003800000 */
[----:B------:R-:W-:Y:S02]  /*fde0*/  ULDC UR4, c[0x0][0xac8] ;  /* 0x0002b20000047ab9 */ /* 0x000fe40000000800 */
[----:B------:R-:W-:Y:S02]  /*fdf0*/  ISETP.GE.AND P1, PT, R17, UR4, PT ;  /* 0x0000000411007c0c */ /* 0x000fe4000bf26270 */
[----:B------:R-:W-:Y:S02]  /*fe00*/  ISETP.GE.AND P2, PT, R85, UR4, PT ;  /* 0x0000000455007c0c */ /* 0x000fe4000bf46270 */
[----:B------:R-:W-:Y:S02]  /*fe10*/  ISETP.GE.AND P5, PT, R83, UR4, PT ;  /* 0x0000000453007c0c */ /* 0x000fe4000bfa6270 */
[----:B------:R-:W-:-:S07]  /*fe20*/  ISETP.GE.AND P4, PT, R81, UR4, PT ;  /* 0x0000000451007c0c */ /* 0x000fce000bf86270 */
[-C--:B-1----:R-:W-:Y:S02]  /*fe30*/  @!P1 LEA R2, P3, R17, R12.reuse, 0x2 ;  /* 0x0000000c11029211 */ /* 0x082fe400078610ff */
[----:B------:R-:W-:Y:S02]  /*fe40*/  @!P2 LEA R4, P6, R85, R12, 0x2 ;  /* 0x0000000c5504a211 */ /* 0x000fe400078c10ff */
[-C--:B--2---:R-:W-:Y:S02]  /*fe50*/  @!P1 LEA.HI.X R3, R17, R24.reuse, R87, 0x2, P3 ;  /* 0x0000001811039211 */ /* 0x084fe400018f1457 */
[----:B------:R-:W-:Y:S02]  /*fe60*/  @!P2 LEA.HI.X R5, R85, R24, R86, 0x2, P6 ;  /* 0x000000185505a211 */ /* 0x000fe400030f1456 */
[----:B------:R-:W-:Y:S01]  /*fe70*/  @!P5 LEA R6, P3, R83, R12, 0x2 ;  /* 0x0000000c5306d211 */ /* 0x000fe200078610ff */
[----:B------:R1:W-:Y:S01]  /*fe80*/  @!P1 ST.E.64 desc[UR56][R2.64], R72 ;  /* 0x0000004802009985 */ /* 0x0003e2000c101b38 */
[----:B------:R-:W-:-:S02]  /*fe90*/  ISETP.GE.AND P1, PT, R79, UR4, PT ;  /* 0x000000044f007c0c */ /* 0x000fc4000bf26270 */
[----:B------:R-:W-:Y:S01]  /*fea0*/  @!P5 LEA.HI.X R7, R83, R24, R84, 0x2, P3 ;  /* 0x000000185307d211 */ /* 0x000fe200018f1454 */
[----:B------:R2:W-:Y:S01]  /*feb0*/  @!P2 ST.E.64 desc[UR56][R4.64], R70 ;  /* 0x000000460400a985 */ /* 0x0005e2000c101b38 */
[----:B------:R-:W-:Y:S02]  /*fec0*/  ISETP.GE.AND P2, PT, R77, UR4, PT ;  /* 0x000000044d007c0c */ /* 0x000fe4000bf46270 */
[----:B------:R-:W-:Y:S01]  /*fed0*/  @!P4 LEA R8, P6, R81, R12, 0x2 ;  /* 0x0000000c5108c211 */ /* 0x000fe200078c10ff */
[----:B------:R3:W-:Y:S01]  /*fee0*/  @!P5 ST.E.64 desc[UR56][R6.64], R64 ;  /* 0x000000400600d985 */ /* 0x0007e2000c101b38 */
[----:B------:R-:W-:Y:S02]  /*fef0*/  ISETP.GE.AND P3, PT, R157, UR4, PT ;  /* 0x000000049d007c0c */ /* 0x000fe4000bf66270 */
[----:B------:R-:W-:-:S03]  /*ff00*/  @!P4 LEA.HI.X R9, R81, R24, R82, 0x2, P6 ;  /* 0x000000185109c211 */ /* 0x000fc600030f1452 */
[C---:B------:R-:W-:Y:S02]  /*ff10*/  @!P1 LEA R10, P5, R79.reuse, R12, 0x2 ;  /* 0x0000000c4f0a9211 */ /* 0x040fe400078a10ff */
[----:B------:R4:W-:Y:S01]  /*ff20*/  @!P4 ST.E.64 desc[UR56][R8.64], R62 ;  /* 0x0000003e0800c985 */ /* 0x0009e2000c101b38 */
[----:B------:R-:W-:Y:S02]  /*ff30*/  ISETP.GE.AND P4, PT, R156, UR4, PT ;  /* 0x000000049c007c0c */ /* 0x000fe4000bf86270 */
[----:B------:R-:W-:Y:S02]  /*ff40*/  @!P1 LEA.HI.X R11, R79, R24, R80, 0x2, P5 ;  /* 0x000000184f0b9211 */ /* 0x000fe400028f1450 */
[-C--:B-1----:R-:W-:Y:S02]  /*ff50*/  @!P2 LEA R2, P6, R77, R12.reuse, 0x2 ;  /* 0x0000000c4d02a211 */ /* 0x082fe400078c10ff */
[----:B--2---:R-:W-:Y:S01]  /*ff60*/  @!P3 LEA R4, P5, R157, R12, 0x2 ;  /* 0x0000000c9d04b211 */ /* 0x004fe200078a10ff */
[----:B------:R1:W-:Y:S01]  /*ff70*/  @!P1 ST.E.64 desc[UR56][R10.64], R56 ;  /* 0x000000380a009985 */ /* 0x0003e2000c101b38 */
[----:B------:R-:W-:-:S02]  /*ff80*/  ISETP.GE.AND P1, PT, R155, UR4, PT ;  /* 0x000000049b007c0c */ /* 0x000fc4000bf26270 */
[-C--:B------:R-:W-:Y:S02]  /*ff90*/  @!P2 LEA.HI.X R3, R77, R24.reuse, R78, 0x2, P6 ;  /* 0x000000184d03a211 */ /* 0x080fe400030f144e */
[----:B------:R-:W-:Y:S02]  /*ffa0*/  @!P3 LEA.HI.X R5, R157, R24, R76, 0x2, P5 ;  /* 0x000000189d05b211 */ /* 0x000fe400028f144c */
[----:B------:R-:W-:Y:S01]  /*ffb0*/  ISETP.GE.AND P5, PT, R154, UR4, PT ;  /* 0x000000049a007c0c */ /* 0x000fe2000bfa6270 */
[----:B------:R2:W-:Y:S01]  /*ffc0*/  @!P2 ST.E.64 desc[UR56][R2.64], R54 ;  /* 0x000000360200a985 */ /* 0x0005e2000c101b38 */
[----:B---3--:R-:W-:Y:S02]  /*ffd0*/  @!P4 LEA R6, P2, R156, R12, 0x2 ;  /* 0x0000000c9c06c211 */ /* 0x008fe400078410ff */
[----:B------:R-:W-:Y:S01]  /*ffe0*/  ISETP.GE.AND P6, PT, R153, UR4, PT ;  /* 0x0000000499007c0c */ /* 0x000fe2000bfc6270 */
[----:B------:R3:W-:Y:S01]  /*fff0*/  @!P3 ST.E.64 desc[UR56][R4.64], R48 ;  /* 0x000000300400b985 */ /* 0x0007e2000c101b38 */
[----:B------:R-:W-:-:S02]  /*10000*/  ISETP.GE.AND P3, PT, R152, UR4, PT ;  /* 0x0000000498007c0c */ /* 0x000fc4000bf66270 */
[----:B------:R-:W-:Y:S02]  /*10010*/  @!P4 LEA.HI.X R7, R156, R24, R75, 0x2, P2 ;  /* 0x000000189c07c211 */ /* 0x000fe400010f144b */
[----:B----4-:R-:W-:-:S03]  /*10020*/  @!P1 LEA R8, P2, R155, R12, 0x2 ;  /* 0x0000000c9b089211 */ /* 0x010fc600078410ff */
[----:B------:R3:W-:Y:S01]  /*10030*/  @!P4 ST.E.64 desc[UR56][R6.64], R46 ;  /* 0x0000002e0600c985 */ /* 0x0007e2000c101b38 */
[----:B------:R-:W-:Y:S02]  /*10040*/  @!P1 LEA.HI.X R9, R155, R24, R27, 0x2, P2 ;  /* 0x000000189b099211 */ /* 0x000fe400010f141b */
[----:B-1----:R-:W-:-:S03]  /*10050*/  @!P5 LEA R10, P2, R154, R12, 0x2 ;  /* 0x0000000c9a0ad211 */ /* 0x002fc600078410ff */
        /* <DEDUP_REMOVED lines=9> */
.L_x_1067:
[----:B------:R-:W-:Y:S05]  /*100f0*/  BSYNC B1 ;  /* 0x0000000000017941 */ /* 0x000fea0003800000 */
.L_x_1066:
[----:B0-----:R-:W0:Y:S04]  /*10100*/  SHFL.IDX PT, R14, R14, 0x1, 0x1c1f ;  /* 0x003c1f000e0e7f89 */ /* 0x001e2800000e0000 */
[----:B------:R-:W4:Y:S01]  /*10110*/  SHFL.IDX PT, R0, R0, 0x1, 0x1c1f ;  /* 0x003c1f0000007f89 */ /* 0x000f2200000e0000 */
[----:B------:R-:W-:Y:S05]  /*10120*/  @P0 BRA `(.L_x_1065) ;  /* 0x0000000c009c0947 */ /* 0x000fea0003800000 */
[----:B------:R-:W-:Y:S02]  /*10130*/  ULDC UR4, c[0x0][0xac8] ;  /* 0x0002b20000047ab9 */ /* 0x000fe40000000800 */
[----:B------:R-:W-:Y:S02]  /*10140*/  ISETP.GE.AND P6, PT, R17, UR4, PT ;  /* 0x0000000411007c0c */ /* 0x000fe4000bfc6270 */
[----:B------:R-:W-:Y:S02]  /*10150*/  ISETP.GE.AND P0, PT, R85, UR4, PT ;  /* 0x0000000455007c0c */ /* 0x000fe4000bf06270 */
[----:B------:R-:W-:Y:S02]  /*10160*/  ISETP.GE.AND P2, PT, R83, UR4, PT ;  /* 0x0000000453007c0c */ /* 0x000fe4000bf46270 */
[----:B------:R-:W-:Y:S02]  /*10170*/  ISETP.GE.AND P4, PT, R81, UR4, PT ;  /* 0x0000000451007c0c */ /* 0x000fe4000bf86270 */
[----:B------:R-:W-:-:S05]  /*10180*/  ISETP.GE.AND P3, PT, R79, UR4, PT ;  /* 0x000000044f007c0c */ /* 0x000fca000bf66270 */
[-C--:B---34-:R-:W-:Y:S02]  /*10190*/  @!P6 LEA R2, P1, R17, R0.reuse, 0x2 ;  /* 0x000000001102e211 */ /* 0x098fe400078210ff */
[----:B------:R-:W-:Y:S02]  /*101a0*/  @!P0 LEA R4, P5, R85, R0, 0x2 ;  /* 0x0000000055048211 */ /* 0x000fe400078a10ff */
[-C--:B0-----:R-:W-:Y:S02]  /*101b0*/  @!P6 LEA.HI.X R3, R17, R14.reuse, R87, 0x2, P1 ;  /* 0x0000000e1103e211 */ /* 0x081fe400008f1457 */
[----:B------:R-:W-:Y:S02]  /*101c0*/  @!P0 LEA.HI.X R5, R85, R14, R86, 0x2, P5 ;  /* 0x0000000e55058211 */ /* 0x000fe400028f1456 */
[-C--:B------:R-:W-:Y:S01]  /*101d0*/  @!P2 LEA R6, P1, R83, R0.reuse, 0x2 ;  /* 0x000000005306a211 */ /* 0x080fe200078210ff */
[----:B------:R0:W-:Y:S01]  /*101e0*/  @!P6 ST.E.64 desc[UR56][R2.64], R68 ;  /* 0x000000440200e985 */ /* 0x0001e2000c101b38 */
[----:B------:R-:W-:-:S02]  /*101f0*/  @!P4 LEA R8, P5, R81, R0, 0x2 ;  /* 0x000000005108c211 */ /* 0x000fc400078a10ff */
[-C--:B------:R-:W-:Y:S01]  /*10200*/  @!P2 LEA.HI.X R7, R83, R14.reuse, R84, 0x2, P1 ;  /* 0x0000000e5307a211 */ /* 0x080fe200008f1454 */
[----:B------:R3:W-:Y:S01]  /*10210*/  @!P0 ST.E.64 desc[UR56][R4.64], R66 ;  /* 0x0000004204008985 */ /* 0x0007e2000c101b38 */
[----:B------:R-:W-:Y:S02]  /*10220*/  ISETP.GE.AND P0, PT, R77, UR4, PT ;  /* 0x000000044d007c0c */ /* 0x000fe4000bf06270 */
[----:B------:R-:W-:Y:S01]  /*10230*/  @!P4 LEA.HI.X R9, R81, R14, R82, 0x2, P5 ;  /* 0x0000000e5109c211 */ /* 0x000fe200028f1452 */
[----:B------:R-:W-:Y:S01]  /*10240*/  @!P2 ST.E.64 desc[UR56][R6.64], R60 ;  /* 0x0000003c0600a985 */ /* 0x000fe2000c101b38 */
[----:B------:R-:W-:Y:S02]  /*10250*/  ISETP.GE.AND P1, PT, R157, UR4, PT ;  /* 0x000000049d007c0c */ /* 0x000fe4000bf26270 */
[----:B------:R-:W-:Y:S01]  /*10260*/  @!P3 LEA R10, P6, R79, R0, 0x2 ;  /* 0x000000004f0ab211 */ /* 0x000fe200078c10ff */
[----:B------:R4:W-:Y:S01]  /*10270*/  @!P4 ST.E.64 desc[UR56][R8.64], R58 ;  /* 0x0000003a0800c985 */ /* 0x0009e2000c101b38 */
[----:B------:R-:W-:-:S02]  /*10280*/  ISETP.GE.AND P2, PT, R156, UR4, PT ;  /* 0x000000049c007c0c */ /* 0x000fc4000bf46270 */
[----:B------:R-:W-:Y:S02]  /*10290*/  @!P3 LEA.HI.X R11, R79, R14, R80, 0x2, P6 ;  /* 0x0000000e4f0bb211 */ /* 0x000fe400030f1450 */
[----:B------:R-:W-:Y:S02]  /*102a0*/  ISETP.GE.AND P5, PT, R155, UR4, PT ;  /* 0x000000049b007c0c */ /* 0x000fe4000bfa6270 */
[----:B0-----:R-:W-:Y:S01]  /*102b0*/  @!P0 LEA R2, P4, R77, R0, 0x2 ;  /* 0x000000004d028211 */ /* 0x001fe200078810ff */
[----:B------:R0:W-:Y:S01]  /*102c0*/  @!P3 ST.E.64 desc[UR56][R10.64], R52 ;  /* 0x000000340a00b985 */ /* 0x0001e2000c101b38 */
[----:B------:R-:W-:Y:S02]  /*102d0*/  ISETP.GE.AND P3, PT, R153, UR4, PT ;  /* 0x0000000499007c0c */ /* 0x000fe4000bf66270 */
[----:B------:R-:W-:Y:S02]  /*102e0*/  @!P0 LEA.HI.X R3, R77, R14, R78, 0x2, P4 ;  /* 0x0000000e4d038211 */ /* 0x000fe400020f144e */
[----:B------:R-:W-:-:S02]  /*102f0*/  ISETP.GE.AND P4, PT, R154, UR4, PT ;  /* 0x000000049a007c0c */ /* 0x000fc4000bf86270 */
[-C--:B---3--:R-:W-:Y:S01]  /*10300*/  @!P1 LEA R4, P6, R157, R0.reuse, 0x2 ;  /* 0x000000009d049211 */ /* 0x088fe200078c10ff */
[----:B------:R3:W-:Y:S02]  /*10310*/  @!P0 ST.E.64 desc[UR56][R2.64], R50 ;  /* 0x0000003202008985 */ /* 0x0007e4000c101b38 */
[----:B----4-:R-:W-:Y:S02]  /*10320*/  @!P5 LEA R8, P0, R155, R0, 0x2 ;  /* 0x000000009b08d211 */ /* 0x010fe400078010ff */
[----:B------:R-:W-:Y:S02]  /*10330*/  @!P1 LEA.HI.X R5, R157, R14, R76, 0x2, P6 ;  /* 0x0000000e9d059211 */ /* 0x000fe400030f144c */
[C---:B------:R-:W-:Y:S02]  /*10340*/  @!P2 LEA R6, P6, R156.reuse, R0, 0x2 ;  /* 0x000000009c06a211 */ /* 0x040fe400078c10ff */
[-C--:B------:R-:W-:Y:S01]  /*10350*/  @!P5 LEA.HI.X R9, R155, R14.reuse, R27, 0x2, P0 ;  /* 0x0000000e9b09d211 */ /* 0x080fe200000f141b */
[----:B------:R3:W-:Y:S01]  /*10360*/  @!P1 ST.E.64 desc[UR56][R4.64], R44 ;  /* 0x0000002c04009985 */ /* 0x0007e2000c101b38 */
[----:B------:R-:W-:-:S02]  /*10370*/  @!P2 LEA.HI.X R7, R156, R14, R75, 0x2, P6 ;  /* 0x0000000e9c07a211 */ /* 0x000fc400030f144b */
[CC--:B0-----:R-:W-:Y:S02]  /*10380*/  @!P4 LEA R10, P1, R154.reuse, R0.reuse, 0x2 ;  /* 0x000000009a0ac211 */ /* 0x0c1fe400078210ff */
[C---:B-1----:R-:W-:Y:S01]  /*10390*/  @!P3 LEA R12, P6, R153.reuse, R0, 0x2 ;  /* 0x00000000990cb211 */ /* 0x042fe200078c10ff */
[----:B------:R3:W-:Y:S01]  /*103a0*/  @!P2 ST.E.64 desc[UR56][R6.64], R42 ;  /* 0x0000002a0600a985 */ /* 0x0007e2000c101b38 */
[-C--:B------:R-:W-:Y:S02]  /*103b0*/  @!P4 LEA.HI.X R11, R154, R14.reuse, R26, 0x2, P1 ;  /* 0x0000000e9a0bc211 */ /* 0x080fe400008f141a */
[----:B------:R-:W-:Y:S01]  /*103c0*/  @!P3 LEA.HI.X R13, R153, R14, R25, 0x2, P6 ;  /* 0x0000000e990db211 */ /* 0x000fe200030f1419 */
[----:B------:R3:W-:Y:S01]  /*103d0*/  @!P5 ST.E.64 desc[UR56][R8.64], R36 ;  /* 0x000000240800d985 */ /* 0x0007e2000c101b38 */
[----:B------:R-:W-:-:S03]  /*103e0*/  ISETP.GE.AND P0, PT, R152, UR4, PT ;  /* 0x0000000498007c0c */ /* 0x000fc6000bf06270 */
[----:B------:R3:W-:Y:S04]  /*103f0*/  @!P4 ST.E.64 desc[UR56][R10.64], R34 ;  /* 0x000000220a00c985 */ /* 0x0007e8000c101b38 */
[----:B------:R3:W-:Y:S06]  /*10400*/  @!P3 ST.E.64 desc[UR56][R12.64], R28 ;  /* 0x0000001c0c00b985 */ /* 0x0007ec000c101b38 */
[----:B------:R-:W-:Y:S05]  /*10410*/  @P0 BRA `(.L_x_1065) ;  /* 0x0000000800e00947 */ /* 0x000fea0003800000 */
[----:B---3--:R-:W-:-:S04]  /*10420*/  LEA R2, P0, R152, R0, 0x2 ;  /* 0x0000000098027211 */ /* 0x008fc800078010ff */
[----:B------:R-:W-:-:S05]  /*10430*/  LEA.HI.X R3, R152, R14, R15, 0x2, P0 ;  /* 0x0000000e98037211 */ /* 0x000fca00000f140f */
[----:B------:R0:W-:Y:S01]  /*10440*/  ST.E.64 desc[UR56][R2.64], R20 ;  /* 0x0000001402007985 */ /* 0x0001e2000c101b38 */
[----:B------:R-:W-:Y:S05]  /*10450*/  BRA `(.L_x_1065) ;  /* 0x0000000800d07947 */ /* 0x000fea0003800000 */
.L_x_1060:
        /* <DEDUP_REMOVED lines=9> */
[----:B------:R-:W-:Y:S01]  /*104f0*/  UISETP.NE.U32.AND UP1, UPT, UR8, URZ, UPT ;  /* 0x0000003f0800728c */ /* 0x000fe2000bf25070 */
[----:B------:R-:W-:Y:S02]  /*10500*/  ULDC UR4, c[0x0][0xa88] ;  /* 0x0002a20000047ab9 */ /* 0x000fe40000000800 */
[----:B------:R-:W2:Y:S01]  /*10510*/  @P1 LDG.E R6, desc[UR56][R2.64] ;  /* 0x0000003802061981 */ /* 0x000ea2000c1e1900 */
[----:B------:R-:W-:Y:S01]  /*10520*/  UISETP.NE.AND.EX UP1, UPT, UR9, URZ, UPT, UP1 ;  /* 0x0000003f0900728c */ /* 0x000fe2000bf25310 */
[----:B------:R-:W-:Y:S01]  /*10530*/  IMAD.U32 R0, RZ, RZ, UR4 ;  /* 0x00000004ff007e24 */ /* 0x000fe2000f8e00ff */
[----:B------:R-:W0:Y:S04]  /*10540*/  S2R R7, SR_TID.X ;  /* 0x0000000000077919 */ /* 0x000e280000002100 */
        /* <DEDUP_REMOVED lines=9> */
[----:B--2---:R-:W-:Y:S01]  /*105e0*/  @P1 R2UR UR4, R6 ;  /* 0x00000000060412ca */ /* 0x004fe200000e0000 */
[----:B-1----:R-:W-:-:S14]  /*105f0*/  @P2 BRA `(.L_x_1068) ;  /* 0x0000000000102947 */ /* 0x002fdc0003800000 */
[----:B------:R-:W-:Y:S05]  /*10600*/  @!P1 BRA `(.L_x_1068) ;  /* 0x00000000000c9947 */ /* 0x000fea0003800000 */
[----:B------:R-:W2:Y:S04]  /*10610*/  LDG.E R5, desc[UR56][R2.64] ;  /* 0x0000003802057981 */ /* 0x000ea8000c1e1900 */
[----:B-----5:R-:W2:Y:S02]  /*10620*/  LDG.E R0, desc[UR56][R2.64+0x4] ;  /* 0x0000043802007981 */ /* 0x020ea4000c1e1900 */
[----:B--2---:R-:W-:-:S07]  /*10630*/  IMAD.IADD R0, R0, 0x1, -R5 ;  /* 0x0000000100007824 */ /* 0x004fce00078e0a05 */
.L_x_1068:
[----:B------:R-:W-:Y:S01]  /*10640*/  USHF.R.S32.HI UR12, URZ, 0x1f, UR38 ;  /* 0x0000001f3f0c7899 */ /* 0x000fe20008011426 */
[----:B------:R-:W-:Y:S01]  /*10650*/  BSSY B1, `(.L_x_1069) ;  /* 0x0000039000017945 */ /* 0x000fe20003800000 */
[----:B------:R-:W-:Y:S02]  /*10660*/  USHF.R.S32.HI UR18, URZ, 0x1f, UR4 ;  /* 0x0000001f3f127899 */ /* 0x000fe40008011404 */
[----:B------:R-:W-:Y:S02]  /*10670*/  USEL UR7, UR38, URZ, !UP0 ;  /* 0x0000003f26077287 */ /* 0x000fe4000c000000 */
[----:B------:R-:W-:Y:S01]  /*10680*/  USEL UR12, UR12, URZ, !UP0 ;  /* 0x0000003f0c0c7287 */ /* 0x000fe2000c000000 */
[----:B------:R-:W-:Y:S11]  /*10690*/  @P0 BRA `(.L_x_1070) ;  /* 0x0000000000d00947 */ /* 0x000ff60003800000 */
[----:B------:R-:W0:Y:S01]  /*106a0*/  LDC R9, c[0x0][0xbe8] ;  /* 0x0002fa00ff097b82 */ /* 0x000e220000000800 */
[----:B------:R-:W-:-:S05]  /*106b0*/  IMAD.U32 R4, RZ, RZ, UR39 ;  /* 0x00000027ff047e24 */ /* 0x000fca000f8e00ff */
[----:B------:R-:W-:Y:S01]  /*106c0*/  IADD3 R4, R4, -0x80, R7 ;  /* 0xffffff8004047810 */ /* 0x000fe20007ffe007 */
[----:B0----5:R-:W-:-:S05]  /*106d0*/  IMAD R2, R0, R9, RZ ;  /* 0x0000000900027224 */ /* 0x021fca00078e02ff */
[----:B------:R-:W-:-:S13]  /*106e0*/  ISETP.GE.AND P0, PT, R4, R2, PT ;  /* 0x000000020400720c */ /* 0x000fda0003f06270 */
[----:B------:R-:W-:Y:S05]  /*106f0*/  @P0 BRA `(.L_x_1070) ;  /* 0x0000000000b80947 */ /* 0x000fea0003800000 */
[----:B------:R-:W-:Y:S01]  /*10700*/  ISETP.NE.AND P0, PT, R9, 0x1, PT ;  /* 0x000000010900780c */ /* 0x000fe20003f05270 */
[----:B------:R-:W-:Y:S01]  /*10710*/  UISETP.GT.AND UP2, UPT, UR43, 0x1, UPT ;  /* 0x000000012b00788c */ /* 0x000fe2000bf44270 */
[----:B------:R-:W-:Y:S01]  /*10720*/  IMAD.MOV.U32 R5, RZ, RZ, R4 ;  /* 0x000000ffff057224 */ /* 0x000fe200078e0004 */
[----:B------:R-:W-:Y:S02]  /*10730*/  UMOV UR8, 0x9b8 ;  /* 0x000009b800087882 */ /* 0x000fe40000000000 */
[----:B------:R-:W-:Y:S02]  /*10740*/  USEL UR19, UR8, 0x978, UP2 ;  /* 0x0000097808137887 */ /* 0x000fe40009000000 */
[----:B------:R-:W-:-:S06]  /*10750*/  USEL UR21, UR42, URZ, UP2 ;  /* 0x0000003f2a157287 */ /* 0x000fcc0009000000 */
[----:B------:R-:W0:Y:S04]  /*10760*/  @P0 LDC R3, c[0x0][0xbec] ;  /* 0x0002fb00ff030b82 */ /* 0x000e280000000800 */
[----:B------:R-:W-:Y:S01]  /*10770*/  ULDC.64 UR8, c[0x0][UR19+0x218] ;  /* 0x0000860013087abb */ /* 0x000fe20008000a00 */
[----:B------:R-:W-:Y:S01]  /*10780*/  ULDC.64 UR14, c[0x0][UR19+0x220] ;  /* 0x00008800130e7abb */ /* 0x000fe20008000a00 */
[----:B------:R-:W-:Y:S01]  /*10790*/  ULDC.64 UR16, c[0x0][UR19+0x228] ;  /* 0x00008a0013107abb */ /* 0x000fe20008000a00 */
[----:B------:R-:W-:Y:S01]  /*107a0*/  UIMAD.WIDE.U32 UR10, UR8, UR37, URZ ;  /* 0x00000025080a72a5 */ /* 0x000fe2000f8e003f */
[----:B------:R-:W1:Y:S01]  /*107b0*/  @P0 LDC R7, c[0x0][0xbf0] ;  /* 0x0002fc00ff070b82 */ /* 0x000e620000000800 */
[----:B------:R-:W-:Y:S02]  /*107c0*/  UIMAD UR20, UR9, UR37, URZ ;  /* 0x00000025091472a4 */ /* 0x000fe4000f8e023f */
        /* <DEDUP_REMOVED lines=10> */
[----:B------:R-:W-:Y:S02]  /*10870*/  IMAD.U32 R3, RZ, RZ, UR23 ;  /* 0x00000017ff037e24 */ /* 0x000fe4000f8e00ff */
[----:B------:R-:W-:Y:S01]  /*10880*/  IMAD.U32 R6, RZ, RZ, UR8 ;  /* 0x00000008ff067e24 */ /* 0x000fe2000f8e00ff */
[----:B------:R-:W-:Y:S01]  /*10890*/  ULDC.64 UR8, c[0x0][UR19+0x210] ;  /* 0x0000840013087abb */ /* 0x000fe20008000a00 */
[----:B-1----:R-:W-:Y:S01]  /*108a0*/  @P0 SHF.R.U32.HI R5, RZ, R7, R2 ;  /* 0x00000007ff050219 */ /* 0x002fe20000011602 */
[----:B------:R-:W-:-:S04]  /*108b0*/  IMAD.U32 R2, RZ, RZ, UR22 ;  /* 0x00000016ff027e24 */ /* 0x000fc8000f8e00ff */
[--C-:B------:R-:W-:Y:S01]  /*108c0*/  IMAD.MOV R7, RZ, RZ, -R5.reuse ;  /* 0x000000ffff077224 */ /* 0x100fe200078e0a05 */
[----:B------:R-:W-:Y:S01]  /*108d0*/  IADD3 R2, P0, P1, R5, UR10, R2 ;  /* 0x0000000a05027c10 */ /* 0x000fe2000f91e002 */
[----:B------:R-:W-:Y:S01]  /*108e0*/  UIADD3.X UR10, UR13, UR11, UR18, UP0, UP1 ;  /* 0x0000000b0d0a7290 */ /* 0x000fe200087e2412 */
[----:B------:R-:W-:Y:S01]  /*108f0*/  SHF.R.S32.HI R5, RZ, 0x1f, R5 ;  /* 0x0000001fff057819 */ /* 0x000fe20000011405 */
[----:B------:R-:W-:-:S04]  /*10900*/  IMAD R7, R9, R7, R4 ;  /* 0x0000000709077224 */ /* 0x000fc800078e0204 */
[----:B------:R-:W-:Y:S01]  /*10910*/  IADD3.X R3, R5, UR10, R6, P0, P1 ;  /* 0x0000000a05037c10 */ /* 0x000fe200087e2406 */
[C---:B------:R-:W-:Y:S01]  /*10920*/  IMAD R9, R7.reuse, UR9, RZ ;  /* 0x0000000907097c24 */ /* 0x040fe2000f8e02ff */
[----:B------:R-:W-:Y:S01]  /*10930*/  SHF.R.S32.HI R4, RZ, 0x1f, R7 ;  /* 0x0000001fff047819 */ /* 0x000fe20000011407 */
[----:B------:R-:W-:Y:S01]  /*10940*/  ULDC.64 UR10, c[0x0][0xba8] ;  /* 0x0002ea00000a7ab9 */ /* 0x000fe20000000a00 */
[----:B------:R-:W-:Y:S01]  /*10950*/  @!UP2 ULDC UR10, c[0x0][0xb50] ;  /* 0x0002d400000aaab9 */ /* 0x000fe20000000800 */
[----:B------:R-:W-:Y:S01]  /*10960*/  IMAD.WIDE.U32 R2, R7, UR8, R2 ;  /* 0x0000000807027c25 */ /* 0x000fe2000f8e0002 */
[----:B------:R-:W-:-:S03]  /*10970*/  @!UP2 ULDC UR11, c[0x0][0xb54] ;  /* 0x0002d500000baab9 */ /* 0x000fc60000000800 */
[----:B------:R-:W-:Y:S01]  /*10980*/  IMAD R9, R4, UR8, R9 ;  /* 0x0000000804097c24 */ /* 0x000fe2000f8e0209 */
[----:B------:R-:W-:-:S03]  /*10990*/  LEA R4, P0, R2, UR10, 0x2 ;  /* 0x0000000a02047c11 */ /* 0x000fc6000f8010ff */
[----:B------:R-:W-:-:S05]  /*109a0*/  IMAD.IADD R3, R3, 0x1, R9 ;  /* 0x0000000103037824 */ /* 0x000fca00078e0209 */
[----:B------:R-:W-:Y:S01]  /*109b0*/  LEA.HI.X R5, R2, UR11, R3, 0x2, P0 ;  /* 0x0000000b02057c11 */ /* 0x000fe200080f1403 */
[----:B------:R-:W-:-:S05]  /*109c0*/  IMAD.MOV.U32 R3, RZ, RZ, -0x800000 ;  /* 0xff800000ff037424 */ /* 0x000fca00078e00ff */
[----:B------:R0:W-:Y:S02]  /*109d0*/  STG.E desc[UR56][R4.64], R3 ;  /* 0x0000000304007986 */ /* 0x0001e4000c101938 */
.L_x_1070:
[----:B------:R-:W-:Y:S05]  /*109e0*/  BSYNC B1 ;  /* 0x0000000000017941 */ /* 0x000fea0003800000 */
.L_x_1069:
[----:B------:R-:W-:-:S06]  /*109f0*/  UISETP.GT.AND UP0, UPT, UR43, 0x1, UPT ;  /* 0x000000012b00788c */ /* 0x000fcc000bf04270 */
[----:B------:R-:W-:-:S13]  /*10a00*/  PLOP3.LUT P0, PT, PT, PT, UP0, 0x80, 0x0 ;  /* 0x000000000000781c */ /* 0x000fda0003f0f008 */
[----:B------:R-:W-:Y:S05]  /*10a10*/  @P0 BRA `(.L_x_1065) ;  /* 0x0000000400600947 */ /* 0x000fea0003800000 */
[----:B------:R-:W1:Y:S01]  /*10a20*/  LDC R11, c[0x0][0xbe8] ;  /* 0x0002fa00ff0b7b82 */ /* 0x000e620000000800 */
[--C-:B------:R-:W-:Y:S01]  /*10a30*/  SHF.R.S32.HI R2, RZ, 0x1f, R8.reuse ;  /* 0x0000001fff027819 */ /* 0x100fe20000011408 */
        /* <DEDUP_REMOVED lines=8> */
[----:B------:R-:W-:Y:S01]  /*10ac0*/  BSSY B1, `(.L_x_1071) ;  /* 0x000003c000017945 */ /* 0x000fe20003800000 */
[----:B------:R-:W-:Y:S01]  /*10ad0*/  SHF.R.S32.HI R6, RZ, 0x2, R6 ;  /* 0x00000002ff067819 */ /* 0x000fe20000011406 */
[----:B------:R-:W-:Y:S01]  /*10ae0*/  UIADD3 UR9, UR9, UR10, URZ ;  /* 0x0000000a09097290 */ /* 0x000fe2000fffe03f */
[----:B------:R-:W-:Y:S01]  /*10af0*/  SHF.R.S32.HI R10, RZ, 0x1f, R23 ;  /* 0x0000001fff0a7819 */ /* 0x000fe20000011417 */
[----:B------:R-:W-:Y:S01]  /*10b00*/  IMAD.IADD R2, R8, 0x1, -R2 ;  /* 0x0000000108027824 */ /* 0x000fe200078e0a02 */
[----:B------:R-:W-:Y:S01]  /*10b10*/  ULDC.64 UR10, c[0x0][0xae8] ;  /* 0x0002ba00000a7ab9 */ /* 0x000fe20000000a00 */
[----:B------:R-:W-:Y:S01]  /*10b20*/  SHF.R.S32.HI R14, RZ, 0x1f, R22 ;  /* 0x0000001fff0e7819 */ /* 0x000fe20000011416 */
[----:B------:R-:W-:Y:S01]  /*10b30*/  UIMAD.WIDE.U32 UR8, UR37, UR10, UR8 ;  /* 0x0000000a250872a5 */ /* 0x000fe2000f8e0008 */
[----:B------:R-:W-:-:S03]  /*10b40*/  IMAD R2, R2, 0x60, R6 ;  /* 0x0000006002027824 */ /* 0x000fc600078e0206 */
[----:B------:R-:W-:Y:S01]  /*10b50*/  UIMAD UR9, UR37, UR11, UR9 ;  /* 0x0000000b250972a4 */ /* 0x000fe2000f8e0209 */
[----:B0-----:R-:W-:Y:S01]  /*10b60*/  VIADD R4, R2, UR39 ;  /* 0x0000002702047c36 */ /* 0x001fe20008000000 */
[----:B-1----:R-:W-:Y:S01]  /*10b70*/  ISETP.NE.AND P0, PT, R11, 0x1, PT ;  /* 0x000000010b00780c */ /* 0x002fe20003f05270 */
[----:B------:R-:W-:Y:S02]  /*10b80*/  ULDC.64 UR10, c[0x0][0xaf0] ;  /* 0x0002bc00000a7ab9 */ /* 0x000fe40000000a00 */
[----:B------:R-:W-:Y:S01]  /*10b90*/  IMAD.MOV.U32 R5, RZ, RZ, R4 ;  /* 0x000000ffff057224 */ /* 0x000fe200078e0004 */
[----:B------:R-:W-:Y:S02]  /*10ba0*/  UIMAD UR12, UR12, UR10, URZ ;  /* 0x0000000a0c0c72a4 */ /* 0x000fe4000f8e023f */
[----:B------:R-:W-:Y:S02]  /*10bb0*/  UIMAD.WIDE.U32 UR8, UR7, UR10, UR8 ;  /* 0x0000000a070872a5 */ /* 0x000fe4000f8e0008 */
[----:B------:R-:W-:-:S03]  /*10bc0*/  UIMAD UR4, UR7, UR11, UR12 ;  /* 0x0000000b070472a4 */ /* 0x000fc6000f8e020c */
[----:B------:R-:W-:Y:S01]  /*10bd0*/  ULDC.64 UR10, c[0x0][0xae0] ;  /* 0x0002b800000a7ab9 */ /* 0x000fe20000000a00 */
[----:B------:R-:W-:Y:S01]  /*10be0*/  UIADD3 UR4, UR9, UR4, URZ ;  /* 0x0000000409047290 */ /* 0x000fe2000fffe03f */
        /* <DEDUP_REMOVED lines=18> */
[----:B------:R-:W-:Y:S02]  /*10d10*/  VIADD R0, R6, UR39 ;  /* 0x0000002706007c36 */ /* 0x000fe40008000000 */
        /* <DEDUP_REMOVED lines=19> */
[----:B------:R3:W-:Y:S04]  /*10e50*/  @!P2 ST.E.128 desc[UR56][R6.64], RZ ;  /* 0x000000ff0600a985 */ /* 0x0007e8000c101d38 */
[----:B------:R3:W-:Y:S04]  /*10e60*/  @!P3 ST.E.128 desc[UR56][R8.64], RZ ;  /* 0x000000ff0800b985 */ /* 0x0007e8000c101d38 */
[----:B------:R3:W-:Y:S02]  /*10e70*/  @!P4 ST.E.128 desc[UR56][R12.64], RZ ;  /* 0x000000ff0c00c985 */ /* 0x0007e4000c101d38 */
.L_x_1072:
[----:B------:R-:W-:Y:S05]  /*10e80*/  BSYNC B1 ;  /* 0x0000000000017941 */ /* 0x000fea0003800000 */
.L_x_1071:
        /* <DEDUP_REMOVED lines=9> */
[CC--:B-1-3--:R-:W-:Y:S02]  /*10f20*/  @!P3 LEA R6, P0, R22.reuse, R2.reuse, 0x1 ;  /* 0x000000021606b211 */ /* 0x0cafe400078008ff */
[----:B------:R-:W-:Y:S02]  /*10f30*/  @!P4 LEA R8, P1, R23, R2, 0x1 ;  /* 0x000000021708c211 */ /* 0x000fe400078208ff */
[----:B0---4-:R-:W-:Y:S01]  /*10f40*/  @!P2 IMAD.WIDE R4, R19, 0x2, R2 ;  /* 0x000000021304a825 */ /* 0x011fe200078e0202 */
[-C--:B------:R-:W-:Y:S02]  /*10f50*/  @!P3 LEA.HI.X R7, R22, R3.reuse, R14, 0x1, P0 ;  /* 0x000000031607b211 */ /* 0x080fe400000f0c0e */
[----:B------:R-:W-:Y:S02]  /*10f60*/  @!P4 LEA.HI.X R9, R23, R3, R10, 0x1, P1 ;  /* 0x000000031709c211 */ /* 0x000fe400008f0c0a */
[----:B------:R2:W-:Y:S04]  /*10f70*/  @!P2 ST.E.128 desc[UR56][R4.64], RZ ;  /* 0x000000ff0400a985 */ /* 0x0005e8000c101d38 */
[----:B------:R2:W-:Y:S04]  /*10f80*/  @!P3 ST.E.128 desc[UR56][R6.64], RZ ;  /* 0x000000ff0600b985 */ /* 0x0005e8000c101d38 */
[----:B------:R2:W-:Y:S02]  /*10f90*/  @!P4 ST.E.128 desc[UR56][R8.64], RZ ;  /* 0x000000ff0800c985 */ /* 0x0005e4000c101d38 */
.L_x_1065:
[----:B------:R-:W-:Y:S05]  /*10fa0*/  BSYNC B0 ;  /* 0x0000000000007941 */ /* 0x000fea0003800000 */
.L_x_1059:
[----:B------:R-:W-:Y:S02]  /*10fb0*/  ULDC UR4, c[0x0][0xc3c] ;  /* 0x00030f0000047ab9 */ /* 0x000fe40000000800 */
[----:B------:R-:W-:-:S06]  /*10fc0*/  UISETP.GE.AND UP0, UPT, UR52, UR4, UPT ;  /* 0x000000043400728c */ /* 0x000fcc000bf06270 */
[----:B------:R-:W-:-:S13]  /*10fd0*/  PLOP3.LUT P0, PT, PT, PT, UP0, 0x80, 0x0 ;  /* 0x000000000000781c */ /* 0x000fda0003f0f008 */
[----:B------:R-:W-:Y:S05]  /*10fe0*/  @!P0 BRA `(.L_x_1073) ;  /* 0xfffffefc00ac8947 */ /* 0x000fea000383ffff */
[----:B------:R-:W-:Y:S05]  /*10ff0*/  EXIT ;  /* 0x000000000000794d */ /* 0x000fea0003800000 */
.L_x_968:
        /* <DEDUP_REMOVED lines=10> */
[----:B------:R-:W0:Y:S04]  /*110a0*/  @P0 LDS.128 R8, [R3+0x19cd0] ;  /* 0x019cd00003080984 */ /* 0x000e280000000c00 */
[----:B0-----:R0:W-:Y:S01]  /*110b0*/  @P0 STL.64 [R1], R8 ;  /* 0x0000000801000387 */ /* 0x0011e20000100a00 */
[----:B------:R-:W-:-:S03]  /*110c0*/  IMAD.MOV.U32 R0, RZ, RZ, R11 ;  /* 0x000000ffff007224 */ /* 0x000fc600078e000b */
[----:B------:R0:W-:Y:S02]  /*110d0*/  @P0 STL [R1+0x8], R10 ;  /* 0x0000080a01000387 */ /* 0x0001e40000100800 */
[----:B------:R-:W-:Y:S01]  /*110e0*/  @P0 R2UR UR41, R0 ;  /* 0x00000000002902ca */ /* 0x000fe200000e0000 */
[----:B------:R-:W-:Y:S06]  /*110f0*/  @P0 BAR.ARV 0x4, 0x200 ;  /* 0x0108000000000b1d */ /* 0x000fec0000002000 */
[----:B------:R-:W-:Y:S08]  /*11100*/  @P0 BRA `(.L_x_1074) ;  /* 0x0000000c00d80947 */ /* 0x000ff00003800000 */
[----:B------:R-:W1:Y:S01]  /*11110*/  S2R R4, SR_TID.X ;  /* 0x0000000000047919 */ /* 0x000e620000002100 */
[----:B------:R-:W-:Y:S01]  /*11120*/  ULDC UR4, c[0x0][0xc3c] ;  /* 0x00030f0000047ab9 */ /* 0x000fe20000000800 */
[----:B------:R-:W-:Y:S02]  /*11130*/  IMAD.MOV.U32 R7, RZ, RZ, RZ ;  /* 0x000000ffff077224 */ /* 0x000fe400078e00ff */
[----:B0-----:R-:W-:Y:S01]  /*11140*/  IMAD.MOV.U32 R8, RZ, RZ, RZ ;  /* 0x000000ffff087224 */ /* 0x001fe200078e00ff */
[----:B-1----:R-:W-:-:S04]  /*11150*/  LOP3.LUT R0, R4, 0x1f, RZ, 0xc0, !PT ;  /* 0x0000001f04007812 */ /* 0x002fc800078ec0ff */
[----:B------:R-:W-:-:S04]  /*11160*/  ISETP.NE.AND P0, PT, R0, 0x1f, PT ;  /* 0x0000001f0000780c */ /* 0x000fc80003f05270 */
[----:B------:R-:W-:-:S13]  /*11170*/  ISETP.GE.OR P1, PT, R0, UR4, !P0 ;  /* 0x0000000400007c0c */ /* 0x000fda000c726670 */
[----:B------:R-:W0:Y:S08]  /*11180*/  @!P1 LDC.64 R4, c[0x0][0xc80] ;  /* 0x00032000ff049b82 */ /* 0x000e300000000a00 */
[----:B------:R-:W1:Y:S01]  /*11190*/  @!P1 LDC.64 R2, c[0x0][0xc78] ;  /* 0x00031e00ff029b82 */ /* 0x000e620000000a00 */
[----:B0-----:R-:W-:-:S05]  /*111a0*/  @!P1 IMAD.WIDE.U32 R4, R0, 0x4, R4 ;  /* 0x0000000400049825 */ /* 0x001fca00078e0004 */
[----:B------:R-:W2:Y:S01]  /*111b0*/  @!P1 LDG.E R7, desc[UR56][R4.64] ;  /* 0x0000003804079981 */ /* 0x000ea2000c1e1900 */
[----:B-1----:R-:W-:-:S05]  /*111c0*/  @!P1 IMAD.WIDE.U32 R2, R0, 0x4, R2 ;  /* 0x0000000400029825 */ /* 0x002fca00078e0002 */
        /* <DEDUP_REMOVED lines=21> */
[----:B------:R-:W1:Y:S01]  /*11320*/  S2R R9, SR_CTAID.X ;  /* 0x0000000000097919 */ /* 0x000e620000002500 */
[----:B0-----:R-:W-:-:S05]  /*11330*/  SEL R4, R4, RZ, P5 ;  /* 0x000000ff04047207 */ /* 0x001fca0002800000 */
[----:B------:R-:W-:Y:S02]  /*11340*/  IMAD.IADD R11, R3, 0x1, R4 ;  /* 0x00000001030b7824 */ /* 0x000fe400078e0204 */
[----:B------:R-:W0:Y:S03]  /*11350*/  LDC R4, c[0x0][0xc38] ;  /* 0x00030e00ff047b82 */ /* 0x000e260000000800 */
[----:B------:R-:W0:Y:S02]  /*11360*/  SHFL.IDX PT, R5, R11, 0x1f, 0x1f ;  /* 0x03e01f000b057f89 */ /* 0x000e2400000e0000 */
[----:B0-----:R-:W-:-:S05]  /*11370*/  IMAD R10, R5, R4, RZ ;  /* 0x00000004050a7224 */ /* 0x001fca00078e02ff */
[----:B-1----:R-:W-:Y:S01]  /*11380*/  ISETP.GT.AND P6, PT, R10, R9, PT ;  /* 0x000000090a00720c */ /* 0x002fe20003fc4270 */
[----:B------:R-:W-:-:S12]  /*11390*/  IMAD.MOV.U32 R5, RZ, RZ, R10 ;  /* 0x000000ffff057224 */ /* 0x000fd800078e000a */
[----:B------:R-:W-:Y:S05]  /*113a0*/  @P6 BRA `(.L_x_1075) ;  /* 0x00000000009c6947 */ /* 0x000fea0003800000 */
[----:B------:R-:W-:Y:S01]  /*113b0*/  IMAD.MOV.U32 R10, RZ, RZ, R5 ;  /* 0x000000ffff0a7224 */ /* 0x000fe200078e0005 */
[----:B------:R-:W-:Y:S01]  /*113c0*/  UMOV UR4, URZ ;  /* 0x0000003f00047c82 */ /* 0x000fe20008000000 */
[----:B------:R-:W-:-:S05]  /*113d0*/  ULDC UR5, c[0x0][0xc3c] ;  /* 0x00030f0000057ab9 */ /* 0x000fca0000000800 */
.L_x_1077:
[----:B------:R-:W-:-:S04]  /*113e0*/  UIADD3 UR4, UR4, 0x1f, URZ ;  /* 0x0000001f04047890 */ /* 0x000fc8000fffe03f */
[----:B------:R-:W-:-:S06]  /*113f0*/  UISETP.GE.AND UP0, UPT, UR4, UR5, UPT ;  /* 0x000000050400728c */ /* 0x000fcc000bf06270 */
[----:B------:R-:W-:-:S13]  /*11400*/  PLOP3.LUT P6, PT, PT, PT, UP0, 0x40, 0x0 ;  /* 0x000000000000781c */ /* 0x000fda0003fce808 */
[----:B------:R-:W-:Y:S05]  /*11410*/  @!P6 BRA `(.L_x_1076) ;  /* 0x0000000800d8e947 */ /* 0x000fea0003800000 */
[----:B------:R-:W-:Y:S02]  /*11420*/  VIADD R11, R0, UR4 ;  /* 0x00000004000b7c36 */ /* 0x000fe40008000000 */
[----:B------:R-:W-:Y:S02]  /*11430*/  IMAD.MOV.U32 R7, RZ, RZ, RZ ;  /* 0x000000ffff077224 */ /* 0x000fe400078e00ff */
[----:B------:R-:W-:Y:S01]  /*11440*/  IMAD.MOV.U32 R8, RZ, RZ, RZ ;  /* 0x000000ffff087224 */ /* 0x000fe200078e00ff */
[----:B------:R-:W-:-:S13]  /*11450*/  ISETP.GE.OR P6, PT, R11, UR5, !P0 ;  /* 0x000000050b007c0c */ /* 0x000fda000c7c6670 */
[----:B------:R-:W0:Y:S08]  /*11460*/  @!P6 LDC.64 R4, c[0x0][0xc80] ;  /* 0x00032000ff04eb82 */ /* 0x000e300000000a00 */
[----:B------:R-:W1:Y:S01]  /*11470*/  @!P6 LDC.64 R2, c[0x0][0xc78] ;  /* 0x00031e00ff02eb82 */ /* 0x000e620000000a00 */
[----:B0-----:R-:W-:-:S05]  /*11480*/  @!P6 IMAD.WIDE R4, R11, 0x4, R4 ;  /* 0x000000040b04e825 */ /* 0x001fca00078e0204 */
[----:B------:R0:W2:Y:S01]  /*11490*/  @!P6 LDG.E R7, desc[UR56][R4.64] ;  /* 0x000000380407e981 */ /* 0x0000a2000c1e1900 */
[----:B-1----:R-:W-:-:S05]  /*114a0*/  @!P6 IMAD.WIDE R2, R11, 0x4, R2 ;  /* 0x000000040b02e825 */ /* 0x002fca00078e0202 */
[----:B------:R-:W2:Y:S01]  /*114b0*/  @!P6 LDG.E R8, desc[UR56][R2.64] ;  /* 0x000000380208e981 */ /* 0x000ea2000c1e1900 */
[----:B0-----:R-:W0:Y:S01]  /*114c0*/  LDC R4, c[0x0][0xc38] ;  /* 0x00030e00ff047b82 */ /* 0x001e220000000800 */
[----:B--2---:R-:W-:-:S05]  /*114d0*/  IMAD R14, R7, R8, RZ ;  /* 0x00000008070e7224 */ /* 0x004fca00078e02ff */
        /* <DEDUP_REMOVED lines=20> */
.L_x_1075:
[----:B------:R-:W-:Y:S02]  /*11620*/  IMAD.IADD R10, R10, 0x1, -R5 ;  /* 0x000000010a0a7824 */ /* 0x000fe400078e0a05 */
[----:B------:R-:W-:Y:S02]  /*11630*/  IMAD.MOV.U32 R3, RZ, RZ, RZ ;  /* 0x000000ffff037224 */ /* 0x000fe400078e00ff */
[----:B------:R-:W-:-:S05]  /*11640*/  IMAD R2, R11, R4, R10 ;  /* 0x000000040b027224 */ /* 0x000fca00078e020a */
[----:B------:R-:W-:-:S13]  /*11650*/  ISETP.GT.AND P0, PT, R2, R9, PT ;  /* 0x000000090200720c */ /* 0x000fda0003f04270 */
[----:B------:R-:W-:Y:S02]  /*11660*/  VOTEU.ANY UR6, UPT, !P0 ;  /* 0x0000000000067886 */ /* 0x000fe400040e0100 */
[----:B------:R-:W-:Y:S02]  /*11670*/  UPOPC UR5, UR6 ;  /* 0x00000006000572bf */ /* 0x000fe40008000000 */
[----:B------:R-:W-:Y:S02]  /*11680*/  ISETP.NE.AND P0, PT, RZ, UR6, PT ;  /* 0x00000006ff007c0c */ /* 0x000fe4000bf05270 */
[----:B------:R-:W-:Y:S02]  /*11690*/  UIADD3 UR41, UR5, UR4, URZ ;  /* 0x0000000405297290 */ /* 0x000fe4000fffe03f */
[----:B------:R-:W-:Y:S02]  /*116a0*/  IMAD.U32 R5, RZ, RZ, UR5 ;  /* 0x00000005ff057e24 */ /* 0x000fe4000f8e00ff */
[----:B------:R-:W-:-:S04]  /*116b0*/  IMAD.U32 R2, RZ, RZ, UR5 ;  /* 0x00000005ff027e24 */ /* 0x000fc8000f8e00ff */
[----:B------:R-:W0:Y:S04]  /*116c0*/  SHFL.IDX PT, R5, R8, R5, 0x1f ;  /* 0x00001f0508057589 */ /* 0x000e2800000e0000 */
[----:B------:R1:W2:Y:S01]  /*116d0*/  SHFL.IDX PT, R7, R7, R2, 0x1f ;  /* 0x00001f0207077589 */ /* 0x0002a200000e0000 */
[----:B0-----:R-:W-:Y:S01]  /*116e0*/  ISETP.NE.AND P1, PT, R5, 0x1, PT ;  /* 0x000000010500780c */ /* 0x001fe20003f25270 */
[----:B-1----:R-:W-:-:S12]  /*116f0*/  @!P0 BRA `(.L_x_1078) ;  /* 0x00000000000c8947 */ /* 0x002fd80003800000 */
[----:B------:R-:W-:-:S06]  /*11700*/  UIADD3 UR4, UR5, -0x1, URZ ;  /* 0xffffffff05047890 */ /* 0x000fcc000fffe03f */
[----:B------:R-:W-:-:S05]  /*11710*/  IMAD.U32 R2, RZ, RZ, UR4 ;  /* 0x00000004ff027e24 */ /* 0x000fca000f8e00ff */
[----:B------:R0:W1:Y:S02]  /*11720*/  SHFL.IDX PT, R3, R11, R2, 0x1f ;  /* 0x00001f020b037589 */ /* 0x00006400000e0000 */
.L_x_1078:
[----:B01----:R-:W-:-:S04]  /*11730*/  IMAD R2, R3, R4, R10 ;  /* 0x0000000403027224 */ /* 0x003fc800078e020a */
[----:B------:R-:W-:Y:S01]  /*11740*/  IMAD.IADD R8, R9, 0x1, -R2 ;  /* 0x0000000109087824 */ /* 0x000fe200078e0a02 */
[----:B------:R0:W-:Y:S01]  /*11750*/  STL [R1], R2 ;  /* 0x0000000201007387 */ /* 0x0001e20000100800 */
[----:B------:R-:W-:Y:S05]  /*11760*/  @!P1 BRA `(.L_x_1079) ;  /* 0x0000000000f09947 */ /* 0x000fea0003800000 */
[----:B--2---:R-:W-:Y:S02]  /*11770*/  IABS R9, R7 ;  /* 0x0000000700097213 */ /* 0x004fe40000000000 */
[----:B------:R-:W-:Y:S02]  /*11780*/  IABS R12, R5 ;  /* 0x00000005000c7213 */ /* 0x000fe40000000000 */
[----:B------:R-:W1:Y:S08]  /*11790*/  I2F.RP R10, R9 ;  /* 0x00000009000a7306 */ /* 0x000e700000209400 */
[----:B-1----:R-:W0:Y:S02]  /*117a0*/  MUFU.RCP R10, R10 ;  /* 0x0000000a000a7308 */ /* 0x002e240000001000 */
[----:B0-----:R-:W-:Y:S01]  /*117b0*/  VIADD R2, R10, 0xffffffe ;  /* 0x0ffffffe0a027836 */ /* 0x001fe20000000000 */
[----:B------:R-:W-:-:S05]  /*117c0*/  IABS R10, R8 ;  /* 0x00000008000a7213 */ /* 0x000fca0000000000 */
[----:B------:R0:W1:Y:S02]  /*117d0*/  F2I.FTZ.U32.TRUNC.NTZ R3, R2 ;  /* 0x0000000200037305 */ /* 0x000064000021f000 */
[----:B0-----:R-:W-:Y:S02]  /*117e0*/  IMAD.MOV.U32 R2, RZ, RZ, RZ ;  /* 0x000000ffff027224 */ /* 0x001fe400078e00ff */
[----:B-1----:R-:W-:-:S04]  /*117f0*/  IMAD.MOV R4, RZ, RZ, -R3 ;  /* 0x000000ffff047224 */ /* 0x002fc800078e0a03 */
[----:B------:R-:W-:Y:S02]  /*11800*/  IMAD R11, R4, R9, RZ ;  /* 0x00000009040b7224 */ /* 0x000fe400078e02ff */
[----:B------:R-:W-:Y:S01]  /*11810*/  IMAD.MOV.U32 R4, RZ, RZ, R12 ;  /* 0x000000ffff047224 */ /* 0x000fe200078e000c */
[----:B------:R-:W-:Y:S01]  /*11820*/  IABS R12, R7 ;  /* 0x00000007000c7213 */ /* 0x000fe20000000000 */
[----:B------:R-:W-:Y:S02]  /*11830*/  IMAD.HI.U32 R3, R3, R11, R2 ;  /* 0x0000000b03037227 */ /* 0x000fe400078e0002 */
[----:B------:R-:W0:Y:S02]  /*11840*/  I2F.RP R11, R4 ;  /* 0x00000004000b7306 */ /* 0x000e240000209400 */
[----:B------:R-:W-:Y:S02]  /*11850*/  IMAD.MOV R13, RZ, RZ, -R12 ;  /* 0x000000ffff0d7224 */ /* 0x000fe400078e0a0c */
[----:B------:R-:W-:-:S04]  /*11860*/  IMAD.HI.U32 R2, R3, R10, RZ ;  /* 0x0000000a03027227 */ /* 0x000fc800078e00ff */
[----:B------:R-:W-:-:S05]  /*11870*/  IMAD R10, R2, R13, R10 ;  /* 0x0000000d020a7224 */ /* 0x000fca00078e020a */
[----:B------:R-:W-:Y:S01]  /*11880*/  ISETP.GT.U32.AND P1, PT, R9, R10, PT ;  /* 0x0000000a0900720c */ /* 0x000fe20003f24070 */
[----:B0-----:R-:W0:-:S12]  /*11890*/  MUFU.RCP R11, R11 ;  /* 0x0000000b000b7308 */ /* 0x001e180000001000 */
[----:B------:R-:W-:Y:S02]  /*118a0*/  @!P1 IMAD.IADD R10, R10, 0x1, -R9 ;  /* 0x000000010a0a9824 */ /* 0x000fe400078e0a09 */
[----:B------:R-:W-:Y:S01]  /*118b0*/  @!P1 VIADD R2, R2, 0x1 ;  /* 0x0000000102029836 */ /* 0x000fe20000000000 */
[----:B------:R-:W-:Y:S02]  /*118c0*/  ISETP.NE.AND P1, PT, R7, RZ, PT ;  /* 0x000000ff0700720c */ /* 0x000fe40003f25270 */
[----:B------:R-:W-:Y:S01]  /*118d0*/  ISETP.GE.U32.AND P0, PT, R10, R9, PT ;  /* 0x000000090a00720c */ /* 0x000fe20003f06070 */
[----:B0-----:R-:W-:Y:S01]  /*118e0*/  VIADD R3, R11, 0xffffffe ;  /* 0x0ffffffe0b037836 */ /* 0x001fe20000000000 */
[----:B------:R-:W-:-:S04]  /*118f0*/  LOP3.LUT R9, R8, R7, RZ, 0x3c, !PT ;  /* 0x0000000708097212 */ /* 0x000fc800078e3cff */
[----:B------:R-:W-:Y:S01]  /*11900*/  ISETP.GE.AND P2, PT, R9, RZ, PT ;  /* 0x000000ff0900720c */ /* 0x000fe20003f46270 */
[----:B------:R-:W0:Y:S06]  /*11910*/  F2I.FTZ.U32.TRUNC.NTZ R3, R3 ;  /* 0x0000000300037305 */ /* 0x000e2c000021f000 */
[----:B------:R-:W-:-:S04]  /*11920*/  @P0 VIADD R2, R2, 0x1 ;  /* 0x0000000102020836 */ /* 0x000fc80000000000 */
[----:B------:R-:W-:Y:S01]  /*11930*/  IMAD.MOV.U32 R10, RZ, RZ, R2 ;  /* 0x000000ffff0a7224 */ /* 0x000fe200078e0002 */
[----:B------:R-:W-:-:S03]  /*11940*/  IABS R2, R5 ;  /* 0x0000000500027213 */ /* 0x000fc60000000000 */
[----:B------:R-:W-:Y:S01]  /*11950*/  @!P2 IMAD.MOV R10, RZ, RZ, -R10 ;  /* 0x000000ffff0aa224 */ /* 0x000fe200078e0a0a */
[----:B------:R-:W-:Y:S01]  /*11960*/  @!P1 LOP3.LUT R10, RZ, R7, RZ, 0x33, !PT ;  /* 0x00000007ff0a9212 */ /* 0x000fe200078e33ff */
[----:B0-----:R-:W-:Y:S02]  /*11970*/  IMAD.MOV R9, RZ, RZ, -R3 ;  /* 0x000000ffff097224 */ /* 0x001fe400078e0a03 */
[----:B------:R-:W-:Y:S01]  /*11980*/  IMAD.MOV R12, RZ, RZ, -R2 ;  /* 0x000000ffff0c7224 */ /* 0x000fe200078e0a02 */
[----:B------:R-:W-:Y:S01]  /*11990*/  IABS R11, R10 ;  /* 0x0000000a000b7213 */ /* 0x000fe20000000000 */
[----:B------:R-:W-:Y:S02]  /*119a0*/  IMAD R9, R9, R4, RZ ;  /* 0x0000000409097224 */ /* 0x000fe400078e02ff */
[----:B------:R-:W-:-:S04]  /*119b0*/  IMAD.MOV.U32 R2, RZ, RZ, RZ ;  /* 0x000000ffff027224 */ /* 0x000fc800078e00ff */
[----:B------:R-:W-:-:S04]  /*119c0*/  IMAD.HI.U32 R2, R3, R9, R2 ;  /* 0x0000000903027227 */ /* 0x000fc800078e0002 */
[----:B------:R-:W-:Y:S02]  /*119d0*/  IMAD.MOV.U32 R3, RZ, RZ, R11 ;  /* 0x000000ffff037224 */ /* 0x000fe400078e000b */
[----:B------:R-:W-:Y:S02]  /*119e0*/  IMAD.MOV.U32 R9, RZ, RZ, R12 ;  /* 0x000000ffff097224 */ /* 0x000fe400078e000c */
[----:B------:R-:W-:-:S04]  /*119f0*/  IMAD.HI.U32 R2, R2, R3, RZ ;  /* 0x0000000302027227 */ /* 0x000fc800078e00ff */
[----:B------:R-:W-:Y:S02]  /*11a00*/  IMAD R3, R2, R9, R3 ;  /* 0x0000000902037224 */ /* 0x000fe400078e0203 */
[----:B------:R-:W-:-:S03]  /*11a10*/  IMAD.MOV R9, RZ, RZ, -R10 ;  /* 0x000000ffff097224 */ /* 0x000fc600078e0a0a */
        /* <DEDUP_REMOVED lines=10> */
[----:B------:R-:W-:-:S04]  /*11ac0*/  IMAD.MOV R4, RZ, RZ, -R2 ;  /* 0x000000ffff047224 */ /* 0x000fc800078e0a02 */
[C---:B------:R-:W-:Y:S02]  /*11ad0*/  IMAD R3, R5.reuse, R4, R10 ;  /* 0x0000000405037224 */ /* 0x040fe400078e020a */
[----:B------:R-:W-:Y:S02]  /*11ae0*/  IMAD R4, R5, 0x1000000, R2 ;  /* 0x0100000005047824 */ /* 0x000fe400078e0202 */
[----:B------:R-:W-:Y:S02]  /*11af0*/  IMAD R2, R7, R9, R8 ;  /* 0x0000000907027224 */ /* 0x000fe400078e0208 */
[----:B------:R-:W-:-:S05]  /*11b00*/  IMAD R3, R3, 0x10000, R4 ;  /* 0x0001000003037824 */ /* 0x000fca00078e0204 */
[----:B------:R0:W-:Y:S01]  /*11b10*/  STL [R1+0x8], R3 ;  /* 0x0000080301007387 */ /* 0x0001e20000100800 */
[----:B------:R-:W-:Y:S05]  /*11b20*/  BRA `(.L_x_1080) ;  /* 0x0000000400047947 */ /* 0x000fea0003800000 */
.L_x_1079:
[----:B------:R-:W-:Y:S02]  /*11b30*/  ULDC.64 UR4, c[0x0][0xc90] ;  /* 0x0003240000047ab9 */ /* 0x000fe40000000a00 */
[----:B------:R-:W-:-:S06]  /*11b40*/  UIMAD.WIDE UR4, UR41, 0x4, UR4 ;  /* 0x00000004290478a5 */ /* 0x000fcc000f8e0204 */
[----:B0-----:R-:W-:Y:S02]  /*11b50*/  IMAD.U32 R2, RZ, RZ, UR4 ;  /* 0x00000004ff027e24 */ /* 0x001fe4000f8e00ff */
[----:B------:R-:W-:-:S05]  /*11b60*/  IMAD.U32 R3, RZ, RZ, UR5 ;  /* 0x00000005ff037e24 */ /* 0x000fca000f8e00ff */
[----:B------:R0:W2:Y:S01]  /*11b70*/  LDG.E R10, desc[UR56][R2.64] ;  /* 0x00000038020a7981 */ /* 0x0000a2000c1e1900 */
[----:B------:R-:W-:Y:S01]  /*11b80*/  IABS R14, R8 ;  /* 0x00000008000e7213 */ /* 0x000fe20000000000 */
[----:B0-----:R-:W-:Y:S02]  /*11b90*/  IMAD.MOV.U32 R2, RZ, RZ, RZ ;  /* 0x000000ffff027224 */ /* 0x001fe400078e00ff */
[----:B--2---:R-:W-:-:S05]  /*11ba0*/  IMAD R5, R7, R10, RZ ;  /* 0x0000000a07057224 */ /* 0x004fca00078e02ff */
[-C--:B------:R-:W-:Y:S02]  /*11bb0*/  IABS R12, R5.reuse ;  /* 0x00000005000c7213 */ /* 0x080fe40000000000 */
[----:B------:R-:W-:Y:S02]  /*11bc0*/  IABS R15, R5 ;  /* 0x00000005000f7213 */ /* 0x000fe40000000000 */
[----:B------:R-:W0:Y:S08]  /*11bd0*/  I2F.RP R9, R12 ;  /* 0x0000000c00097306 */ /* 0x000e300000209400 */
[----:B0-----:R-:W0:Y:S02]  /*11be0*/  MUFU.RCP R9, R9 ;  /* 0x0000000900097308 */ /* 0x001e240000001000 */
[----:B0-----:R-:W-:-:S06]  /*11bf0*/  VIADD R11, R9, 0xffffffe ;  /* 0x0ffffffe090b7836 */ /* 0x001fcc0000000000 */
[----:B------:R-:W0:Y:S02]  /*11c00*/  F2I.FTZ.U32.TRUNC.NTZ R3, R11 ;  /* 0x0000000b00037305 */ /* 0x000e24000021f000 */
[----:B0-----:R-:W-:-:S04]  /*11c10*/  IMAD.MOV R13, RZ, RZ, -R3 ;  /* 0x000000ffff0d7224 */ /* 0x001fc800078e0a03 */
[----:B------:R-:W-:-:S04]  /*11c20*/  IMAD R13, R13, R12, RZ ;  /* 0x0000000c0d0d7224 */ /* 0x000fc800078e02ff */
[----:B------:R-:W-:-:S04]  /*11c30*/  IMAD.HI.U32 R2, R3, R13, R2 ;  /* 0x0000000d03027227 */ /* 0x000fc800078e0002 */
[----:B------:R-:W-:Y:S02]  /*11c40*/  IMAD.MOV.U32 R13, RZ, RZ, R14 ;  /* 0x000000ffff0d7224 */ /* 0x000fe400078e000e */
        /* <DEDUP_REMOVED lines=13> */
[----:B------:R-:W-:Y:S02]  /*11d20*/  IMAD R9, R10, R2, RZ ;  /* 0x000000020a097224 */ /* 0x000fe400078e02ff */
[----:B------:R-:W-:Y:S02]  /*11d30*/  IMAD.MOV R2, RZ, RZ, -R2 ;  /* 0x000000ffff027224 */ /* 0x000fe400078e0a02 */
[----:B------:R-:W-:Y:S02]  /*11d40*/  IMAD.MOV R3, RZ, RZ, -R9 ;  /* 0x000000ffff037224 */ /* 0x000fe400078e0a09 */
[----:B------:R-:W-:Y:S02]  /*11d50*/  IMAD R8, R5, R2, R8 ;  /* 0x0000000205087224 */ /* 0x000fe400078e0208 */
[----:B------:R-:W-:Y:S01]  /*11d60*/  IMAD.MOV.U32 R2, RZ, RZ, RZ ;  /* 0x000000ffff027224 */ /* 0x000fe200078e00ff */
[----:B------:R-:W-:Y:S02]  /*11d70*/  VIADDMNMX R4, R3, R4, R10, PT ;  /* 0x0000000403047246 */ /* 0x000fe4000380010a */
[----:B------:R-:W-:-:S02]  /*11d80*/  IABS R13, R8 ;  /* 0x00000008000d7213 */ /* 0x000fc40000000000 */
[----:B------:R-:W-:Y:S02]  /*11d90*/  IABS R10, R4 ;  /* 0x00000004000a7213 */ /* 0x000fe40000000000 */
[----:B------:R-:W-:Y:S02]  /*11da0*/  IADD3 R9, R9, 0x1000000, R8 ;  /* 0x0100000009097810 */ /* 0x000fe40007ffe008 */
[----:B------:R-:W0:Y:S08]  /*11db0*/  I2F.RP R11, R10 ;  /* 0x0000000a000b7306 */ /* 0x000e300000209400 */
[----:B0-----:R-:W0:Y:S02]  /*11dc0*/  MUFU.RCP R11, R11 ;  /* 0x0000000b000b7308 */ /* 0x001e240000001000 */
[----:B0-----:R-:W-:-:S06]  /*11dd0*/  VIADD R3, R11, 0xffffffe ;  /* 0x0ffffffe0b037836 */ /* 0x001fcc0000000000 */
[----:B------:R-:W0:Y:S02]  /*11de0*/  F2I.FTZ.U32.TRUNC.NTZ R3, R3 ;  /* 0x0000000300037305 */ /* 0x000e24000021f000 */
[----:B0-----:R-:W-:-:S04]  /*11df0*/  IMAD.MOV R12, RZ, RZ, -R3 ;  /* 0x000000ffff0c7224 */ /* 0x001fc800078e0a03 */
[----:B------:R-:W-:Y:S01]  /*11e00*/  IMAD.MOV.U32 R5, RZ, RZ, R12 ;  /* 0x000000ffff057224 */ /* 0x000fe200078e000c */
[----:B------:R-:W-:-:S03]  /*11e10*/  IABS R12, R4 ;  /* 0x00000004000c7213 */ /* 0x000fc60000000000 */
[----:B------:R-:W-:-:S04]  /*11e20*/  IMAD R5, R5, R10, RZ ;  /* 0x0000000a05057224 */ /* 0x000fc800078e02ff */
[----:B------:R-:W-:-:S04]  /*11e30*/  IMAD.HI.U32 R2, R3, R5, R2 ;  /* 0x0000000503027227 */ /* 0x000fc800078e0002 */
        /* <DEDUP_REMOVED lines=9> */
[----:B------:R-:W-:Y:S01]  /*11ed0*/  ISETP.GE.AND P2, PT, R3, RZ, PT ;  /* 0x000000ff0300720c */ /* 0x000fe20003f46270 */
[----:B------:R-:W-:-:S06]  /*11ee0*/  IMAD.MOV R3, RZ, RZ, -R4 ;  /* 0x000000ffff037224 */ /* 0x000fcc00078e0a04 */
[----:B------:R-:W-:-:S06]  /*11ef0*/  @P0 VIADD R2, R2, 0x1 ;  /* 0x0000000102020836 */ /* 0x000fcc0000000000 */
[----:B------:R-:W-:Y:S01]  /*11f00*/  @!P2 IMAD.MOV R2, RZ, RZ, -R2 ;  /* 0x000000ffff02a224 */ /* 0x000fe200078e0a02 */
[----:B------:R-:W-:-:S05]  /*11f10*/  @!P1 LOP3.LUT R2, RZ, R4, RZ, 0x33, !PT ;  /* 0x00000004ff029212 */ /* 0x000fca00078e33ff */
[----:B------:R-:W-:-:S05]  /*11f20*/  IMAD R3, R2, R3, R9 ;  /* 0x0000000302037224 */ /* 0x000fca00078e0209 */
[----:B------:R1:W-:Y:S02]  /*11f30*/  STL [R1+0x8], R3 ;  /* 0x0000080301007387 */ /* 0x0003e40000100800 */
.L_x_1080:
[----:B------:R-:W-:-:S05]  /*11f40*/  LOP3.LUT R2, RZ, R2, RZ, 0x33, !PT ;  /* 0x00000002ff027212 */ /* 0x000fca00078e33ff */
[----:B------:R-:W-:-:S05]  /*11f50*/  IMAD.IADD R2, R7, 0x1, R2 ;  /* 0x0000000107027824 */ /* 0x000fca00078e0202 */
[----:B------:R2:W-:Y:S01]  /*11f60*/  STL [R1+0x4], R2 ;  /* 0x0000040201007387 */ /* 0x0005e20000100800 */
[----:B------:R-:W-:Y:S05]  /*11f70*/  BRA `(.L_x_1081) ;  /* 0x0000000000107947 */ /* 0x000fea0003800000 */
.L_x_1076:
[----:B------:R0:W-:Y:S01]  /*11f80*/  STL [R1], R9 ;  /* 0x0000000901007387 */ /* 0x0001e20000100800 */
[----:B------:R-:W-:-:S03]  /*11f90*/  ULDC UR41, c[0x0][0xc3c] ;  /* 0x00030f0000297ab9 */ /* 0x000fc60000000800 */
[----:B------:R0:W-:Y:S04]  /*11fa0*/  STL [R1+0x4], RZ ;  /* 0x000004ff01007387 */ /* 0x0001e80000100800 */
[----:B------:R0:W-:Y:S02]  /*11fb0*/  STL [R1+0x8], RZ ;  /* 0x000008ff01007387 */ /* 0x0001e40000100800 */
.L_x_1081:
[----:B------:R-:W3:Y:S04]  /*11fc0*/  LDL R8, [R1] ;  /* 0x0000000001087983 */ /* 0x000ee80000100800 */
[----:B0-----:R-:W3:Y:S04]  /*11fd0*/  LDL R9, [R1+0x4] ;  /* 0x0000040001097983 */ /* 0x001ee80000100800 */
[----:B------:R-:W3:Y:S01]  /*11fe0*/  LDL R10, [R1+0x8] ;  /* 0x00000800010a7983 */ /* 0x000ee20000100800 */
[----:B------:R-:W-:Y:S01]  /*11ff0*/  ISETP.NE.AND P0, PT, R0, RZ, PT ;  /* 0x000000ff0000720c */ /* 0x000fe20003f05270 */
[----:B--2---:R-:W-:-:S12]  /*12000*/  IMAD.U32 R2, RZ, RZ, UR41 ;  /* 0x00000029ff027e24 */ /* 0x004fd8000f8e00ff */
[----:B-1----:R-:W0:Y:S01]  /*12010*/  @!P0 S2R R3, SR_CgaCtaId ;  /* 0x0000000000038919 */ /* 0x002e220000008800 */
[----:B------:R-:W-:Y:S01]  /*12020*/  @!P0 MOV R0, 0x400 ;  /* 0x0000040000008802 */ /* 0x000fe20000000f00 */
[----:B------:R-:W-:-:S03]  /*12030*/  @!P0 IMAD.MOV.U32 R11, RZ, RZ, R2 ;  /* 0x000000ffff0b8224 */ /* 0x000fc600078e0002 */
[----:B0-----:R-:W-:-:S05]  /*12040*/  @!P0 LEA R0, R3, R0, 0x18 ;  /* 0x0000000003008211 */ /* 0x001fca00078ec0ff */
[----:B---3--:R1:W-:Y:S01]  /*12050*/  @!P0 STS.128 [R0+0x19cd0], R8 ;  /* 0x019cd00800008388 */ /* 0x0083e20000000c00 */
[----:B------:R-:W-:Y:S06]  /*12060*/  BAR.ARV 0x5, 0x200 ;  /* 0x0148000000007b1d */ /* 0x000fec0000002000 */
.L_x_1074:
[----:B------:R-:W-:Y:S01]  /*12070*/  ULDC UR4, c[0x0][0xc3c] ;  /* 0x00030f0000047ab9 */ /* 0x000fe20000000800 */
[----:B------:R2:W-:Y:S01]  /*12080*/  STL [R1+0x1c], RZ ;  /* 0x00001cff01007387 */ /* 0x0005e20000100800 */
[----:B------:R-:W-:Y:S01]  /*12090*/  UISETP.GE.AND UP0, UPT, UR41, UR4, UPT ;  /* 0x000000042900728c */ /* 0x000fe2000bf06270 */
[----:B------:R-:W-:Y:S02]  /*120a0*/  IMAD.MOV.U32 R23, RZ, RZ, 0x1 ;  /* 0x00000001ff177424 */ /* 0x000fe400078e00ff */
[----:B------:R-:W-:-:S03]  /*120b0*/  IMAD.MOV.U32 R22, RZ, RZ, RZ ;  /* 0x000000ffff167224 */ /* 0x000fc600078e00ff */
[----:B------:R-:W-:-:S13]  /*120c0*/  PLOP3.LUT P0, PT, PT, PT, UP0, 0x80, 0x0 ;  /* 0x000000000000781c */ /* 0x000fda0003f0f008 */
[----:B--2---:R-:W-:Y:S05]  /*120d0*/  @P0 BRA `(.L_x_1082) ;  /* 0x0000005400700947 */ /* 0x004fea0003800000 */
[----:B01----:R-:W0:Y:S01]  /*120e0*/  S2R R8, SR_TID.X ;  /* 0x0000000000087919 */ /* 0x003e220000002100 */
        /* <DEDUP_REMOVED lines=8> */
[----:B-1----:R-:W-:-:S05]  /*12170*/  IMAD.U32 R28, RZ, RZ, UR4 ;  /* 0x00000004ff1c7e24 */ /* 0x002fca000f8e00ff */
[----:B------:R-:W-:Y:S01]  /*12180*/  LEA R17, R28, R17, 0x18 ;  /* 0x000000111c117211 */ /* 0x000fe200078ec0ff */
[C---:B0-----:R-:W-:Y:S01]  /*12190*/  IMAD.SHL.U32 R0, R8.reuse, 0x20, RZ ;  /* 0x0000002008007824 */ /* 0x041fe200078e00ff */
[----:B------:R-:W-:Y:S01]  /*121a0*/  SHF.R.U32.HI R3, RZ, 0x1, R8 ;  /* 0x00000001ff037819 */ /* 0x000fe20000011608 */
[C---:B------:R-:W-:Y:S01]  /*121b0*/  IMAD.SHL.U32 R4, R8.reuse, 0x80, RZ ;  /* 0x0000008008047824 */ /* 0x040fe200078e00ff */
[C---:B------:R-:W-:Y:S01]  /*121c0*/  LOP3.LUT P0, RZ, R8.reuse, 0x4, RZ, 0xc0, !PT ;  /* 0x0000000408ff7812 */ /* 0x040fe2000780c0ff */
[----:B------:R-:W-:Y:S01]  /*121d0*/  IMAD.SHL.U32 R9, R8, 0x4, RZ ;  /* 0x0000000408097824 */ /* 0x000fe200078e00ff */
[----:B------:R-:W-:Y:S02]  /*121e0*/  LOP3.LUT R2, R0, 0x80, RZ, 0xc0, !PT ;  /* 0x0000008000027812 */ /* 0x000fe400078ec0ff */
[----:B------:R-:W-:Y:S02]  /*121f0*/  LOP3.LUT R5, R4, 0x400, RZ, 0xc0, !PT ;  /* 0x0000040004057812 */ /* 0x000fe400078ec0ff */
[----:B------:R-:W-:-:S02]  /*12200*/  LOP3.LUT R2, R2, 0x10, R3, 0xf8, !PT ;  /* 0x0000001002027812 */ /* 0x000fc400078ef803 */
[----:B------:R-:W-:Y:S02]  /*12210*/  LOP3.LUT R3, R3, 0x20, RZ, 0xc0, !PT ;  /* 0x0000002003037812 */ /* 0x000fe400078ec0ff */
[----:B------:R-:W-:Y:S02]  /*12220*/  LOP3.LUT R0, R0, 0x360, RZ, 0xc0, !PT ;  /* 0x0000036000007812 */ /* 0x000fe400078ec0ff */
[----:B------:R-:W-:Y:S01]  /*12230*/  LOP3.LUT R7, R3, 0x10, R8, 0xf8, !PT ;  /* 0x0000001003077812 */ /* 0x000fe200078ef808 */
[----:B------:R-:W-:Y:S01]  /*12240*/  IMAD.SHL.U32 R3, R8, 0x10, RZ ;  /* 0x0000001008037824 */ /* 0x000fe200078e00ff */
[----:B------:R-:W-:Y:S02]  /*12250*/  LOP3.LUT R6, R5, 0x800, R6, 0xf8, !PT ;  /* 0x0000080005067812 */ /* 0x000fe400078ef806 */
[----:B------:R-:W-:Y:S02]  /*12260*/  LOP3.LUT R4, R7, 0x380, R4, 0xf8, !PT ;  /* 0x0000038007047812 */ /* 0x000fe400078ef804 */
[----:B------:R-:W-:Y:S01]  /*12270*/  LOP3.LUT R5, R2, 0x10, R9, 0x78, !PT ;  /* 0x0000001002057812 */ /* 0x000fe200078e7809 */
[----:B------:R-:W-:Y:S01]  /*12280*/  IMAD.SHL.U32 R9, R8, 0x2, RZ ;  /* 0x0000000208097824 */ /* 0x000fe200078e00ff */
[----:B------:R-:W-:-:S02]  /*12290*/  LOP3.LUT R0, R0, 0x400, R3, 0xf8, !PT ;  /* 0x0000040000007812 */ /* 0x000fc400078ef803 */
[----:B------:R-:W-:Y:S02]  /*122a0*/  LOP3.LUT R7, R4, 0x70, R3, 0x78, !PT ;  /* 0x0000007004077812 */ /* 0x000fe400078e7803 */
[----:B------:R-:W-:Y:S02]  /*122b0*/  LOP3.LUT R4, R0, R5, RZ, 0xfc, !PT ;  /* 0x0000000500047212 */ /* 0x000fe400078efcff */
[----:B------:R-:W-:Y:S02]  /*122c0*/  LOP3.LUT R0, R6, R7, RZ, 0xfc, !PT ;  /* 0x0000000706007212 */ /* 0x000fe400078efcff */
[C---:B------:R-:W-:Y:S01]  /*122d0*/  LOP3.LUT R2, R3.reuse, 0x90, RZ, 0xc0, !PT ;  /* 0x0000009003027812 */ /* 0x040fe200078ec0ff */
[----:B------:R0:W-:Y:S01]  /*122e0*/  STL [R1+0x14], R4 ;  /* 0x0000140401007387 */ /* 0x0001e20000100800 */
[----:B------:R-:W-:Y:S02]  /*122f0*/  LOP3.LUT R26, R3, 0x10, RZ, 0xc0, !PT ;  /* 0x00000010031a7812 */ /* 0x000fe400078ec0ff */
[----:B------:R-:W-:Y:S01]  /*12300*/  LOP3.LUT R2, R2, 0x10, R9, 0x78, !PT ;  /* 0x0000001002027812 */ /* 0x000fe200078e7809 */
[----:B------:R1:W-:Y:S03]  /*12310*/  STL [R1+0xc], R0 ;  /* 0x00000c0001007387 */ /* 0x0003e60000100800 */
[----:B------:R-:W-:-:S02]  /*12320*/  LOP3.LUT R29, R2, 0x760, R3, 0xf8, !PT ;  /* 0x00000760021d7812 */ /* 0x000fc400078ef803 */
[----:B------:R-:W-:Y:S01]  /*12330*/  LOP3.LUT R3, R26, 0x20, RZ, 0xfc, !PT ;  /* 0x000000201a037812 */ /* 0x000fe200078efcff */
[----:B0-----:R-:W-:Y:S02]  /*12340*/  IMAD.MOV.U32 R4, RZ, RZ, 0x40 ;  /* 0x00000040ff047424 */ /* 0x001fe400078e00ff */
[C---:B-1----:R-:W-:Y:S01]  /*12350*/  IMAD.SHL.U32 R0, R8.reuse, 0x40, RZ ;  /* 0x0000004008007824 */ /* 0x042fe200078e00ff */
[----:B------:R-:W-:Y:S02]  /*12360*/  LOP3.LUT R8, R8, 0x7f, RZ, 0xc0, !PT ;  /* 0x0000007f08087812 */ /* 0x000fe400078ec0ff */
[----:B------:R-:W-:Y:S02]  /*12370*/  SEL R2, R4, 0xffffffc0, !P0 ;  /* 0xffffffc004027807 */ /* 0x000fe40004000000 */
[----:B------:R-:W-:Y:S02]  /*12380*/  LOP3.LUT R5, R0, 0x40, RZ, 0xc0, !PT ;  /* 0x0000004000057812 */ /* 0x000fe400078ec0ff */
[----:B------:R-:W-:Y:S01]  /*12390*/  SHF.R.U32.HI R0, RZ, 0x1, R8 ;  /* 0x00000001ff007819 */ /* 0x000fe20000011608 */
[----:B------:R0:W-:Y:S03]  /*123a0*/  STL [R1+0x10], R2 ;  /* 0x0000100201007387 */ /* 0x0001e60000100800 */
[----:B------:R-:W-:Y:S01]  /*123b0*/  LOP3.LUT R0, R0, R5, RZ, 0xfc, !PT ;  /* 0x0000000500007212 */ /* 0x000fe200078efcff */
[----:B------:R-:W-:Y:S01]  /*123c0*/  IMAD.IADD R0, R17, 0x1, R29 ;  /* 0x0000000111007824 */ /* 0x000fe200078e021d */
[----:B------:R1:W-:Y:S04]  /*123d0*/  STL [R1+0x1c], RZ ;  /* 0x00001cff01007387 */ /* 0x0003e80000100800 */
[----:B------:R1:W-:Y:S01]  /*123e0*/  STL [R1+0x18], R0 ;  /* 0x0000180001007387 */ /* 0x0003e20000100800 */
[----:B0-----:R-:W-:-:S07]  /*123f0*/  LOP3.LUT R2, R26, 0x40, RZ, 0xfc, !PT ;  /* 0x000000401a027812 */ /* 0x001fce00078efcff */
.L_x_1164:
[----:B------:R-:W-:Y:S01]  /*12400*/  ULDC.64 UR4, c[0x0][0xa28] ;  /* 0x00028a0000047ab9 */ /* 0x000fe20000000a00 */
[----:B------:R-:W-:Y:S01]  /*12410*/  ULDC.64 UR6, c[0x0][0xa18] ;  /* 0x0002860000067ab9 */ /* 0x000fe20000000a00 */
[----:B------:R-:W-:Y:S02]  /*12420*/  UISETP.NE.U32.AND UP0, UPT, UR4, URZ, UPT ;  /* 0x0000003f0400728c */ /* 0x000fe4000bf05070 */
[----:B------:R-:W-:Y:S02]  /*12430*/  UISETP.NE.U32.AND UP2, UPT, UR6, URZ, UPT ;  /* 0x0000003f0600728c */ /* 0x000fe4000bf45070 */
[----:B------:R-:W-:Y:S02]  /*12440*/  UISETP.NE.AND.EX UP0, UPT, UR5, URZ, UPT, UP0 ;  /* 0x0000003f0500728c */ /* 0x000fe4000bf05300 */
[----:B------:R-:W-:Y:S01]  /*12450*/  UISETP.NE.AND.EX UP2, UPT, UR7, URZ, UPT, UP2 ;  /* 0x0000003f0700728c */ /* 0x000fe2000bf45320 */
[----:B------:R-:W-:Y:S02]  /*12460*/  ULDC.64 UR4, c[0x0][0xa00] ;  /* 0x0002800000047ab9 */ /* 0x000fe40000000a00 */
[----:B------:R-:W-:Y:S01]  /*12470*/  ULDC.64 UR6, c[0x0][0xa00] ;  /* 0x0002800000067ab9 */ /* 0x000fe20000000a00 */
[----:B------:R-:W-:Y:S01]  /*12480*/  UISETP.NE.U32.AND UP1, UPT, UR4, URZ, UPT ;  /* 0x0000003f0400728c */ /* 0x000fe2000bf25070 */
[----:B------:R-:W-:Y:S01]  /*12490*/  PLOP3.LUT P0, PT, PT, PT, UP0, 0x80, 0x0 ;  /* 0x000000000000781c */ /* 0x000fe20003f0f008 */
[----:B------:R-:W-:-:S02]  /*124a0*/  UIMAD.WIDE UR6, UR41, 0x4, UR6 ;  /* 0x00000004290678a5 */ /* 0x000fc4000f8e0206 */
[----:B------:R-:W-:Y:S01]  /*124b0*/  UISETP.NE.AND.EX UP3, UPT, UR5, URZ, UPT, UP1 ;  /* 0x0000003f0500728c */ /* 0x000fe2000bf65310 */
[----:B------:R-:W-:Y:S02]  /*124c0*/  UMOV UR37, URZ ;  /* 0x0000003f00257c82 */ /* 0x000fe40008000000 */
[----:B------:R-:W-:Y:S01]  /*124d0*/  @UP0 ULDC.64 UR4, c[0x0][0xa28] ;  /* 0x00028a0000040ab9 */ /* 0x000fe20000000a00 */
[----:B------:R-:W-:Y:S01]  /*124e0*/  ULDC.64 UR8, c[0x0][0xa20] ;  /* 0x0002880000087ab9 */ /* 0x000fe20000000a00 */
[----:B------:R-:W-:Y:S01]  /*124f0*/  @UP0 UIMAD.WIDE UR4, UR41, 0x4, UR4 ;  /* 0x00000004290408a5 */ /* 0x000fe2000f8e0204 */
[----:B------:R-:W-:Y:S01]  /*12500*/  PLOP3.LUT P1, PT, PT, PT, UP3, 0x80, 0x0 ;  /* 0x000000000000781c */ /* 0x000fe20003f2f038 */
[----:B------:R-:W-:Y:S01]  /*12510*/  ULDC UR38, c[0x0][0x2f0] ;  /* 0x0000bc0000267ab9 */ /* 0x000fe20000000800 */
[----:B------:R-:W-:Y:S01]  /*12520*/  PLOP3.LUT P2, PT, PT, PT, UP3, 0x80, 0x0 ;  /* 0x000000000000781c */ /* 0x000fe20003f4f038 */
[----:B------:R-:W-:Y:S01]  /*12530*/  UMOV UR40, URZ ;  /* 0x0000003f00287c82 */ /* 0x000fe20008000000 */
[----:B------:R-:W-:Y:S01]  /*12540*/  UP2UR UR48, UPR, URZ, 0x8 ;  /* 0x000000083f307883 */ /* 0x000fe20008000000 */
[----:B------:R-:W-:-:S02]  /*12550*/  IMAD.U32 R2, RZ, RZ, UR4 ;  /* 0x00000004ff027e24 */ /* 0x000fc4000f8e00ff */
[----:B-1----:R-:W-:Y:S01]  /*12560*/  IMAD.U32 R3, RZ, RZ, UR5 ;  /* 0x00000005ff037e24 */ /* 0x002fe2000f8e00ff */
[----:B------:R-:W-:-:S04]  /*12570*/  @UP2 ULDC.64 UR4, c[0x0][0xa18] ;  /* 0x0002860000042ab9 */ /* 0x000fc80000000a00 */
[----:B012---:R0:W2:Y:S01]  /*12580*/  @P0 LDG.E R0, desc[UR56][R2.64] ;  /* 0x0000003802000981 */ /* 0x0070a2000c1e1900 */
[----:B------:R-:W-:Y:S01]  /*12590*/  @UP2 UIMAD.WIDE UR4, UR41, 0x4, UR4 ;  /* 0x00000004290428a5 */ /* 0x000fe2000f8e0204 */
[----:B0-----:R-:W-:Y:S02]  /*125a0*/  IMAD.U32 R2, RZ, RZ, UR6 ;  /* 0x00000006ff027e24 */ /* 0x001fe4000f8e00ff */
[----:B------:R-:W-:-:S05]  /*125b0*/  IMAD.U32 R3, RZ, RZ, UR7 ;  /* 0x00000007ff037e24 */ /* 0x000fca000f8e00ff */
[----:B------:R0:W3:Y:S01]  /*125c0*/  @P1 LDG.E R4, desc[UR56][R2.64] ;  /* 0x0000003802041981 */ /* 0x0000e2000c1e1900 */
[----:B------:R-:W-:Y:S01]  /*125d0*/  PLOP3.LUT P1, PT, PT, PT, UP2, 0x80, 0x0 ;  /* 0x000000000000781c */ /* 0x000fe20003f2f028 */
[----:B0-----:R-:W-:Y:S02]  /*125e0*/  IMAD.U32 R2, RZ, RZ, UR4 ;  /* 0x00000004ff027e24 */ /* 0x001fe4000f8e00ff */
[----:B------:R-:W-:Y:S01]  /*125f0*/  IMAD.U32 R3, RZ, RZ, UR5 ;  /* 0x00000005ff037e24 */ /* 0x000fe2000f8e00ff */
[----:B------:R-:W-:-:S09]  /*12600*/  ULDC.64 UR4, c[0x0][0x418] ;  /* 0x0001060000047ab9 */ /* 0x000fd20000000a00 */
[----:B------:R-:W4:Y:S01]  /*12610*/  @P1 LDG.E R5, desc[UR56][R2.64] ;  /* 0x0000003802051981 */ /* 0x000f22000c1e1900 */
[----:B------:R-:W-:-:S03]  /*12620*/  UISETP.NE.U32.AND UP0, UPT, UR4, URZ, UPT ;  /* 0x0000003f0400728c */ /* 0x000fc6000bf05070 */
[----:B------:R-:W-:Y:S01]  /*12630*/  ULDC UR4, c[0x0][0x424] ;  /* 0x0001090000047ab9 */ /* 0x000fe20000000800 */
[----:B------:R-:W-:-:S04]  /*12640*/  UISETP.NE.AND.EX UP0, UPT, UR5, URZ, UPT, UP0 ;  /* 0x0000003f0500728c */ /* 0x000fc8000bf05300 */
[----:B------:R-:W-:-:S04]  /*12650*/  USEL UR4, UR4, 0x1, UP0 ;  /* 0x0000000104047887 */ /* 0x000fc80008000000 */
[----:B------:R-:W-:Y:S01]  /*12660*/  UIMAD UR38, UR4, UR38, URZ ;  /* 0x00000026042672a4 */ /* 0x000fe2000f8e023f */
[----:B--2---:R-:W-:Y:S02]  /*12670*/  @P0 R2UR UR37, R0 ;  /* 0x00000000002502ca */ /* 0x004fe400000e0000 */
[----:B------:R-:W-:-:S04]  /*12680*/  ISETP.NE.U32.AND P0, PT, RZ, UR8, PT ;  /* 0x00000008ff007c0c */ /* 0x000fc8000bf05070 */
[----:B------:R-:W-:Y:S02]  /*12690*/  ISETP.NE.AND.EX P0, PT, RZ, UR9, PT, P0 ;  /* 0x00000009ff007c0c */ /* 0x000fe4000bf05300 */
[----:B---3--:R-:W-:Y:S02]  /*126a0*/  @P2 R2UR UR40, R4 ;  /* 0x00000000042822ca */ /* 0x008fe400000e0000 */
[----:B----4-:R-:W-:Y:S01]  /*126b0*/  @P1 R2UR UR42, R5 ;  /* 0x00000000052a12ca */ /* 0x010fe200000e0000 */
[----:B------:R-:W-:-:S14]  /*126c0*/  @P1 BRA `(.L_x_1083) ;  /* 0x00000000002c1947 */ /* 0x000fdc0003800000 */
[----:B------:R-:W-:Y:S01]  /*126d0*/  UISETP.NE.AND UP0, UPT, UR48, URZ, UPT ;  /* 0x0000003f3000728c */ /* 0x000fe2000bf05270 */
[----:B------:R-:W-:-:S05]  /*126e0*/  ULDC UR42, c[0x0][0x288] ;  /* 0x0000a200002a7ab9 */ /* 0x000fca0000000800 */
[----:B------:R-:W-:-:S13]  /*126f0*/  PLOP3.LUT P1, PT, PT, PT, UP0, 0x40, 0x0 ;  /* 0x000000000000781c */ /* 0x000fda0003f2e808 */
[----:B------:R-:W-:Y:S05]  /*12700*/  @P1 BRA `(.L_x_1083) ;  /* 0x00000000001c1947 */ /* 0x000fea0003800000 */
[----:B------:R-:W-:Y:S02]  /*12710*/  IMAD.U32 R2, RZ, RZ, UR6 ;  /* 0x00000006ff027e24 */ /* 0x000fe4000f8e00ff */
[----:B------:R-:W-:-:S05]  /*12720*/  IMAD.U32 R3, RZ, RZ, UR7 ;  /* 0x00000007ff037e24 */ /* 0x000fca000f8e00ff */
[----:B------:R-:W2:Y:S04]  /*12730*/  LDG.E R0, desc[UR56][R2.64] ;  /* 0x0000003802007981 */ /* 0x000ea8000c1e1900 */
[----:B------:R-:W3:Y:S01]  /*12740*/  LDG.E R4, desc[UR56][R2.64+0x4] ;  /* 0x0000043802047981 */ /* 0x000ee2000c1e1900 */
[----:B--2---:R-:W-:Y:S02]  /*12750*/  R2UR UR4, R0 ;  /* 0x00000000000472ca */ /* 0x004fe400000e0000 */
[----:B---3--:R-:W-:-:S13]  /*12760*/  R2UR UR42, R4 ;  /* 0x00000000042a72ca */ /* 0x008fda00000e0000 */
[----:B------:R-:W-:-:S12]  /*12770*/  UIADD3 UR42, -UR4, UR42, URZ ;  /* 0x0000002a042a7290 */ /* 0x000fd8000fffe13f */
.L_x_1083:
        /* <DEDUP_REMOVED lines=8> */
.L_x_1084:
        /* <DEDUP_REMOVED lines=13> */
.L_x_1085:
[----:B------:R-:W2:Y:S01]  /*128d0*/  LDL.LU R0, [R1+0x4] ;  /* 0x0000040001007983 */ /* 0x000ea20000300800 */
[----:B------:R-:W-:Y:S01]  /*128e0*/  ULDC UR4, c[0x0][0x448] ;  /* 0x0001120000047ab9 */ /* 0x000fe20000000800 */
[----:B------:R-:W-:Y:S02]  /*128f0*/  UIADD3 UR38, -UR37, UR38, URZ ;  /* 0x0000002625267290 */ /* 0x000fe4000fffe13f */
[----:B------:R-:W-:Y:S02]  /*12900*/  UISETP.NE.AND UP0, UPT, UR4, 0x1, UPT ;  /* 0x000000010400788c */ /* 0x000fe4000bf05270 */
[----:B------:R-:W-:Y:S02]  /*12910*/  UIADD3 UR6, UR38, 0x1, -UR42 ;  /* 0x0000000126067890 */ /* 0x000fe4000fffe82a */
[----:B------:R-:W-:Y:S02]  /*12920*/  UP2UR UR49, UPR, URZ, 0x1 ;  /* 0x000000013f317883 */ /* 0x000fe40008000000 */
[----:B------:R-:W-:-:S02]  /*12930*/  PLOP3.LUT P0, PT, PT, PT, UP0, 0x80, 0x0 ;  /* 0x000000000000781c */ /* 0x000fc40003f0f008 */
[----:B------:R-:W-:-:S03]  /*12940*/  PLOP3.LUT P1, PT, PT, PT, UP0, 0x80, 0x0 ;  /* 0x000000000000781c */ /* 0x000fc60003f2f008 */
[----:B------:R-:W-:Y:S01]  /*12950*/  @UP0 ULDC UR4, c[0x0][0x44c] ;  /* 0x0001130000040ab9 */ /* 0x000fe20000000800 */
[----:B--2---:R-:W-:-:S04]  /*12960*/  IMAD R18, R0, 0xc0, RZ ;  /* 0x000000c000127824 */ /* 0x004fc800078e02ff */
[----:B------:R-:W-:-:S04]  /*12970*/  VIADD R0, R18, 0xbf ;  /* 0x000000bf12007836 */ /* 0x000fc80000000000 */
[----:B------:R-:W-:Y:S01]  /*12980*/  @P0 IMAD.HI.U32 R2, R0, UR4, RZ ;  /* 0x0000000400020c27 */ /* 0x000fe2000f8e00ff */
[----:B------:R-:W-:-:S04]  /*12990*/  @UP0 ULDC UR4, c[0x0][0x450] ;  /* 0x0001140000040ab9 */ /* 0x000fc80000000800 */
[----:B------:R-:W-:Y:S01]  /*129a0*/  @P1 SHF.R.U32.HI R0, RZ, UR4, R2 ;  /* 0x00000004ff001c19 */ /* 0x000fe20008011602 */
[----:B------:R-:W-:Y:S02]  /*129b0*/  ULDC.64 UR4, c[0x0][0x9e0] ;  /* 0x0002780000047ab9 */ /* 0x000fe40000000a00 */
[----:B------:R-:W-:Y:S01]  /*129c0*/  UISETP.GE.AND UP0, UPT, UR5, 0x1, UPT ;  /* 0x000000010500788c */ /* 0x000fe2000bf06270 */
[----:B------:R-:W-:-:S05]  /*129d0*/  R2UR UR7, R0 ;  /* 0x00000000000772ca */ /* 0x000fca00000e0000 */
[----:B------:R-:W-:-:S08]  /*129e0*/  PLOP3.LUT P1, PT, PT, PT, UP0, 0x80, 0x0 ;  /* 0x000000000000781c */ /* 0x000fd00003f2f008 */
[----:B------:R-:W-:-:S04]  /*129f0*/  UIADD3 UR6, UR6, UR7, URZ ;  /* 0x0000000706067290 */ /* 0x000fc8000fffe03f */
[----:B------:R-:W-:-:S06]  /*12a00*/  UIADD3 UR4, UR6, UR4, URZ ;  /* 0x0000000406047290 */ /* 0x000fcc000fffe03f */
[----:B------:R-:W-:Y:S01]  /*12a10*/  IMAD.U32 R0, RZ, RZ, UR4 ;  /* 0x00000004ff007e24 */ /* 0x000fe2000f8e00ff */
[----:B------:R-:W-:Y:S06]  /*12a20*/  @!P1 BRA `(.L_x_1086) ;  /* 0x0000000000409947 */ /* 0x000fec0003800000 */
        /* <DEDUP_REMOVED lines=10> */
.L_x_1087:
[----:B------:R-:W-:-:S11]  /*12ad0*/  UISETP.NE.AND UP0, UPT, UR5, 0x1, UPT ;  /* 0x000000010500788c */ /* 0x000fd6000bf05270 */
[----:B------:R-:W-:Y:S02]  /*12ae0*/  @UP0 ULDC.64 UR8, c[0x0][0x9e8] ;  /* 0x00027a0000080ab9 */ /* 0x000fe40000000a00 */
[----:B------:R-:W-:-:S04]  /*12af0*/  UIMAD.WIDE.U32 UR6, UR4, UR8, URZ ;  /* 0x00000008040672a5 */ /* 0x000fc8000f8e003f */
[----:B------:R-:W-:-:S12]  /*12b00*/  @UP0 USHF.R.U32.HI UR4, URZ, UR9, UR7 ;  /* 0x000000093f040299 */ /* 0x000fd80008011607 */
.L_x_1088:
[----:B------:R-:W-:-:S06]  /*12b10*/  UIMAD UR4, UR4, UR5, UR5 ;  /* 0x00000005040472a4 */ /* 0x000fcc000f8e0205 */
[----:B------:R-:W-:-:S07]  /*12b20*/  VIMNMX R0, R0, UR4, PT ;  /* 0x0000000400007c48 */ /* 0x000fce000bfe0100 */
.L_x_1086:
[----:B------:R-:W-:Y:S01]  /*12b30*/  UISETP.NE.AND UP0, UPT, UR49, URZ, UPT ;  /* 0x0000003f3100728c */ /* 0x000fe2000bf05270 */
[----:B------:R-:W-:Y:S01]  /*12b40*/  R2UR UR9, R18 ;  /* 0x00000000120972ca */ /* 0x000fe200000e0000 */
[----:B------:R-:W-:Y:S01]  /*12b50*/  UIADD3 UR4, UR38, 0x7f, URZ ;  /* 0x0000007f26047890 */ /* 0x000fe2000fffe03f */
[----:B------:R-:W-:-:S03]  /*12b60*/  VIADD R0, R0, 0x7f ;  /* 0x0000007f00007836 */ /* 0x000fc60000000000 */
[----:B------:R-:W-:Y:S02]  /*12b70*/  USHF.R.S32.HI UR8, URZ, 0x1f, UR4 ;  /* 0x0000001f3f087899 */ /* 0x000fe40008011404 */
[----:B------:R-:W-:Y:S02]  /*12b80*/  SHF.R.S32.HI R3, RZ, 0x1f, R0 ;  /* 0x0000001fff037819 */ /* 0x000fe40000011400 */
[----:B------:R-:W-:Y:S01]  /*12b90*/  ULEA.HI UR8, UR8, UR4, URZ, 0x7 ;  /* 0x0000000408087291 */ /* 0x000fe2000f8f383f */
[----:B------:R-:W-:Y:S01]  /*12ba0*/  @UP0 ULDC UR6, c[0x0][0x44c] ;  /* 0x0001130000060ab9 */ /* 0x000fe20000000800 */
[----:B------:R-:W-:Y:S02]  /*12bb0*/  @UP0 ULDC UR10, c[0x0][0x450] ;  /* 0x00011400000a0ab9 */ /* 0x000fe40000000800 */
[----:B------:R-:W-:Y:S01]  /*12bc0*/  UIMAD.WIDE.U32 UR6, UR9, UR6, URZ ;  /* 0x00000006090672a5 */ /* 0x000fe2000f8e003f */
[----:B------:R-:W-:Y:S01]  /*12bd0*/  LEA.HI R3, R3, R0, RZ, 0x7 ;  /* 0x0000000003037211 */ /* 0x000fe200078f38ff */
[----:B------:R-:W-:-:S02]  /*12be0*/  USHF.R.S32.HI UR8, URZ, 0x7, UR8 ;  /* 0x000000073f087899 */ /* 0x000fc40008011408 */
[----:B------:R-:W-:Y:S01]  /*12bf0*/  @UP0 USHF.R.U32.HI UR9, URZ, UR10, UR7 ;  /* 0x0000000a3f090299 */ /* 0x000fe20008011607 */
[----:B------:R-:W-:Y:S01]  /*12c00*/  SHF.R.S32.HI R3, RZ, 0x7, R3 ;  /* 0x00000007ff037819 */ /* 0x000fe20000011403 */
[----:B------:R-:W-:Y:S02]  /*12c10*/  ULDC UR4, c[0x0][0x9dc] ;  /* 0x0002770000047ab9 */ /* 0x000fe40000000800 */
[----:B------:R-:W-:Y:S01]  /*12c20*/  UIADD3 UR9, UR9, UR38, -UR42 ;  /* 0x0000002609097290 */ /* 0x000fe2000fffe82a */
[----:B------:R-:W-:-:S03]  /*12c30*/  VIMNMX R25, R3, UR8, PT ;  /* 0x0000000803197c48 */ /* 0x000fc6000bfe0100 */
        /* <DEDUP_REMOVED lines=12> */
.L_x_1090:
[----:B------:R-:W-:-:S11]  /*12d00*/  UISETP.NE.AND UP0, UPT, UR5, 0x1, UPT ;  /* 0x000000010500788c */ /* 0x000fd6000bf05270 */
[----:B------:R-:W-:Y:S02]  /*12d10*/  @UP0 ULDC.64 UR10, c[0x0][0x9e8] ;  /* 0x00027a00000a0ab9 */ /* 0x000fe40000000a00 */
[----:B------:R-:W-:-:S04]  /*12d20*/  UIMAD.WIDE.U32 UR6, UR9, UR10, URZ ;  /* 0x0000000a090672a5 */ /* 0x000fc8000f8e003f */
[----:B------:R-:W-:-:S12]  /*12d30*/  @UP0 USHF.R.U32.HI UR9, URZ, UR11, UR7 ;  /* 0x0000000b3f090299 */ /* 0x000fd80008011607 */
.L_x_1091:
[----:B------:R-:W-:-:S04]  /*12d40*/  UIMAD UR5, UR9, UR5, URZ ;  /* 0x00000005090572a4 */ /* 0x000fc8000f8e023f */
[----:B------:R-:W-:-:S04]  /*12d50*/  UISETP.LT.AND UP0, UPT, UR4, UR5, UPT ;  /* 0x000000050400728c */ /* 0x000fc8000bf01270 */
[----:B------:R-:W-:-:S12]  /*12d60*/  USEL UR4, UR4, UR5, !UP0 ;  /* 0x0000000504047287 */ /* 0x000fd8000c000000 */
.L_x_1089:
[----:B------:R-:W2:Y:S01]  /*12d70*/  LDL R19, [R1+0x8] ;  /* 0x0000080001137983 */ /* 0x000ea20000100800 */
[----:B------:R-:W-:-:S04]  /*12d80*/  USHF.R.S32.HI UR5, URZ, 0x1f, UR4 ;  /* 0x0000001f3f057899 */ /* 0x000fc80008011404 */
[----:B------:R-:W-:-:S04]  /*12d90*/  ULEA.HI UR5, UR5, UR4, URZ, 0x7 ;  /* 0x0000000405057291 */ /* 0x000fc8000f8f383f */
[----:B------:R-:W-:-:S04]  /*12da0*/  USHF.R.S32.HI UR6, URZ, 0x7, UR5 ;  /* 0x000000073f067899 */ /* 0x000fc80008011405 */
[----:B------:R-:W-:-:S04]  /*12db0*/  UISETP.LT.AND UP0, UPT, URZ, UR6, UPT ;  /* 0x000000063f00728c */ /* 0x000fc8000bf01270 */
[----:B------:R-:W-:-:S06]  /*12dc0*/  USEL UR11, URZ, UR6, !UP0 ;  /* 0x000000063f0b7287 */ /* 0x000fcc000c000000 */
[----:B------:R-:W-:Y:S02]  /*12dd0*/  ISETP.GT.AND P0, PT, R25, UR11, PT ;  /* 0x0000000b19007c0c */ /* 0x000fe4000bf04270 */
[----:B--2---:R-:W-:-:S13]  /*12de0*/  R2UR UR7, R19 ;  /* 0x00000000130772ca */ /* 0x004fda00000e0000 */
[----:B------:R-:W-:Y:S02]  /*12df0*/  ULOP3.LUT UR5, UR7, 0xff000000, URZ, 0xc0, !UPT ;  /* 0xff00000007057892 */ /* 0x000fe4000f8ec03f */
[----:B------:R-:W-:Y:S02]  /*12e00*/  ULOP3.LUT UR4, UR7, 0xff0000, URZ, 0xc0, !UPT ;  /* 0x00ff000007047892 */ /* 0x000fe4000f8ec03f */
[----:B------:R-:W-:-:S04]  /*12e10*/  USHF.R.U32.HI UR5, URZ, 0x8, UR5 ;  /* 0x000000083f057899 */ /* 0x000fc80008011605 */
[----:B------:R-:W-:-:S03]  /*12e20*/  ULEA.HI UR5, UR4, UR5, URZ, 0x10 ;  /* 0x0000000504057291 */ /* 0x000fc6000f8f803f */
[----:B------:R-:W-:Y:S01]  /*12e30*/  UMOV UR4, URZ ;  /* 0x0000003f00047c82 */ /* 0x000fe20008000000 */
[----:B------:R-:W-:Y:S01]  /*12e40*/  ULOP3.LUT UR43, UR5, 0xff, URZ, 0xc0, !UPT ;  /* 0x000000ff052b7892 */ /* 0x000fe2000f8ec03f */
[----:B------:R-:W-:Y:S11]  /*12e50*/  @!P0 BRA `(.L_x_1092) ;  /* 0x0000000000908947 */ /* 0x000ff60003800000 */
[----:B------:R-:W-:Y:S01]  /*12e60*/  USHF.R.U32.HI UR6, URZ, 0x10, UR5 ;  /* 0x000000103f067899 */ /* 0x000fe20008011605 */
[----:B------:R-:W-:-:S03]  /*12e70*/  UMOV UR4, URZ ;  /* 0x0000003f00047c82 */ /* 0x000fc60008000000 */
[----:B------:R-:W-:-:S11]  /*12e80*/  UISETP.NE.AND UP0, UPT, UR6, URZ, UPT ;  /* 0x0000003f0600728c */ /* 0x000fd6000bf05270 */
[----:B------:R-:W-:Y:S02]  /*12e90*/  @!UP0 ULDC UR6, c[0x0][0x9f0] ;  /* 0x00027c0000068ab9 */ /* 0x000fe40000000800 */
[----:B------:R-:W-:-:S04]  /*12ea0*/  IABS R0, UR6 ;  /* 0x0000000600007c13 */ /* 0x000fc80008000000 */
[----:B------:R-:W-:Y:S01]  /*12eb0*/  R2UR UR12, R0 ;  /* 0x00000000000c72ca */ /* 0x000fe200000e0000 */
[----:B------:R-:W-:-:S05]  /*12ec0*/  IMAD.U32 R0, RZ, RZ, UR6 ;  /* 0x00000006ff007e24 */ /* 0x000fca000f8e00ff */
[----:B------:R-:W-:-:S04]  /*12ed0*/  IADD3 R0, R0, -0x1, R25 ;  /* 0xffffffff00007810 */ /* 0x000fc80007ffe019 */
[----:B------:R-:W-:Y:S02]  /*12ee0*/  R2UR UR7, R0 ;  /* 0x00000000000772ca */ /* 0x000fe400000e0000 */
[----:B------:R-:W-:Y:S01]  /*12ef0*/  IABS R0, UR6 ;  /* 0x0000000600007c13 */ /* 0x000fe20008000000 */
[----:B------:R-:W0:Y:S10]  /*12f00*/  I2F.RP R2, UR12 ;  /* 0x0000000c00027d06 */ /* 0x000e340008209400 */
[----:B------:R-:W-:Y:S01]  /*12f10*/  UIADD3 UR7, -UR11, UR7, URZ ;  /* 0x000000070b077290 */ /* 0x000fe2000fffe13f */
[----:B0-----:R-:W0:Y:S02]  /*12f20*/  MUFU.RCP R2, R2 ;  /* 0x0000000200027308 */ /* 0x001e240000001000 */
[----:B0-----:R-:W-:-:S02]  /*12f30*/  VIADD R3, R2, 0xffffffe ;  /* 0x0ffffffe02037836 */ /* 0x001fc40000000000 */
[----:B------:R-:W-:Y:S01]  /*12f40*/  IMAD.MOV R2, RZ, RZ, -R0 ;  /* 0x000000ffff027224 */ /* 0x000fe200078e0a00 */
[----:B------:R-:W-:Y:S01]  /*12f50*/  IABS R0, UR7 ;  /* 0x0000000700007c13 */ /* 0x000fe20008000000 */
[----:B------:R-:W-:Y:S02]  /*12f60*/  ULOP3.LUT UR7, UR7, UR6, URZ, 0x3c, !UPT ;  /* 0x0000000607077292 */ /* 0x000fe4000f8e3c3f */
[----:B------:R-:W0:Y:S01]  /*12f70*/  F2I.FTZ.U32.TRUNC.NTZ R3, R3 ;  /* 0x0000000300037305 */ /* 0x000e22000021f000 */
[----:B------:R-:W-:Y:S02]  /*12f80*/  R2UR UR9, R0 ;  /* 0x00000000000972ca */ /* 0x000fe400000e0000 */
[----:B------:R-:W-:Y:S02]  /*12f90*/  R2UR UR10, R2 ;  /* 0x00000000020a72ca */ /* 0x000fe400000e0000 */
[----:B0-----:R-:W-:-:S13]  /*12fa0*/  R2UR UR5, R3 ;  /* 0x00000000030572ca */ /* 0x001fda00000e0000 */
[----:B------:R-:W-:-:S04]  /*12fb0*/  UIADD3 UR8, URZ, -UR5, URZ ;  /* 0x800000053f087290 */ /* 0x000fc8000fffe03f */
[----:B------:R-:W-:-:S04]  /*12fc0*/  UIMAD UR8, UR8, UR12, URZ ;  /* 0x0000000c080872a4 */ /* 0x000fc8000f8e023f */
[----:B------:R-:W-:-:S04]  /*12fd0*/  UIMAD.WIDE.U32 UR4, UR5, UR8, UR4 ;  /* 0x00000008050472a5 */ /* 0x000fc8000f8e0004 */
[----:B------:R-:W-:-:S04]  /*12fe0*/  UIMAD.WIDE.U32 UR4, UR5, UR9, URZ ;  /* 0x00000009050472a5 */ /* 0x000fc8000f8e003f */
        /* <DEDUP_REMOVED lines=11> */
.L_x_1092:
[----:B------:R-:W-:Y:S01]  /*130a0*/  UIMAD UR43, UR43, UR4, UR11 ;  /* 0x000000042b2b72a4 */ /* 0x000fe2000f8e020b */
[----:B------:R-:W-:Y:S05]  /*130b0*/  BSSY B7, `(.L_x_1093) ;  /* 0x0000352000077945 */ /* 0x000fea0003800000 */
[----:B------:R-:W-:-:S05]  /*130c0*/  IMAD.U32 R0, RZ, RZ, UR43 ;  /* 0x0000002bff007e24 */ /* 0x000fca000f8e00ff */
[----:B------:R-:W-:-:S04]  /*130d0*/  VIADDMNMX R25, R0, UR4, R25, PT ;  /* 0x0000000400197c46 */ /* 0x000fc8000b800119 */
[----:B------:R-:W-:-:S13]  /*130e0*/  ISETP.GT.AND P0, PT, R25, UR43, PT ;  /* 0x0000002b19007c0c */ /* 0x000fda000bf04270 */
[----:B------:R-:W-:Y:S05]  /*130f0*/  @P0 BRA `(.L_x_1094) ;  /* 0x0000000000480947 */ /* 0x000fea0003800000 */
        /* <DEDUP_REMOVED lines=15> */
[----:B0-----:R-:W-:-:S05]  /*131f0*/  IADD3 R0, R0, UR47, R7 ;  /* 0x0000002f00007c10 */ /* 0x001fca000fffe007 */
[----:B------:R0:W-:Y:S01]  /*13200*/  STL [R1], R0 ;  /* 0x0000000001007387 */ /* 0x0001e20000100800 */
[----:B------:R-:W-:Y:S05]  /*13210*/  BRA `(.L_x_1095) ;  /* 0x0000003000ec7947 */ /* 0x000fea0003800000 */
.L_x_1094:
        /* <DEDUP_REMOVED lines=20> */
.L_x_1097:
[----:B------:R-:W-:Y:S05]  /*13360*/  BSYNC B6 ;  /* 0x0000000000067941 */ /* 0x000fea0003800000 */
.L_x_1096:
        /* <DEDUP_REMOVED lines=22> */
.L_x_1099:
[----:B------:R-:W-:Y:S05]  /*134d0*/  BSYNC B6 ;  /* 0x0000000000067941 */ /* 0x000fea0003800000 */
.L_x_1098:
        /* <DEDUP_REMOVED lines=20> */
.L_x_1101:
[----:B------:R-:W-:Y:S05]  /*13620*/  BSYNC B6 ;  /* 0x0000000000067941 */ /* 0x000fea0003800000 */
.L_x_1100:
        /* <DEDUP_REMOVED lines=19> */
.L_x_1103:
[----:B------:R-:W-:Y:S05]  /*13760*/  BSYNC B6 ;  /* 0x0000000000067941 */ /* 0x000fea0003800000 */
.L_x_1102:
[----:B------:R-:W-:Y:S01]  /*13770*/  ULDC.64 UR4, c[0x0][0x9f8] ;  /* 0x00027e0000047ab9 */ /* 0x000fe20000000a00 */
[----:B------:R-:W-:Y:S01]  /*13780*/  IMAD.U32 R24, RZ, RZ, UR41 ;  /* 0x00000029ff187e24 */ /* 0x000fe2000f8e00ff */
[----:B------:R-:W-:Y:S01]  /*13790*/  UISETP.NE.U32.AND UP0, UPT, UR4, URZ, UPT ;  /* 0x0000003f0400728c */ /* 0x000fe2000bf05070 */
[----:B------:R-:W0:Y:S01]  /*137a0*/  S2R R21, SR_TID.X ;  /* 0x0000000000157919 */ /* 0x000e220000002100 */
[----:B------:R-:W1:Y:S02]  /*137b0*/  LDC R8, c[0x0][0x430] ;  /* 0x00010c00ff087b82 */ /* 0x000e640000000800 */
[----:B------:R-:W-:Y:S01]  /*137c0*/  UISETP.NE.AND.EX UP0, UPT, UR5, URZ, UPT, UP0 ;  /* 0x0000003f0500728c */ /* 0x000fe2000bf05300 */
[----:B------:R-:W2:Y:S05]  /*137d0*/  S2R R20, SR_TID.X ;  /* 0x0000000000147919 */ /* 0x000eaa0000002100 */
[----:B------:R-:W-:Y:S01]  /*137e0*/  PLOP3.LUT P0, PT, PT, PT, UP0, 0x80, 0x0 ;  /* 0x000000000000781c */ /* 0x000fe20003f0f008 */
[----:B------:R-:W3:Y:S04]  /*137f0*/  LDC R9, c[0x0][0x2f4] ;  /* 0x0000bd00ff097b82 */ /* 0x000ee80000000800 */
[----:B------:R-:W-:-:S02]  /*13800*/  @UP0 ULDC.64 UR4, c[0x0][0x9f8] ;  /* 0x00027e0000040ab9 */ /* 0x000fc40000000a00 */
[----:B------:R-:W-:-:S06]  /*13810*/  @UP0 UIMAD.WIDE UR4, UR41, 0x4, UR4 ;  /* 0x00000004290408a5 */ /* 0x000fcc000f8e0204 */
[----:B------:R-:W-:Y:S02]  /*13820*/  IMAD.U32 R2, RZ, RZ, UR4 ;  /* 0x00000004ff027e24 */ /* 0x000fe4000f8e00ff */
[----:B------:R-:W-:-:S05]  /*13830*/  IMAD.U32 R3, RZ, RZ, UR5 ;  /* 0x00000005ff037e24 */ /* 0x000fca000f8e00ff */
[----:B------:R4:W4:Y:S01]  /*13840*/  @P0 LDG.E R24, desc[UR56][R2.64] ;  /* 0x0000003802180981 */ /* 0x000922000c1e1900 */
[----:B-1----:R-:W-:Y:S01]  /*13850*/  ISETP.NE.AND P1, PT, R8, 0x1, PT ;  /* 0x000000010800780c */ /* 0x002fe20003f25270 */
[----:B0-----:R-:W-:Y:S01]  /*13860*/  IMAD.SHL.U32 R21, R21, 0x40, RZ ;  /* 0x0000004015157824 */ /* 0x001fe200078e00ff */
[----:B------:R-:W-:Y:S02]  /*13870*/  LEA R7, R25, 0xffffff80, 0x7 ;  /* 0xffffff8019077811 */ /* 0x000fe400078e38ff */
[----:B------:R-:W-:Y:S02]  /*13880*/  LOP3.LUT R16, R16, 0xffffffef, RZ, 0xc0, !PT ;  /* 0xffffffef10107812 */ /* 0x000fe400078ec0ff */
[----:B--2---:R-:W-:Y:S02]  /*13890*/  LOP3.LUT R20, R20, 0x7f, RZ, 0xc0, !PT ;  /* 0x0000007f14147812 */ /* 0x004fe400078ec0ff */
[----:B------:R-:W-:Y:S02]  /*138a0*/  LOP3.LUT R21, R21, 0x40, RZ, 0xc0, !PT ;  /* 0x0000004015157812 */ /* 0x000fe400078ec0ff */
[----:B------:R-:W-:-:S03]  /*138b0*/  SHF.R.U32.HI R20, RZ, 0x1, R20 ;  /* 0x00000001ff147819 */ /* 0x000fc60000011614 */
[----:B------:R-:W0:Y:S01]  /*138c0*/  @P1 LDC R6, c[0x0][0x434] ;  /* 0x00010d00ff061b82 */ /* 0x000e220000000800 */
[----:B---3--:R-:W-:Y:S02]  /*138d0*/  ISETP.GE.AND P3, PT, R26, R9, PT ;  /* 0x000000091a00720c */ /* 0x008fe40003f66270 */
[----:B------:R-:W-:Y:S02]  /*138e0*/  LOP3.LUT R5, R7, R20, R21, 0xfe, !PT ;  /* 0x0000001407057212 */ /* 0x000fe400078efe15 */
[----:B------:R-:W-:Y:S02]  /*138f0*/  @P1 LOP3.LUT R16, R16, 0x10, RZ, 0xfc, !PT ;  /* 0x0000001010101812 */ /* 0x000fe400078efcff */
[C---:B------:R-:W-:Y:S01]  /*13900*/  ISETP.GE.AND P0, PT, R5.reuse, UR38, PT ;  /* 0x0000002605007c0c */ /* 0x040fe2000bf06270 */
[----:B------:R-:W1:Y:S01]  /*13910*/  @P1 LDC R0, c[0x0][0x438] ;  /* 0x00010e00ff001b82 */ /* 0x000e620000000800 */
[----:B------:R-:W-:-:S04]  /*13920*/  VIADD R5, R5, UR37 ;  /* 0x0000002505057c36 */ /* 0x000fc80008000000 */
[----:B------:R-:W-:-:S07]  /*13930*/  IMAD.MOV.U32 R4, RZ, RZ, R5 ;  /* 0x000000ffff047224 */ /* 0x000fce00078e0005 */
[----:B----4-:R-:W2:Y:S01]  /*13940*/  @!P0 LDC.64 R2, c[0x0][0x428] ;  /* 0x00010a00ff028b82 */ /* 0x010ea20000000a00 */
[----:B0-----:R-:W-:-:S05]  /*13950*/  @P1 IMAD.HI.U32 R6, R5, R6, RZ ;  /* 0x0000000605061227 */ /* 0x001fca00078e00ff */
[----:B-1----:R-:W-:-:S05]  /*13960*/  @P1 SHF.R.U32.HI R4, RZ, R0, R6 ;  /* 0x00000000ff041219 */ /* 0x002fca0000011606 */
[----:B------:R-:W-:-:S04]  /*13970*/  IMAD.MOV R0, RZ, RZ, -R4 ;  /* 0x000000ffff007224 */ /* 0x000fc800078e0a04 */
[----:B------:R-:W-:Y:S01]  /*13980*/  IMAD R0, R8, R0, R5 ;  /* 0x0000000008007224 */ /* 0x000fe200078e0205 */
[----:B------:R-:W-:Y:S02]  /*13990*/  @!P0 SHF.R.S32.HI R5, RZ, 0x1f, R4 ;  /* 0x0000001fff058819 */ /* 0x000fe40000011404 */
[----:B------:R-:W-:Y:S02]  /*139a0*/  LOP3.LUT R10, R26, 0x20, RZ, 0xfc, !PT ;  /* 0x000000201a0a7812 */ /* 0x000fe400078efcff */
[----:B------:R-:W-:Y:S01]  /*139b0*/  LOP3.LUT R16, R16, 0xfffffff7, RZ, 0xc0, !PT ;  /* 0xfffffff710107812 */ /* 0x000fe200078ec0ff */
[----:B------:R-:W-:-:S03]  /*139c0*/  IMAD.U32 R11, RZ, RZ, UR44 ;  /* 0x0000002cff0b7e24 */ /* 0x000fc6000f8e00ff */
[----:B------:R-:W-:Y:S02]  /*139d0*/  @P3 LOP3.LUT R16, R16, 0x8, RZ, 0xfc, !PT ;  /* 0x0000000810103812 */ /* 0x000fe400078efcff */
[----:B------:R-:W-:Y:S02]  /*139e0*/  ISETP.NE.AND P2, PT, R11, 0x3, PT ;  /* 0x000000030b00780c */ /* 0x000fe40003f45270 */
[----:B------:R-:W-:Y:S02]  /*139f0*/  LOP3.LUT R16, R16, 0xfffffffe, RZ, 0xc0, !PT ;  /* 0xfffffffe10107812 */ /* 0x000fe400078ec0ff */
[----:B------:R-:W-:Y:S02]  /*13a00*/  LOP3.LUT R8, R26, 0x40, RZ, 0xfc, !PT ;  /* 0x000000401a087812 */ /* 0x000fe400078efcff */
[----:B------:R-:W-:Y:S01]  /*13a10*/  LOP3.LUT R16, R16, 0xfffffffb, RZ, 0xc0, !PT ;  /* 0xfffffffb10107812 */ /* 0x000fe200078ec0ff */
[----:B------:R-:W-:Y:S01]  /*13a20*/  UMOV UR4, 0xffffffff ;  /* 0xffffffff00047882 */ /* 0x000fe20000000000 */
[----:B------:R-:W-:Y:S01]  /*13a30*/  SHF.R.S32.HI R27, RZ, 0x1f, R24 ;  /* 0x0000001fff1b7819 */ /* 0x000fe20000011418 */
[----:B--2---:R-:W-:-:S04]  /*13a40*/  @!P0 IMAD.WIDE.U32 R4, R24, R2, R4 ;  /* 0x0000000218048225 */ /* 0x004fc800078e0004 */
[----:B------:R-:W-:-:S04]  /*13a50*/  @!P0 IMAD R6, R27, R2, RZ ;  /* 0x000000021b068224 */ /* 0x000fc800078e02ff */
[----:B------:R-:W-:Y:S02]  /*13a60*/  @!P0 IMAD R6, R24, R3, R6 ;  /* 0x0000000318068224 */ /* 0x000fe400078e0206 */
[----:B------:R-:W0:Y:S02]  /*13a70*/  @!P0 LDC.64 R2, c[0x0][0x418] ;  /* 0x00010600ff028b82 */ /* 0x000e240000000a00 */
[----:B------:R-:W-:Y:S01]  /*13a80*/  @!P0 IMAD.IADD R6, R5, 0x1, R6 ;  /* 0x0000000105068824 */ /* 0x000fe200078e0206 */
        /* <DEDUP_REMOVED lines=11> */
.L_x_1184:
[----:B------:R-:W-:Y:S01]  /*13b40*/  LOP3.LUT R19, R19, 0xffff, RZ, 0xc0, !PT ;  /* 0x0000ffff13137812 */ /* 0x000fe200078ec0ff */
[----:B------:R-:W-:Y:S06]  /*13b50*/  @!P2 BRA `(.L_x_1105) ;  /* 0x000000000004a947 */ /* 0x000fec0003800000 */
[----:B------:R-:W-:Y:S01]  /*13b60*/  BPT.TRAP 0x1 ;  /* 0x000000040000795c */ /* 0x000fe20000300000 */
.L_x_1105:
[----:B------:R-:W-:Y:S01]  /*13b70*/  IMAD R5, R22, 0x8, R17 ;  /* 0x0000000816057824 */ /* 0x000fe200078e0211 */
[----:B------:R-:W-:Y:S01]  /*13b80*/  SHF.L.U32 R21, R23, 0x1f, RZ ;  /* 0x0000001f17157819 */ /* 0x000fe200000006ff */
[----:B------:R-:W-:Y:S01]  /*13b90*/  BSSY B0, `(.L_x_1106) ;  /* 0x0000004000007945 */ /* 0x000fe20003800000 */
[----:B------:R-:W-:Y:S02]  /*13ba0*/  SHF.R.S32.HI R10, RZ, 0x1f, R0 ;  /* 0x0000001fff0a7819 */ /* 0x000fe40000011400 */
[----:B------:R-:W0:Y:S02]  /*13bb0*/  SYNCS.PHASECHK.TRANS64.TRYWAIT P0, [R5+URZ+0x19c80], R21 ;  /* 0x019c8015050075a7 */ /* 0x000e24000800017f */
[----:B0-----:R-:W-:Y:S05]  /*13bc0*/  @!P0 BRA `(.L_x_1107) ;  /* 0x0000004000bc8947 */ /* 0x001fea0003800000 */
.L_x_1185:
[----:B------:R-:W-:Y:S05]  /*13bd0*/  BSYNC B0 ;  /* 0x0000000000007941 */ /* 0x000fea0003800000 */
.L_x_1106:
[----:B------:R-:W1:Y:S01]  /*13be0*/  S2R R8, SR_TID.X ;  /* 0x0000000000087919 */ /* 0x000e620000002100 */
        /* <DEDUP_REMOVED lines=13> */
[----:B------:R-:W-:Y:S02]  /*13cc0*/  IMAD R4, R22, 0x3000, R29 ;  /* 0x0000300016047824 */ /* 0x000fe400078e021d */
[C---:B------:R-:W-:Y:S01]  /*13cd0*/  IMAD.WIDE.U32 R2, R19.reuse, UR4, R2 ;  /* 0x0000000413027c25 */ /* 0x040fe2000f8e0002 */
[----:B------:R-:W-:Y:S01]  /*13ce0*/  UMOV UR4, 0xffffffff ;  /* 0xffffffff00047882 */ /* 0x000fe20000000000 */
[----:B-1----:R-:W-:Y:S02]  /*13cf0*/  LOP3.LUT R8, R8, 0x7f, RZ, 0xc0, !PT ;  /* 0x0000007f08087812 */ /* 0x002fe400078ec0ff */
[----:B------:R-:W-:Y:S02]  /*13d00*/  IMAD R9, R19, UR5, R3 ;  /* 0x0000000513097c24 */ /* 0x000fe4000f8e0203 */
[----:B------:R-:W-:-:S02]  /*13d10*/  SHF.R.U32.HI R11, RZ, 0x1, R8 ;  /* 0x00000001ff0b7819 */ /* 0x000fc40000011608 */
[----:B------:R-:W-:Y:S02]  /*13d20*/  IADD3 R8, P0, R2, UR6, RZ ;  /* 0x0000000602087c10 */ /* 0x000fe4000ff1e0ff */
[----:B------:R-:W-:Y:S02]  /*13d30*/  IADD3 R7, -R11, UR38, -R7 ;  /* 0x000000260b077c10 */ /* 0x000fe4000fffe907 */
[----:B------:R-:W-:Y:S02]  /*13d40*/  IADD3.X R9, R9, UR7, RZ, P0, !PT ;  /* 0x0000000709097c10 */ /* 0x000fe400087fe4ff */
[----:B------:R-:W-:Y:S01]  /*13d50*/  ISETP.GE.AND P0, PT, R7, 0x1, PT ;  /* 0x000000010700780c */ /* 0x000fe20003f06270 */
[----:B------:R-:W-:-:S12]  /*13d60*/  BRA.DIV UR4, `(.L_x_1108) ;  /* 0x0000004204687947 */ /* 0x000fd8000b800000 */
        /* <DEDUP_REMOVED lines=20> */
.L_x_1191:
        /* <DEDUP_REMOVED lines=13> */
.L_x_1109:
        /* <DEDUP_REMOVED lines=11> */
.L_x_1110:
[----:B------:R2:W-:Y:S01]  /*14030*/  SYNCS.ARRIVE.TRANS64.A1T0 RZ, [R5+URZ+0x19c70], RZ ;  /* 0x019c70ff05ff79a7 */ /* 0x0005e2000810003f */
[----:B------:R-:W-:Y:S05]  /*14040*/  @!P3 BRA `(.L_x_1111) ;  /* 0x000000000004b947 */ /* 0x000fea0003800000 */
[----:B------:R-:W-:Y:S01]  /*14050*/  BPT.TRAP 0x1 ;  /* 0x000000040000795c */ /* 0x000fe20000300000 */
.L_x_1111:
[----:B------:R-:W3:Y:S01]  /*14060*/  SYNCS.PHASECHK.TRANS64.TRYWAIT P1, [R5+URZ+0x19c40], R21 ;  /* 0x019c4015050075a7 */ /* 0x000ee2000802017f */
[----:B------:R-:W-:Y:S04]  /*14070*/  BSSY B0, `(.L_x_1112) ;  /* 0x0000002000007945 */ /* 0x000fe80003800000 */
[----:B---3--:R-:W-:Y:S05]  /*14080*/  @!P1 BRA `(.L_x_1113) ;  /* 0x0000004000789947 */ /* 0x008fea0003800000 */
.L_x_1192:
[----:B------:R-:W-:Y:S05]  /*14090*/  BSYNC B0 ;  /* 0x0000000000007941 */ /* 0x000fea0003800000 */
.L_x_1112:
[----:B------:R-:W-:Y:S01]  /*140a0*/  ULDC.64 UR4, c[0x0][0x300] ;  /* 0x0000c00000047ab9 */ /* 0x000fe20000000a00 */
[----:B-1----:R-:W1:Y:S01]  /*140b0*/  LDC R8, c[0x0][0x2f4] ;  /* 0x0000bd00ff087b82 */ /* 0x002e620000000800 */
        /* <DEDUP_REMOVED lines=13> */
[----:B------:R-:W-:Y:S01]  /*14190*/  IMAD.WIDE.U32 R2, R19, UR4, R2 ;  /* 0x0000000413027c25 */ /* 0x000fe2000f8e0002 */
        /* <DEDUP_REMOVED lines=20> */
.L_x_1198:
        /* <DEDUP_REMOVED lines=12> */
.L_x_1115:
        /* <DEDUP_REMOVED lines=11> */
.L_x_1116:
[----:B------:R1:W-:Y:S02]  /*14450*/  SYNCS.ARRIVE.TRANS64.A1T0 RZ, [R5+URZ+0x19c30], RZ ;  /* 0x019c30ff05ff79a7 */ /* 0x0003e4000810003f */
[----:B------:R-:W-:Y:S05]  /*14460*/  WARPSYNC.ALL ;  /* 0x0000000000007948 */ /* 0x000fea0003800000 */
[----:B------:R-:W-:Y:S01]  /*14470*/  VIADD R0, R17, 0xf000 ;  /* 0x0000f00011007836 */ /* 0x000fe20000000000 */
[----:B------:R-:W-:Y:S01]  /*14480*/  USHF.R.S32.HI UR4, URZ, 0x1f, UR40 ;  /* 0x0000001f3f047899 */ /* 0x000fe20008011428 */
[----:B------:R-:W-:Y:S03]  /*14490*/  BAR.SYNC.DEFER_BLOCKING 0x8, 0x200 ;  /* 0x0208000000007b1d */ /* 0x000fe60000010000 */
[----:B------:R-:W-:-:S03]  /*144a0*/  LOP3.LUT P0, RZ, R0, 0x9f, RZ, 0xc0, !PT ;  /* 0x0000009f00ff7812 */ /* 0x000fc6000780c0ff */
[----:B------:R-:W-:Y:S01]  /*144b0*/  ULDC.64 UR6, c[0x0][0x298] ;  /* 0x0000a60000067ab9 */ /* 0x000fe20000000a00 */
[----:B------:R-:W-:Y:S01]  /*144c0*/  BSSY B6, `(.L_x_1117) ;  /* 0x0000016000067945 */ /* 0x000fe20003800000 */
        /* <DEDUP_REMOVED lines=21> */
.L_x_1118:
[----:B------:R-:W-:Y:S05]  /*14620*/  BSYNC B6 ;  /* 0x0000000000067941 */ /* 0x000fea0003800000 */
.L_x_1117:
[----:B------:R4:W5:Y:S01]  /*14630*/  LDL R10, [R1+0x18] ;  /* 0x00001800010a7983 */ /* 0x0009620000100800 */
[----:B------:R-:W-:Y:S01]  /*14640*/  UISETP.NE.AND UP0, UPT, UR49, URZ, UPT ;  /* 0x0000003f3100728c */ /* 0x000fe2000bf05270 */
[C---:B------:R-:W-:Y:S01]  /*14650*/  R2UR UR8, R19.reuse ;  /* 0x00000000130872ca */ /* 0x040fe200000e0000 */
[----:B------:R-:W-:Y:S01]  /*14660*/  UMOV UR4, UR38 ;  /* 0x0000002600047c82 */ /* 0x000fe20008000000 */
[----:B---3--:R-:W3:Y:S01]  /*14670*/  S2R R21, SR_TID.X ;  /* 0x0000000000157919 */ /* 0x008ee20000002100 */
[----:B------:R-:W-:Y:S01]  /*14680*/  R2UR UR9, R19 ;  /* 0x00000000130972ca */ /* 0x000fe200000e0000 */
[----:B------:R-:W-:Y:S01]  /*14690*/  UMOV UR5, UR45 ;  /* 0x0000002d00057c82 */ /* 0x000fe20008000000 */
[----:B------:R-:W-:Y:S01]  /*146a0*/  PLOP3.LUT P0, PT, PT, PT, UP0, 0x80, 0x0 ;  /* 0x000000000000781c */ /* 0x000fe20003f0f008 */
[----:B------:R-:W0:Y:S01]  /*146b0*/  S2R R20, SR_TID.X ;  /* 0x0000000000147919 */ /* 0x000e220000002100 */
[----:B------:R-:W-:Y:S01]  /*146c0*/  ULDC.64 UR6, c[0x0][0x2d8] ;  /* 0x0000b60000067ab9 */ /* 0x000fe20000000a00 */
[----:B------:R-:W-:Y:S01]  /*146d0*/  UISETP.NE.AND UP1, UPT, UR48, URZ, UPT ;  /* 0x0000003f3000728c */ /* 0x000fe2000bf25270 */
[----:B------:R-:W4:Y:S01]  /*146e0*/  LDC R9, c[0x0][0x448] ;  /* 0x00011200ff097b82 */ /* 0x000f220000000800 */
[----:B------:R-:W-:-:S03]  /*146f0*/  @UP0 ULDC UR10, c[0x0][0x44c] ;  /* 0x00011300000a0ab9 */ /* 0x000fc60000000800 */
[----:B------:R-:W-:Y:S02]  /*14700*/  UIMAD.WIDE.U32 UR4, UR8, UR6, UR4 ;  /* 0x00000006080472a5 */ /* 0x000fe4000f8e0004 */
[----:B------:R-:W-:Y:S02]  /*14710*/  USHF.R.S32.HI UR6, URZ, 0x1f, UR41 ;  /* 0x0000001f3f067899 */ /* 0x000fe40008011429 */
[----:B------:R-:W-:Y:S02]  /*14720*/  UIMAD UR5, UR9, UR7, UR5 ;  /* 0x00000007090572a4 */ /* 0x000fe4000f8e0205 */
[----:B------:R-:W-:Y:S02]  /*14730*/  USEL UR6, UR6, URZ, !UP1 ;  /* 0x0000003f06067287 */ /* 0x000fe4000c800000 */
[----:B------:R-:W-:Y:S01]  /*14740*/  USEL UR7, UR41, URZ, !UP1 ;  /* 0x0000003f29077287 */ /* 0x000fe2000c800000 */
[----:B------:R-:W-:Y:S01]  /*14750*/  ULDC.64 UR8, c[0x0][0x2e0] ;  /* 0x0000b80000087ab9 */ /* 0x000fe20000000a00 */
[----:B---3--:R-:W-:Y:S01]  /*14760*/  IMAD.SHL.U32 R21, R21, 0x40, RZ ;  /* 0x0000004015157824 */ /* 0x008fe200078e00ff */
[----:B0-----:R-:W-:-:S04]  /*14770*/  LOP3.LUT R20, R20, 0x7f, RZ, 0xc0, !PT ;  /* 0x0000007f14147812 */ /* 0x001fc800078ec0ff */
[----:B------:R-:W-:Y:S02]  /*14780*/  LOP3.LUT R21, R21, 0x40, RZ, 0xc0, !PT ;  /* 0x0000004015157812 */ /* 0x000fe400078ec0ff */
[----:B------:R-:W-:-:S04]  /*14790*/  SHF.R.U32.HI R20, RZ, 0x1, R20 ;  /* 0x00000001ff147819 */ /* 0x000fc80000011614 */
[----:B------:R-:W-:-:S05]  /*147a0*/  LOP3.LUT R20, R20, R21, RZ, 0xfc, !PT ;  /* 0x0000001514147212 */ /* 0x000fca00078efcff */
[----:B------:R-:W-:-:S04]  /*147b0*/  IMAD.IADD R6, R20, 0x1, R18 ;  /* 0x0000000114067824 */ /* 0x000fc800078e0212 */
[----:B------:R-:W-:Y:S01]  /*147c0*/  @P0 IMAD.HI.U32 R0, R6, UR10, RZ ;  /* 0x0000000a06000c27 */ /* 0x000fe2000f8e00ff */
[----:B------:R-:W-:Y:S01]  /*147d0*/  PLOP3.LUT P0, PT, PT, PT, UP0, 0x80, 0x0 ;  /* 0x000000000000781c */ /* 0x000fe20003f0f008 */
[----:B------:R-:W-:Y:S02]  /*147e0*/  UIMAD UR6, UR6, UR8, URZ ;  /* 0x00000008060672a4 */ /* 0x000fe4000f8e023f */
[----:B------:R-:W-:Y:S02]  /*147f0*/  UIMAD.WIDE.U32 UR4, UR7, UR8, UR4 ;  /* 0x00000008070472a5 */ /* 0x000fe4000f8e0004 */
[----:B------:R-:W-:Y:S01]  /*14800*/  UIMAD UR6, UR7, UR9, UR6 ;  /* 0x00000009070672a4 */ /* 0x000fe2000f8e0206 */
[----:B------:R-:W-:Y:S01]  /*14810*/  IMAD.MOV.U32 R7, RZ, RZ, R6 ;  /* 0x000000ffff077224 */ /* 0x000fe200078e0006 */
[----:B------:R-:W-:Y:S01]  /*14820*/  @UP0 ULDC UR10, c[0x0][0x44c] ;  /* 0x00011300000a0ab9 */ /* 0x000fe20000000800 */
[----:B------:R-:W-:Y:S01]  /*14830*/  @UP0 ULDC UR7, c[0x0][0x450] ;  /* 0x0001140000070ab9 */ /* 0x000fe20000000800 */
[----:B------:R-:W-:Y:S01]  /*14840*/  IMAD.U32 R4, RZ, RZ, UR4 ;  /* 0x00000004ff047e24 */ /* 0x000fe2000f8e00ff */
[----:B------:R-:W-:-:S03]  /*14850*/  ULDC.64 UR8, c[0x0][0x280] ;  /* 0x0000a00000087ab9 */ /* 0x000fc60000000a00 */
[----:B------:R-:W-:Y:S01]  /*14860*/  @P0 SHF.R.U32.HI R7, RZ, UR7, R0 ;  /* 0x00000007ff070c19 */ /* 0x000fe20008011600 */
[----:B------:R-:W-:Y:S02]  /*14870*/  UIADD3 UR6, UR5, UR6, URZ ;  /* 0x0000000605067290 */ /* 0x000fe4000fffe03f */
[----:B-12---:R-:W-:Y:S01]  /*14880*/  IMAD.U32 R5, RZ, RZ, UR5 ;  /* 0x00000005ff057e24 */ /* 0x006fe2000f8e00ff */
[----:B------:R-:W-:Y:S01]  /*14890*/  SHF.R.S32.HI R0, RZ, 0x1f, R7 ;  /* 0x0000001fff007819 */ /* 0x000fe20000011407 */
[----:B------:R-:W-:-:S04]  /*148a0*/  ULDC.64 UR4, c[0x0][0x2d0] ;  /* 0x0000b40000047ab9 */ /* 0x000fc80000000a00 */
[----:B------:R-:W-:-:S04]  /*148b0*/  IMAD R0, R0, UR4, RZ ;  /* 0x0000000400007c24 */ /* 0x000fc8000f8e02ff */
[----:B------:R-:W-:Y:S02]  /*148c0*/  IMAD R8, R7, UR5, R0 ;  /* 0x0000000507087c24 */ /* 0x000fe4000f8e0200 */
[----:B------:R-:W-:Y:S02]  /*148d0*/  IMAD.MOV R0, RZ, RZ, -R7 ;  /* 0x000000ffff007224 */ /* 0x000fe400078e0a07 */
[----:B------:R-:W-:Y:S01]  /*148e0*/  IMAD.U32 R3, RZ, RZ, UR6 ;  /* 0x00000006ff037e24 */ /* 0x000fe2000f8e00ff */
[----:B------:R-:W-:Y:S01]  /*148f0*/  ULDC.64 UR6, c[0x0][0x2c8] ;  /* 0x0000b20000067ab9 */ /* 0x000fe20000000a00 */
[----:B------:R-:W-:Y:S02]  /*14900*/  IMAD.MOV.U32 R2, RZ, RZ, R4 ;  /* 0x000000ffff027224 */ /* 0x000fe400078e0004 */
[----:B----4-:R-:W-:Y:S02]  /*14910*/  IMAD R0, R9, R0, R6 ;  /* 0x0000000009007224 */ /* 0x010fe400078e0206 */
[----:B------:R-:W-:-:S03]  /*14920*/  IMAD.WIDE.U32 R4, R7, UR4, R2 ;  /* 0x0000000407047c25 */ /* 0x000fc6000f8e0002 */
[----:B------:R-:W-:Y:S01]  /*14930*/  SHF.R.S32.HI R7, RZ, 0x1f, R0 ;  /* 0x0000001fff077819 */ /* 0x000fe20000011400 */
[----:B------:R-:W-:-:S04]  /*14940*/  IMAD.IADD R5, R5, 0x1, R8 ;  /* 0x0000000105057824 */ /* 0x000fc800078e0208 */
[----:B------:R-:W-:Y:S02]  /*14950*/  IMAD R7, R7, UR6, RZ ;  /* 0x0000000607077c24 */ /* 0x000fe4000f8e02ff */
[----:B------:R-:W-:-:S04]  /*14960*/  IMAD.WIDE.U32 R4, R0, UR6, R4 ;  /* 0x0000000600047c25 */ /* 0x000fc8000f8e0004 */
[----:B------:R-:W-:Y:S01]  /*14970*/  IMAD R7, R0, UR7, R7 ;  /* 0x0000000700077c24 */ /* 0x000fe2000f8e0207 */
[----:B------:R-:W-:-:S04]  /*14980*/  IADD3 R0, P0, R4, UR8, RZ ;  /* 0x0000000804007c10 */ /* 0x000fc8000ff1e0ff */
[----:B------:R-:W-:Y:S02]  /*14990*/  IADD3.X R4, R5, UR9, R7, P0, !PT ;  /* 0x0000000905047c10 */ /* 0x000fe400087fe407 */
[----:B------:R-:W-:Y:S01]  /*149a0*/  PLOP3.LUT P0, PT, PT, PT, UP0, 0x80, 0x0 ;  /* 0x000000000000781c */ /* 0x000fe20003f0f008 */
[----:B------:R-:W-:-:S12]  /*149b0*/  VIADD R5, R6, 0x80 ;  /* 0x0000008006057836 */ /* 0x000fd80000000000 */
[----:B------:R-:W-:Y:S01]  /*149c0*/  @P0 IMAD.HI.U32 R7, R5, UR10, RZ ;  /* 0x0000000a05070c27 */ /* 0x000fe2000f8e00ff */
[----:B------:R-:W-:Y:S01]  /*149d0*/  PLOP3.LUT P0, PT, PT, PT, UP0, 0x80, 0x0 ;  /* 0x000000000000781c */ /* 0x000fe20003f0f008 */
[----:B------:R-:W-:Y:S02]  /*149e0*/  @UP0 ULDC UR10, c[0x0][0x450] ;  /* 0x00011400000a0ab9 */ /* 0x000fe40000000800 */
[----:B------:R-:W-:Y:S01]  /*149f0*/  IMAD.MOV.U32 R6, RZ, RZ, R5 ;  /* 0x000000ffff067224 */ /* 0x000fe200078e0005 */
[----:B------:R-:W0:Y:S09]  /*14a00*/  S2R R20, SR_TID.X ;  /* 0x0000000000147919 */ /* 0x000e320000002100 */
[----:B------:R-:W-:-:S05]  /*14a10*/  @P0 SHF.R.U32.HI R6, RZ, UR10, R7 ;  /* 0x0000000aff060c19 */ /* 0x000fca0008011607 */
        /* <DEDUP_REMOVED lines=16> */
[----:B0-----:R-:W-:Y:S02]  /*14b20*/  LOP3.LUT R20, R20, 0x7f, RZ, 0xc0, !PT ;  /* 0x0000007f14147812 */ /* 0x001fe400078ec0ff */
[----:B------:R-:W-:Y:S02]  /*14b30*/  IADD3.X R6, R3, UR9, R6, P0, !PT ;  /* 0x0000000903067c10 */ /* 0x000fe400087fe406 */
[----:B------:R-:W-:Y:S02]  /*14b40*/  ISETP.GE.AND P3, PT, R26, UR4, PT ;  /* 0x000000041a007c0c */ /* 0x000fe4000bf66270 */
[----:B------:R-:W-:Y:S02]  /*14b50*/  ISETP.GE.AND P2, PT, R12, UR4, PT ;  /* 0x000000040c007c0c */ /* 0x000fe4000bf46270 */
[----:B------:R-:W-:-:S02]  /*14b60*/  ISETP.GE.AND P0, PT, R11, UR4, PT ;  /* 0x000000040b007c0c */ /* 0x000fc4000bf06270 */
[----:B------:R-:W-:Y:S01]  /*14b70*/  SHF.R.U32.HI R20, RZ, 0x1, R20 ;  /* 0x00000001ff147819 */ /* 0x000fe20000011614 */
[----:B------:R-:W-:Y:S10]  /*14b80*/  BRA.DIV UR5, `(.L_x_1119) ;  /* 0x0000003a05707947 */ /* 0x000ff4000b800000 */
[----:B------:R-:W0:Y:S01]  /*14b90*/  SHFL.IDX PT, R3, R0, RZ, 0x1e1f ;  /* 0x001e1fff00037589 */ /* 0x000e2200000e0000 */
[----:B------:R-:W-:Y:S02]  /*14ba0*/  IMAD R5, R9, UR42, RZ ;  /* 0x0000002a09057c24 */ /* 0x000fe4000f8e02ff */
[----:B------:R-:W-:Y:S01]  /*14bb0*/  IMAD.IADD R18, R20, 0x1, R18 ;  /* 0x0000000114127824 */ /* 0x000fe200078e0212 */
        /* <DEDUP_REMOVED lines=17> */
[----:B------:R-:W-:Y:S02]  /*14cd0*/  @!P1 IMAD.MOV.U32 R3, RZ, RZ, R2 ;  /* 0x000000ffff039224 */ /* 0x000fe400078e0002 */
[----:B------:R-:W-:-:S05]  /*14ce0*/  @!P1 IMAD.MOV.U32 R2, RZ, RZ, R0 ;  /* 0x000000ffff029224 */ /* 0x000fca00078e0000 */
[----:B------:R-:W-:Y:S04]  /*14cf0*/  @!P1 LDGSTS.E.BYPASS.LTC128B.128 [R10+0xf800], desc[UR56][R2.64], !P3 ;  /* 0x0f800000020a9fae */ /* 0x000fe8000d901d78 */
[----:B------:R-:W-:Y:S04]  /*14d00*/  @!P1 LDGSTS.E.BYPASS.LTC128B.128 [R10+0x11000], desc[UR56][R2.64+0x20], !P2 ;  /* 0x11000020020a9fae */ /* 0x000fe8000d101d78 */
[----:B------:R0:W-:Y:S04]  /*14d10*/  @!P1 LDGSTS.E.BYPASS.LTC128B.128 [R10+0x12800], desc[UR56][R2.64+0x40], !P0 ;  /* 0x12800040020a9fae */ /* 0x0001e8000c101d78 */
[----:B0---4-:R0:W1:Y:S02]  /*14d20*/  SHFL.IDX PT, R2, R7, RZ, 0x1e1f ;  /* 0x001e1fff07027589 */ /* 0x01106400000e0000 */
.L_x_1205:
        /* <DEDUP_REMOVED lines=12> */
.L_x_1121:
[----:B------:R-:W-:Y:S05]  /*14df0*/  BSYNC B0 ;  /* 0x0000000000007941 */ /* 0x000fea0003800000 */
.L_x_1120:
[----:B------:R-:W-:Y:S01]  /*14e00*/  NOP ;  /* 0x0000000000007918 */ /* 0x000fe20000000000 */
[----:B------:R-:W-:-:S13]  /*14e10*/  PLOP3.LUT P0, PT, PT, PT, PT, 0x80, 0x0 ;  /* 0x000000000000781c */ /* 0x000fda0003f0f070 */
.L_x_1122:
        /* <DEDUP_REMOVED lines=16> */
[----:B------:R-:W-:Y:S01]  /*14f20*/  VIADD R20, R25, 0xfffffffe ;  /* 0xfffffffe19147836 */ /* 0x000fe20000000000 */
[----:B------:R-:W2:Y:S02]  /*14f30*/  SYNCS.PHASECHK.TRANS64.TRYWAIT P0, [R17+URZ+0x19c20], R0 ;  /* 0x019c2000110075a7 */ /* 0x000ea4000800017f */
[----:B-12---:R-:W-:Y:S05]  /*14f40*/  @!P0 BRA `(.L_x_1124) ;  /* 0x0000003800788947 */ /* 0x006fea0003800000 */
.L_x_1206:
[----:B------:R-:W-:Y:S05]  /*14f50*/  BSYNC B0 ;  /* 0x0000000000007941 */ /* 0x000fea0003800000 */
.L_x_1123:
[----:B------:R-:W-:-:S13]  /*14f60*/  ISETP.GE.AND P0, PT, R20, UR43, PT ;  /* 0x0000002b14007c0c */ /* 0x000fda000bf06270 */
[----:B------:R-:W-:Y:S05]  /*14f70*/  @!P0 BRA `(.L_x_1125) ;  /* 0x0000000c00f08947 */ /* 0x000fea0003800000 */
[----:B-1----:R-:W-:Y:S02]  /*14f80*/  IMAD.MOV.U32 R0, RZ, RZ, R22 ;  /* 0x000000ffff007224 */ /* 0x002fe400078e0016 */
[----:B------:R-:W-:-:S07]  /*14f90*/  IMAD.MOV.U32 R5, RZ, RZ, R23 ;  /* 0x000000ffff057224 */ /* 0x000fce00078e0017 */
.L_x_1145:
[----:B-1----:R-:W1:Y:S01]  /*14fa0*/  LDC R4, c[0x0][0x430] ;  /* 0x00010c00ff047b82 */ /* 0x002e620000000800 */
[----:B--2---:R-:W2:Y:S01]  /*14fb0*/  S2R R2, SR_TID.X ;  /* 0x0000000000027919 */ /* 0x004ea20000002100 */
[----:B------:R-:W-:Y:S05]  /*14fc0*/  YIELD ;  /* 0x0000000000007946 */ /* 0x000fea0003800000 */
[----:B------:R-:W-:Y:S01]  /*14fd0*/  ULDC UR4, c[0x0][0x430] ;  /* 0x00010c0000047ab9 */ /* 0x000fe20000000800 */
[----:B-1----:R-:W-:Y:S02]  /*14fe0*/  ISETP.NE.AND P0, PT, R4, 0x1, PT ;  /* 0x000000010400780c */ /* 0x002fe40003f05270 */
[C---:B--23--:R-:W-:Y:S01]  /*14ff0*/  LOP3.LUT R3, R2.reuse, 0x7f, RZ, 0xc0, !PT ;  /* 0x0000007f02037812 */ /* 0x04cfe200078ec0ff */
[----:B------:R-:W-:-:S10]  /*15000*/  IMAD.SHL.U32 R2, R2, 0x40, RZ ;  /* 0x0000004002027824 */ /* 0x000fd400078e00ff */
[----:B------:R-:W1:Y:S01]  /*15010*/  @P0 LDC R6, c[0x0][0x434] ;  /* 0x00010d00ff060b82 */ /* 0x000e620000000800 */
[----:B------:R-:W-:Y:S02]  /*15020*/  SHF.R.U32.HI R4, RZ, 0x1, R3 ;  /* 0x00000001ff047819 */ /* 0x000fe40000011603 */
[----:B------:R-:W-:-:S03]  /*15030*/  LOP3.LUT R2, R2, 0x40, RZ, 0xc0, !PT ;  /* 0x0000004002027812 */ /* 0x000fc600078ec0ff */
[----:B------:R-:W-:Y:S02]  /*15040*/  IMAD R4, R20, 0x80, R4 ;  /* 0x0000008014047824 */ /* 0x000fe400078e0204 */
[----:B------:R-:W2:Y:S03]  /*15050*/  @P0 LDC R3, c[0x0][0x438] ;  /* 0x00010e00ff030b82 */ /* 0x000ea60000000800 */
[----:B------:R-:W-:-:S05]  /*15060*/  IADD3 R4, R2, UR37, R4 ;  /* 0x0000002502047c10 */ /* 0x000fca000fffe004 */
[----:B------:R-:W-:Y:S02]  /*15070*/  IMAD.MOV.U32 R2, RZ, RZ, R4 ;  /* 0x000000ffff027224 */ /* 0x000fe400078e0004 */
[----:B-1----:R-:W-:-:S05]  /*15080*/  @P0 IMAD.HI.U32 R6, R4, R6, RZ ;  /* 0x0000000604060227 */ /* 0x002fca00078e00ff */
[----:B--2---:R-:W-:-:S04]  /*15090*/  @P0 SHF.R.U32.HI R2, RZ, R3, R6 ;  /* 0x00000003ff020219 */ /* 0x004fc80000011606 */
[--C-:B------:R-:W-:Y:S01]  /*150a0*/  SHF.R.S32.HI R3, RZ, 0x1f, R2.reuse ;  /* 0x0000001fff037819 */ /* 0x100fe20000011402 */
[----:B------:R-:W-:-:S04]  /*150b0*/  IMAD.MOV R8, RZ, RZ, -R2 ;  /* 0x000000ffff087224 */ /* 0x000fc800078e0a02 */
[----:B------:R-:W-:Y:S01]  /*150c0*/  IMAD R8, R8, UR4, R4 ;  /* 0x0000000408087c24 */ /* 0x000fe2000f8e0204 */
[----:B------:R-:W-:Y:S02]  /*150d0*/  ULDC.64 UR4, c[0x0][0x428] ;  /* 0x00010a0000047ab9 */ /* 0x000fe40000000a00 */
[----:B------:R-:W-:Y:S02]  /*150e0*/  IMAD R4, R27, UR4, RZ ;  /* 0x000000041b047c24 */ /* 0x000fe4000f8e02ff */
[----:B------:R-:W-:-:S04]  /*150f0*/  IMAD.WIDE.U32 R2, R24, UR4, R2 ;  /* 0x0000000418027c25 */ /* 0x000fc8000f8e0002 */
[----:B------:R-:W-:Y:S01]  /*15100*/  IMAD R4, R24, UR5, R4 ;  /* 0x0000000518047c24 */ /* 0x000fe2000f8e0204 */
[----:B------:R-:W-:Y:S02]  /*15110*/  ULDC.64 UR4, c[0x0][0x418] ;  /* 0x0001060000047ab9 */ /* 0x000fe40000000a00 */
[----:B------:R-:W-:Y:S01]  /*15120*/  LEA R6, P0, R2, UR4, 0x2 ;  /* 0x0000000402067c11 */ /* 0x000fe2000f8010ff */
[----:B------:R-:W-:-:S05]  /*15130*/  IMAD.IADD R4, R4, 0x1, R3 ;  /* 0x0000000104047824 */ /* 0x000fca00078e0203 */
[----:B0-----:R-:W-:-:S06]  /*15140*/  LEA.HI.X R7, R2, UR5, R4, 0x2, P0 ;  /* 0x0000000502077c11 */ /* 0x001fcc00080f1404 */
[----:B------:R-:W2:Y:S01]  /*15150*/  LDG.E R7, desc[UR56][R6.64] ;  /* 0x0000003806077981 */ /* 0x000ea2000c1e1900 */
[----:B------:R-:W-:Y:S02]  /*15160*/  IMAD.U32 R9, RZ, RZ, UR44 ;  /* 0x0000002cff097e24 */ /* 0x000fe4000f8e00ff */
[----:B------:R-:W-:Y:S02]  /*15170*/  VIADD R22, R0, 0x1 ;  /* 0x0000000100167836 */ /* 0x000fe40000000000 */
[----:B------:R-:W-:Y:S01]  /*15180*/  IMAD.MOV.U32 R2, RZ, RZ, R20 ;  /* 0x000000ffff027224 */ /* 0x000fe200078e0014 */
[----:B------:R-:W-:Y:S01]  /*15190*/  ISETP.NE.AND P2, PT, R9, 0x3, PT ;  /* 0x000000030900780c */ /* 0x000fe20003f45270 */
[----:B------:R-:W-:Y:S01]  /*151a0*/  VIADD R20, R20, 0xffffffff ;  /* 0xffffffff14147836 */ /* 0x000fe20000000000 */
[----:B------:R-:W-:Y:S02]  /*151b0*/  ISETP.NE.AND P0, PT, R22, 0x2, PT ;  /* 0x000000021600780c */ /* 0x000fe40003f05270 */
[----:B------:R-:W-:-:S02]  /*151c0*/  ISETP.GT.AND P1, PT, R2, UR43, PT ;  /* 0x0000002b02007c0c */ /* 0x000fc4000bf24270 */
[----:B------:R-:W-:Y:S02]  /*151d0*/  SEL R23, RZ, 0x1, P0 ;  /* 0x00000001ff177807 */ /* 0x000fe40000000000 */
[----:B------:R-:W-:Y:S02]  /*151e0*/  SEL R22, R22, RZ, P0 ;  /* 0x000000ff16167207 */ /* 0x000fe40000000000 */
[----:B------:R-:W-:Y:S02]  /*151f0*/  LOP3.LUT R23, R5, R23, RZ, 0x3c, !PT ;  /* 0x0000001705177212 */ /* 0x000fe400078e3cff */
[----:B--2---:R-:W-:Y:S01]  /*15200*/  SHF.R.S32.HI R18, RZ, 0x1f, R7 ;  /* 0x0000001fff127819 */ /* 0x004fe20000011407 */
[----:B------:R-:W-:Y:S06]  /*15210*/  @!P2 BRA `(.L_x_1126) ;  /* 0x000000000004a947 */ /* 0x000fec0003800000 */
[----:B------:R-:W-:Y:S01]  /*15220*/  BPT.TRAP 0x1 ;  /* 0x000000040000795c */ /* 0x000fe20000300000 */
.L_x_1126:
[----:B------:R-:W-:Y:S01]  /*15230*/  IMAD R4, R22, 0x8, R17 ;  /* 0x0000000816047824 */ /* 0x000fe200078e0211 */
[----:B------:R-:W-:Y:S01]  /*15240*/  SHF.L.U32 R10, R23, 0x1f, RZ ;  /* 0x0000001f170a7819 */ /* 0x000fe200000006ff */
[----:B------:R-:W-:Y:S01]  /*15250*/  BSSY B0, `(.L_x_1127) ;  /* 0x0000004000007945 */ /* 0x000fe20003800000 */
[----:B------:R-:W-:Y:S02]  /*15260*/  SHF.R.S32.HI R9, RZ, 0x1f, R8 ;  /* 0x0000001fff097819 */ /* 0x000fe40000011408 */
[----:B------:R-:W0:Y:S02]  /*15270*/  SYNCS.PHASECHK.TRANS64.TRYWAIT P0, [R4+URZ+0x19c80], R10 ;  /* 0x019c800a040075a7 */ /* 0x000e24000800017f */
[----:B0-----:R-:W-:Y:S05]  /*15280*/  @!P0 BRA `(.L_x_1128) ;  /* 0x0000003400bc8947 */ /* 0x001fea0003800000 */
.L_x_1207:
[----:B------:R-:W-:Y:S05]  /*15290*/  BSYNC B0 ;  /* 0x0000000000007941 */ /* 0x000fea0003800000 */
.L_x_1127:
        /* <DEDUP_REMOVED lines=15> */
[-C--:B-1----:R-:W-:Y:S01]  /*15390*/  ISETP.GE.AND P2, PT, R13, R11.reuse, PT ;  /* 0x0000000b0d00720c */ /* 0x082fe20003f46270 */
[----:B------:R-:W-:Y:S01]  /*153a0*/  IMAD R6, R22, 0x3000, R29 ;  /* 0x0000300016067824 */ /* 0x000fe200078e021d */
[-C--:B------:R-:W-:Y:S01]  /*153b0*/  ISETP.GE.AND P3, PT, R12, R11.reuse, PT ;  /* 0x0000000b0c00720c */ /* 0x080fe20003f66270 */
[C---:B------:R-:W-:Y:S01]  /*153c0*/  IMAD.WIDE.U32 R2, R19.reuse, UR4, R2 ;  /* 0x0000000413027c25 */ /* 0x040fe2000f8e0002 */
[----:B------:R-:W-:Y:S01]  /*153d0*/  UMOV UR4, 0xffffffff ;  /* 0xffffffff00047882 */ /* 0x000fe20000000000 */
[----:B------:R-:W-:Y:S02]  /*153e0*/  ISETP.GE.AND P4, PT, R26, R11, PT ;  /* 0x0000000b1a00720c */ /* 0x000fe40003f86270 */
[----:B------:R-:W-:Y:S01]  /*153f0*/  IMAD R21, R19, UR5, R3 ;  /* 0x0000000513157c24 */ /* 0x000fe2000f8e0203 */
[----:B------:R-:W-:-:S04]  /*15400*/  IADD3 R25, P0, R2, UR6, RZ ;  /* 0x0000000602197c10 */ /* 0x000fc8000ff1e0ff */
[----:B------:R-:W-:Y:S01]  /*15410*/  IADD3.X R21, R21, UR7, RZ, P0, !PT ;  /* 0x0000000715157c10 */ /* 0x000fe200087fe4ff */
[----:B------:R-:W-:Y:S08]  /*15420*/  BRA.DIV UR4, `(.L_x_1129) ;  /* 0x0000003604687947 */ /* 0x000ff0000b800000 */
        /* <DEDUP_REMOVED lines=10> */
.L_x_1213:
        /* <DEDUP_REMOVED lines=10> */
.L_x_1130:
        /* <DEDUP_REMOVED lines=11> */
.L_x_1131:
[----:B------:R2:W-:Y:S01]  /*15620*/  SYNCS.ARRIVE.TRANS64.A1T0 RZ, [R4+URZ+0x19c70], RZ ;  /* 0x019c70ff04ff79a7 */ /* 0x0005e2000810003f */
[----:B------:R-:W-:Y:S05]  /*15630*/  @!P3 BRA `(.L_x_1132) ;  /* 0x000000000004b947 */ /* 0x000fea0003800000 */
[----:B------:R-:W-:Y:S01]  /*15640*/  BPT.TRAP 0x1 ;  /* 0x000000040000795c */ /* 0x000fe20000300000 */
.L_x_1132:
[----:B------:R-:W3:Y:S01]  /*15650*/  SYNCS.PHASECHK.TRANS64.TRYWAIT P0, [R4+URZ+0x19c40], R10 ;  /* 0x019c400a040075a7 */ /* 0x000ee2000800017f */
[----:B------:R-:W-:Y:S04]  /*15660*/  BSSY B0, `(.L_x_1133) ;  /* 0x0000002000007945 */ /* 0x000fe80003800000 */
[----:B---3--:R-:W-:Y:S05]  /*15670*/  @!P0 BRA `(.L_x_1134) ;  /* 0x0000003400708947 */ /* 0x008fea0003800000 */
.L_x_1214:
[----:B------:R-:W-:Y:S05]  /*15680*/  BSYNC B0 ;  /* 0x0000000000007941 */ /* 0x000fea0003800000 */
.L_x_1133:
        /* <DEDUP_REMOVED lines=33> */
.L_x_1220:
        /* <DEDUP_REMOVED lines=10> */
.L_x_1136:
        /* <DEDUP_REMOVED lines=11> */
.L_x_1137:
[----:B------:R-:W-:Y:S01]  /*159f0*/  IMAD.U32 R2, RZ, RZ, UR46 ;  /* 0x0000002eff027e24 */ /* 0x000fe2000f8e00ff */
[----:B------:R0:W-:Y:S04]  /*15a00*/  SYNCS.ARRIVE.TRANS64.A1T0 RZ, [R4+URZ+0x19c30], RZ ;  /* 0x019c30ff04ff79a7 */ /* 0x0001e8000810003f */
[----:B------:R-:W-:-:S13]  /*15a10*/  ISETP.NE.AND P0, PT, R2, 0x3, PT ;  /* 0x000000030200780c */ /* 0x000fda0003f05270 */
[----:B0-----:R-:W-:Y:S05]  /*15a20*/  @!P0 BRA `(.L_x_1138) ;  /* 0x0000000000048947 */ /* 0x001fea0003800000 */
[----:B------:R-:W-:Y:S01]  /*15a30*/  BPT.TRAP 0x1 ;  /* 0x000000040000795c */ /* 0x000fe20000300000 */
.L_x_1138:
[----:B------:R-:W-:Y:S01]  /*15a40*/  LOP3.LUT R3, R5, 0x1, RZ, 0x3c, !PT ;  /* 0x0000000105037812 */ /* 0x000fe200078e3cff */
[----:B------:R-:W-:Y:S01]  /*15a50*/  IMAD R2, R0, 0x8, R17 ;  /* 0x0000000800027824 */ /* 0x000fe200078e0211 */
[----:B------:R-:W-:Y:S02]  /*15a60*/  BSSY B0, `(.L_x_1139) ;  /* 0x0000004000007945 */ /* 0x000fe40003800000 */
[----:B------:R-:W-:-:S04]  /*15a70*/  SHF.L.U32 R3, R3, 0x1f, RZ ;  /* 0x0000001f03037819 */ /* 0x000fc800000006ff */
[----:B------:R-:W0:Y:S02]  /*15a80*/  SYNCS.PHASECHK.TRANS64.TRYWAIT P2, [R2+URZ+0x19c70], R3 ;  /* 0x019c7003020075a7 */ /* 0x000e24000804017f */
[----:B0-----:R-:W-:Y:S05]  /*15a90*/  @!P2 BRA `(.L_x_1140) ;  /* 0x000000340014a947 */ /* 0x001fea0003800000 */
.L_x_1221:
[----:B------:R-:W-:Y:S05]  /*15aa0*/  BSYNC B0 ;  /* 0x0000000000007941 */ /* 0x000fea0003800000 */
.L_x_1139:
[----:B--23--:R-:W-:-:S05]  /*15ab0*/  IMAD.U32 R4, RZ, RZ, UR44 ;  /* 0x0000002cff047e24 */ /* 0x00cfca000f8e00ff */
[----:B------:R-:W-:-:S13]  /*15ac0*/  ISETP.NE.AND P2, PT, R4, 0x3, PT ;  /* 0x000000030400780c */ /* 0x000fda0003f45270 */
[----:B------:R-:W-:Y:S05]  /*15ad0*/  @!P2 BRA `(.L_x_1141) ;  /* 0x000000000004a947 */ /* 0x000fea0003800000 */
[----:B------:R-:W-:Y:S01]  /*15ae0*/  BPT.TRAP 0x1 ;  /* 0x000000040000795c */ /* 0x000fe20000300000 */
.L_x_1141:
[----:B------:R-:W-:Y:S01]  /*15af0*/  SHF.L.U32 R4, R5, 0x1f, RZ ;  /* 0x0000001f05047819 */ /* 0x000fe200000006ff */
[----:B------:R-:W-:-:S03]  /*15b00*/  IMAD R3, R0, 0x3000, RZ ;  /* 0x0000300000037824 */ /* 0x000fc600078e02ff */
[----:B------:R-:W0:Y:S02]  /*15b10*/  SYNCS.PHASECHK.TRANS64.TRYWAIT P2, [R2+URZ+0x19c60], R4 ;  /* 0x019c6004020075a7 */ /* 0x000e24000804017f */
[----:B0-----:R-:W-:Y:S05]  /*15b20*/  @!P2 BRA `(.L_x_1142) ;  /* 0x000000340004a947 */ /* 0x001fea0003800000 */
.L_x_1222:
        /* <DEDUP_REMOVED lines=55> */
.L_x_1143:
[----:B--2---:R2:W-:Y:S01]  /*15ea0*/  SYNCS.ARRIVE.TRANS64.A1T0 RZ, [R2+URZ+0x19c50], RZ ;  /* 0x019c50ff02ff79a7 */ /* 0x0045e2000810003f */
[----:B------:R-:W-:Y:S06]  /*15eb0*/  BAR.SYNC.DEFER_BLOCKING 0x2, 0x80 ;  /* 0x0082000000007b1d */ /* 0x000fec0000010000 */
[----:B------:R-:W-:Y:S05]  /*15ec0*/  @!P0 BRA `(.L_x_1144) ;  /* 0x0000000000048947 */ /* 0x000fea0003800000 */
[----:B------:R-:W-:Y:S01]  /*15ed0*/  BPT.TRAP 0x1 ;  /* 0x000000040000795c */ /* 0x000fe20000300000 */
.L_x_1144:
[----:B0-----:R-:W-:Y:S02]  /*15ee0*/  VIADD R3, R2, 0x19c80 ;  /* 0x00019c8002037836 */ /* 0x001fe40000000000 */
[----:B------:R-:W-:Y:S02]  /*15ef0*/  IMAD.MOV.U32 R0, RZ, RZ, R22 ;  /* 0x000000ffff007224 */ /* 0x000fe400078e0016 */
[----:B------:R-:W-:Y:S01]  /*15f00*/  IMAD.MOV.U32 R5, RZ, RZ, R23 ;  /* 0x000000ffff057224 */ /* 0x000fe200078e0017 */
[----:B------:R-:W-:-:S04]  /*15f10*/  PRMT R3, R28, 0x654, R3 ;  /* 0x000006541c037816 */ /* 0x000fc80000000003 */
[----:B------:R3:W-:Y:S01]  /*15f20*/  SYNCS.ARRIVE.TRANS64.RED.A1T0 RZ, [R3+URZ], RZ ;  /* 0x000000ff03ff79a7 */ /* 0x0007e2000810043f */
[----:B------:R-:W-:Y:S05]  /*15f30*/  @P1 BRA `(.L_x_1145) ;  /* 0xfffffff000181947 */ /* 0x000fea000383ffff */
.L_x_1125:
        /* <DEDUP_REMOVED lines=9> */
[----:B---3--:R-:W2:Y:S01]  /*15fd0*/  LDC.64 R2, c[0x0][0xc60] ;  /* 0x00031800ff027b82 */ /* 0x008ea20000000a00 */
[----:B------:R-:W1:Y:S02]  /*15fe0*/  FLO.U32 R0, UR4 ;  /* 0x0000000400007d00 */ /* 0x000e6400080e0000 */
[----:B-1----:R-:W-:-:S06]  /*15ff0*/  ISETP.EQ.U32.AND P1, PT, R0, R5, PT ;  /* 0x000000050000720c */ /* 0x002fcc0003f22070 */
[----:B------:R-:W2:Y:S07]  /*16000*/  POPC R5, UR4 ;  /* 0x0000000400057d09 */ /* 0x000eae0008000000 */
[----:B--2---:R-:W2:Y:S01]  /*16010*/  @P1 ATOMG.E.ADD.STRONG.GPU PT, R3, desc[UR56][R2.64], R5 ;  /* 0x00000005020319a8 */ /* 0x004ea200081ee1f8 */
[----:B------:R-:W1:Y:S02]  /*16020*/  S2R R4, SR_LTMASK ;  /* 0x0000000000047919 */ /* 0x000e640000003900 */
[----:B-1----:R-:W-:-:S04]  /*16030*/  LOP3.LUT R4, R4, UR4, RZ, 0xc0, !PT ;  /* 0x0000000404047c12 */ /* 0x002fc8000f8ec0ff */
[----:B0-----:R-:W0:Y:S01]  /*16040*/  POPC R7, R4 ;  /* 0x0000000400077309 */ /* 0x001e220000000000 */
[----:B--2---:R-:W0:Y:S02]  /*16050*/  SHFL.IDX PT, R0, R3, R0, 0x1f ;  /* 0x00001f0003007589 */ /* 0x004e2400000e0000 */
[----:B0-----:R-:W-:-:S05]  /*16060*/  IADD3 R0, R0, UR47, R7 ;  /* 0x0000002f00007c10 */ /* 0x001fca000fffe007 */
[----:B------:R1:W-:Y:S02]  /*16070*/  STL [R1], R0 ;  /* 0x0000000001007387 */ /* 0x0003e40000100800 */
.L_x_1147:
[----:B------:R-:W-:Y:S05]  /*16080*/  BSYNC B0 ;  /* 0x0000000000007941 */ /* 0x000fea0003800000 */
.L_x_1146:
[----:B------:R-:W-:Y:S05]  /*16090*/  @!P0 BRA `(.L_x_1148) ;  /* 0x0000000000048947 */ /* 0x000fea0003800000 */
[----:B------:R-:W-:Y:S01]  /*160a0*/  BPT.TRAP 0x1 ;  /* 0x000000040000795c */ /* 0x000fe20000300000 */
.L_x_1148:
[----:B-1----:R-:W-:Y:S01]  /*160b0*/  LOP3.LUT R0, R23, 0x1, RZ, 0x3c, !PT ;  /* 0x0000000117007812 */ /* 0x002fe200078e3cff */
[----:B---3--:R-:W-:Y:S01]  /*160c0*/  IMAD R3, R22, 0x8, R17 ;  /* 0x0000000816037824 */ /* 0x008fe200078e0211 */
[----:B------:R-:W-:Y:S02]  /*160d0*/  BSSY B0, `(.L_x_1149) ;  /* 0x0000004000007945 */ /* 0x000fe40003800000 */
[----:B------:R-:W-:-:S04]  /*160e0*/  SHF.L.U32 R0, R0, 0x1f, RZ ;  /* 0x0000001f00007819 */ /* 0x000fc800000006ff */
[----:B------:R-:W1:Y:S02]  /*160f0*/  SYNCS.PHASECHK.TRANS64.TRYWAIT P1, [R3+URZ+0x19c70], R0 ;  /* 0x019c7000030075a7 */ /* 0x000e64000802017f */
[----:B-1----:R-:W-:Y:S05]  /*16100*/  @!P1 BRA `(.L_x_1150) ;  /* 0x0000002c00a09947 */ /* 0x002fea0003800000 */
.L_x_1223:
[----:B------:R-:W-:Y:S05]  /*16110*/  BSYNC B0 ;  /* 0x0000000000007941 */ /* 0x000fea0003800000 */
.L_x_1149:
[----:B------:R-:W-:-:S05]  /*16120*/  IMAD.U32 R2, RZ, RZ, UR44 ;  /* 0x0000002cff027e24 */ /* 0x000fca000f8e00ff */
[----:B------:R-:W-:-:S13]  /*16130*/  ISETP.NE.AND P1, PT, R2, 0x3, PT ;  /* 0x000000030200780c */ /* 0x000fda0003f25270 */
[----:B------:R-:W-:Y:S05]  /*16140*/  @!P1 BRA `(.L_x_1151) ;  /* 0x0000000000049947 */ /* 0x000fea0003800000 */
[----:B------:R-:W-:Y:S01]  /*16150*/  BPT.TRAP 0x1 ;  /* 0x000000040000795c */ /* 0x000fe20000300000 */
.L_x_1151:
[----:B-1----:R-:W-:-:S04]  /*16160*/  SHF.L.U32 R0, R23, 0x1f, RZ ;  /* 0x0000001f17007819 */ /* 0x002fc800000006ff */
[----:B------:R-:W1:Y:S02]  /*16170*/  SYNCS.PHASECHK.TRANS64.TRYWAIT P1, [R3+URZ+0x19c60], R0 ;  /* 0x019c6000030075a7 */ /* 0x000e64000802017f */
[----:B-1----:R-:W-:Y:S05]  /*16180*/  @!P1 BRA `(.L_x_1152) ;  /* 0x0000002c00949947 */ /* 0x002fea0003800000 */
.L_x_1224:
[----:B------:R-:W1:Y:S04]  /*16190*/  LDL R4, [R1+0x14] ;  /* 0x0000140001047983 */ /* 0x000e680000100800 */
[----:B------:R-:W2:Y:S04]  /*161a0*/  LDL R10, [R1+0xc] ;  /* 0x00000c00010a7983 */ /* 0x000ea80000100800 */
[----:B------:R-:W3:Y:S01]  /*161b0*/  LDL R12, [R1+0x10] ;  /* 0x00001000010c7983 */ /* 0x000ee20000100800 */
[----:B------:R-:W-:Y:S01]  /*161c0*/  IMAD R2, R22, 0x3000, RZ ;  /* 0x0000300016027824 */ /* 0x000fe200078e02ff */
[----:B------:R-:W-:Y:S05]  /*161d0*/  WARPSYNC.ALL ;  /* 0x0000000000007948 */ /* 0x000fea0003800000 */
[----:B-1----:R-:W-:-:S02]  /*161e0*/  LOP3.LUT R0, R2, R4, RZ, 0xfc, !PT ;  /* 0x0000000402007212 */ /* 0x002fc400078efcff */
[----:B--2---:R-:W-:-:S03]  /*161f0*/  LOP3.LUT R2, R2, R10, RZ, 0xfc, !PT ;  /* 0x0000000a02027212 */ /* 0x004fc600078efcff */
[C---:B------:R-:W-:Y:S02]  /*16200*/  IMAD.IADD R0, R17.reuse, 0x1, R0 ;  /* 0x0000000111007824 */ /* 0x040fe400078e0200 */
[----:B------:R-:W-:-:S03]  /*16210*/  IMAD.IADD R2, R17, 0x1, R2 ;  /* 0x0000000111027824 */ /* 0x000fc600078e0202 */
[----:B0-----:R-:W0:Y:S02]  /*16220*/  LDSM.16.MT88.4 R4, [R0+0x9000] ;  /* 0x009000000004783b */ /* 0x001e240000004200 */
        /* <DEDUP_REMOVED lines=46> */
.L_x_1153:
[----:B-1----:R1:W-:Y:S01]  /*16510*/  SYNCS.ARRIVE.TRANS64.A1T0 RZ, [R3+URZ+0x19c50], RZ ;  /* 0x019c50ff03ff79a7 */ /* 0x0023e2000810003f */
[----:B------:R-:W-:Y:S06]  /*16520*/  BAR.SYNC.DEFER_BLOCKING 0x2, 0x80 ;  /* 0x0082000000007b1d */ /* 0x000fec0000010000 */
[----:B------:R-:W-:Y:S05]  /*16530*/  @!P0 BRA `(.L_x_1154) ;  /* 0x0000000000048947 */ /* 0x000fea0003800000 */
[----:B------:R-:W-:Y:S01]  /*16540*/  BPT.TRAP 0x1 ;  /* 0x000000040000795c */ /* 0x000fe20000300000 */
.L_x_1154:
[----:B-1----:R-:W-:Y:S02]  /*16550*/  VIADD R3, R3, 0x19c80 ;  /* 0x00019c8003037836 */ /* 0x002fe40000000000 */
[----:B------:R-:W-:-:S03]  /*16560*/  VIADD R22, R22, 0x1 ;  /* 0x0000000116167836 */ /* 0x000fc60000000000 */
[----:B------:R-:W-:Y:S02]  /*16570*/  PRMT R3, R28, 0x654, R3 ;  /* 0x000006541c037816 */ /* 0x000fe40000000003 */
[C---:B------:R-:W-:Y:S02]  /*16580*/  ISETP.NE.AND P0, PT, R22.reuse, 0x2, PT ;  /* 0x000000021600780c */ /* 0x040fe40003f05270 */
[----:B------:R1:W-:Y:S02]  /*16590*/  SYNCS.ARRIVE.TRANS64.RED.A1T0 RZ, [R3+URZ], RZ ;  /* 0x000000ff03ff79a7 */ /* 0x0003e4000810043f */
[----:B------:R-:W-:Y:S02]  /*165a0*/  SEL R0, RZ, 0x1, P0 ;  /* 0x00000001ff007807 */ /* 0x000fe40000000000 */
[----:B------:R-:W-:Y:S02]  /*165b0*/  SEL R22, R22, RZ, P0 ;  /* 0x000000ff16167207 */ /* 0x000fe40000000000 */
[----:B------:R-:W-:-:S07]  /*165c0*/  LOP3.LUT R23, R23, R0, RZ, 0x3c, !PT ;  /* 0x0000000017177212 */ /* 0x000fce00078e3cff */
.L_x_1095:
[----:B------:R-:W-:Y:S05]  /*165d0*/  BSYNC B7 ;  /* 0x0000000000077941 */ /* 0x000fea0003800000 */
.L_x_1093:
[----:B------:R-:W-:-:S13]  /*165e0*/  LOP3.LUT P0, RZ, R16, 0x20, RZ, 0xc0, !PT ;  /* 0x0000002010ff7812 */ /* 0x000fda000780c0ff */
[----:B------:R-:W-:Y:S05]  /*165f0*/  @!P0 BRA `(.L_x_1155) ;  /* 0x0000000000308947 */ /* 0x000fea0003800000 */
[----:B------:R-:W2:Y:S08]  /*16600*/  S2UR UR4, SR_CgaCtaId ;  /* 0x00000000000479c3 */ /* 0x000eb00000008800 */
[----:B------:R-:W-:Y:S01]  /*16610*/  BAR.SYNC.DEFER_BLOCKING 0x5, 0x200 ;  /* 0x0148000000007b1d */ /* 0x000fe20000010000 */
[----:B------:R-:W-:Y:S01]  /*16620*/  MOV R17, 0x400 ;  /* 0x0000040000117802 */ /* 0x000fe20000000f00 */
[----:B--2---:R-:W-:-:S05]  /*16630*/  IMAD.U32 R28, RZ, RZ, UR4 ;  /* 0x00000004ff1c7e24 */ /* 0x004fca000f8e00ff */
[----:B------:R-:W-:-:S05]  /*16640*/  LEA R17, R28, R17, 0x18 ;  /* 0x000000111c117211 */ /* 0x000fca00078ec0ff */
[----:B------:R-:W2:Y:S04]  /*16650*/  LDS.128 R4, [R17+0x19cd0] ;  /* 0x019cd00011047984 */ /* 0x000ea80000000c00 */
[----:B--2---:R2:W-:Y:S01]  /*16660*/  STL.64 [R1], R4 ;  /* 0x0000000401007387 */ /* 0x0045e20000100a00 */
[----:B0-----:R-:W-:-:S03]  /*16670*/  IMAD.MOV.U32 R0, RZ, RZ, R7 ;  /* 0x000000ffff007224 */ /* 0x001fc600078e0007 */
[----:B------:R2:W-:Y:S02]  /*16680*/  STL [R1+0x8], R6 ;  /* 0x0000080601007387 */ /* 0x0005e40000100800 */
[----:B------:R-:W-:Y:S01]  /*16690*/  R2UR UR41, R0 ;  /* 0x00000000002972ca */ /* 0x000fe200000e0000 */
[----:B------:R-:W-:Y:S06]  /*166a0*/  BAR.ARV 0x4, 0x200 ;  /* 0x0108000000007b1d */ /* 0x000fec0000002000 */
[----:B------:R-:W-:Y:S08]  /*166b0*/  BRA `(.L_x_1156) ;  /* 0x0000000c00e87947 */ /* 0x000ff00003800000 */
.L_x_1155:
[----:B0-----:R-:W2:Y:S01]  /*166c0*/  LDL.LU R0, [R1] ;  /* 0x0000000001007983 */ /* 0x001ea20000300800 */
[----:B------:R-:W-:Y:S01]  /*166d0*/  ULDC UR4, c[0x0][0xc3c] ;  /* 0x00030f0000047ab9 */ /* 0x000fe20000000800 */
[----:B------:R-:W0:Y:S02]  /*166e0*/  S2R R2, SR_TID.X ;  /* 0x0000000000027919 */ /* 0x000e240000002100 */
[----:B0-----:R-:W-:-:S04]  /*166f0*/  LOP3.LUT R10, R2, 0x1f, RZ, 0xc0, !PT ;  /* 0x0000001f020a7812 */ /* 0x001fc800078ec0ff */
[C---:B------:R-:W-:Y:S01]  /*16700*/  ISETP.NE.AND P0, PT, R10.reuse, 0x1f, PT ;  /* 0x0000001f0a00780c */ /* 0x040fe20003f05270 */
[----:B------:R-:W-:-:S05]  /*16710*/  VIADD R7, R10, UR41 ;  /* 0x000000290a077c36 */ /* 0x000fca0008000000 */
[----:B------:R-:W-:Y:S01]  /*16720*/  ISETP.GE.OR P1, PT, R7, UR4, !P0 ;  /* 0x0000000407007c0c */ /* 0x000fe2000c726670 */
[----:B------:R-:W-:Y:S02]  /*16730*/  IMAD.MOV.U32 R8, RZ, RZ, RZ ;  /* 0x000000ffff087224 */ /* 0x000fe400078e00ff */
[----:B--2---:R-:W-:-:S10]  /*16740*/  IMAD.MOV.U32 R9, RZ, RZ, R0 ;  /* 0x000000ffff097224 */ /* 0x004fd400078e0000 */
[----:B-1----:R-:W0:Y:S01]  /*16750*/  @!P1 LDC.64 R2, c[0x0][0xc80] ;  /* 0x00032000ff029b82 */ /* 0x002e220000000a00 */
[----:B------:R-:W-:Y:S01]  /*16760*/  IMAD.MOV.U32 R0, RZ, RZ, RZ ;  /* 0x000000ffff007224 */ /* 0x000fe200078e00ff */
[----:B------:R-:W-:Y:S01]  /*16770*/  ISETP.GE.U32.AND P2, PT, R10, 0x2, PT ;  /* 0x000000020a00780c */ /* 0x000fe20003f46070 */
[----:B------:R-:W-:-:S05]  /*16780*/  ULDC UR4, c[0x0][0xc3c] ;  /* 0x00030f0000047ab9 */ /* 0x000fca0000000800 */
[----:B------:R-:W1:Y:S01]  /*16790*/  @!P1 LDC.64 R4, c[0x0][0xc78] ;  /* 0x00031e00ff049b82 */ /* 0x000e620000000a00 */
[----:B0-----:R-:W-:-:S05]  /*167a0*/  @!P1 IMAD.WIDE R2, R7, 0x4, R2 ;  /* 0x0000000407029825 */ /* 0x001fca00078e0202 */
[----:B------:R1:W2:Y:S02]  /*167b0*/  @!P1 LDG.E R0, desc[UR56][R2.64] ;  /* 0x0000003802009981 */ /* 0x0002a4000c1e1900 */
[----:B-1----:R-:W-:-:S05]  /*167c0*/  @!P1 IMAD.WIDE R2, R7, 0x4, R4 ;  /* 0x0000000407029825 */ /* 0x002fca00078e0204 */
[----:B------:R-:W2:Y:S01]  /*167d0*/  @!P1 LDG.E R8, desc[UR56][R2.64] ;  /* 0x0000003802089981 */ /* 0x000ea2000c1e1900 */
[C---:B------:R-:W-:Y:S02]  /*167e0*/  ISETP.NE.AND P1, PT, R10.reuse, RZ, PT ;  /* 0x000000ff0a00720c */ /* 0x040fe40003f25270 */
[C---:B------:R-:W-:Y:S02]  /*167f0*/  ISETP.GE.U32.AND P3, PT, R10.reuse, 0x4, PT ;  /* 0x000000040a00780c */ /* 0x040fe40003f66070 */
[C---:B------:R-:W-:Y:S02]  /*16800*/  ISETP.GE.U32.AND P4, PT, R10.reuse, 0x8, PT ;  /* 0x000000080a00780c */ /* 0x040fe40003f86070 */
[----:B------:R-:W-:Y:S02]  /*16810*/  ISETP.GE.U32.AND P5, PT, R10, 0x10, PT ;  /* 0x000000100a00780c */ /* 0x000fe40003fa6070 */
[----:B------:R-:W-:Y:S01]  /*16820*/  SHFL.IDX PT, R10, R9, 0x1, 0x1f ;  /* 0x00201f00090a7f89 */ /* 0x000fe200000e0000 */
[----:B--2---:R-:W-:-:S05]  /*16830*/  IMAD R4, R8, R0, RZ ;  /* 0x0000000008047224 */ /* 0x004fca00078e02ff */
[----:B------:R-:W0:Y:S02]  /*16840*/  SHFL.UP PT, R5, R4, 0x1, RZ ;  /* 0x0420000004057989 */ /* 0x000e2400000e00ff */
[----:B0-----:R-:W-:-:S05]  /*16850*/  SEL R5, R5, RZ, P1 ;  /* 0x000000ff05057207 */ /* 0x001fca0000800000 */
[----:B------:R-:W-:Y:S02]  /*16860*/  IMAD.IADD R5, R4, 0x1, R5 ;  /* 0x0000000104057824 */ /* 0x000fe400078e0205 */
[----:B------:R-:W-:Y:S04]  /*16870*/  SHFL.IDX PT, R4, R9, RZ, 0x1f ;  /* 0x00001fff09047589 */ /* 0x000fe800000e0000 */
[----:B------:R-:W0:Y:S02]  /*16880*/  SHFL.UP PT, R6, R5, 0x2, RZ ;  /* 0x0440000005067989 */ /* 0x000e2400000e00ff */
[----:B0-----:R-:W-:-:S05]  /*16890*/  SEL R6, R6, RZ, P2 ;  /* 0x000000ff06067207 */ /* 0x001fca0001000000 */
[----:B------:R-:W-:-:S05]  /*168a0*/  IMAD.IADD R6, R5, 0x1, R6 ;  /* 0x0000000105067824 */ /* 0x000fca00078e0206 */
[----:B------:R-:W0:Y:S02]  /*168b0*/  SHFL.UP PT, R7, R6, 0x4, RZ ;  /* 0x0480000006077989 */ /* 0x000e2400000e00ff */
[----:B0-----:R-:W-:-:S05]  /*168c0*/  SEL R7, R7, RZ, P3 ;  /* 0x000000ff07077207 */ /* 0x001fca0001800000 */
[----:B------:R-:W-:Y:S02]  /*168d0*/  IMAD.IADD R3, R6, 0x1, R7 ;  /* 0x0000000106037824 */ /* 0x000fe400078e0207 */
[----:B------:R-:W0:Y:S03]  /*168e0*/  LDC R7, c[0x0][0xc38] ;  /* 0x00030e00ff077b82 */ /* 0x000e260000000800 */
[----:B------:R-:W1:Y:S02]  /*168f0*/  SHFL.UP PT, R2, R3, 0x8, RZ ;  /* 0x0500000003027989 */ /* 0x000e6400000e00ff */
[----:B-1----:R-:W-:-:S05]  /*16900*/  SEL R2, R2, RZ, P4 ;  /* 0x000000ff02027207 */ /* 0x002fca0002000000 */
[----:B------:R-:W-:-:S05]  /*16910*/  IMAD.IADD R5, R3, 0x1, R2 ;  /* 0x0000000103057824 */ /* 0x000fca00078e0202 */
[----:B------:R-:W1:Y:S02]  /*16920*/  SHFL.UP PT, R2, R5, 0x10, RZ ;  /* 0x0600000005027989 */ /* 0x000e6400000e00ff */
[----:B-1----:R-:W-:-:S05]  /*16930*/  SEL R2, R2, RZ, P5 ;  /* 0x000000ff02027207 */ /* 0x002fca0002800000 */
[----:B------:R-:W-:Y:S02]  /*16940*/  IMAD.IADD R2, R5, 0x1, R2 ;  /* 0x0000000105027824 */ /* 0x000fe400078e0202 */
[----:B------:R-:W-:-:S03]  /*16950*/  IMAD.MOV.U32 R5, RZ, RZ, RZ ;  /* 0x000000ffff057224 */ /* 0x000fc600078e00ff */
[----:B------:R-:W0:Y:S02]  /*16960*/  SHFL.IDX PT, R6, R2, 0x1f, 0x1f ;  /* 0x03e01f0002067f89 */ /* 0x000e2400000e0000 */
[----:B0-----:R-:W-:-:S04]  /*16970*/  IMAD R3, R6, R7, RZ ;  /* 0x0000000706037224 */ /* 0x001fc800078e02ff */
[----:B------:R-:W-:-:S05]  /*16980*/  IMAD.IADD R6, R10, 0x1, R3 ;  /* 0x000000010a067824 */ /* 0x000fca00078e0203 */
[----:B------:R-:W-:-:S13]  /*16990*/  ISETP.GT.AND P6, PT, R6, R4, PT ;  /* 0x000000040600720c */ /* 0x000fda0003fc4270 */
[----:B------:R-:W-:Y:S05]  /*169a0*/  @P6 BRA `(.L_x_1157) ;  /* 0x0000000000986947 */ /* 0x000fea0003800000 */
.L_x_1159:
        /* <DEDUP_REMOVED lines=11> */
[----:B------:R0:W2:Y:S01]  /*16a60*/  @!P6 LDG.E R0, desc[UR56][R2.64] ;  /* 0x000000380200e981 */ /* 0x0000a2000c1e1900 */
[----:B------:R-:W-:Y:S01]  /*16a70*/  IMAD.MOV.U32 R8, RZ, RZ, RZ ;  /* 0x000000ffff087224 */ /* 0x000fe200078e00ff */
[----:B0-----:R-:W0:Y:S02]  /*16a80*/  @!P6 LDC.64 R2, c[0x0][0xc78] ;  /* 0x00031e00ff02eb82 */ /* 0x001e240000000a00 */
[----:B0-----:R-:W-:-:S05]  /*16a90*/  @!P6 IMAD.WIDE R2, R7, 0x4, R2 ;  /* 0x000000040702e825 */ /* 0x001fca00078e0202 */
[----:B------:R-:W2:Y:S02]  /*16aa0*/  @!P6 LDG.E R8, desc[UR56][R2.64] ;  /* 0x000000380208e981 */ /* 0x000ea4000c1e1900 */
[----:B--2---:R-:W-:-:S05]  /*16ab0*/  IMAD R12, R8, R0, RZ ;  /* 0x00000000080c7224 */ /* 0x004fca00078e02ff */
        /* <DEDUP_REMOVED lines=21> */
.L_x_1157:
        /* <DEDUP_REMOVED lines=12> */
[----:B------:R-:W-:-:S06]  /*16cd0*/  IMAD.U32 R5, RZ, RZ, UR5 ;  /* 0x00000005ff057e24 */ /* 0x000fcc000f8e00ff */
[----:B------:R3:W4:Y:S02]  /*16ce0*/  SHFL.IDX PT, R5, R2, R5, 0x1f ;  /* 0x00001f0502057589 */ /* 0x00072400000e0000 */
.L_x_1160:
[----:B0---4-:R-:W-:Y:S01]  /*16cf0*/  IMAD R3, R5, R7, R6 ;  /* 0x0000000705037224 */ /* 0x011fe200078e0206 */
[----:B--2---:R-:W-:Y:S01]  /*16d00*/  ISETP.NE.AND P0, PT, R8, 0x1, PT ;  /* 0x000000010800780c */ /* 0x004fe20003f05270 */
[----:B------:R-:W-:Y:S02]  /*16d10*/  UIADD3 UR41, UR4, UR41, URZ ;  /* 0x0000002904297290 */ /* 0x000fe4000fffe03f */
[----:B------:R-:W-:Y:S01]  /*16d20*/  IMAD.IADD R4, R4, 0x1, -R3 ;  /* 0x0000000104047824 */ /* 0x000fe200078e0a03 */
[----:B------:R0:W-:Y:S09]  /*16d30*/  STL [R1], R3 ;  /* 0x0000000301007387 */ /* 0x0001f20000100800 */
[----:B------:R-:W-:Y:S05]  /*16d40*/  @!P0 BRA `(.L_x_1161) ;  /* 0x0000000000e48947 */ /* 0x000fea0003800000 */
[----:B-1----:R-:W-:-:S04]  /*16d50*/  IABS R5, R0 ;  /* 0x0000000000057213 */ /* 0x002fc80000000000 */
[----:B------:R-:W1:Y:S08]  /*16d60*/  I2F.RP R6, R5 ;  /* 0x0000000500067306 */ /* 0x000e700000209400 */
[----:B-1----:R-:W1:Y:S02]  /*16d70*/  MUFU.RCP R6, R6 ;  /* 0x0000000600067308 */ /* 0x002e640000001000 */
[----:B-1----:R-:W-:-:S06]  /*16d80*/  VIADD R7, R6, 0xffffffe ;  /* 0x0ffffffe06077836 */ /* 0x002fcc0000000000 */
[----:B0-----:R-:W3:Y:S02]  /*16d90*/  F2I.FTZ.U32.TRUNC.NTZ R3, R7 ;  /* 0x0000000700037305 */ /* 0x001ee4000021f000 */
[----:B---3--:R-:W-:-:S04]  /*16da0*/  IMAD.MOV R2, RZ, RZ, -R3 ;  /* 0x000000ffff027224 */ /* 0x008fc800078e0a03 */
        /* <DEDUP_REMOVED lines=12> */
[----:B------:R-:W-:Y:S02]  /*16e70*/  ISETP.GE.U32.AND P0, PT, R2, R5, PT ;  /* 0x000000050200720c */ /* 0x000fe40003f06070 */
[----:B------:R-:W-:-:S04]  /*16e80*/  IABS R5, R8 ;  /* 0x0000000800057213 */ /* 0x000fc80000000000 */
        /* <DEDUP_REMOVED lines=9> */
[----:B------:R-:W-:-:S04]  /*16f20*/  LOP3.LUT R3, R4, R0, RZ, 0x3c, !PT ;  /* 0x0000000004037212 */ /* 0x000fc800078e3cff */
[----:B------:R-:W-:Y:S01]  /*16f30*/  ISETP.GE.AND P2, PT, R3, RZ, PT ;  /* 0x000000ff0300720c */ /* 0x000fe20003f46270 */
[----:B------:R-:W-:Y:S01]  /*16f40*/  IMAD.MOV.U32 R3, RZ, RZ, R6 ;  /* 0x000000ffff037224 */ /* 0x000fe200078e0006 */
[----:B------:R-:W-:-:S05]  /*16f50*/  IABS R6, R8 ;  /* 0x0000000800067213 */ /* 0x000fca0000000000 */
[----:B------:R-:W-:-:S06]  /*16f60*/  IMAD.MOV R6, RZ, RZ, -R6 ;  /* 0x000000ffff067224 */ /* 0x000fcc00078e0a06 */
[----:B------:R-:W-:Y:S01]  /*16f70*/  @!P2 IMAD.MOV R3, RZ, RZ, -R3 ;  /* 0x000000ffff03a224 */ /* 0x000fe200078e0a03 */
[----:B------:R-:W-:-:S04]  /*16f80*/  @!P1 LOP3.LUT R3, RZ, R0, RZ, 0x33, !PT ;  /* 0x00000000ff039212 */ /* 0x000fc800078e33ff */
[----:B------:R-:W-:-:S05]  /*16f90*/  IABS R7, R3 ;  /* 0x0000000300077213 */ /* 0x000fca0000000000 */
[----:B------:R-:W-:-:S04]  /*16fa0*/  IMAD.HI.U32 R2, R2, R7, RZ ;  /* 0x0000000702027227 */ /* 0x000fc800078e00ff */
[----:B------:R-:W-:-:S05]  /*16fb0*/  IMAD R6, R2, R6, R7 ;  /* 0x0000000602067224 */ /* 0x000fca00078e0207 */
[----:B------:R-:W-:-:S13]  /*16fc0*/  ISETP.GT.U32.AND P1, PT, R5, R6, PT ;  /* 0x000000060500720c */ /* 0x000fda0003f24070 */
[----:B------:R-:W-:Y:S02]  /*16fd0*/  @!P1 IMAD.IADD R6, R6, 0x1, -R5 ;  /* 0x0000000106069824 */ /* 0x000fe400078e0a05 */
[----:B------:R-:W-:Y:S01]  /*16fe0*/  @!P1 VIADD R2, R2, 0x1 ;  /* 0x0000000102029836 */ /* 0x000fe20000000000 */
[----:B------:R-:W-:Y:S02]  /*16ff0*/  ISETP.NE.AND P1, PT, R8, RZ, PT ;  /* 0x000000ff0800720c */ /* 0x000fe40003f25270 */
[----:B------:R-:W-:Y:S01]  /*17000*/  ISETP.GE.U32.AND P0, PT, R6, R5, PT ;  /* 0x000000050600720c */ /* 0x000fe20003f06070 */
[----:B------:R-:W-:-:S04]  /*17010*/  IMAD.MOV R5, RZ, RZ, -R3 ;  /* 0x000000ffff057224 */ /* 0x000fc800078e0a03 */
[----:B------:R-:W-:Y:S01]  /*17020*/  IMAD R4, R0, R5, R4 ;  /* 0x0000000500047224 */ /* 0x000fe200078e0204 */
[----:B------:R-:W-:-:S04]  /*17030*/  LOP3.LUT R5, R3, R8, RZ, 0x3c, !PT ;  /* 0x0000000803057212 */ /* 0x000fc800078e3cff */
[----:B------:R-:W-:-:S03]  /*17040*/  ISETP.GE.AND P2, PT, R5, RZ, PT ;  /* 0x000000ff0500720c */ /* 0x000fc60003f46270 */
[----:B------:R-:W-:-:S10]  /*17050*/  @P0 VIADD R2, R2, 0x1 ;  /* 0x0000000102020836 */ /* 0x000fd40000000000 */
[----:B------:R-:W-:Y:S01]  /*17060*/  @!P2 IMAD.MOV R2, RZ, RZ, -R2 ;  /* 0x000000ffff02a224 */ /* 0x000fe200078e0a02 */
[----:B------:R-:W-:-:S05]  /*17070*/  @!P1 LOP3.LUT R2, RZ, R8, RZ, 0x33, !PT ;  /* 0x00000008ff029212 */ /* 0x000fca00078e33ff */
[--C-:B------:R-:W-:Y:S02]  /*17080*/  IMAD.MOV R5, RZ, RZ, -R2.reuse ;  /* 0x000000ffff057224 */ /* 0x100fe400078e0a02 */
[C---:B------:R-:W-:Y:S02]  /*17090*/  IMAD R2, R8.reuse, 0x1000000, R2 ;  /* 0x0100000008027824 */ /* 0x040fe400078e0202 */
[----:B------:R-:W-:-:S04]  /*170a0*/  IMAD R3, R8, R5, R3 ;  /* 0x0000000508037224 */ /* 0x000fc800078e0203 */
[----:B------:R-:W-:-:S05]  /*170b0*/  IMAD R2, R3, 0x10000, R2 ;  /* 0x0001000003027824 */ /* 0x000fca00078e0202 */
[----:B------:R0:W-:Y:S01]  /*170c0*/  STL [R1+0x8], R2 ;  /* 0x0000080201007387 */ /* 0x0001e20000100800 */
[----:B------:R-:W-:Y:S05]  /*170d0*/  BRA `(.L_x_1162) ;  /* 0x0000000400007947 */ /* 0x000fea0003800000 */
.L_x_1161:
[----:B------:R-:W-:Y:S02]  /*170e0*/  ULDC.64 UR4, c[0x0][0xc90] ;  /* 0x0003240000047ab9 */ /* 0x000fe40000000a00 */
[----:B------:R-:W-:-:S06]  /*170f0*/  UIMAD.WIDE UR4, UR41, 0x4, UR4 ;  /* 0x00000004290478a5 */ /* 0x000fcc000f8e0204 */
[----:B---3--:R-:W-:Y:S02]  /*17100*/  IMAD.U32 R2, RZ, RZ, UR4 ;  /* 0x00000004ff027e24 */ /* 0x008fe4000f8e00ff */
[----:B0-----:R-:W-:-:S05]  /*17110*/  IMAD.U32 R3, RZ, RZ, UR5 ;  /* 0x00000005ff037e24 */ /* 0x001fca000f8e00ff */
[----:B------:R-:W1:Y:S02]  /*17120*/  LDG.E R6, desc[UR56][R2.64] ;  /* 0x0000003802067981 */ /* 0x000e64000c1e1900 */
[----:B-1----:R-:W-:-:S05]  /*17130*/  IMAD R5, R0, R6, RZ ;  /* 0x0000000600057224 */ /* 0x002fca00078e02ff */
[----:B------:R-:W-:-:S04]  /*17140*/  IABS R8, R5 ;  /* 0x0000000500087213 */ /* 0x000fc80000000000 */
        /* <DEDUP_REMOVED lines=26> */
[----:B------:R-:W-:-:S03]  /*172f0*/  IMAD R5, R5, R2, R4 ;  /* 0x0000000205057224 */ /* 0x000fc600078e0204 */
[----:B------:R-:W-:-:S04]  /*17300*/  VIADDMNMX R6, R3, R7, R6, PT ;  /* 0x0000000703067246 */ /* 0x000fc80003800106 */
        /* <DEDUP_REMOVED lines=19> */
[----:B------:R-:W-:Y:S02]  /*17440*/  LOP3.LUT R2, R5, R6, RZ, 0x3c, !PT ;  /* 0x0000000605027212 */ /* 0x000fe400078e3cff */
[----:B------:R-:W-:Y:S02]  /*17450*/  IADD3 R5, R8, 0x1000000, R5 ;  /* 0x0100000008057810 */ /* 0x000fe40007ffe005 */
[----:B------:R-:W-:-:S07]  /*17460*/  ISETP.GE.AND P2, PT, R2, RZ, PT ;  /* 0x000000ff0200720c */ /* 0x000fce0003f46270 */
[----:B------:R-:W-:-:S04]  /*17470*/  @P0 VIADD R9, R9, 0x1 ;  /* 0x0000000109090836 */ /* 0x000fc80000000000 */
[----:B------:R-:W-:-:S04]  /*17480*/  IMAD.MOV.U32 R4, RZ, RZ, R9 ;  /* 0x000000ffff047224 */ /* 0x000fc800078e0009 */
[----:B------:R-:W-:Y:S01]  /*17490*/  @!P2 IMAD.MOV R4, RZ, RZ, -R4 ;  /* 0x000000ffff04a224 */ /* 0x000fe200078e0a04 */
[----:B------:R-:W-:Y:S01]  /*174a0*/  @!P1 LOP3.LUT R4, RZ, R6, RZ, 0x33, !PT ;  /* 0x00000006ff049212 */ /* 0x000fe200078e33ff */
[----:B------:R-:W-:-:S04]  /*174b0*/  IMAD.MOV R6, RZ, RZ, -R6 ;  /* 0x000000ffff067224 */ /* 0x000fc800078e0a06 */
[----:B------:R-:W-:-:S05]  /*174c0*/  IMAD R2, R4, R6, R5 ;  /* 0x0000000604027224 */ /* 0x000fca00078e0205 */
[----:B------:R1:W-:Y:S02]  /*174d0*/  STL [R1+0x8], R2 ;  /* 0x0000080201007387 */ /* 0x0003e40000100800 */
.L_x_1162:
[----:B------:R-:W-:-:S05]  /*174e0*/  LOP3.LUT R3, RZ, R4, RZ, 0x33, !PT ;  /* 0x00000004ff037212 */ /* 0x000fca00078e33ff */
[----:B------:R-:W-:-:S05]  /*174f0*/  IMAD.IADD R0, R0, 0x1, R3 ;  /* 0x0000000100007824 */ /* 0x000fca00078e0203 */
[----:B------:R2:W-:Y:S01]  /*17500*/  STL [R1+0x4], R0 ;  /* 0x0000040001007387 */ /* 0x0005e20000100800 */
[----:B------:R-:W-:Y:S05]  /*17510*/  BRA `(.L_x_1163) ;  /* 0x0000000000107947 */ /* 0x000fea0003800000 */
.L_x_1158:
[----:B------:R0:W-:Y:S01]  /*17520*/  STL [R1], R4 ;  /* 0x0000000401007387 */ /* 0x0001e20000100800 */
[----:B------:R-:W-:-:S03]  /*17530*/  ULDC UR41, c[0x0][0xc3c] ;  /* 0x00030f0000297ab9 */ /* 0x000fc60000000800 */
[----:B------:R0:W-:Y:S04]  /*17540*/  STL [R1+0x4], RZ ;  /* 0x000004ff01007387 */ /* 0x0001e80000100800 */
[----:B------:R0:W-:Y:S02]  /*17550*/  STL [R1+0x8], RZ ;  /* 0x000008ff01007387 */ /* 0x0001e40000100800 */
.L_x_1163:
[----:B------:R-:W3:Y:S04]  /*17560*/  LDL R3, [R1+0x4] ;  /* 0x0000040001037983 */ /* 0x000ee80000100800 */
[----:B01----:R-:W4:Y:S04]  /*17570*/  LDL R2, [R1+0x8] ;  /* 0x0000080001027983 */ /* 0x003f280000100800 */
[----:B------:R-:W5:Y:S01]  /*17580*/  LDL R4, [R1] ;  /* 0x0000000001047983 */ /* 0x000f620000100800 */
[----:B--2---:R-:W0:Y:S02]  /*17590*/  S2R R0, SR_TID.X ;  /* 0x0000000000007919 */ /* 0x004e240000002100 */
[----:B0-----:R-:W-:Y:S01]  /*175a0*/  LOP3.LUT R0, R0, 0x1f, RZ, 0xc0, !PT ;  /* 0x0000001f00007812 */ /* 0x001fe200078ec0ff */
[----:B------:R-:W-:Y:S03]  /*175b0*/  BAR.SYNC.DEFER_BLOCKING 0x4, 0x200 ;  /* 0x0108000000007b1d */ /* 0x000fe60000010000 */
[----:B------:R-:W-:-:S13]  /*175c0*/  ISETP.NE.AND P0, PT, R0, RZ, PT ;  /* 0x000000ff0000720c */ /* 0x000fda0003f05270 */
[----:B------:R-:W0:Y:S01]  /*175d0*/  @!P0 S2R R28, SR_CgaCtaId ;  /* 0x00000000001c8919 */ /* 0x000e220000008800 */
[----:B------:R-:W-:-:S04]  /*175e0*/  IMAD.U32 R0, RZ, RZ, UR41 ;  /* 0x00000029ff007e24 */ /* 0x000fc8000f8e00ff */
[----:B------:R-:W-:Y:S02]  /*175f0*/  @!P0 IMAD.MOV.U32 R7, RZ, RZ, R0 ;  /* 0x000000ffff078224 */ /* 0x000fe400078e0000 */
[----:B---3--:R-:W-:Y:S01]  /*17600*/  IMAD.MOV.U32 R5, RZ, RZ, R3 ;  /* 0x000000ffff057224 */ /* 0x008fe200078e0003 */
[----:B------:R-:W-:Y:S01]  /*17610*/  @!P0 MOV R3, 0x400 ;  /* 0x0000040000038802 */ /* 0x000fe20000000f00 */
[----:B----4-:R-:W-:-:S03]  /*17620*/  IMAD.MOV.U32 R6, RZ, RZ, R2 ;  /* 0x000000ffff067224 */ /* 0x010fc600078e0002 */
[----:B0-----:R-:W-:-:S05]  /*17630*/  @!P0 LEA R17, R28, R3, 0x18 ;  /* 0x000000031c118211 */ /* 0x001fca00078ec0ff */
[----:B-----5:R0:W-:Y:S01]  /*17640*/  @!P0 STS.128 [R17+0x19cd0], R4 ;  /* 0x019cd00411008388 */ /* 0x0201e20000000c00 */
[----:B------:R-:W-:Y:S06]  /*17650*/  BAR.ARV 0x5, 0x200 ;  /* 0x0148000000007b1d */ /* 0x000fec0000002000 */
.L_x_1156:
[----:B------:R-:W-:Y:S02]  /*17660*/  ULDC UR4, c[0x0][0xc3c] ;  /* 0x00030f0000047ab9 */ /* 0x000fe40000000800 */
[----:B------:R-:W-:-:S06]  /*17670*/  UISETP.GE.AND UP0, UPT, UR41, UR4, UPT ;  /* 0x000000042900728c */ /* 0x000fcc000bf06270 */
[----:B------:R-:W-:-:S13]  /*17680*/  PLOP3.LUT P0, PT, PT, PT, UP0, 0x80, 0x0 ;  /* 0x000000000000781c */ /* 0x000fda0003f0f008 */
[----:B------:R-:W-:Y:S05]  /*17690*/  @!P0 BRA `(.L_x_1164) ;  /* 0xffffffac00588947 */ /* 0x000fea000383ffff */
.L_x_1082:
[----:B-1----:R-:W3:Y:S01]  /*176a0*/  LDL.LU R0, [R1+0x1c] ;  /* 0x00001c0001007983 */ /* 0x002ee20000300800 */
[----:B------:R-:W-:Y:S01]  /*176b0*/  BSSY B0, `(.L_x_1165) ;  /* 0x000000b000007945 */ /* 0x000fe20003800000 */
[----:B0-2---:R-:W0:Y:S01]  /*176c0*/  S2R R5, SR_CgaCtaId ;  /* 0x0000000000057919 */ /* 0x005e220000008800 */
[----:B---3--:R-:W-:-:S05]  /*176d0*/  VIADD R0, R0, 0x1 ;  /* 0x0000000100007836 */ /* 0x008fca0000000000 */
[----:B------:R-:W-:-:S04]  /*176e0*/  LEA.HI R2, R0, R0, RZ, 0x1 ;  /* 0x0000000000027211 */ /* 0x000fc800078f08ff */
[----:B------:R-:W-:Y:S02]  /*176f0*/  LOP3.LUT R3, R2, 0xfffffffe, RZ, 0xc0, !PT ;  /* 0xfffffffe02037812 */ /* 0x000fe400078ec0ff */
[----:B------:R-:W-:-:S03]  /*17700*/  MOV R2, 0x400 ;  /* 0x0000040000027802 */ /* 0x000fc60000000f00 */
[----:B------:R-:W-:Y:S01]  /*17710*/  IMAD.IADD R0, R0, 0x1, -R3 ;  /* 0x0000000100007824 */ /* 0x000fe200078e0a03 */
[----:B0-----:R-:W-:-:S04]  /*17720*/  LEA R5, R5, R2, 0x18 ;  /* 0x0000000205057211 */ /* 0x001fc800078ec0ff */
[----:B------:R-:W-:-:S04]  /*17730*/  SHF.L.U32 R0, R0, 0x1f, RZ ;  /* 0x0000001f00007819 */ /* 0x000fc800000006ff */
[----:B------:R-:W0:Y:S02]  /*17740*/  SYNCS.PHASECHK.TRANS64.TRYWAIT P0, [R5+URZ+0x19c20], R0 ;  /* 0x019c2000050075a7 */ /* 0x000e24000800017f */
[----:B0-----:R-:W-:Y:S05]  /*17750*/  @!P0 BRA `(.L_x_1166) ;  /* 0x0000001800348947 */ /* 0x001fea0003800000 */
.L_x_1225:
[----:B------:R-:W-:Y:S05]  /*17760*/  BSYNC B0 ;  /* 0x0000000000007941 */ /* 0x000fea0003800000 */
.L_x_1165:
[----:B------:R-:W-:-:S03]  /*17770*/  UMOV UR4, 0xffffffff ;  /* 0xffffffff00047882 */ /* 0x000fc60000000000 */
[----:B------:R-:W-:Y:S05]  /*17780*/  BRA.DIV UR4, `(.L_x_1167) ;  /* 0x0000001a043c7947 */ /* 0x000fea000b800000 */
[----:B0-----:R-:W0:Y:S02]  /*17790*/  S2R R0, SR_TID.X ;  /* 0x0000000000007919 */ /* 0x001e240000002100 */
[----:B0-----:R-:W-:-:S04]  /*177a0*/  SHF.R.U32.HI R0, RZ, 0x5, R0 ;  /* 0x00000005ff007819 */ /* 0x001fc80000011600 */
[----:B------:R-:W-:-:S05]  /*177b0*/  LOP3.LUT R0, R0, 0x3, RZ, 0xc0, !PT ;  /* 0x0000000300007812 */ /* 0x000fca00078ec0ff */
[----:B------:R0:W1:Y:S02]  /*177c0*/  SHFL.IDX PT, R14, R0, RZ, 0x1f ;  /* 0x00001fff000e7589 */ /* 0x00006400000e0000 */
.L_x_1228:
[----:B-1----:R-:W-:Y:S01]  /*177d0*/  ISETP.NE.AND P0, PT, R14, RZ, PT ;  /* 0x000000ff0e00720c */ /* 0x002fe20003f05270 */
[----:B------:R-:W-:-:S12]  /*177e0*/  BSSY B0, `(.L_x_1168) ;  /* 0x000002c000007945 */ /* 0x000fd80003800000 */
[----:B------:R-:W-:Y:S05]  /*177f0*/  @P0 BRA `(.L_x_1169) ;  /* 0x0000000000a80947 */ /* 0x000fea0003800000 */
[----:B------:R-:W-:-:S03]  /*17800*/  UMOV UR4, 0xffffffff ;  /* 0xffffffff00047882 */ /* 0x000fc60000000000 */
[----:B------:R-:W-:Y:S05]  /*17810*/  BRA.DIV UR4, `(.L_x_1170) ;  /* 0x0000001a044c7947 */ /* 0x000fea000b800000 */
[----:B------:R-:W-:-:S13]  /*17820*/  ELECT P6, URZ, PT ;  /* 0x00000000003f782f */ /* 0x000fda00038c0000 */
.L_x_1231:
[----:B------:R-:W-:Y:S05]  /*17830*/  @!P6 BRA `(.L_x_1169) ;  /* 0x000000000098e947 */ /* 0x000fea0003800000 */
[----:B------:R-:W-:-:S06]  /*17840*/  ULOP3.LUT UR4, UR36, 0x2, URZ, 0xfc, !UPT ;  /* 0x0000000224047892 */ /* 0x000fcc000f8efc3f */
[----:B0-----:R-:W-:-:S05]  /*17850*/  IMAD.U32 R0, RZ, RZ, UR4 ;  /* 0x00000004ff007e24 */ /* 0x001fca000f8e00ff */
[----:B------:R-:W-:-:S13]  /*17860*/  ISETP.NE.AND P0, PT, R0, 0x3, PT ;  /* 0x000000030000780c */ /* 0x000fda0003f05270 */
[----:B------:R-:W-:Y:S05]  /*17870*/  @!P0 BRA `(.L_x_1171) ;  /* 0x0000000000048947 */ /* 0x000fea0003800000 */
[----:B------:R-:W-:Y:S01]  /*17880*/  BPT.TRAP 0x1 ;  /* 0x000000040000795c */ /* 0x000fe20000300000 */
.L_x_1171:
[C---:B------:R-:W-:Y:S01]  /*17890*/  IMAD R3, R22.reuse, 0x8, R5 ;  /* 0x0000000816037824 */ /* 0x040fe200078e0205 */
[----:B------:R-:W-:Y:S01]  /*178a0*/  SHF.L.U32 R2, R23, 0x1f, RZ ;  /* 0x0000001f17027819 */ /* 0x000fe200000006ff */
[----:B------:R-:W-:-:S03]  /*178b0*/  VIADD R22, R22, 0x1 ;  /* 0x0000000116167836 */ /* 0x000fc60000000000 */
[----:B------:R-:W0:Y:S02]  /*178c0*/  SYNCS.PHASECHK.TRANS64.TRYWAIT P1, [R3+URZ+0x19c40], R2 ;  /* 0x019c4002030075a7 */ /* 0x000e24000802017f */
[----:B------:R-:W-:-:S04]  /*178d0*/  ISETP.NE.AND P2, PT, R22, 0x2, PT ;  /* 0x000000021600780c */ /* 0x000fc80003f45270 */
[----:B------:R-:W-:Y:S01]  /*178e0*/  SEL R0, RZ, 0x1, P2 ;  /* 0x00000001ff007807 */ /* 0x000fe20001000000 */
[----:B0-----:R-:W-:Y:S08]  /*178f0*/  @!P1 BRA `(.L_x_1172) ;  /* 0x0000001800349947 */ /* 0x001ff00003800000 */
.L_x_1232:
[----:B------:R-:W-:Y:S02]  /*17900*/  SEL R22, R22, RZ, P2 ;  /* 0x000000ff16167207 */ /* 0x000fe40001000000 */
[----:B------:R-:W-:Y:S01]  /*17910*/  LOP3.LUT R0, R23, R0, RZ, 0x3c, !PT ;  /* 0x0000000017007212 */ /* 0x000fe200078e3cff */
[----:B------:R-:W-:Y:S06]  /*17920*/  @!P0 BRA `(.L_x_1173) ;  /* 0x0000000000048947 */ /* 0x000fec0003800000 */
[----:B------:R-:W-:Y:S01]  /*17930*/  BPT.TRAP 0x1 ;  /* 0x000000040000795c */ /* 0x000fe20000300000 */
.L_x_1173:
[----:B------:R-:W-:Y:S01]  /*17940*/  IMAD R5, R22, 0x8, R5 ;  /* 0x0000000816057824 */ /* 0x000fe200078e0205 */
[----:B------:R-:W-:-:S04]  /*17950*/  SHF.L.U32 R0, R0, 0x1f, RZ ;  /* 0x0000001f00007819 */ /* 0x000fc800000006ff */
[----:B------:R-:W1:Y:S02]  /*17960*/  SYNCS.PHASECHK.TRANS64.TRYWAIT P1, [R5+URZ+0x19c40], R0 ;  /* 0x019c4000050075a7 */ /* 0x000e64000802017f */
[----:B-1----:R-:W-:Y:S05]  /*17970*/  @!P1 BRA `(.L_x_1174) ;  /* 0x0000001800289947 */ /* 0x002fea0003800000 */
.L_x_1233:
[----:B------:R-:W-:Y:S05]  /*17980*/  @!P0 BRA `(.L_x_1175) ;  /* 0x0000000000048947 */ /* 0x000fea0003800000 */
[----:B------:R-:W-:Y:S01]  /*17990*/  BPT.TRAP 0x1 ;  /* 0x000000040000795c */ /* 0x000fe20000300000 */
.L_x_1175:
[----:B------:R-:W2:Y:S02]  /*179a0*/  SYNCS.PHASECHK.TRANS64.TRYWAIT P1, [R3+URZ+0x19c60], R2 ;  /* 0x019c6002030075a7 */ /* 0x000ea4000802017f */
[----:B--2---:R-:W-:Y:S05]  /*179b0*/  @!P1 BRA `(.L_x_1176) ;  /* 0x00000018002c9947 */ /* 0x004fea0003800000 */
.L_x_1234:
[----:B------:R-:W-:Y:S05]  /*179c0*/  @!P0 BRA `(.L_x_1177) ;  /* 0x0000000000048947 */ /* 0x000fea0003800000 */
[----:B------:R-:W-:Y:S01]  /*179d0*/  BPT.TRAP 0x1 ;  /* 0x000000040000795c */ /* 0x000fe20000300000 */
.L_x_1177:
[----:B------:R-:W3:Y:S02]  /*179e0*/  SYNCS.PHASECHK.TRANS64.TRYWAIT P1, [R5+URZ+0x19c60], R0 ;  /* 0x019c6000050075a7 */ /* 0x000ee4000802017f */
[----:B---3--:R-:W-:Y:S05]  /*179f0*/  @!P1 BRA `(.L_x_1178) ;  /* 0x0000001800309947 */ /* 0x008fea0003800000 */
.L_x_1235:
[----:B------:R-:W-:Y:S05]  /*17a00*/  @!P0 BRA `(.L_x_1179) ;  /* 0x0000000000048947 */ /* 0x000fea0003800000 */
[----:B------:R-:W-:Y:S01]  /*17a10*/  BPT.TRAP 0x1 ;  /* 0x000000040000795c */ /* 0x000fe20000300000 */
.L_x_1179:
[----:B------:R-:W4:Y:S02]  /*17a20*/  SYNCS.PHASECHK.TRANS64.TRYWAIT P1, [R3+URZ+0x19c80], R2 ;  /* 0x019c8002030075a7 */ /* 0x000f24000802017f */
[----:B----4-:R-:W-:Y:S05]  /*17a30*/  @!P1 BRA `(.L_x_1180) ;  /* 0x0000001800349947 */ /* 0x010fea0003800000 */
.L_x_1236:
[----:B------:R-:W-:Y:S05]  /*17a40*/  @!P0 BRA `(.L_x_1181) ;  /* 0x0000000000048947 */ /* 0x000fea0003800000 */
[----:B------:R-:W-:Y:S01]  /*17a50*/  BPT.TRAP 0x1 ;  /* 0x000000040000795c */ /* 0x000fe20000300000 */
.L_x_1181:
[----:B------:R0:W0:Y:S02]  /*17a60*/  SYNCS.PHASECHK.TRANS64.TRYWAIT P0, [R5+URZ+0x19c80], R0 ;  /* 0x019c8000050075a7 */ /* 0x000024000800017f */
[----:B0-----:R-:W-:Y:S05]  /*17a70*/  @!P0 NANOSLEEP.SYNCS 0x989680 ;  /* 0x009896800000895d */ /* 0x001fea0003900000 */
[----:B------:R-:W0:Y:S02]  /*17a80*/  @!P0 SYNCS.PHASECHK.TRANS64 P0, [R5+URZ+0x19c80], R0 ;  /* 0x019c8000050085a7 */ /* 0x000e24000800007f */
[----:B0-----:R-:W-:Y:S05]  /*17a90*/  @!P0 BRA `(.L_x_1181) ;  /* 0xfffffffc00f08947 */ /* 0x001fea000383ffff */
.L_x_1169:
[----:B------:R-:W-:Y:S05]  /*17aa0*/  BSYNC B0 ;  /* 0x0000000000007941 */ /* 0x000fea0003800000 */
.L_x_1168:
[----:B------:R-:W-:Y:S05]  /*17ab0*/  EXIT ;  /* 0x000000000000794d */ /* 0x000fea0003800000 */
.L_x_982:
[----:B0-----:R-:W-:-:S04]  /*17ac0*/  IMAD.U32 R3, RZ, RZ, UR46 ;  /* 0x0000002eff037e24 */ /* 0x001fc8000f8e00ff */
[----:B------:R0:W1:Y:S03]  /*17ad0*/  SYNCS.PHASECHK.TRANS64.TRYWAIT P1, [R3+URZ+0x19c00], R0 ;  /* 0x019c0000030075a7 */ /* 0x000066000802017f */
[----:B-1----:R-:W-:Y:S05]  /*17ae0*/  @!P1 NANOSLEEP.SYNCS 0x989680 ;  /* 0x009896800000995d */ /* 0x002fea0003900000 */
[----:B------:R-:W1:Y:S02]  /*17af0*/  @!P1 SYNCS.PHASECHK.TRANS64 P1, [R3+URZ+0x19c00], R0 ;  /* 0x019c0000030095a7 */ /* 0x000e64000802007f */
[----:B-1----:R-:W-:Y:S05]  /*17b00*/  @!P1 BRA `(.L_x_982) ;  /* 0xfffffffc00ec9947 */ /* 0x002fea000383ffff */
[----:B------:R-:W-:Y:S05]  /*17b10*/  BRA `(.L_x_1182) ;  /* 0xfffffea400e87947 */ /* 0x000fea000383ffff */
.L_x_986:
[----:B-1----:R1:W2:Y:S02]  /*17b20*/  SYNCS.PHASECHK.TRANS64.TRYWAIT P1, [R3+URZ+0x19c30], R0 ;  /* 0x019c3000030075a7 */ /* 0x0022a4000802017f */
[----:B--2---:R-:W-:Y:S05]  /*17b30*/  @!P1 NANOSLEEP.SYNCS 0x989680 ;  /* 0x009896800000995d */ /* 0x004fea0003900000 */
[----:B------:R-:W2:Y:S02]  /*17b40*/  @!P1 SYNCS.PHASECHK.TRANS64 P1, [R3+URZ+0x19c30], R0 ;  /* 0x019c3000030095a7 */ /* 0x000ea4000802007f */
[----:B--2---:R-:W-:Y:S05]  /*17b50*/  @!P1 BRA `(.L_x_986) ;  /* 0xfffffffc00f09947 */ /* 0x004fea000383ffff */
[----:B------:R-:W-:Y:S05]  /*17b60*/  BRA `(.L_x_985) ;  /* 0xfffffea800047947 */ /* 0x000fea000383ffff */
.L_x_1003:
[----:B-1----:R-:W-:-:S04]  /*17b70*/  IMAD.U32 R5, RZ, RZ, UR19 ;  /* 0x00000013ff057e24 */ /* 0x002fc8000f8e00ff */
[----:B------:R1:W2:Y:S03]  /*17b80*/  SYNCS.PHASECHK.TRANS64.TRYWAIT P1, [R5+URZ+0x19c30], R0 ;  /* 0x019c3000050075a7 */ /* 0x0002a6000802017f */
[----:B--2---:R-:W-:Y:S05]  /*17b90*/  @!P1 NANOSLEEP.SYNCS 0x989680 ;  /* 0x009896800000995d */ /* 0x004fea0003900000 */
[----:B------:R-:W2:Y:S02]  /*17ba0*/  @!P1 SYNCS.PHASECHK.TRANS64 P1, [R5+URZ+0x19c30], R0 ;  /* 0x019c3000050095a7 */ /* 0x000ea4000802007f */
[----:B--2---:R-:W-:Y:S05]  /*17bb0*/  @!P1 BRA `(.L_x_1003) ;  /* 0xfffffffc00ec9947 */ /* 0x004fea000383ffff */
[----:B------:R-:W-:Y:S05]  /*17bc0*/  BRA `(.L_x_1002) ;  /* 0xfffffed800e07947 */ /* 0x000fea000383ffff */
.L_x_1007:
[----:B-1----:R-:W-:-:S04]  /*17bd0*/  IMAD.U32 R4, RZ, RZ, UR11 ;  /* 0x0000000bff047e24 */ /* 0x002fc8000f8e00ff */
[----:B------:R1:W2:Y:S03]  /*17be0*/  SYNCS.PHASECHK.TRANS64.TRYWAIT P1, [R4+URZ+0x19c50], R0 ;  /* 0x019c5000040075a7 */ /* 0x0002a6000802017f */
[----:B--2---:R-:W-:Y:S05]  /*17bf0*/  @!P1 NANOSLEEP.SYNCS 0x989680 ;  /* 0x009896800000995d */ /* 0x004fea0003900000 */
[----:B------:R-:W2:Y:S02]  /*17c00*/  @!P1 SYNCS.PHASECHK.TRANS64 P1, [R4+URZ+0x19c50], R0 ;  /* 0x019c5000040095a7 */ /* 0x000ea4000802007f */
[----:B--2---:R-:W-:Y:S05]  /*17c10*/  @!P1 BRA `(.L_x_1007) ;  /* 0xfffffffc00ec9947 */ /* 0x004fea000383ffff */
[----:B------:R-:W-:Y:S05]  /*17c20*/  BRA `(.L_x_1006) ;  /* 0xfffffedc00307947 */ /* 0x000fea000383ffff */
.L_x_1026:
[----:B-1----:R-:W-:-:S04]  /*17c30*/  IMAD.U32 R7, RZ, RZ, UR6 ;  /* 0x00000006ff077e24 */ /* 0x002fc8000f8e00ff */
[----:B------:R1:W2:Y:S03]  /*17c40*/  SYNCS.PHASECHK.TRANS64.TRYWAIT P1, [R7+URZ+0x19c30], R0 ;  /* 0x019c3000070075a7 */ /* 0x0002a6000802017f */
[----:B--2---:R-:W-:Y:S05]  /*17c50*/  @!P1 NANOSLEEP.SYNCS 0x989680 ;  /* 0x009896800000995d */ /* 0x004fea0003900000 */
[----:B------:R-:W2:Y:S02]  /*17c60*/  @!P1 SYNCS.PHASECHK.TRANS64 P1, [R7+URZ+0x19c30], R0 ;  /* 0x019c3000070095a7 */ /* 0x000ea4000802007f */
[----:B--2---:R-:W-:Y:S05]  /*17c70*/  @!P1 BRA `(.L_x_1026) ;  /* 0xfffffffc00ec9947 */ /* 0x004fea000383ffff */
[----:B------:R-:W-:Y:S05]  /*17c80*/  BRA `(.L_x_1025) ;  /* 0xffffff0c00087947 */ /* 0x000fea000383ffff */
.L_x_1030:
[----:B-1----:R-:W-:-:S04]  /*17c90*/  IMAD.U32 R4, RZ, RZ, UR11 ;  /* 0x0000000bff047e24 */ /* 0x002fc8000f8e00ff */
[----:B------:R1:W2:Y:S03]  /*17ca0*/  SYNCS.PHASECHK.TRANS64.TRYWAIT P1, [R4+URZ+0x19c50], R0 ;  /* 0x019c5000040075a7 */ /* 0x0002a6000802017f */
[----:B--2---:R-:W-:Y:S05]  /*17cb0*/  @!P1 NANOSLEEP.SYNCS 0x989680 ;  /* 0x009896800000995d */ /* 0x004fea0003900000 */
[----:B------:R-:W2:Y:S02]  /*17cc0*/  @!P1 SYNCS.PHASECHK.TRANS64 P1, [R4+URZ+0x19c50], R0 ;  /* 0x019c5000040095a7 */ /* 0x000ea4000802007f */
[----:B--2---:R-:W-:Y:S05]  /*17cd0*/  @!P1 BRA `(.L_x_1030) ;  /* 0xfffffffc00ec9947 */ /* 0x004fea000383ffff */
[----:B------:R-:W-:Y:S05]  /*17ce0*/  BRA `(.L_x_1029) ;  /* 0xffffff0c00587947 */ /* 0x000fea000383ffff */
.L_x_1038:
[----:B-1----:R-:W-:-:S04]  /*17cf0*/  IMAD.U32 R5, RZ, RZ, UR6 ;  /* 0x00000006ff057e24 */ /* 0x002fc8000f8e00ff */
[----:B------:R1:W2:Y:S03]  /*17d00*/  SYNCS.PHASECHK.TRANS64.TRYWAIT P1, [R5+URZ+0x19c30], R0 ;  /* 0x019c3000050075a7 */ /* 0x0002a6000802017f */
[----:B--2---:R-:W-:Y:S05]  /*17d10*/  @!P1 NANOSLEEP.SYNCS 0x989680 ;  /* 0x009896800000995d */ /* 0x004fea0003900000 */
[----:B------:R-:W2:Y:S02]  /*17d20*/  @!P1 SYNCS.PHASECHK.TRANS64 P1, [R5+URZ+0x19c30], R0 ;  /* 0x019c3000050095a7 */ /* 0x000ea4000802007f */
[----:B--2---:R-:W-:Y:S05]  /*17d30*/  @!P1 BRA `(.L_x_1038) ;  /* 0xfffffffc00ec9947 */ /* 0x004fea000383ffff */
[----:B------:R-:W-:Y:S05]  /*17d40*/  BRA `(.L_x_1037) ;  /* 0xffffff2400d87947 */ /* 0x000fea000383ffff */
.L_x_1042:
[----:B-1----:R-:W-:-:S04]  /*17d50*/  IMAD.U32 R4, RZ, RZ, UR11 ;  /* 0x0000000bff047e24 */ /* 0x002fc8000f8e00ff */
[----:B------:R1:W2:Y:S03]  /*17d60*/  SYNCS.PHASECHK.TRANS64.TRYWAIT P1, [R4+URZ+0x19c50], R0 ;  /* 0x019c5000040075a7 */ /* 0x0002a6000802017f */
[----:B--2---:R-:W-:Y:S05]  /*17d70*/  @!P1 NANOSLEEP.SYNCS 0x989680 ;  /* 0x009896800000995d */ /* 0x004fea0003900000 */
[----:B------:R-:W2:Y:S02]  /*17d80*/  @!P1 SYNCS.PHASECHK.TRANS64 P1, [R4+URZ+0x19c50], R0 ;  /* 0x019c5000040095a7 */ /* 0x000ea4000802007f */
[----:B--2---:R-:W-:Y:S05]  /*17d90*/  @!P1 BRA `(.L_x_1042) ;  /* 0xfffffffc00ec9947 */ /* 0x004fea000383ffff */
[----:B------:R-:W-:Y:S05]  /*17da0*/  BRA `(.L_x_1041) ;  /* 0xffffff2800287947 */ /* 0x000fea000383ffff */
.L_x_1057:
[----:B-1----:R-:W-:-:S04]  /*17db0*/  IMAD.U32 R6, RZ, RZ, UR14 ;  /* 0x0000000eff067e24 */ /* 0x002fc8000f8e00ff */
[----:B------:R1:W2:Y:S03]  /*17dc0*/  SYNCS.PHASECHK.TRANS64.TRYWAIT P1, [R6+URZ+0x19c50], R5 ;  /* 0x019c5005060075a7 */ /* 0x0002a6000802017f */
[----:B--2---:R-:W-:Y:S05]  /*17dd0*/  @!P1 NANOSLEEP.SYNCS 0x989680 ;  /* 0x009896800000995d */ /* 0x004fea0003900000 */
[----:B------:R-:W2:Y:S02]  /*17de0*/  @!P1 SYNCS.PHASECHK.TRANS64 P1, [R6+URZ+0x19c50], R5 ;  /* 0x019c5005060095a7 */ /* 0x000ea4000802007f */
[----:B--2---:R-:W-:Y:S05]  /*17df0*/  @!P1 BRA `(.L_x_1057) ;  /* 0xfffffffc00ec9947 */ /* 0x004fea000383ffff */
[----:B------:R-:W-:Y:S05]  /*17e00*/  BRA `(.L_x_1056) ;  /* 0xffffff5400447947 */ /* 0x000fea000383ffff */
.L_x_1104:
        /* <DEDUP_REMOVED lines=10> */
.L_x_1183:
[----:B------:R-:W-:Y:S05]  /*17eb0*/  BRA `(.L_x_1184) ;  /* 0xffffffbc00207947 */ /* 0x000fea000383ffff */
.L_x_1107:
[----:B0-----:R0:W1:Y:S02]  /*17ec0*/  SYNCS.PHASECHK.TRANS64.TRYWAIT P0, [R5+URZ+0x19c80], R21 ;  /* 0x019c8015050075a7 */ /* 0x001064000800017f */
[----:B-1----:R-:W-:Y:S05]  /*17ed0*/  @!P0 NANOSLEEP.SYNCS 0x989680 ;  /* 0x009896800000895d */ /* 0x002fea0003900000 */
[----:B------:R-:W1:Y:S02]  /*17ee0*/  @!P0 SYNCS.PHASECHK.TRANS64 P0, [R5+URZ+0x19c80], R21 ;  /* 0x019c8015050085a7 */ /* 0x000e64000800007f */
[----:B-1----:R-:W-:Y:S05]  /*17ef0*/  @!P0 BRA `(.L_x_1107) ;  /* 0xfffffffc00f08947 */ /* 0x002fea000383ffff */
[----:B------:R-:W-:Y:S05]  /*17f00*/  BRA `(.L_x_1185) ;  /* 0xffffffbc00307947 */ /* 0x000fea000383ffff */
.L_x_1108:
        /* <DEDUP_REMOVED lines=8> */
.L_x_1187:
[----:B------:R-:W-:Y:S05]  /*17f90*/  BSYNC B0 ;  /* 0x0000000000007941 */ /* 0x000fea0003800000 */
.L_x_1186:
        /* <DEDUP_REMOVED lines=9> */
.L_x_1188:
[----:B------:R-:W0:Y:S01]  /*18030*/  LDC R11, c[0x0][0x2f4] ;  /* 0x0000bd00ff0b7b82 */ /* 0x000e220000000800 */
[C---:B------:R-:W-:Y:S01]  /*18040*/  LOP3.LUT R12, R26.reuse, 0x20, RZ, 0xfc, !PT ;  /* 0x000000201a0c7812 */ /* 0x040fe200078efcff */
[----:B------:R-:W-:Y:S01]  /*18050*/  IMAD.MOV.U32 R13, RZ, RZ, R9 ;  /* 0x000000ffff0d7224 */ /* 0x000fe200078e0009 */
[----:B------:R-:W-:Y:S01]  /*18060*/  LOP3.LUT R15, R26, 0x40, RZ, 0xfc, !PT ;  /* 0x000000401a0f7812 */ /* 0x000fe200078efcff */
[----:B------:R-:W-:-:S05]  /*18070*/  IMAD.MOV.U32 R2, RZ, RZ, R14 ;  /* 0x000000ffff027224 */ /* 0x000fca00078e000e */
[----:B------:R-:W-:-:S05]  /*18080*/  IADD3 R2, P1, R26, R2, RZ ;  /* 0x000000021a027210 */ /* 0x000fca0007f3e0ff */
[----:B------:R-:W-:Y:S01]  /*18090*/  IMAD.X R3, RZ, RZ, R3, P1 ;  /* 0x000000ffff037224 */ /* 0x000fe200008e0603 */
        /* <DEDUP_REMOVED lines=17> */
.L_x_1189:
        /* <DEDUP_REMOVED lines=10> */
.L_x_1190:
[----:B------:R-:W-:Y:S01]  /*18250*/  IMAD.MOV.U32 R2, RZ, RZ, R14 ;  /* 0x000000ffff027224 */ /* 0x000fe200078e000e */
[----:B------:R-:W-:Y:S06]  /*18260*/  BRA `(.L_x_1191) ;  /* 0xffffffbc00107947 */ /* 0x000fec000383ffff */
.L_x_1113:
[----:B---3--:R3:W4:Y:S02]  /*18270*/  SYNCS.PHASECHK.TRANS64.TRYWAIT P1, [R5+URZ+0x19c40], R21 ;  /* 0x019c4015050075a7 */ /* 0x008724000802017f */
[----:B----4-:R-:W-:Y:S05]  /*18280*/  @!P1 NANOSLEEP.SYNCS 0x989680 ;  /* 0x009896800000995d */ /* 0x010fea0003900000 */
[----:B------:R-:W4:Y:S02]  /*18290*/  @!P1 SYNCS.PHASECHK.TRANS64 P1, [R5+URZ+0x19c40], R21 ;  /* 0x019c4015050095a7 */ /* 0x000f24000802007f */
[----:B----4-:R-:W-:Y:S05]  /*182a0*/  @!P1 BRA `(.L_x_1113) ;  /* 0xfffffffc00f09947 */ /* 0x010fea000383ffff */
[----:B------:R-:W-:Y:S05]  /*182b0*/  BRA `(.L_x_1192) ;  /* 0xffffffbc00747947 */ /* 0x000fea000383ffff */
.L_x_1114:
        /* <DEDUP_REMOVED lines=8> */
.L_x_1194:
[----:B------:R-:W-:Y:S05]  /*18340*/  BSYNC B0 ;  /* 0x0000000000007941 */ /* 0x000fea0003800000 */
.L_x_1193:
        /* <DEDUP_REMOVED lines=8> */
.L_x_1195:
[----:B------:R-:W-:Y:S02]  /*183d0*/  IMAD.MOV.U32 R13, RZ, RZ, R6 ;  /* 0x000000ffff0d7224 */ /* 0x000fe400078e0006 */
[----:B------:R-:W-:Y:S02]  /*183e0*/  IMAD.MOV.U32 R12, RZ, RZ, 0x1 ;  /* 0x00000001ff0c7424 */ /* 0x000fe400078e00ff */
[----:B------:R-:W-:-:S07]  /*183f0*/  IMAD.MOV.U32 R3, RZ, RZ, R14 ;  /* 0x000000ffff037224 */ /* 0x000fce00078e000e */
[----:B------:R-:W-:Y:S05]  /*18400*/  WARPSYNC.COLLECTIVE R15, `(.L_x_1196) ;  /* 0x000000000f087348 */ /* 0x000fea0003c00000 */
[----:B------:R0:W1:Y:S02]  /*18410*/  SHFL.IDX P6, R14, R13, R12, R11 ;  /* 0x0000000c0d0e7389 */ /* 0x00006400000c000b */
[----:B01----:R-:W-:Y:S01]  /*18420*/  ENDCOLLECTIVE ;  /* 0x000000000000791b */ /* 0x003fe20003800000 */
.L_x_1196:
        /* <DEDUP_REMOVED lines=10> */
.L_x_1197:
        /* <DEDUP_REMOVED lines=8> */
.L_x_1119:
[----:B------:R-:W-:Y:S02]  /*18550*/  IMAD.MOV.U32 R13, RZ, RZ, R4 ;  /* 0x000000ffff0d7224 */ /* 0x000fe400078e0004 */
[----:B------:R-:W-:Y:S02]  /*18560*/  IMAD.MOV.U32 R12, RZ, RZ, RZ ;  /* 0x000000ffff0c7224 */ /* 0x000fe400078e00ff */
[----:B------:R-:W-:Y:S02]  /*18570*/  IMAD.MOV.U32 R11, RZ, RZ, 0x1e1f ;  /* 0x00001e1fff0b7424 */ /* 0x000fe400078e00ff */
[----:B------:R-:W-:Y:S02]  /*18580*/  IMAD.MOV.U32 R15, RZ, RZ, -0x1 ;  /* 0xffffffffff0f7424 */ /* 0x000fe400078e00ff */
[----:B------:R-:W-:Y:S02]  /*18590*/  IMAD R5, R9, UR42, RZ ;  /* 0x0000002a09057c24 */ /* 0x000fe4000f8e02ff */
[----:B------:R-:W-:-:S07]  /*185a0*/  IMAD.IADD R18, R20, 0x1, R18 ;  /* 0x0000000114127824 */ /* 0x000fce00078e0212 */
[----:B-----5:R-:W-:Y:S05]  /*185b0*/  WARPSYNC.COLLECTIVE R15, `(.L_x_1199) ;  /* 0x000000000f087348 */ /* 0x020fea0003c00000 */
[----:B------:R0:W1:Y:S02]  /*185c0*/  SHFL.IDX P6, R14, R13, R12, R11 ;  /* 0x0000000c0d0e7389 */ /* 0x00006400000c000b */
[----:B01---5:R-:W-:Y:S01]  /*185d0*/  ENDCOLLECTIVE ;  /* 0x000000000000791b */ /* 0x023fe20003800000 */
.L_x_1199:
[----:B------:R-:W-:Y:S01]  /*185e0*/  ISETP.GE.AND P1, PT, R18, R5, PT ;  /* 0x000000051200720c */ /* 0x000fe20003f26270 */
[----:B------:R-:W-:Y:S02]  /*185f0*/  IMAD.MOV.U32 R13, RZ, RZ, R0 ;  /* 0x000000ffff0d7224 */ /* 0x000fe400078e0000 */
[----:B------:R-:W-:-:S10]  /*18600*/  IMAD.MOV.U32 R2, RZ, RZ, R14 ;  /* 0x000000ffff027224 */ /* 0x000fd400078e000e */
[----:B------:R-:W-:Y:S05]  /*18610*/  WARPSYNC.COLLECTIVE R15, `(.L_x_1200) ;  /* 0x000000000f087348 */ /* 0x000fea0003c00000 */
[----:B------:R0:W1:Y:S02]  /*18620*/  SHFL.IDX P6, R14, R13, R12, R11 ;  /* 0x0000000c0d0e7389 */ /* 0x00006400000c000b */
[----:B01----:R-:W-:Y:S01]  /*18630*/  ENDCOLLECTIVE ;  /* 0x000000000000791b */ /* 0x003fe20003800000 */
.L_x_1200:
[----:B------:R-:W-:Y:S02]  /*18640*/  IMAD.MOV.U32 R13, RZ, RZ, R4 ;  /* 0x000000ffff0d7224 */ /* 0x000fe400078e0004 */
[----:B------:R-:W-:Y:S02]  /*18650*/  IMAD.MOV.U32 R12, RZ, RZ, 0x1 ;  /* 0x00000001ff0c7424 */ /* 0x000fe400078e00ff */
[----:B------:R-:W-:-:S07]  /*18660*/  IMAD.MOV.U32 R3, RZ, RZ, R14 ;  /* 0x000000ffff037224 */ /* 0x000fce00078e000e */
[----:B------:R-:W-:Y:S05]  /*18670*/  WARPSYNC.COLLECTIVE R15, `(.L_x_1201) ;  /* 0x000000000f087348 */ /* 0x000fea0003c00000 */
[----:B------:R0:W1:Y:S02]  /*18680*/  SHFL.IDX P6, R14, R13, R12, R11 ;  /* 0x0000000c0d0e7389 */ /* 0x00006400000c000b */
[----:B01----:R-:W-:Y:S01]  /*18690*/  ENDCOLLECTIVE ;  /* 0x000000000000791b */ /* 0x003fe20003800000 */
.L_x_1201:
        /* <DEDUP_REMOVED lines=10> */
.L_x_1202:
        /* <DEDUP_REMOVED lines=12> */
.L_x_1203:
        /* <DEDUP_REMOVED lines=8> */
.L_x_1204:
[----:B------:R-:W-:-:S04]  /*18880*/  @!P1 IMAD.X R2, RZ, RZ, R4, P4 ;  /* 0x000000ffff029224 */ /* 0x000fc800020e0604 */
[----:B------:R-:W-:Y:S02]  /*18890*/  @!P1 IMAD.MOV.U32 R3, RZ, RZ, R2 ;  /* 0x000000ffff039224 */ /* 0x000fe400078e0002 */
        /* <DEDUP_REMOVED lines=9> */
.L_x_1124:
[----:B-1----:R1:W2:Y:S02]  /*18930*/  SYNCS.PHASECHK.TRANS64.TRYWAIT P0, [R17+URZ+0x19c20], R0 ;  /* 0x019c2000110075a7 */ /* 0x0022a4000800017f */
[----:B--2---:R-:W-:Y:S05]  /*18940*/  @!P0 NANOSLEEP.SYNCS 0x989680 ;  /* 0x009896800000895d */ /* 0x004fea0003900000 */
[----:B------:R-:W2:Y:S02]  /*18950*/  @!P0 SYNCS.PHASECHK.TRANS64 P0, [R17+URZ+0x19c20], R0 ;  /* 0x019c2000110085a7 */ /* 0x000ea4000800007f */
[----:B--2---:R-:W-:Y:S05]  /*18960*/  @!P0 BRA `(.L_x_1124) ;  /* 0xfffffffc00f08947 */ /* 0x004fea000383ffff */
[----:B------:R-:W-:Y:S05]  /*18970*/  BRA `(.L_x_1206) ;  /* 0xffffffc400747947 */ /* 0x000fea000383ffff */
.L_x_1128:
[----:B0-----:R0:W1:Y:S02]  /*18980*/  SYNCS.PHASECHK.TRANS64.TRYWAIT P0, [R4+URZ+0x19c80], R10 ;  /* 0x019c800a040075a7 */ /* 0x001064000800017f */
[----:B-1----:R-:W-:Y:S05]  /*18990*/  @!P0 NANOSLEEP.SYNCS 0x989680 ;  /* 0x009896800000895d */ /* 0x002fea0003900000 */
[----:B------:R-:W1:Y:S02]  /*189a0*/  @!P0 SYNCS.PHASECHK.TRANS64 P0, [R4+URZ+0x19c80], R10 ;  /* 0x019c800a040085a7 */ /* 0x000e64000800007f */
[----:B-1----:R-:W-:Y:S05]  /*189b0*/  @!P0 BRA `(.L_x_1128) ;  /* 0xfffffffc00f08947 */ /* 0x002fea000383ffff */
[----:B------:R-:W-:Y:S05]  /*189c0*/  BRA `(.L_x_1207) ;  /* 0xffffffc800307947 */ /* 0x000fea000383ffff */
.L_x_1129:
        /* <DEDUP_REMOVED lines=8> */
.L_x_1209:
[----:B------:R-:W-:Y:S05]  /*18a50*/  BSYNC B0 ;  /* 0x0000000000007941 */ /* 0x000fea0003800000 */
.L_x_1208:
        /* <DEDUP_REMOVED lines=9> */
.L_x_1210:
[----:B------:R-:W-:Y:S02]  /*18af0*/  IMAD.MOV.U32 R13, RZ, RZ, R21 ;  /* 0x000000ffff0d7224 */ /* 0x000fe400078e0015 */
[----:B------:R-:W-:Y:S02]  /*18b00*/  IMAD.MOV.U32 R12, RZ, RZ, 0x1 ;  /* 0x00000001ff0c7424 */ /* 0x000fe400078e00ff */
[----:B------:R-:W-:-:S07]  /*18b10*/  IMAD.MOV.U32 R2, RZ, RZ, R14 ;  /* 0x000000ffff027224 */ /* 0x000fce00078e000e */
[----:B------:R-:W-:Y:S05]  /*18b20*/  WARPSYNC.COLLECTIVE R15, `(.L_x_1211) ;  /* 0x000000000f087348 */ /* 0x000fea0003c00000 */
[----:B------:R0:W1:Y:S02]  /*18b30*/  SHFL.IDX P6, R14, R13, R12, R11 ;  /* 0x0000000c0d0e7389 */ /* 0x00006400000c000b */
[----:B01----:R-:W-:Y:S01]  /*18b40*/  ENDCOLLECTIVE ;  /* 0x000000000000791b */ /* 0x003fe20003800000 */
.L_x_1211:
        /* <DEDUP_REMOVED lines=13> */
.L_x_1212:
[----:B------:R-:W-:Y:S01]  /*18c20*/  IMAD.MOV.U32 R2, RZ, RZ, R14 ;  /* 0x000000ffff027224 */ /* 0x000fe200078e000e */
[----:B------:R-:W-:Y:S06]  /*18c30*/  BRA `(.L_x_1213) ;  /* 0xffffffc800247947 */ /* 0x000fec000383ffff */
.L_x_1134:
[----:B---3--:R3:W4:Y:S02]  /*18c40*/  SYNCS.PHASECHK.TRANS64.TRYWAIT P0, [R4+URZ+0x19c40], R10 ;  /* 0x019c400a040075a7 */ /* 0x008724000800017f */
[----:B----4-:R-:W-:Y:S05]  /*18c50*/  @!P0 NANOSLEEP.SYNCS 0x989680 ;  /* 0x009896800000895d */ /* 0x010fea0003900000 */
[----:B------:R-:W4:Y:S02]  /*18c60*/  @!P0 SYNCS.PHASECHK.TRANS64 P0, [R4+URZ+0x19c40], R10 ;  /* 0x019c400a040085a7 */ /* 0x000f24000800007f */
[----:B----4-:R-:W-:Y:S05]  /*18c70*/  @!P0 BRA `(.L_x_1134) ;  /* 0xfffffffc00f08947 */ /* 0x010fea000383ffff */
[----:B------:R-:W-:Y:S05]  /*18c80*/  BRA `(.L_x_1214) ;  /* 0xffffffc8007c7947 */ /* 0x000fea000383ffff */
.L_x_1135:
        /* <DEDUP_REMOVED lines=8> */
.L_x_1216:
[----:B------:R-:W-:Y:S05]  /*18d10*/  BSYNC B0 ;  /* 0x0000000000007941 */ /* 0x000fea0003800000 */
.L_x_1215:
        /* <DEDUP_REMOVED lines=8> */
.L_x_1217:
[----:B------:R-:W-:Y:S02]  /*18da0*/  IMAD.MOV.U32 R13, RZ, RZ, R8 ;  /* 0x000000ffff0d7224 */ /* 0x000fe400078e0008 */
[----:B------:R-:W-:Y:S02]  /*18db0*/  IMAD.MOV.U32 R12, RZ, RZ, 0x1 ;  /* 0x00000001ff0c7424 */ /* 0x000fe400078e00ff */
[----:B------:R-:W-:-:S07]  /*18dc0*/  IMAD.MOV.U32 R2, RZ, RZ, R14 ;  /* 0x000000ffff027224 */ /* 0x000fce00078e000e */
[----:B------:R-:W-:Y:S05]  /*18dd0*/  WARPSYNC.COLLECTIVE R15, `(.L_x_1218) ;  /* 0x000000000f087348 */ /* 0x000fea0003c00000 */
[----:B------:R0:W1:Y:S02]  /*18de0*/  SHFL.IDX P6, R14, R13, R12, R11 ;  /* 0x0000000c0d0e7389 */ /* 0x00006400000c000b */
[----:B01----:R-:W-:Y:S01]  /*18df0*/  ENDCOLLECTIVE ;  /* 0x000000000000791b */ /* 0x003fe20003800000 */
.L_x_1218:
        /* <DEDUP_REMOVED lines=13> */
.L_x_1219:
[----:B------:R-:W-:Y:S01]  /*18ed0*/  IMAD.MOV.U32 R2, RZ, RZ, R14 ;  /* 0x000000ffff027224 */ /* 0x000fe200078e000e */
[----:B------:R-:W-:Y:S06]  /*18ee0*/  BRA `(.L_x_1220) ;  /* 0xffffffc8006c7947 */ /* 0x000fec000383ffff */
.L_x_1140:
[----:B------:R0:W0:Y:S02]  /*18ef0*/  SYNCS.PHASECHK.TRANS64.TRYWAIT P2, [R2+URZ+0x19c70], R3 ;  /* 0x019c7003020075a7 */ /* 0x000024000804017f */
[----:B0-----:R-:W-:Y:S05]  /*18f00*/  @!P2 NANOSLEEP.SYNCS 0x989680 ;  /* 0x009896800000a95d */ /* 0x001fea0003900000 */
[----:B------:R-:W0:Y:S02]  /*18f10*/  @!P2 SYNCS.PHASECHK.TRANS64 P2, [R2+URZ+0x19c70], R3 ;  /* 0x019c70030200a5a7 */ /* 0x000e24000804007f */
[----:B0-----:R-:W-:Y:S05]  /*18f20*/  @!P2 BRA `(.L_x_1140) ;  /* 0xfffffffc00f0a947 */ /* 0x001fea000383ffff */
[----:B------:R-:W-:Y:S05]  /*18f30*/  BRA `(.L_x_1221) ;  /* 0xffffffc800d87947 */ /* 0x000fea000383ffff */
.L_x_1142:
[----:B0-----:R0:W2:Y:S02]  /*18f40*/  SYNCS.PHASECHK.TRANS64.TRYWAIT P2, [R2+URZ+0x19c60], R4 ;  /* 0x019c6004020075a7 */ /* 0x0010a4000804017f */
[----:B--2---:R-:W-:Y:S05]  /*18f50*/  @!P2 NANOSLEEP.SYNCS 0x989680 ;  /* 0x009896800000a95d */ /* 0x004fea0003900000 */
[----:B------:R-:W2:Y:S02]  /*18f60*/  @!P2 SYNCS.PHASECHK.TRANS64 P2, [R2+URZ+0x19c60], R4 ;  /* 0x019c60040200a5a7 */ /* 0x000ea4000804007f */
[----:B--2---:R-:W-:Y:S05]  /*18f70*/  @!P2 BRA `(.L_x_1142) ;  /* 0xfffffffc00f0a947 */ /* 0x004fea000383ffff */
[----:B------:R-:W-:Y:S05]  /*18f80*/  BRA `(.L_x_1222) ;  /* 0xffffffc800e87947 */ /* 0x000fea000383ffff */
.L_x_1150:
[----:B-1----:R1:W2:Y:S02]  /*18f90*/  SYNCS.PHASECHK.TRANS64.TRYWAIT P1, [R3+URZ+0x19c70], R0 ;  /* 0x019c7000030075a7 */ /* 0x0022a4000802017f */
[----:B--2---:R-:W-:Y:S05]  /*18fa0*/  @!P1 NANOSLEEP.SYNCS 0x989680 ;  /* 0x009896800000995d */ /* 0x004fea0003900000 */
[----:B------:R-:W2:Y:S02]  /*18fb0*/  @!P1 SYNCS.PHASECHK.TRANS64 P1, [R3+URZ+0x19c70], R0 ;  /* 0x019c7000030095a7 */ /* 0x000ea4000802007f */
[----:B--2---:R-:W-:Y:S05]  /*18fc0*/  @!P1 BRA `(.L_x_1150) ;  /* 0xfffffffc00f09947 */ /* 0x004fea000383ffff */
[----:B------:R-:W-:Y:S05]  /*18fd0*/  BRA `(.L_x_1223) ;  /* 0xffffffd0004c7947 */ /* 0x000fea000383ffff */
.L_x_1152:
[----:B-1----:R1:W2:Y:S02]  /*18fe0*/  SYNCS.PHASECHK.TRANS64.TRYWAIT P1, [R3+URZ+0x19c60], R0 ;  /* 0x019c6000030075a7 */ /* 0x0022a4000802017f */
[----:B--2---:R-:W-:Y:S05]  /*18ff0*/  @!P1 NANOSLEEP.SYNCS 0x989680 ;  /* 0x009896800000995d */ /* 0x004fea0003900000 */
[----:B------:R-:W2:Y:S02]  /*19000*/  @!P1 SYNCS.PHASECHK.TRANS64 P1, [R3+URZ+0x19c60], R0 ;  /* 0x019c6000030095a7 */ /* 0x000ea4000802007f */
[----:B--2---:R-:W-:Y:S05]  /*19010*/  @!P1 BRA `(.L_x_1152) ;  /* 0xfffffffc00f09947 */ /* 0x004fea000383ffff */
[----:B------:R-:W-:Y:S05]  /*19020*/  BRA `(.L_x_1224) ;  /* 0xffffffd000587947 */ /* 0x000fea000383ffff */
.L_x_1166:
[----:B0-----:R0:W1:Y:S02]  /*19030*/  SYNCS.PHASECHK.TRANS64.TRYWAIT P0, [R5+URZ+0x19c20], R0 ;  /* 0x019c2000050075a7 */ /* 0x001064000800017f */
[----:B-1----:R-:W-:Y:S05]  /*19040*/  @!P0 NANOSLEEP.SYNCS 0x989680 ;  /* 0x009896800000895d */ /* 0x002fea0003900000 */
[----:B------:R-:W1:Y:S02]  /*19050*/  @!P0 SYNCS.PHASECHK.TRANS64 P0, [R5+URZ+0x19c20], R0 ;  /* 0x019c2000050085a7 */ /* 0x000e64000800007f */
[----:B-1----:R-:W-:Y:S05]  /*19060*/  @!P0 BRA `(.L_x_1166) ;  /* 0xfffffffc00f08947 */ /* 0x002fea000383ffff */
[----:B------:R-:W-:Y:S05]  /*19070*/  BRA `(.L_x_1225) ;  /* 0xffffffe400b87947 */ /* 0x000fea000383ffff */
.L_x_1167:
        /* <DEDUP_REMOVED lines=11> */
.L_x_1227:
[----:B------:R-:W-:Y:S05]  /*19130*/  BSYNC B0 ;  /* 0x0000000000007941 */ /* 0x000fea0003800000 */
.L_x_1226:
[----:B------:R-:W-:Y:S05]  /*19140*/  BRA `(.L_x_1228) ;  /* 0xffffffe400a07947 */ /* 0x000fea000383ffff */
.L_x_1170:
[----:B------:R-:W-:Y:S01]  /*19150*/  BSSY B1, `(.L_x_1229) ;  /* 0x0000006000017945 */ /* 0x000fe20003800000 */
[----:B------:R-:W-:-:S07]  /*19160*/  IMAD.MOV.U32 R15, RZ, RZ, -0x1 ;  /* 0xffffffffff0f7424 */ /* 0x000fce00078e00ff */
[----:B0-----:R-:W-:Y:S05]  /*19170*/  WARPSYNC.COLLECTIVE R15, `(.L_x_1230) ;  /* 0x000000000f0c7348 */ /* 0x001fea0003c00000 */
[----:B------:R-:W-:Y:S02]  /*19180*/  ELECT P6, UR62, PT ;  /* 0x00000000003e782f */ /* 0x000fe400038c0000 */
[----:B------:R-:W-:Y:S01]  /*19190*/  MOV R14, UR62 ;  /* 0x0000003e000e7c02 */ /* 0x000fe20008000f00 */
[----:B0-----:R-:W-:Y:S10]  /*191a0*/  ENDCOLLECTIVE ;  /* 0x000000000000791b */ /* 0x001ff40003800000 */
.L_x_1230:
[----:B------:R-:W-:Y:S05]  /*191b0*/  BSYNC B1 ;  /* 0x0000000000017941 */ /* 0x000fea0003800000 */
.L_x_1229:
[----:B------:R-:W-:Y:S05]  /*191c0*/  BRA `(.L_x_1231) ;  /* 0xffffffe400987947 */ /* 0x000fea000383ffff */
.L_x_1172:
[----:B0-----:R0:W1:Y:S02]  /*191d0*/  SYNCS.PHASECHK.TRANS64.TRYWAIT P1, [R3+URZ+0x19c40], R2 ;  /* 0x019c4002030075a7 */ /* 0x001064000802017f */
[----:B-1----:R-:W-:Y:S05]  /*191e0*/  @!P1 NANOSLEEP.SYNCS 0x989680 ;  /* 0x009896800000995d */ /* 0x002fea0003900000 */
[----:B------:R-:W1:Y:S02]  /*191f0*/  @!P1 SYNCS.PHASECHK.TRANS64 P1, [R3+URZ+0x19c40], R2 ;  /* 0x019c4002030095a7 */ /* 0x000e64000802007f */
[----:B-1----:R-:W-:Y:S05]  /*19200*/  @!P1 BRA `(.L_x_1172) ;  /* 0xfffffffc00f09947 */ /* 0x002fea000383ffff */
[----:B------:R-:W-:Y:S05]  /*19210*/  BRA `(.L_x_1232) ;  /* 0xffffffe400b87947 */ /* 0x000fea000383ffff */
.L_x_1174:
[----:B-1----:R1:W2:Y:S02]  /*19220*/  SYNCS.PHASECHK.TRANS64.TRYWAIT P1, [R5+URZ+0x19c40], R0 ;  /* 0x019c4000050075a7 */ /* 0x0022a4000802017f */
[----:B--2---:R-:W-:Y:S05]  /*19230*/  @!P1 NANOSLEEP.SYNCS 0x989680 ;  /* 0x009896800000995d */ /* 0x004fea0003900000 */
[----:B------:R-:W2:Y:S02]  /*19240*/  @!P1 SYNCS.PHASECHK.TRANS64 P1, [R5+URZ+0x19c40], R0 ;  /* 0x019c4000050095a7 */ /* 0x000ea4000802007f */
[----:B--2---:R-:W-:Y:S05]  /*19250*/  @!P1 BRA `(.L_x_1174) ;  /* 0xfffffffc00f09947 */ /* 0x004fea000383ffff */
[----:B------:R-:W-:Y:S05]  /*19260*/  BRA `(.L_x_1233) ;  /* 0xffffffe400c47947 */ /* 0x000fea000383ffff */
.L_x_1176:
[----:B--2---:R2:W3:Y:S02]  /*19270*/  SYNCS.PHASECHK.TRANS64.TRYWAIT P1, [R3+URZ+0x19c60], R2 ;  /* 0x019c6002030075a7 */ /* 0x0044e4000802017f */
[----:B---3--:R-:W-:Y:S05]  /*19280*/  @!P1 NANOSLEEP.SYNCS 0x989680 ;  /* 0x009896800000995d */ /* 0x008fea0003900000 */
[----:B------:R-:W3:Y:S02]  /*19290*/  @!P1 SYNCS.PHASECHK.TRANS64 P1, [R3+URZ+0x19c60], R2 ;  /* 0x019c6002030095a7 */ /* 0x000ee4000802007f */
[----:B---3--:R-:W-:Y:S05]  /*192a0*/  @!P1 BRA `(.L_x_1176) ;  /* 0xfffffffc00f09947 */ /* 0x008fea000383ffff */
[----:B------:R-:W-:Y:S05]  /*192b0*/  BRA `(.L_x_1234) ;  /* 0xffffffe400c07947 */ /* 0x000fea000383ffff */
.L_x_1178:
[----:B---3--:R3:W4:Y:S02]  /*192c0*/  SYNCS.PHASECHK.TRANS64.TRYWAIT P1, [R5+URZ+0x19c60], R0 ;  /* 0x019c6000050075a7 */ /* 0x008724000802017f */
[----:B----4-:R-:W-:Y:S05]  /*192d0*/  @!P1 NANOSLEEP.SYNCS 0x989680 ;  /* 0x009896800000995d */ /* 0x010fea0003900000 */
[----:B------:R-:W4:Y:S02]  /*192e0*/  @!P1 SYNCS.PHASECHK.TRANS64 P1, [R5+URZ+0x19c60], R0 ;  /* 0x019c6000050095a7 */ /* 0x000f24000802007f */
[----:B----4-:R-:W-:Y:S05]  /*192f0*/  @!P1 BRA `(.L_x_1178) ;  /* 0xfffffffc00f09947 */ /* 0x010fea000383ffff */
[----:B------:R-:W-:Y:S05]  /*19300*/  BRA `(.L_x_1235) ;  /* 0xffffffe400bc7947 */ /* 0x000fea000383ffff */
.L_x_1180:
[----:B----4-:R4:W0:Y:S02]  /*19310*/  SYNCS.PHASECHK.TRANS64.TRYWAIT P1, [R3+URZ+0x19c80], R2 ;  /* 0x019c8002030075a7 */ /* 0x010824000802017f */
[----:B0-----:R-:W-:Y:S05]  /*19320*/  @!P1 NANOSLEEP.SYNCS 0x989680 ;  /* 0x009896800000995d */ /* 0x001fea0003900000 */
[----:B------:R-:W0:Y:S02]  /*19330*/  @!P1 SYNCS.PHASECHK.TRANS64 P1, [R3+URZ+0x19c80], R2 ;  /* 0x019c8002030095a7 */ /* 0x000e24000802007f */
[----:B0-----:R-:W-:Y:S05]  /*19340*/  @!P1 BRA `(.L_x_1180) ;  /* 0xfffffffc00f09947 */ /* 0x001fea000383ffff */
[----:B------:R-:W-:Y:S05]  /*19350*/  BRA `(.L_x_1236) ;  /* 0xffffffe400b87947 */ /* 0x000fea000383ffff */
.L_x_1237:
        /* <DEDUP_REMOVED lines=10> */
.L_x_2541:


//--------------------- .text._ZN7cutlass13device_kernelIN5flash11enable_sm90INS1_16FlashAttnFwdSm90INS1_25CollectiveMainloopFwdSm90ILi2EN4cute5tupleIJNS5_1CILi1EEES8_S8_EEENS6_IJNS7_ILi192EEENS7_ILi128EEENS7_ILi96EEEEEELi96ENS_12float_e4m3_tEfNS_4arch4Sm90ELb0ELb1ELb0ELb1ELb1ELb1ELb0ELb1ELb1ELb1ELb1ELb0EEENS1_21CollectiveEpilogueFwdINS6_IJSA_SC_SB_EEES9_NS_10bfloat16_tESG_Li384ELb1ELb1ELb1ELb1EEENS1_36VarlenDynamicPersistentTileSchedulerILi192ELi128ELi384ELi128ELb1ELb1ELb1ELb1ELb0ELb1EEEEEEEEEvNT_6ParamsE --------------------------
	.section	.text._ZN7cutlass13device_kernelIN5flash11enable_sm90INS1_16FlashAttnFwdSm90INS1_25CollectiveMainloopFwdSm90ILi2EN4cute5tupleIJNS5_1CILi1EEES8_S8_EEENS6_IJNS7_ILi192EEENS7_ILi128EEENS7_ILi96EEEEEELi96ENS_12float_e4m3_tEfNS_4arch4Sm90ELb0ELb1ELb0ELb1ELb1ELb1ELb0ELb1ELb1ELb1ELb1ELb0EEENS1_21CollectiveEpilogueFwdINS6_IJSA_SC_SB_EEES9_NS_10bfloat16_tESG_Li384ELb1ELb1ELb1ELb1EEENS1_36VarlenDynamicPersistentTileSchedulerILi192ELi128ELi384ELi128ELb1ELb1ELb1ELb1ELb0ELb1EEEEEEEEEvNT_6ParamsE,"ax",@progbits
	.align	128
.text._ZN7cutlass13device_kernelIN5flash11enable_sm90INS1_16FlashAttnFwdSm90INS1_25CollectiveMainloopFwdSm90ILi2EN4cute5tupleIJNS5_1CILi1EEES8_S8_EEENS6_IJNS7_ILi192EEENS7_ILi128EEENS7_ILi96EEEEEELi96ENS_12float_e4m3_tEfNS_4arch4Sm90ELb0ELb1ELb0ELb1ELb1ELb1ELb0ELb1ELb1ELb1ELb1ELb0EEENS1_21CollectiveEpilogueFwdINS6_IJSA_SC_SB_EEES9_NS_10bfloat16_tESG_Li384ELb1ELb1ELb1ELb1EEENS1_36VarlenDynamicPersistentTileSchedulerILi192ELi128ELi384ELi128ELb1ELb1ELb1ELb1ELb0ELb1EEEEEEEEEvNT_6ParamsE:
        .type           _ZN7cutlass13device_kernelIN5flash11enable_sm90INS1_16FlashAttnFwdSm90INS1_25CollectiveMainloopFwdSm90ILi2EN4cute5tupleIJNS5_1CILi1EEES8_S8_EEENS6_IJNS7_ILi192EEENS7_ILi128EEENS7_ILi96EEEEEELi96ENS_12float_e4m3_tEfNS_4arch4Sm90ELb0ELb1ELb0ELb1ELb1ELb1ELb0ELb1ELb1ELb1ELb1ELb0EEENS1_21CollectiveEpilogueFwdINS6_IJSA_SC_SB_EEES9_NS_10bfloat16_tESG_Li384ELb1ELb1ELb1ELb1EEENS1_36VarlenDynamicPersistentTileSchedulerILi192ELi128ELi384ELi128ELb1ELb1ELb1ELb1ELb0ELb1EEEEEEEEEvNT_6ParamsE,@function
        .size           _ZN7cutlass13device_kernelIN5flash11enable_sm90INS1_16FlashAttnFwdSm90INS1_25CollectiveMainloopFwdSm90ILi2EN4cute5tupleIJNS5_1CILi1EEES8_S8_EEENS6_IJNS7_ILi192EEENS7_ILi128EEENS7_ILi96EEEEEELi96ENS_12float_e4m3_tEfNS_4arch4Sm90ELb0ELb1ELb0ELb1ELb1ELb1ELb0ELb1ELb1ELb1ELb1ELb0EEENS1_21CollectiveEpilogueFwdINS6_IJSA_SC_SB_EEES9_NS_10bfloat16_tESG_Li384ELb1ELb1ELb1ELb1EEENS1_36VarlenDynamicPersistentTileSchedulerILi192ELi128ELi384ELi128ELb1ELb1ELb1ELb1ELb0ELb1EEEEEEEEEvNT_6ParamsE,(.L_x_2542 - _ZN7cutlass13device_kernelIN5flash11enable_sm90INS1_16FlashAttnFwdSm90INS1_25CollectiveMainloopFwdSm90ILi2EN4cute5tupleIJNS5_1CILi1EEES8_S8_EEENS6_IJNS7_ILi192EEENS7_ILi128EEENS7_ILi96EEEEEELi96ENS_12float_e4m3_tEfNS_4arch4Sm90ELb0ELb1ELb0ELb1ELb1ELb1ELb0ELb1ELb1ELb1ELb1ELb0EEENS1_21CollectiveEpilogueFwdINS6_IJSA_SC_SB_EEES9_NS_10bfloat16_tESG_Li384ELb1ELb1ELb1ELb1EEENS1_36VarlenDynamicPersistentTileSchedulerILi192ELi128ELi384ELi128ELb1ELb1ELb1ELb1ELb0ELb1EEEEEEEEEvNT_6ParamsE)
        .other          _ZN7cutlass13device_kernelIN5flash11enable_sm90INS1_16FlashAttnFwdSm90INS1_25CollectiveMainloopFwdSm90ILi2EN4cute5tupleIJNS5_1CILi1EEES8_S8_EEENS6_IJNS7_ILi192EEENS7_ILi128EEENS7_ILi96EEEEEELi96ENS_12float_e4m3_tEfNS_4arch4Sm90ELb0ELb1ELb0ELb1ELb1ELb1ELb0ELb1ELb1ELb1ELb1ELb0EEENS1_21CollectiveEpilogueFwdINS6_IJSA_SC_SB_EEES9_NS_10bfloat16_tESG_Li384ELb1ELb1ELb1ELb1EEENS1_36VarlenDynamicPersistentTileSchedulerILi192ELi128ELi384ELi128ELb1ELb1ELb1ELb1ELb0ELb1EEEEEEEEEvNT_6ParamsE,@"STO_CUDA_ENTRY STV_DEFAULT"
_ZN7cutlass13device_kernelIN5flash11enable_sm90INS1_16FlashAttnFwdSm90INS1_25CollectiveMainloopFwdSm90ILi2EN4cute5tupleIJNS5_1CILi1EEES8_S8_EEENS6_IJNS7_ILi192EEENS7_ILi128EEENS7_ILi96EEEEEELi96ENS_12float_e4m3_tEfNS_4arch4Sm90ELb0ELb1ELb0ELb1ELb1ELb1ELb0ELb1ELb1ELb1ELb1ELb0EEENS1_21CollectiveEpilogueFwdINS6_IJSA_SC_SB_EEES9_NS_10bfloat16_tESG_Li384ELb1ELb1ELb1ELb1EEENS1_36VarlenDynamicPersistentTileSchedulerILi192ELi128ELi384ELi128ELb1ELb1ELb1ELb1ELb0ELb1EEEEEEEEEvNT_6ParamsE:
[----:B------:R-:W0:Y:S02]  /*0000*/  LDC R1, c[0x0][0x28] ;  /* 0x00000a00ff017b82 */ /* 0x000e240000000800 */
[----:B0-----:R-:W-:Y:S01]  /*0010*/  VIADD R1, R1, 0xffffff70 ;  /* 0xffffff7001017836 */ /* 0x001fe20000000000 */
[----:B------:R-:W0:Y:S01]  /*0020*/  S2R R2, SR_TID.X ;  /* 0x0000000000027919 */ /* 0x000e220000002100 */
[----:B------:R-:W-:Y:S01]  /*0030*/  ELECT P0, URZ, PT ;  /* 0x00000000003f782f */ /* 0x000fe20003800000 */
[----:B------:R-:W-:Y:S01]  /*0040*/  BSSY B0, `(.L_x_1238) ;  /* 0x000000e000007945 */ /* 0x000fe20003800000 */
[--C-:B0-----:R-:W-:Y:S02]  /*0050*/  SHF.R.U32.HI R6, RZ, 0x5, R2.reuse ;  /* 0x00000005ff067819 */ /* 0x101fe40000011602 */
[----:B------:R-:W-:-:S03]  /*0060*/  SHF.R.U32.HI R2, RZ, 0x7, R2 ;  /* 0x00000007ff027819 */ /* 0x000fc60000011602 */
        /* <DEDUP_REMOVED lines=11> */
.L_x_1239:
[----:B------:R-:W-:Y:S05]  /*0120*/  BSYNC B0 ;  /* 0x0000000000007941 */ /* 0x000fea0003800000 */
.L_x_1238:
[----:B------:R-:W-:Y:S01]  /*0130*/  VOTEU.ANY UP0, P0 ;  /* 0x00000000003f7886 */ /* 0x000fe20000000100 */
[----:B------:R-:W0:Y:S01]  /*0140*/  SHFL.IDX PT, R2, R2, RZ, 0x1f ;  /* 0x00001fff02027589 */ /* 0x000e2200000e0000 */
[----:B------:R-:W-:Y:S01]  /*0150*/  UMOV UR4, 0x80 ;  /* 0x0000008000047882 */ /* 0x000fe20000000000 */
[----:B------:R-:W-:Y:S01]  /*0160*/  UMOV UR7, 0x180 ;  /* 0x0000018000077882 */ /* 0x000fe20000000000 */
[----:B------:R-:W-:Y:S01]  /*0170*/  VOTEU.ANY UP1, P0 ;  /* 0x00000000003f7886 */ /* 0x000fe20000020100 */
[----:B------:R-:W1:Y:S01]  /*0180*/  @UP0 S2UR UR8, SR_CgaCtaId ;  /* 0x00000000000809c3 */ /* 0x000e620000008800 */
[----:B------:R-:W2:Y:S01]  /*0190*/  SHFL.IDX PT, R0, R6, RZ, 0x1f ;  /* 0x00001fff06007589 */ /* 0x000ea200000e0000 */
[----:B------:R-:W-:Y:S01]  /*01a0*/  @UP0 UMOV UR6, 0x400 ;  /* 0x0000040000060882 */ /* 0x000fe20000000000 */
[----:B------:R-:W-:-:S04]  /*01b0*/  @UP0 UIADD3 UR4, -UR4, 0x100000, URZ ;  /* 0x0010000004040890 */ /* 0x000fc8000fffe13f */
[----:B------:R-:W-:Y:S02]  /*01c0*/  @UP0 USHF.L.U32 UR5, UR4, 0xb, URZ ;  /* 0x0000000b04050899 */ /* 0x000fe4000800063f */
[----:B------:R-:W-:Y:S01]  /*01d0*/  @UP0 USHF.L.U32 UR4, UR4, 0x1, URZ ;  /* 0x0000000104040899 */ /* 0x000fe2000800063f */
[----:B------:R-:W-:Y:S01]  /*01e0*/  VOTEU.ANY UP2, P0 ;  /* 0x00000000003f7886 */ /* 0x000fe20000040100 */
[----:B0-----:R-:W-:Y:S01]  /*01f0*/  R2UR UR9, R2 ;  /* 0x00000000020972ca */ /* 0x001fe200000e0000 */
[----:B-1----:R-:W-:Y:S01]  /*0200*/  @UP0 ULEA UR8, UR8, UR6, 0x18 ;  /* 0x0000000608080291 */ /* 0x002fe2000f8ec03f */
[----:B--2---:R-:W-:Y:S01]  /*0210*/  ISETP.NE.AND P1, PT, R0, RZ, PT ;  /* 0x000000ff0000720c */ /* 0x004fe20003f25270 */
[----:B------:R-:W-:-:S04]  /*0220*/  @UP0 UIADD3 UR6, -UR7, 0x100000, URZ ;  /* 0x0010000007060890 */ /* 0x000fc8000fffe13f */
[----:B------:R-:W-:Y:S02]  /*0230*/  @UP0 USHF.L.U32 UR7, UR6, 0xb, URZ ;  /* 0x0000000b06070899 */ /* 0x000fe4000800063f */
[----:B------:R-:W-:-:S04]  /*0240*/  @UP0 USHF.L.U32 UR6, UR6, 0x1, URZ ;  /* 0x0000000106060899 */ /* 0x000fc8000800063f */
[----:B------:R-:W-:Y:S01]  /*0250*/  UISETP.NE.AND UP0, UPT, UR9, URZ, UPT ;  /* 0x0000003f0900728c */ /* 0x000fe2000bf05270 */
[----:B------:R-:W0:Y:S02]  /*0260*/  FENCE.VIEW.ASYNC.S ;  /* 0x00000000000073c6 */ /* 0x000e240000000000 */
[----:B0-----:R0:W1:Y:S05]  /*0270*/  @UP1 SYNCS.EXCH.64 URZ, [UR8+0x19c00], UR4 ;  /* 0x019c0004083f15b2 */ /* 0x00106a0008000100 */
[----:B------:R0:W2:Y:S01]  /*0280*/  @UP2 SYNCS.EXCH.64 URZ, [UR8+0x19c20], UR6 ;  /* 0x019c2006083f25b2 */ /* 0x0000a20008000100 */
        /* <DEDUP_REMOVED lines=17> */
[----:B------:R3:W0:Y:S02]  /*03a0*/  SYNCS.EXCH.64 URZ, [UR8+0x19c48], UR6 ;  /* 0x019c4806083f75b2 */ /* 0x0006240008000100 */
[----:B---3--:R-:W-:Y:S01]  /*03b0*/  NOP ;  /* 0x0000000000007918 */ /* 0x008fe20000000000 */
.L_x_1240:
[----:B------:R-:W3:Y:S01]  /*03c0*/  SHFL.IDX PT, R0, R6, RZ, 0x1f ;  /* 0x00001fff06007589 */ /* 0x000ee200000e0000 */
[----:B------:R-:W-:Y:S01]  /*03d0*/  NOP ;  /* 0x0000000000007918 */ /* 0x000fe20000000000 */
[----:B---3--:R-:W-:-:S13]  /*03e0*/  ISETP.NE.AND P0, PT, R0, RZ, PT ;  /* 0x000000ff0000720c */ /* 0x008fda0003f05270 */
        /* <DEDUP_REMOVED lines=17> */
[----:B------:R3:W0:Y:S02]  /*0500*/  SYNCS.EXCH.64 URZ, [UR8+0x19c68], UR6 ;  /* 0x019c6806083f75b2 */ /* 0x0006240008000100 */
[----:B---3--:R-:W-:Y:S01]  /*0510*/  NOP ;  /* 0x0000000000007918 */ /* 0x008fe20000000000 */
.L_x_1241:
[----:B------:R-:W3:Y:S01]  /*0520*/  SHFL.IDX PT, R0, R6, RZ, 0x1f ;  /* 0x00001fff06007589 */ /* 0x000ee200000e0000 */
[----:B------:R-:W-:Y:S01]  /*0530*/  NOP ;  /* 0x0000000000007918 */ /* 0x000fe20000000000 */
[----:B---3--:R-:W-:-:S13]  /*0540*/  ISETP.NE.AND P0, PT, R0, RZ, PT ;  /* 0x000000ff0000720c */ /* 0x008fda0003f05270 */
        /* <DEDUP_REMOVED lines=13> */
[----:B------:R3:W0:Y:S02]  /*0620*/  SYNCS.EXCH.64 URZ, [UR6+0x19c88], UR4 ;  /* 0x019c8804063f75b2 */ /* 0x0006240008000100 */
[----:B---3--:R-:W-:Y:S01]  /*0630*/  NOP ;  /* 0x0000000000007918 */ /* 0x008fe20000000000 */
.L_x_1242:
        /* <DEDUP_REMOVED lines=22> */
.L_x_1243:
[----:B------:R-:W3:Y:S01]  /*07a0*/  SHFL.IDX PT, R2, R6, RZ, 0x1f ;  /* 0x00001fff06027589 */ /* 0x000ee200000e0000 */
[----:B------:R-:W-:Y:S01]  /*07b0*/  NOP ;  /* 0x0000000000007918 */ /* 0x000fe20000000000 */
[----:B------:R-:W0:Y:S01]  /*07c0*/  S2R R0, SR_CgaCtaId ;  /* 0x0000000000007919 */ /* 0x000e220000008800 */
[----:B---3--:R-:W-:-:S13]  /*07d0*/  ISETP.NE.AND P0, PT, R2, RZ, PT ;  /* 0x000000ff0200720c */ /* 0x008fda0003f05270 */
        /* <DEDUP_REMOVED lines=14> */
[----:B0-----:R0:W3:Y:S08]  /*08c0*/  SYNCS.EXCH.64 URZ, [UR8+0x19cb0], UR4 ;  /* 0x019cb004083f75b2 */ /* 0x0010f00008000100 */
[----:B------:R0:W0:Y:S01]  /*08d0*/  SYNCS.EXCH.64 URZ, [UR8+0x19cc0], UR6 ;  /* 0x019cc006083f75b2 */ /* 0x0000220008000100 */
[----:B------:R0:W0:Y:S01]  /*08e0*/  SYNCS.EXCH.64 URZ, [UR8+0x19cb8], UR4 ;  /* 0x019cb804083f75b2 */ /* 0x0000220008000100 */
[----:B------:R0:W0:Y:S01]  /*08f0*/  SYNCS.EXCH.64 URZ, [UR8+0x19cc8], UR6 ;  /* 0x019cc806083f75b2 */ /* 0x0000220008000100 */
[----:B------:R-:W-:Y:S01]  /*0900*/  NOP ;  /* 0x0000000000007918 */ /* 0x000fe20000000000 */
.L_x_1244:
[----:B------:R-:W-:Y:S01]  /*0910*/  PLOP3.LUT P0, PT, PT, PT, UP0, 0x80, 0x0 ;  /* 0x000000000000781c */ /* 0x000fe20003f0f008 */
[----:B------:R-:W-:Y:S01]  /*0920*/  UMOV UR37, 0x1 ;  /* 0x0000000100257882 */ /* 0x000fe20000000000 */
[----:B------:R-:W-:Y:S01]  /*0930*/  NOP ;  /* 0x0000000000007918 */ /* 0x000fe20000000000 */
[----:B------:R-:W-:Y:S01]  /*0940*/  USEL UR37, UR37, 0x2, !UP0 ;  /* 0x0000000225257887 */ /* 0x000fe2000c000000 */
[----:B------:R-:W-:Y:S01]  /*0950*/  BSSY B8, `(.L_x_1245) ;  /* 0x0002373000087945 */ /* 0x000fe20003800000 */
[----:B------:R-:W-:Y:S01]  /*0960*/  ULDC.64 UR42, c[0x0][0x208] ;  /* 0x00008200002a7ab9 */ /* 0x000fe20000000a00 */
[----:B01234-:R-:W-:Y:S07]  /*0970*/  BAR.SYNC.DEFER_BLOCKING 0x0 ;  /* 0x0000000000007b1d */ /* 0x01ffee0000010000 */
[----:B------:R-:W-:Y:S05]  /*0980*/  @!P0 BRA `(.L_x_1246) ;  /* 0x000001b0003c8947 */ /* 0x000fea0003800000 */
.L_x_1247:
[----:B------:R-:W-:-:S08]  /*0990*/  NOP ;  /* 0x0000000000007918 */ /* 0x000fd00000000000 */
[----:B------:R-:W0:Y:S02]  /*09a0*/  USETMAXREG.TRY_ALLOC.CTAPOOL UP0, 0xa0 ;  /* 0x000000a0000079c8 */ /* 0x000e240008000600 */
[----:B0-----:R-:W-:-:S13]  /*09b0*/  PLOP3.LUT P0, PT, PT, PT, UP0, 0x80, 0x0 ;  /* 0x000000000000781c */ /* 0x001fda0003f0f008 */
[----:B------:R-:W-:Y:S05]  /*09c0*/  @!P0 BRA `(.L_x_1247) ;  /* 0xfffffffc00f08947 */ /* 0x000fea000383ffff */
[----:B------:R-:W0:Y:S08]  /*09d0*/  S2UR UR4, SR_CgaCtaId ;  /* 0x00000000000479c3 */ /* 0x000e300000008800 */
[----:B------:R-:W-:Y:S06]  /*09e0*/  BAR.ARV 0x8, 0x200 ;  /* 0x0208000000007b1d */ /* 0x000fec0000002000 */
[----:B------:R-:W-:-:S02]  /*09f0*/  MOV R16, 0x400 ;  /* 0x0000040000107802 */ /* 0x000fc40000000f00 */
[----:B------:R-:W-:Y:S01]  /*0a00*/  BAR.SYNC.DEFER_BLOCKING 0x5, 0x200 ;  /* 0x0148000000007b1d */ /* 0x000fe20000010000 */
[----:B0-----:R-:W-:-:S05]  /*0a10*/  IMAD.U32 R0, RZ, RZ, UR4 ;  /* 0x00000004ff007e24 */ /* 0x001fca000f8e00ff */
[----:B------:R-:W-:Y:S01]  /*0a20*/  ULDC UR4, c[0x0][0xc3c] ;  /* 0x00030f0000047ab9 */ /* 0x000fe20000000800 */
[----:B------:R-:W-:Y:S01]  /*0a30*/  LEA R16, R0, R16, 0x18 ;  /* 0x0000001000107211 */ /* 0x000fe200078ec0ff */
[----:B------:R-:W-:Y:S04]  /*0a40*/  STL [R1+0x4], R0 ;  /* 0x0000040001007387 */ /* 0x000fe80000100800 */
[----:B------:R-:W0:Y:S01]  /*0a50*/  LDS.128 R8, [R16+0x19cd0] ;  /* 0x019cd00010087984 */ /* 0x000e220000000c00 */
[----:B------:R-:W-:Y:S06]  /*0a60*/  BAR.ARV 0x4, 0x200 ;  /* 0x0108000000007b1d */ /* 0x000fec0000002000 */
[----:B0-----:R-:W-:-:S13]  /*0a70*/  ISETP.GE.AND P0, PT, R11, UR4, PT ;  /* 0x000000040b007c0c */ /* 0x001fda000bf06270 */
[----:B------:R-:W-:Y:S05]  /*0a80*/  @P0 BRA `(.L_x_1248) ;  /* 0x00000234007c0947 */ /* 0x000fea0003800000 */
[----:B------:R-:W0:Y:S01]  /*0a90*/  S2R R0, SR_TID.X ;  /* 0x0000000000007919 */ /* 0x000e220000002100 */
[----:B------:R-:W-:Y:S01]  /*0aa0*/  IMAD.MOV.U32 R152, RZ, RZ, RZ ;  /* 0x000000ffff987224 */ /* 0x000fe200078e00ff */
[----:B------:R-:W-:Y:S01]  /*0ab0*/  ULOP3.LUT UR36, UR37, 0x1, URZ, 0xfc, !UPT ;  /* 0x0000000125247892 */ /* 0x000fe2000f8efc3f */
[----:B0-----:R-:W-:-:S05]  /*0ac0*/  VIADD R22, R0, 0xffffff80 ;  /* 0xffffff8000167836 */ /* 0x001fca0000000000 */
[----:B------:R-:W-:Y:S02]  /*0ad0*/  SHF.R.S32.HI R0, RZ, 0x1f, R22 ;  /* 0x0000001fff007819 */ /* 0x000fe40000011416 */
[-C--:B------:R-:W-:Y:S02]  /*0ae0*/  LEA.HI R3, R22, R22.reuse, RZ, 0x1 ;  /* 0x0000001616037211 */ /* 0x080fe400078f08ff */
[CC--:B------:R-:W-:Y:S02]  /*0af0*/  LEA.HI R2, R0.reuse, R22.reuse, RZ, 0x5 ;  /* 0x0000001600027211 */ /* 0x0c0fe400078f28ff */
[----:B------:R-:W-:Y:S02]  /*0b00*/  LEA.HI R6, R0, R22, RZ, 0x4 ;  /* 0x0000001600067211 */ /* 0x000fe400078f20ff */
[----:B------:R-:W-:Y:S01]  /*0b10*/  SHF.R.S32.HI R12, RZ, 0x1, R3 ;  /* 0x00000001ff0c7819 */ /* 0x000fe20000011403 */
[----:B------:R-:W-:Y:S01]  /*0b20*/  IMAD.SHL.U32 R4, R2, 0x10, RZ ;  /* 0x0000001002047824 */ /* 0x000fe200078e00ff */
[----:B------:R-:W-:-:S04]  /*0b30*/  LOP3.LUT R2, R6, 0x7fffff0, RZ, 0xc0, !PT ;  /* 0x07fffff006027812 */ /* 0x000fc800078ec0ff */
[----:B------:R-:W-:Y:S01]  /*0b40*/  LOP3.LUT R5, R4, 0xfffffe00, RZ, 0xc0, !PT ;  /* 0xfffffe0004057812 */ /* 0x000fe200078ec0ff */
[----:B------:R-:W-:Y:S01]  /*0b50*/  IMAD.IADD R4, R22, 0x1, -R2 ;  /* 0x0000000116047824 */ /* 0x000fe200078e0a02 */
[----:B------:R-:W-:-:S03]  /*0b60*/  LEA.HI R2, R0, R22, RZ, 0x7 ;  /* 0x0000001600027211 */ /* 0x000fc600078f38ff */
[----:B------:R-:W-:Y:S01]  /*0b70*/  IMAD R13, R4, 0x20, R5 ;  /* 0x00000020040d7824 */ /* 0x000fe200078e0205 */
[----:B------:R-:W-:Y:S02]  /*0b80*/  SHF.R.S32.HI R5, RZ, 0x1f, R3 ;  /* 0x0000001fff057819 */ /* 0x000fe40000011403 */
[----:B------:R-:W-:Y:S02]  /*0b90*/  LOP3.LUT R7, R2, 0xffffff80, RZ, 0xc0, !PT ;  /* 0xffffff8002077812 */ /* 0x000fe400078ec0ff */
[----:B------:R-:W-:Y:S02]  /*0ba0*/  LOP3.LUT R3, R3, 0xfffffffe, RZ, 0xc0, !PT ;  /* 0xfffffffe03037812 */ /* 0x000fe400078ec0ff */
[----:B------:R-:W-:Y:S01]  /*0bb0*/  LEA.HI R5, R5, R12, RZ, 0x2 ;  /* 0x0000000c05057211 */ /* 0x000fe200078f10ff */
[C---:B------:R-:W-:Y:S01]  /*0bc0*/  IMAD.IADD R21, R22.reuse, 0x1, -R7 ;  /* 0x0000000116157824 */ /* 0x040fe200078e0a07 */
[----:B------:R-:W-:Y:S01]  /*0bd0*/  SHF.R.S32.HI R7, RZ, 0x4, R6 ;  /* 0x00000004ff077819 */ /* 0x000fe20000011406 */
[----:B------:R-:W-:Y:S01]  /*0be0*/  IMAD.IADD R18, R22, 0x1, -R3 ;  /* 0x0000000116127824 */ /* 0x000fe200078e0a03 */
[----:B------:R-:W-:-:S02]  /*0bf0*/  LOP3.LUT R5, R5, 0x7fffffc, RZ, 0xc0, !PT ;  /* 0x07fffffc05057812 */ /* 0x000fc400078ec0ff */
[----:B------:R-:W-:Y:S01]  /*0c00*/  SHF.R.S32.HI R3, RZ, 0x1f, R21 ;  /* 0x0000001fff037819 */ /* 0x000fe20000011415 */
[----:B------:R-:W-:Y:S01]  /*0c10*/  IMAD.SHL.U32 R26, R18, 0x8, RZ ;  /* 0x00000008121a7824 */ /* 0x000fe200078e00ff */
[----:B------:R-:W-:Y:S01]  /*0c20*/  SHF.R.S32.HI R23, RZ, 0x7, R2 ;  /* 0x00000007ff177819 */ /* 0x000fe20000011402 */
[----:B------:R-:W-:Y:S01]  /*0c30*/  IMAD.IADD R5, R12, 0x1, -R5 ;  /* 0x000000010c057824 */ /* 0x000fe200078e0a05 */
[----:B------:R-:W-:Y:S01]  /*0c40*/  LEA.HI R8, R3, R21, RZ, 0x2 ;  /* 0x0000001503087211 */ /* 0x000fe200078f10ff */
[----:B------:R-:W-:Y:S01]  /*0c50*/  VIADD R2, R26, 0x20 ;  /* 0x000000201a027836 */ /* 0x000fe20000000000 */
[----:B------:R-:W-:Y:S01]  /*0c60*/  LEA.HI R4, R0, R22, RZ, 0x3 ;  /* 0x0000001600047211 */ /* 0x000fe200078f18ff */
[----:B------:R-:W-:Y:S01]  /*0c70*/  IMAD R17, R7, 0x8, R5 ;  /* 0x0000000807117824 */ /* 0x000fe200078e0205 */
[----:B------:R-:W-:Y:S01]  /*0c80*/  LEA.HI R6, R6, R7, RZ, 0x1 ;  /* 0x0000000706067211 */ /* 0x000fe200078f08ff */
[----:B------:R-:W-:Y:S01]  /*0c90*/  IMAD.IADD R5, R26, 0x1, R2 ;  /* 0x000000011a057824 */ /* 0x000fe200078e0202 */
[--C-:B------:R-:W-:Y:S01]  /*0ca0*/  SHF.R.S32.HI R12, RZ, 0x2, R8.reuse ;  /* 0x00000002ff0c7819 */ /* 0x100fe20000011408 */
[----:B------:R-:W-:Y:S01]  /*0cb0*/  STL [R1+0x10], R26 ;  /* 0x0000101a01007387 */ /* 0x000fe20000100800 */
[----:B------:R-:W-:Y:S01]  /*0cc0*/  SHF.R.S32.HI R15, RZ, 0x1f, R8 ;  /* 0x0000001fff0f7819 */ /* 0x000fe20000011408 */
[----:B------:R-:W-:Y:S01]  /*0cd0*/  IMAD.SHL.U32 R17, R17, 0x20, RZ ;  /* 0x0000002011117824 */ /* 0x000fe200078e00ff */
[----:B------:R-:W-:Y:S01]  /*0ce0*/  SHF.R.S32.HI R4, RZ, 0x3, R4 ;  /* 0x00000003ff047819 */ /* 0x000fe20000011404 */
[----:B------:R0:W-:Y:S01]  /*0cf0*/  STL [R1+0x38], R2 ;  /* 0x0000380201007387 */ /* 0x0001e20000100800 */
[----:B------:R-:W-:Y:S01]  /*0d00*/  LOP3.LUT R6, R6, 0x1ffffffe, RZ, 0xc0, !PT ;  /* 0x1ffffffe06067812 */ /* 0x000fe200078ec0ff */
[----:B------:R-:W-:Y:S01]  /*0d10*/  IMAD.SHL.U32 R18, R18, 0x10, RZ ;  /* 0x0000001012127824 */ /* 0x000fe200078e00ff */
[----:B------:R-:W-:Y:S01]  /*0d20*/  LEA.HI R15, R15, R12, RZ, 0x3 ;  /* 0x0000000c0f0f7211 */ /* 0x000fe200078f18ff */
[----:B------:R-:W-:Y:S01]  /*0d30*/  IMAD.SHL.U32 R4, R4, 0x80, RZ ;  /* 0x0000008004047824 */ /* 0x000fe200078e00ff */
[----:B------:R-:W-:Y:S01]  /*0d40*/  SHF.R.S32.HI R14, RZ, 0x1f, R5 ;  /* 0x0000001fff0e7819 */ /* 0x000fe20000011405 */
[----:B------:R-:W-:Y:S01]  /*0d50*/  IMAD.IADD R6, R7, 0x1, -R6 ;  /* 0x0000000107067824 */ /* 0x000fe200078e0a06 */
[----:B------:R-:W-:-:S02]  /*0d60*/  LOP3.LUT R15, R15, 0xfffffff8, RZ, 0xc0, !PT ;  /* 0xfffffff80f0f7812 */ /* 0x000fc400078ec0ff */
[----:B------:R-:W-:Y:S01]  /*0d70*/  LEA.HI R3, R3, R21, RZ, 0x5 ;  /* 0x0000001503037211 */ /* 0x000fe200078f28ff */
[----:B0-----:R-:W-:Y:S01]  /*0d80*/  IMAD.HI R2, R23, 0x55555556, RZ ;  /* 0x5555555617027827 */ /* 0x001fe200078e02ff */
[CC--:B------:R-:W-:Y:S02]  /*0d90*/  LEA.HI R7, R14.reuse, R5.reuse, RZ, 0x4 ;  /* 0x000000050e077211 */ /* 0x0c0fe400078f20ff */
[----:B------:R-:W-:Y:S01]  /*0da0*/  LEA.HI R5, R14, R5, RZ, 0x5 ;  /* 0x000000050e057211 */ /* 0x000fe200078f28ff */
[----:B------:R-:W-:Y:S01]  /*0db0*/  IMAD.IADD R12, R12, 0x1, -R15 ;  /* 0x000000010c0c7824 */ /* 0x000fe200078e0a0f */
[----:B------:R-:W-:Y:S01]  /*0dc0*/  LEA.HI R2, R2, R2, RZ, 0x1 ;  /* 0x0000000202027211 */ /* 0x000fe200078f08ff */
[----:B------:R-:W-:Y:S01]  /*0dd0*/  IMAD R6, R6, 0x8, R13 ;  /* 0x0000000806067824 */ /* 0x000fe200078e020d */
[----:B------:R-:W-:Y:S02]  /*0de0*/  LOP3.LUT R24, R4, 0x80, RZ, 0xc0, !PT ;  /* 0x0000008004187812 */ /* 0x000fe400078ec0ff */
[----:B------:R-:W-:Y:S01]  /*0df0*/  SHF.R.S32.HI R3, RZ, 0x5, R3 ;  /* 0x00000005ff037819 */ /* 0x000fe20000011403 */
[----:B------:R-:W-:Y:S01]  /*0e00*/  IMAD R2, R2, -0x3, R23 ;  /* 0xfffffffd02027824 */ /* 0x000fe200078e0217 */
[----:B------:R-:W-:Y:S01]  /*0e10*/  SHF.R.S32.HI R5, RZ, 0x5, R5 ;  /* 0x00000005ff057819 */ /* 0x000fe20000011405 */
[----:B------:R-:W-:Y:S01]  /*0e20*/  STL [R1+0x28], R24 ;  /* 0x0000281801007387 */ /* 0x000fe20000100800 */
[----:B------:R-:W-:Y:S01]  /*0e30*/  SHF.R.U32.HI R20, RZ, 0x3, R24 ;  /* 0x00000003ff147819 */ /* 0x000fe20000011618 */
[----:B------:R-:W-:Y:S01]  /*0e40*/  IMAD R3, R3, 0x10, R12 ;  /* 0x0000001003037824 */ /* 0x000fe200078e020c */
[----:B------:R-:W-:Y:S01]  /*0e50*/  LOP3.LUT R4, R24, 0x10, R7, 0xf8, !PT ;  /* 0x0000001018047812 */ /* 0x000fe200078ef807 */
[----:B------:R-:W-:Y:S01]  /*0e60*/  IMAD R5, R5, 0x1800, R17 ;  /* 0x0000180005057824 */ /* 0x000fe200078e0211 */
[----:B------:R-:W-:Y:S01]  /*0e70*/  LEA.HI R0, R0, R22, RZ, 0x2 ;  /* 0x0000001600007211 */ /* 0x000fe200078f10ff */
[----:B------:R-:W-:Y:S01]  /*0e80*/  IMAD R3, R2, 0x40, R3 ;  /* 0x0000004002037824 */ /* 0x000fe200078e0203 */
[----:B------:R-:W-:Y:S01]  /*0e90*/  LOP3.LUT R4, R4, R20, RZ, 0x3c, !PT ;  /* 0x0000001404047212 */ /* 0x000fe200078e3cff */
[----:B------:R-:W-:Y:S01]  /*0ea0*/  STL [R1+0x3c], R17 ;  /* 0x00003c1101007387 */ /* 0x000fe20000100800 */
[----:B------:R-:W-:-:S02]  /*0eb0*/  LOP3.LUT R2, R0, 0xfffffffc, RZ, 0xc0, !PT ;  /* 0xfffffffc00027812 */ /* 0x000fc400078ec0ff */
[----:B------:R-:W-:Y:S01]  /*0ec0*/  IADD3 R4, R16, R5, R4 ;  /* 0x0000000510047210 */ /* 0x000fe20007ffe004 */
[----:B------:R-:W-:Y:S01]  /*0ed0*/  STL [R1+0x7c], R20 ;  /* 0x00007c1401007387 */ /* 0x000fe20000100800 */
[----:B------:R-:W-:Y:S01]  /*0ee0*/  VIADD R5, R18, 0x40 ;  /* 0x0000004012057836 */ /* 0x000fe20000000000 */
[----:B------:R-:W-:Y:S02]  /*0ef0*/  LOP3.LUT R8, R8, 0x7ffffffc, RZ, 0xc0, !PT ;  /* 0x7ffffffc08087812 */ /* 0x000fe400078ec0ff */
[----:B------:R0:W-:Y:S03]  /*0f00*/  STL [R1+0x84], R6 ;  /* 0x0000840601007387 */ /* 0x0001e60000100800 */
[----:B------:R-:W-:Y:S01]  /*0f10*/  IMAD.IADD R8, R21, 0x1, -R8 ;  /* 0x0000000115087824 */ /* 0x000fe200078e0a08 */
[----:B------:R1:W-:Y:S03]  /*0f20*/  STL [R1+0x78], R4 ;  /* 0x0000780401007387 */ /* 0x0003e60000100800 */
[----:B------:R-:W-:Y:S01]  /*0f30*/  IMAD.SHL.U32 R153, R8, 0x2, RZ ;  /* 0x0000000208997824 */ /* 0x000fe200078e00ff */
[----:B------:R2:W-:Y:S01]  /*0f40*/  STL [R1+0x54], R9 ;  /* 0x0000540901007387 */ /* 0x0005e20000100800 */
[----:B0-----:R-:W-:Y:S01]  /*0f50*/  IMAD.IADD R6, R22, 0x1, -R2 ;  /* 0x0000000116067824 */ /* 0x001fe200078e0a02 */
[----:B------:R-:W-:-:S02]  /*0f60*/  SHF.R.S32.HI R2, RZ, 0x2, R0 ;  /* 0x00000002ff027819 */ /* 0x000fc40000011400 */
[----:B------:R-:W-:Y:S01]  /*0f70*/  STL [R1+0x58], R10 ;  /* 0x0000580a01007387 */ /* 0x000fe20000100800 */
[----:B------:R-:W-:Y:S01]  /*0f80*/  VIADD R8, R153, 0x38 ;  /* 0x0000003899087836 */ /* 0x000fe20000000000 */
[----:B------:R-:W-:Y:S01]  /*0f90*/  CS2R R22, SRZ ;  /* 0x0000000000167805 */ /* 0x000fe2000001ff00 */
[C---:B-1----:R-:W-:Y:S01]  /*0fa0*/  IMAD.SHL.U32 R4, R6.reuse, 0x8, RZ ;  /* 0x0000000806047824 */ /* 0x042fe200078e00ff */
[----:B------:R-:W-:Y:S01]  /*0fb0*/  STL [R1+0x80], R3 ;  /* 0x0000800301007387 */ /* 0x000fe20000100800 */
[----:B------:R-:W-:Y:S01]  /*0fc0*/  LEA.HI R0, R6, R6, RZ, 0x1 ;  /* 0x0000000606007211 */ /* 0x000fe200078f08ff */
[----:B--2---:R-:W-:Y:S01]  /*0fd0*/  VIADD R9, R26, 0x10 ;  /* 0x000000101a097836 */ /* 0x004fe20000000000 */
[----:B------:R-:W-:Y:S01]  /*0fe0*/  SHF.R.S32.HI R8, RZ, 0x1f, R8 ;  /* 0x0000001fff087819 */ /* 0x000fe20000011408 */
[----:B------:R-:W-:Y:S01]  /*0ff0*/  STL [R1+0x5c], R11 ;  /* 0x00005c0b01007387 */ /* 0x000fe20000100800 */
[----:B------:R-:W-:Y:S02]  /*1000*/  LOP3.LUT R2, R0, 0x1ffffffe, RZ, 0xc0, !PT ;  /* 0x1ffffffe00027812 */ /* 0x000fe400078ec0ff */
[----:B------:R-:W-:Y:S01]  /*1010*/  LOP3.LUT R0, R24, 0x10, R18, 0xf8, !PT ;  /* 0x0000001018007812 */ /* 0x000fe200078ef812 */
[----:B------:R-:W-:Y:S02]  /*1020*/  STL [R1+0x68], RZ ;  /* 0x000068ff01007387 */ /* 0x000fe40000100800 */
[----:B------:R-:W-:Y:S01]  /*1030*/  IMAD.IADD R2, R6, 0x1, -R2 ;  /* 0x0000000106027824 */ /* 0x000fe200078e0a02 */
[----:B------:R-:W-:Y:S01]  /*1040*/  LOP3.LUT R0, R0, R20, RZ, 0x3c, !PT ;  /* 0x0000001400007212 */ /* 0x000fe200078e3cff */
[----:B------:R-:W-:Y:S04]  /*1050*/  STL [R1+0xc], RZ ;  /* 0x00000cff01007387 */ /* 0x000fe80000100800 */
[----:B------:R-:W-:Y:S04]  /*1060*/  STL [R1+0x4c], R4 ;  /* 0x00004c0401007387 */ /* 0x000fe80000100800 */
[----:B------:R0:W-:Y:S04]  /*1070*/  STL [R1+0x34], R9 ;  /* 0x0000340901007387 */ /* 0x0001e80000100800 */
[----:B------:R1:W-:Y:S01]  /*1080*/  STL [R1+0x8], R5 ;  /* 0x0000080501007387 */ /* 0x0003e20000100800 */
[----:B0-----:R-:W-:Y:S01]  /*1090*/  SHF.R.S32.HI R9, RZ, 0x1f, R5 ;  /* 0x0000001fff097819 */ /* 0x001fe20000011405 */
[----:B-1----:R-:W-:-:S04]  /*10a0*/  VIADD R5, R4, 0x20 ;  /* 0x0000002004057836 */ /* 0x002fc80000000000 */
[----:B------:R-:W-:Y:S01]  /*10b0*/  STL [R1+0x30], R9 ;  /* 0x0000300901007387 */ /* 0x000fe20000100800 */
[----:B------:R-:W-:-:S03]  /*10c0*/  VIADD R4, R4, 0x40 ;  /* 0x0000004004047836 */ /* 0x000fc60000000000 */
[----:B------:R0:W-:Y:S01]  /*10d0*/  STL [R1+0x6c], R5 ;  /* 0x00006c0501007387 */ /* 0x0001e20000100800 */
[----:B------:R-:W-:-:S03]  /*10e0*/  SHF.R.S32.HI R6, RZ, 0x1f, R5 ;  /* 0x0000001fff067819 */ /* 0x000fc60000011405 */
[----:B------:R1:W-:Y:S04]  /*10f0*/  STL [R1+0x74], R4 ;  /* 0x0000740401007387 */ /* 0x0003e80000100800 */
[----:B------:R2:W-:Y:S01]  /*1100*/  STL [R1+0x8c], R6 ;  /* 0x00008c0601007387 */ /* 0x0005e20000100800 */
[----:B0-----:R-:W-:Y:S01]  /*1110*/  SHF.R.S32.HI R5, RZ, 0x1f, R4 ;  /* 0x0000001fff057819 */ /* 0x001fe20000011404 */
[----:B-1----:R-:W-:Y:S01]  /*1120*/  IMAD.IADD R4, R17, 0x1, R0 ;  /* 0x0000000111047824 */ /* 0x002fe200078e0200 */
[----:B------:R-:W-:-:S03]  /*1130*/  SHF.R.S32.HI R0, RZ, 0x4, R7 ;  /* 0x00000004ff007819 */ /* 0x000fc60000011407 */
[----:B------:R0:W-:Y:S01]  /*1140*/  STL [R1+0x88], R5 ;  /* 0x0000880501007387 */ /* 0x0001e20000100800 */
[----:B--2---:R-:W-:-:S03]  /*1150*/  VIADD R6, R153, 0x40 ;  /* 0x0000004099067836 */ /* 0x004fc60000000000 */
[----:B------:R1:W-:Y:S02]  /*1160*/  STL [R1+0x48], R4 ;  /* 0x0000480401007387 */ /* 0x0003e40000100800 */
[----:B------:R-:W-:Y:S02]  /*1170*/  SHF.R.S32.HI R7, RZ, 0x1f, R6 ;  /* 0x0000001fff077819 */ /* 0x000fe40000011406 */
[----:B------:R2:W-:Y:S01]  /*1180*/  STL [R1+0x1c], R0 ;  /* 0x00001c0001007387 */ /* 0x0005e20000100800 */
[C---:B0-----:R-:W-:Y:S02]  /*1190*/  VIADD R5, R153.reuse, 0x48 ;  /* 0x0000004899057836 */ /* 0x041fe40000000000 */
[----:B-1----:R-:W-:-:S03]  /*11a0*/  VIADD R4, R153, 0x50 ;  /* 0x0000005099047836 */ /* 0x002fc60000000000 */
[----:B------:R-:W-:Y:S01]  /*11b0*/  SHF.R.S32.HI R6, RZ, 0x1f, R5 ;  /* 0x0000001fff067819 */ /* 0x000fe20000011405 */
[----:B--2---:R-:W-:Y:S01]  /*11c0*/  VIADD R0, R153, 0x58 ;  /* 0x0000005899007836 */ /* 0x004fe20000000000 */
[----:B------:R-:W-:-:S04]  /*11d0*/  SHF.R.S32.HI R5, RZ, 0x1f, R4 ;  /* 0x0000001fff057819 */ /* 0x000fc80000011404 */
[----:B------:R-:W-:Y:S01]  /*11e0*/  SHF.R.S32.HI R4, RZ, 0x1f, R0 ;  /* 0x0000001fff047819 */ /* 0x000fe20000011400 */
[----:B------:R-:W-:-:S05]  /*11f0*/  IMAD R0, R2, 0x8, R3 ;  /* 0x0000000802007824 */ /* 0x000fca00078e0203 */
[----:B------:R0:W-:Y:S02]  /*1200*/  STL [R1+0x40], R0 ;  /* 0x0000400001007387 */ /* 0x0001e40000100800 */
.L_x_1454:
[----:B------:R-:W0:Y:S01]  /*1210*/  LDL.LU R11, [R1+0x58] ;  /* 0x00005800010b7983 */ /* 0x000e220000300800 */
[----:B------:R-:W-:Y:S01]  /*1220*/  ULDC.64 UR4, c[0x0][0xa28] ;  /* 0x00028a0000047ab9 */ /* 0x000fe20000000a00 */
[----:B-12-4-:R-:W1:Y:S01]  /*1230*/  LDC.64 R4, c[0x0][0xa08] ;  /* 0x00028200ff047b82 */ /* 0x016e620000000a00 */
[----:B------:R-:W-:Y:S01]  /*1240*/  IMAD.MOV.U32 R64, RZ, RZ, RZ ;  /* 0x000000ffff407224 */ /* 0x000fe200078e00ff */
[----:B------:R-:W1:Y:S01]  /*1250*/  LDL R28, [R1+0x5c] ;  /* 0x00005c00011c7983 */ /* 0x000e620000100800 */
[----:B------:R-:W-:Y:S01]  /*1260*/  ISETP.NE.U32.AND P0, PT, RZ, UR4, PT ;  /* 0x00000004ff007c0c */ /* 0x000fe2000bf05070 */
[----:B-----5:R-:W-:Y:S01]  /*1270*/  IMAD.MOV.U32 R10, RZ, RZ, RZ ;  /* 0x000000ffff0a7224 */ /* 0x020fe200078e00ff */
[----:B------:R-:W-:Y:S02]  /*1280*/  ULDC.64 UR6, c[0x0][0xa20] ;  /* 0x0002880000067ab9 */ /* 0x000fe40000000a00 */
[----:B------:R-:W-:Y:S01]  /*1290*/  ISETP.NE.AND.EX P0, PT, RZ, UR5, PT, P0 ;  /* 0x00000005ff007c0c */ /* 0x000fe2000bf05300 */
[----:B------:R-:W-:-:S02]  /*12a0*/  ULDC.64 UR4, c[0x0][0xa18] ;  /* 0x0002860000047ab9 */ /* 0x000fc40000000a00 */
[----:B------:R-:W-:-:S04]  /*12b0*/  ISETP.NE.U32.AND P1, PT, RZ, UR4, PT ;  /* 0x00000004ff007c0c */ /* 0x000fc8000bf25070 */
[----:B------:R-:W-:Y:S01]  /*12c0*/  ISETP.NE.AND.EX P1, PT, RZ, UR5, PT, P1 ;  /* 0x00000005ff007c0c */ /* 0x000fe2000bf25310 */
[----:B------:R-:W-:Y:S02]  /*12d0*/  ULDC.64 UR4, c[0x0][0xa08] ;  /* 0x0002820000047ab9 */ /* 0x000fe40000000a00 */
[----:B------:R-:W-:-:S03]  /*12e0*/  ISETP.NE.U32.AND P3, PT, RZ, UR4, PT ;  /* 0x00000004ff007c0c */ /* 0x000fc6000bf65070 */
[----:B------:R-:W2:Y:S01]  /*12f0*/  @P0 LDC.64 R2, c[0x0][0xa28] ;  /* 0x00028a00ff020b82 */ /* 0x000ea20000000a00 */
[----:B------:R-:W-:-:S07]  /*1300*/  ISETP.NE.AND.EX P3, PT, RZ, UR5, PT, P3 ;  /* 0x00000005ff007c0c */ /* 0x000fce000bf65330 */
[----:B------:R-:W3:Y:S01]  /*1310*/  @P1 LDC.64 R6, c[0x0][0xa18] ;  /* 0x00028600ff061b82 */ /* 0x000ee20000000a00 */
[----:B------:R-:W-:Y:S02]  /*1320*/  ULDC UR4, c[0x0][0x288] ;  /* 0x0000a20000047ab9 */ /* 0x000fe40000000800 */
[----:B------:R-:W-:Y:S01]  /*1330*/  IMAD.U32 R155, RZ, RZ, UR4 ;  /* 0x00000004ff9b7e24 */ /* 0x000fe2000f8e00ff */
[----:B------:R-:W-:Y:S01]  /*1340*/  ULDC.64 UR4, c[0x0][0x418] ;  /* 0x0001060000047ab9 */ /* 0x000fe20000000a00 */
[----:B-1----:R-:W-:-:S04]  /*1350*/  IMAD.WIDE R8, R28, 0x4, R4 ;  /* 0x000000041c087825 */ /* 0x002fc800078e0204 */
[C---:B---3--:R-:W-:Y:S01]  /*1360*/  @P1 IMAD.WIDE R4, R28.reuse, 0x4, R6 ;  /* 0x000000041c041825 */ /* 0x048fe200078e0206 */
[----:B------:R-:W5:Y:S03]  /*1370*/  @P3 LDG.E R64, desc[UR42][R8.64] ;  /* 0x0000002a08403981 */ /* 0x000f66000c1e1900 */
[----:B--2---:R-:W-:Y:S01]  /*1380*/  @P0 IMAD.WIDE R2, R28, 0x4, R2 ;  /* 0x000000041c020825 */ /* 0x004fe200078e0202 */
[----:B------:R-:W5:Y:S04]  /*1390*/  @P1 LDG.E R155, desc[UR42][R4.64] ;  /* 0x0000002a049b1981 */ /* 0x000f68000c1e1900 */
[----:B------:R1:W-:Y:S01]  /*13a0*/  STL [R1+0x64], R28 ;  /* 0x0000641c01007387 */ /* 0x0003e20000100800 */
[----:B------:R-:W-:-:S03]  /*13b0*/  UISETP.NE.U32.AND UP0, UPT, UR4, URZ, UPT ;  /* 0x0000003f0400728c */ /* 0x000fc6000bf05070 */
[----:B------:R-:W-:Y:S01]  /*13c0*/  ULDC UR4, c[0x0][0x424] ;  /* 0x0001090000047ab9 */ /* 0x000fe20000000800 */
[----:B------:R-:W-:Y:S01]  /*13d0*/  UISETP.NE.AND.EX UP0, UPT, UR5, URZ, UPT, UP0 ;  /* 0x0000003f0500728c */ /* 0x000fe2000bf05300 */
[----:B------:R2:W5:Y:S01]  /*13e0*/  @P0 LDG.E R10, desc[UR42][R2.64] ;  /* 0x0000002a020a0981 */ /* 0x000562000c1e1900 */
[----:B------:R-:W-:Y:S01]  /*13f0*/  ISETP.NE.U32.AND P2, PT, RZ, UR6, PT ;  /* 0x00000006ff007c0c */ /* 0x000fe2000bf45070 */
[----:B------:R-:W-:Y:S01]  /*1400*/  ULDC UR5, c[0x0][0x2f0] ;  /* 0x0000bc0000057ab9 */ /* 0x000fe20000000800 */
[----:B------:R-:W-:Y:S01]  /*1410*/  USEL UR4, UR4, 0x1, UP0 ;  /* 0x0000000104047887 */ /* 0x000fe20008000000 */
[C---:B0-----:R-:W-:Y:S02]  /*1420*/  LOP3.LUT R0, R11.reuse, 0xff0000, RZ, 0xc0, !PT ;  /* 0x00ff00000b007812 */ /* 0x041fe400078ec0ff */
[----:B--2---:R-:W-:Y:S01]  /*1430*/  LOP3.LUT R2, R11, 0xff000000, RZ, 0xc0, !PT ;  /* 0xff0000000b027812 */ /* 0x004fe200078ec0ff */
[----:B------:R-:W-:Y:S01]  /*1440*/  UIMAD UR4, UR4, UR5, URZ ;  /* 0x00000005040472a4 */ /* 0x000fe2000f8e023f */
[----:B------:R-:W-:-:S02]  /*1450*/  ISETP.NE.AND.EX P2, PT, RZ, UR7, PT, P2 ;  /* 0x00000007ff007c0c */ /* 0x000fc4000bf45320 */
[----:B------:R-:W-:Y:S01]  /*1460*/  SHF.R.U32.HI R3, RZ, 0x8, R2 ;  /* 0x00000008ff037819 */ /* 0x000fe20000011602 */
[----:B------:R-:W-:Y:S01]  /*1470*/  ULDC UR5, c[0x0][0x348] ;  /* 0x0000d20000057ab9 */ /* 0x000fe20000000800 */
[----:B------:R-:W-:Y:S02]  /*1480*/  LOP3.LUT R154, R11, 0xffff, RZ, 0xc0, !PT ;  /* 0x0000ffff0b9a7812 */ /* 0x000fe400078ec0ff */
[----:B------:R-:W-:Y:S01]  /*1490*/  LEA.HI R12, R0, R3, RZ, 0x10 ;  /* 0x00000003000c7211 */ /* 0x000fe200078f80ff */
[----:B-1----:R-:W-:Y:S06]  /*14a0*/  @P1 BRA `(.L_x_1249) ;  /* 0x0000000000241947 */ /* 0x002fec0003800000 */
        /* <DEDUP_REMOVED lines=9> */
.L_x_1249:
[----:B------:R-:W-:Y:S02]  /*1540*/  IMAD.U32 R27, RZ, RZ, UR5 ;  /* 0x00000005ff1b7e24 */ /* 0x000fe4000f8e00ff */
[----:B------:R-:W-:Y:S01]  /*1550*/  IMAD.U32 R29, RZ, RZ, UR4 ;  /* 0x00000004ff1d7e24 */ /* 0x000fe2000f8e00ff */
[----:B------:R-:W-:Y:S06]  /*1560*/  @!P2 BRA `(.L_x_1250) ;  /* 0x000000000010a947 */ /* 0x000fec0003800000 */
[----:B------:R-:W0:Y:S02]  /*1570*/  LDC.64 R2, c[0x0][0xa20] ;  /* 0x00028800ff027b82 */ /* 0x000e240000000a00 */
[----:B0-----:R-:W-:-:S05]  /*1580*/  IMAD.WIDE R2, R28, 0x4, R2 ;  /* 0x000000041c027825 */ /* 0x001fca00078e0202 */
[----:B------:R0:W5:Y:S01]  /*1590*/  LDG.E R29, desc[UR42][R2.64] ;  /* 0x0000002a021d7981 */ /* 0x000162000c1e1900 */
[----:B------:R-:W-:Y:S05]  /*15a0*/  BRA `(.L_x_1251) ;  /* 0x0000000000107947 */ /* 0x000fea0003800000 */
.L_x_1250:
[----:B------:R-:W-:Y:S05]  /*15b0*/  @!P3 BRA `(.L_x_1251) ;  /* 0x00000000000cb947 */ /* 0x000fea0003800000 */
[----:B------:R-:W2:Y:S04]  /*15c0*/  LDG.E R0, desc[UR42][R8.64] ;  /* 0x0000002a08007981 */ /* 0x000ea8000c1e1900 */
[----:B------:R-:W2:Y:S02]  /*15d0*/  LDG.E R29, desc[UR42][R8.64+0x4] ;  /* 0x0000042a081d7981 */ /* 0x000ea4000c1e1900 */
[----:B--2---:R-:W-:-:S07]  /*15e0*/  IMAD.IADD R29, R29, 0x1, -R0 ;  /* 0x000000011d1d7824 */ /* 0x004fce00078e0a00 */
.L_x_1251:
[----:B------:R-:W-:Y:S01]  /*15f0*/  ULDC.64 UR4, c[0x0][0xa10] ;  /* 0x0002840000047ab9 */ /* 0x000fe20000000a00 */
[----:B------:R-:W2:Y:S01]  /*1600*/  LDL R13, [R1+0x54] ;  /* 0x00005400010d7983 */ /* 0x000ea20000100800 */
[----:B------:R-:W-:Y:S01]  /*1610*/  ISETP.NE.U32.AND P0, PT, RZ, UR4, PT ;  /* 0x00000004ff007c0c */ /* 0x000fe2000bf05070 */
[----:B0-----:R-:W0:Y:S03]  /*1620*/  LDC R2, c[0x0][0x448] ;  /* 0x00011200ff027b82 */ /* 0x001e260000000800 */
[----:B------:R-:W-:Y:S01]  /*1630*/  ISETP.NE.AND.EX P0, PT, RZ, UR5, PT, P0 ;  /* 0x00000005ff007c0c */ /* 0x000fe2000bf05300 */
[----:B------:R-:W-:Y:S02]  /*1640*/  ULDC.64 UR4, c[0x0][0xa30] ;  /* 0x00028c0000047ab9 */ /* 0x000fe40000000a00 */
[----:B------:R-:W-:-:S04]  /*1650*/  ISETP.NE.U32.AND P1, PT, RZ, UR4, PT ;  /* 0x00000004ff007c0c */ /* 0x000fc8000bf25070 */
[----:B------:R-:W-:-:S06]  /*1660*/  ISETP.NE.AND.EX P1, PT, RZ, UR5, PT, P1 ;  /* 0x00000005ff007c0c */ /* 0x000fcc000bf25310 */
[----:B------:R-:W1:Y:S08]  /*1670*/  @P0 LDC.64 R4, c[0x0][0xa10] ;  /* 0x00028400ff040b82 */ /* 0x000e700000000a00 */
[----:B------:R-:W3:Y:S01]  /*1680*/  @P1 LDC.64 R6, c[0x0][0xa30] ;  /* 0x00028c00ff061b82 */ /* 0x000ee20000000a00 */
[----:B-1----:R-:W-:-:S05]  /*1690*/  @P0 IMAD.WIDE R4, R28, 0x4, R4 ;  /* 0x000000041c040825 */ /* 0x002fca00078e0204 */
[----:B------:R-:W4:Y:S04]  /*16a0*/  @P0 LDG.E R0, desc[UR42][R4.64] ;  /* 0x0000002a04000981 */ /* 0x000f28000c1e1900 */
[----:B------:R-:W4:Y:S01]  /*16b0*/  @P0 LDG.E R9, desc[UR42][R4.64+0x4] ;  /* 0x0000042a04090981 */ /* 0x000f22000c1e1900 */
[----:B-----5:R-:W-:Y:S02]  /*16c0*/  IMAD.MOV.U32 R24, RZ, RZ, R29 ;  /* 0x000000ffff187224 */ /* 0x020fe400078e001d */
[----:B---3--:R-:W-:-:S05]  /*16d0*/  @P1 IMAD.WIDE R6, R28, 0x4, R6 ;  /* 0x000000041c061825 */ /* 0x008fca00078e0206 */
[----:B------:R1:W5:Y:S01]  /*16e0*/  @P1 LDG.E R24, desc[UR42][R6.64] ;  /* 0x0000002a06181981 */ /* 0x000362000c1e1900 */
[----:B0-----:R-:W-:Y:S01]  /*16f0*/  ISETP.NE.AND P1, PT, R2, 0x1, PT ;  /* 0x000000010200780c */ /* 0x001fe20003f25270 */
[----:B------:R-:W-:Y:S01]  /*1700*/  IMAD.IADD R10, R29, 0x1, -R10 ;  /* 0x000000011d0a7824 */ /* 0x000fe200078e0a0a */
[----:B------:R-:W0:Y:S11]  /*1710*/  LDC.64 R2, c[0x0][0x9e0] ;  /* 0x00027800ff027b82 */ /* 0x000e360000000a00 */
[----:B------:R-:W3:Y:S08]  /*1720*/  @P1 LDC R11, c[0x0][0x44c] ;  /* 0x00011300ff0b1b82 */ /* 0x000ef00000000800 */
[----:B------:R-:W1:Y:S01]  /*1730*/  @P1 LDC R8, c[0x0][0x450] ;  /* 0x00011400ff081b82 */ /* 0x000e620000000800 */
[----:B0-----:R-:W-:Y:S01]  /*1740*/  ISETP.GE.AND P2, PT, R3, 0x1, PT ;  /* 0x000000010300780c */ /* 0x001fe20003f46270 */
[----:B--2---:R-:W-:-:S05]  /*1750*/  IMAD R14, R13, 0xc0, RZ ;  /* 0x000000c00d0e7824 */ /* 0x004fca00078e02ff */
[----:B------:R0:W-:Y:S01]  /*1760*/  STL [R1+0x20], R14 ;  /* 0x0000200e01007387 */ /* 0x0001e20000100800 */
[----:B----4-:R-:W-:Y:S02]  /*1770*/  @P0 IMAD.IADD R27, R9, 0x1, -R0 ;  /* 0x00000001091b0824 */ /* 0x010fe400078e0a00 */
[----:B------:R-:W-:Y:S02]  /*1780*/  VIADD R0, R14, 0xbf ;  /* 0x000000bf0e007836 */ /* 0x000fe40000000000 */
[----:B------:R-:W-:Y:S02]  /*1790*/  IMAD.IADD R13, R10, 0x1, R27 ;  /* 0x000000010a0d7824 */ /* 0x000fe400078e021b */
[----:B---3--:R-:W-:-:S03]  /*17a0*/  @P1 IMAD.HI.U32 R5, R0, R11, RZ ;  /* 0x0000000b00051227 */ /* 0x008fc600078e00ff */
[----:B------:R0:W-:Y:S01]  /*17b0*/  STL [R1], R13 ;  /* 0x0000000d01007387 */ /* 0x0001e20000100800 */
[----:B------:R-:W-:Y:S01]  /*17c0*/  IMAD.MOV.U32 R4, RZ, RZ, R0 ;  /* 0x000000ffff047224 */ /* 0x000fe200078e0000 */
[----:B-1----:R-:W-:Y:S01]  /*17d0*/  @P1 SHF.R.U32.HI R4, RZ, R8, R5 ;  /* 0x00000008ff041219 */ /* 0x002fe20000011605 */
[C---:B------:R-:W-:Y:S01]  /*17e0*/  VIADD R0, R13.reuse, 0x7f ;  /* 0x0000007f0d007836 */ /* 0x040fe20000000000 */
[----:B------:R-:W-:-:S04]  /*17f0*/  IADD3 R7, R13, 0x1, -R155 ;  /* 0x000000010d077810 */ /* 0x000fc80007ffe89b */
[----:B------:R-:W-:Y:S01]  /*1800*/  SHF.R.S32.HI R5, RZ, 0x1f, R0 ;  /* 0x0000001fff057819 */ /* 0x000fe20000011400 */
[----:B------:R-:W-:-:S03]  /*1810*/  IMAD.IADD R9, R7, 0x1, R4 ;  /* 0x0000000107097824 */ /* 0x000fc600078e0204 */
[----:B------:R-:W-:Y:S01]  /*1820*/  LEA.HI R5, R5, R0, RZ, 0x7 ;  /* 0x0000000005057211 */ /* 0x000fe200078f38ff */
[----:B------:R-:W-:-:S03]  /*1830*/  IMAD.IADD R2, R9, 0x1, R2 ;  /* 0x0000000109027824 */ /* 0x000fc600078e0202 */
[----:B------:R-:W-:Y:S01]  /*1840*/  SHF.R.S32.HI R25, RZ, 0x7, R5 ;  /* 0x00000007ff197819 */ /* 0x000fe20000011405 */
[----:B0-----:R-:W-:Y:S06]  /*1850*/  @!P2 BRA `(.L_x_1252) ;  /* 0x000000000048a947 */ /* 0x001fec0003800000 */
[C---:B------:R-:W-:Y:S01]  /*1860*/  ISETP.GT.AND P0, PT, R9.reuse, RZ, PT ;  /* 0x000000ff0900720c */ /* 0x040fe20003f04270 */
[----:B------:R-:W-:Y:S01]  /*1870*/  BSSY B0, `(.L_x_1253) ;  /* 0x000000e000007945 */ /* 0x000fe20003800000 */
[----:B------:R-:W-:-:S11]  /*1880*/  VIADD R0, R9, 0xffffffff ;  /* 0xffffffff09007836 */ /* 0x000fd60000000000 */
[----:B------:R-:W-:Y:S05]  /*1890*/  @P0 BRA `(.L_x_1254) ;  /* 0x00000000001c0947 */ /* 0x000fea0003800000 */
[----:B------:R-:W-:Y:S01]  /*18a0*/  ISETP.NE.AND P0, PT, R3, 0x1, PT ;  /* 0x000000010300780c */ /* 0x000fe20003f05270 */
[----:B------:R-:W-:-:S12]  /*18b0*/  IMAD.MOV R5, RZ, RZ, -R9 ;  /* 0x000000ffff057224 */ /* 0x000fd800078e0a09 */
[----:B------:R-:W0:Y:S02]  /*18c0*/  @P0 LDC.64 R6, c[0x0][0x9e8] ;  /* 0x00027a00ff060b82 */ /* 0x000e240000000a00 */
[----:B0-----:R-:W-:-:S05]  /*18d0*/  @P0 IMAD.HI.U32 R0, R5, R6, RZ ;  /* 0x0000000605000227 */ /* 0x001fca00078e00ff */
[----:B------:R-:W-:-:S04]  /*18e0*/  @P0 SHF.R.U32.HI R5, RZ, R7, R0 ;  /* 0x00000007ff050219 */ /* 0x000fc80000011600 */
[----:B------:R-:W-:Y:S01]  /*18f0*/  LOP3.LUT R0, RZ, R5, RZ, 0x33, !PT ;  /* 0x00000005ff007212 */ /* 0x000fe200078e33ff */
[----:B------:R-:W-:Y:S06]  /*1900*/  BRA `(.L_x_1255) ;  /* 0x0000000000107947 */ /* 0x000fec0003800000 */
.L_x_1254:
[----:B------:R-:W-:-:S13]  /*1910*/  ISETP.NE.AND P0, PT, R3, 0x1, PT ;  /* 0x000000010300780c */ /* 0x000fda0003f05270 */
[----:B------:R-:W0:Y:S02]  /*1920*/  @P0 LDC.64 R4, c[0x0][0x9e8] ;  /* 0x00027a00ff040b82 */ /* 0x000e240000000a00 */
[----:B0-----:R-:W-:-:S05]  /*1930*/  @P0 IMAD.HI.U32 R4, R0, R4, RZ ;  /* 0x0000000400040227 */ /* 0x001fca00078e00ff */
[----:B------:R-:W-:-:S07]  /*1940*/  @P0 SHF.R.U32.HI R0, RZ, R5, R4 ;  /* 0x00000005ff000219 */ /* 0x000fce0000011604 */
.L_x_1255:
[----:B------:R-:W-:Y:S05]  /*1950*/  BSYNC B0 ;  /* 0x0000000000007941 */ /* 0x000fea0003800000 */
.L_x_1253:
[----:B------:R-:W-:-:S05]  /*1960*/  IMAD R5, R0, R3, R3 ;  /* 0x0000000300057224 */ /* 0x000fca00078e0203 */
[----:B------:R-:W-:-:S07]  /*1970*/  VIMNMX R2, R2, R5, PT ;  /* 0x0000000502027248 */ /* 0x000fce0003fe0100 */
.L_x_1252:
[----:B------:R-:W0:Y:S01]  /*1980*/  @P1 LDC R0, c[0x0][0x44c] ;  /* 0x00011300ff001b82 */ /* 0x000e220000000800 */
[----:B------:R-:W-:Y:S01]  /*1990*/  VIADD R2, R2, 0x7f ;  /* 0x0000007f02027836 */ /* 0x000fe20000000000 */
[----:B------:R-:W-:Y:S01]  /*19a0*/  ULDC UR4, c[0x0][0x9dc] ;  /* 0x0002770000047ab9 */ /* 0x000fe20000000800 */
[----:B------:R-:W-:Y:S02]  /*19b0*/  IMAD.MOV.U32 R7, RZ, RZ, R14 ;  /* 0x000000ffff077224 */ /* 0x000fe400078e000e */
[----:B------:R-:W-:Y:S01]  /*19c0*/  IMAD.IADD R88, R13, 0x1, -R155 ;  /* 0x000000010d587824 */ /* 0x000fe200078e0a9b */
[----:B------:R-:W-:Y:S02]  /*19d0*/  SHF.R.S32.HI R5, RZ, 0x1f, R2 ;  /* 0x0000001fff057819 */ /* 0x000fe40000011402 */
[----:B------:R-:W1:Y:S02]  /*19e0*/  @P1 LDC R9, c[0x0][0x450] ;  /* 0x00011400ff091b82 */ /* 0x000e640000000800 */
[----:B------:R-:W-:Y:S01]  /*19f0*/  LEA.HI R5, R5, R2, RZ, 0x7 ;  /* 0x0000000205057211 */ /* 0x000fe200078f38ff */
[----:B0-----:R-:W-:-:S05]  /*1a00*/  @P1 IMAD.HI.U32 R0, R14, R0, RZ ;  /* 0x000000000e001227 */ /* 0x001fca00078e00ff */
[----:B-1----:R-:W-:Y:S02]  /*1a10*/  @P1 SHF.R.U32.HI R7, RZ, R9, R0 ;  /* 0x00000009ff071219 */ /* 0x002fe40000011600 */
[----:B------:R-:W-:-:S03]  /*1a20*/  SHF.R.S32.HI R0, RZ, 0x7, R5 ;  /* 0x00000007ff007819 */ /* 0x000fc60000011405 */
[----:B------:R-:W-:Y:S01]  /*1a30*/  IMAD.IADD R2, R88, 0x1, R7 ;  /* 0x0000000158027824 */ /* 0x000fe200078e0207 */
[----:B------:R-:W-:-:S03]  /*1a40*/  VIMNMX R6, R25, R0, PT ;  /* 0x0000000019067248 */ /* 0x000fc60003fe0100 */
[----:B------:R-:W-:Y:S01]  /*1a50*/  VIADD R0, R2, -UR4 ;  /* 0x8000000402007c36 */ /* 0x000fe20008000000 */
[----:B------:R-:W-:Y:S06]  /*1a60*/  @!P2 BRA `(.L_x_1256) ;  /* 0x000000000044a947 */ /* 0x000fec0003800000 */
[----:B------:R-:W-:Y:S01]  /*1a70*/  ISETP.GT.AND P0, PT, R2, -0x1, PT ;  /* 0xffffffff0200780c */ /* 0x000fe20003f04270 */
[----:B------:R-:W-:-:S12]  /*1a80*/  BSSY B0, `(.L_x_1257) ;  /* 0x000000d000007945 */ /* 0x000fd80003800000 */
[----:B------:R-:W-:Y:S05]  /*1a90*/  @P0 BRA `(.L_x_1258) ;  /* 0x00000000001c0947 */ /* 0x000fea0003800000 */
[----:B------:R-:W-:Y:S02]  /*1aa0*/  ISETP.NE.AND P0, PT, R3, 0x1, PT ;  /* 0x000000010300780c */ /* 0x000fe40003f05270 */
[----:B------:R-:W-:-:S11]  /*1ab0*/  LOP3.LUT R5, RZ, R2, RZ, 0x33, !PT ;  /* 0x00000002ff057212 */ /* 0x000fd600078e33ff */
[----:B------:R-:W0:Y:S02]  /*1ac0*/  @P0 LDC.64 R8, c[0x0][0x9e8] ;  /* 0x00027a00ff080b82 */ /* 0x000e240000000a00 */
[----:B0-----:R-:W-:-:S05]  /*1ad0*/  @P0 IMAD.HI.U32 R2, R5, R8, RZ ;  /* 0x0000000805020227 */ /* 0x001fca00078e00ff */
[----:B------:R-:W-:-:S04]  /*1ae0*/  @P0 SHF.R.U32.HI R5, RZ, R9, R2 ;  /* 0x00000009ff050219 */ /* 0x000fc80000011602 */
[----:B------:R-:W-:Y:S01]  /*1af0*/  LOP3.LUT R2, RZ, R5, RZ, 0x33, !PT ;  /* 0x00000005ff027212 */ /* 0x000fe200078e33ff */
[----:B------:R-:W-:Y:S06]  /*1b00*/  BRA `(.L_x_1259) ;  /* 0x0000000000107947 */ /* 0x000fec0003800000 */
.L_x_1258:
[----:B------:R-:W-:-:S13]  /*1b10*/  ISETP.NE.AND P0, PT, R3, 0x1, PT ;  /* 0x000000010300780c */ /* 0x000fda0003f05270 */
[----:B------:R-:W0:Y:S02]  /*1b20*/  @P0 LDC.64 R4, c[0x0][0x9e8] ;  /* 0x00027a00ff040b82 */ /* 0x000e240000000a00 */
[----:B0-----:R-:W-:-:S05]  /*1b30*/  @P0 IMAD.HI.U32 R4, R2, R4, RZ ;  /* 0x0000000402040227 */ /* 0x001fca00078e00ff */
[----:B------:R-:W-:-:S07]  /*1b40*/  @P0 SHF.R.U32.HI R2, RZ, R5, R4 ;  /* 0x00000005ff020219 */ /* 0x000fce0000011604 */
.L_x_1259:
[----:B------:R-:W-:Y:S05]  /*1b50*/  BSYNC B0 ;  /* 0x0000000000007941 */ /* 0x000fea0003800000 */
.L_x_1257:
[----:B------:R-:W-:-:S05]  /*1b60*/  IMAD R3, R2, R3, RZ ;  /* 0x0000000302037224 */ /* 0x000fca00078e02ff */
[----:B------:R-:W-:-:S07]  /*1b70*/  VIMNMX R0, R0, R3, !PT ;  /* 0x0000000300007248 */ /* 0x000fce0007fe0100 */
.L_x_1256:
[----:B------:R-:W-:Y:S01]  /*1b80*/  SHF.R.S32.HI R3, RZ, 0x1f, R0 ;  /* 0x0000001fff037819 */ /* 0x000fe20000011400 */
[----:B------:R-:W-:Y:S01]  /*1b90*/  BSSY B0, `(.L_x_1260) ;  /* 0x000002a000007945 */ /* 0x000fe20003800000 */
[----:B------:R-:W-:Y:S02]  /*1ba0*/  LOP3.LUT R13, R12, 0xff, RZ, 0xc0, !PT ;  /* 0x000000ff0c0d7812 */ /* 0x000fe400078ec0ff */
[----:B------:R-:W-:Y:S01]  /*1bb0*/  LEA.HI R3, R3, R0, RZ, 0x7 ;  /* 0x0000000003037211 */ /* 0x000fe200078f38ff */
[----:B------:R-:W-:Y:S01]  /*1bc0*/  IMAD.MOV.U32 R0, RZ, RZ, RZ ;  /* 0x000000ffff007224 */ /* 0x000fe200078e00ff */
[----:B------:R-:W-:Y:S01]  /*1bd0*/  SHF.R.U32.HI R2, RZ, 0x10, R12 ;  /* 0x00000010ff027819 */ /* 0x000fe2000001160c */
[----:B------:R0:W-:Y:S01]  /*1be0*/  STL [R1+0x70], R13 ;  /* 0x0000700d01007387 */ /* 0x0001e20000100800 */
[----:B------:R-:W-:-:S03]  /*1bf0*/  SHF.R.S32.HI R3, RZ, 0x7, R3 ;  /* 0x00000007ff037819 */ /* 0x000fc60000011403 */
[----:B------:R0:W-:Y:S01]  /*1c00*/  STL [R1+0x60], R2 ;  /* 0x0000600201007387 */ /* 0x0001e20000100800 */
[----:B------:R-:W-:-:S04]  /*1c10*/  VIMNMX R9, RZ, R3, !PT ;  /* 0x00000003ff097248 */ /* 0x000fc80007fe0100 */
[----:B------:R-:W-:-:S13]  /*1c20*/  ISETP.GT.AND P0, PT, R6, R9, PT ;  /* 0x000000090600720c */ /* 0x000fda0003f04270 */
[----:B0-----:R-:W-:Y:S05]  /*1c30*/  @!P0 BRA `(.L_x_1261) ;  /* 0x00000000007c8947 */ /* 0x001fea0003800000 */
[----:B------:R-:W-:Y:S01]  /*1c40*/  ISETP.NE.AND P0, PT, R2, RZ, PT ;  /* 0x000000ff0200720c */ /* 0x000fe20003f05270 */
[----:B------:R-:W-:-:S03]  /*1c50*/  ULDC UR4, c[0x0][0x9f0] ;  /* 0x00027c0000047ab9 */ /* 0x000fc60000000800 */
[----:B------:R-:W-:-:S04]  /*1c60*/  SEL R11, R2, UR4, P0 ;  /* 0x00000004020b7c07 */ /* 0x000fc80008000000 */
[-C--:B------:R-:W-:Y:S02]  /*1c70*/  IABS R5, R11.reuse ;  /* 0x0000000b00057213 */ /* 0x080fe40000000000 */
[----:B------:R-:W-:Y:S02]  /*1c80*/  IADD3 R0, R11, -0x1, R6 ;  /* 0xffffffff0b007810 */ /* 0x000fe40007ffe006 */
[----:B------:R-:W0:Y:S01]  /*1c90*/  I2F.RP R4, R5 ;  /* 0x0000000500047306 */ /* 0x000e220000209400 */
[----:B------:R-:W-:Y:S02]  /*1ca0*/  IABS R12, R11 ;  /* 0x0000000b000c7213 */ /* 0x000fe40000000000 */
[----:B------:R-:W-:-:S05]  /*1cb0*/  IMAD.IADD R0, R0, 0x1, -R9 ;  /* 0x0000000100007824 */ /* 0x000fca00078e0a09 */
[----:B0-----:R-:W0:Y:S02]  /*1cc0*/  MUFU.RCP R4, R4 ;  /* 0x0000000400047308 */ /* 0x001e240000001000 */
[----:B0-----:R-:W-:Y:S02]  /*1cd0*/  VIADD R2, R4, 0xffffffe ;  /* 0x0ffffffe04027836 */ /* 0x001fe40000000000 */
[----:B------:R-:W-:-:S04]  /*1ce0*/  IMAD.MOV R4, RZ, RZ, -R12 ;  /* 0x000000ffff047224 */ /* 0x000fc800078e0a0c */
[----:B------:R0:W1:Y:S02]  /*1cf0*/  F2I.FTZ.U32.TRUNC.NTZ R3, R2 ;  /* 0x0000000200037305 */ /* 0x000064000021f000 */
[----:B0-----:R-:W-:Y:S02]  /*1d00*/  IMAD.MOV.U32 R2, RZ, RZ, RZ ;  /* 0x000000ffff027224 */ /* 0x001fe400078e00ff */
[----:B-1----:R-:W-:-:S04]  /*1d10*/  IMAD.MOV R8, RZ, RZ, -R3 ;  /* 0x000000ffff087224 */ /* 0x002fc800078e0a03 */
[----:B------:R-:W-:Y:S01]  /*1d20*/  IMAD R7, R8, R5, RZ ;  /* 0x0000000508077224 */ /* 0x000fe200078e02ff */
[----:B------:R-:W-:Y:S02]  /*1d30*/  IABS R8, R0 ;  /* 0x0000000000087213 */ /* 0x000fe40000000000 */
[----:B------:R-:W-:Y:S01]  /*1d40*/  LOP3.LUT R0, R0, R11, RZ, 0x3c, !PT ;  /* 0x0000000b00007212 */ /* 0x000fe200078e3cff */
[----:B------:R-:W-:-:S03]  /*1d50*/  IMAD.HI.U32 R3, R3, R7, R2 ;  /* 0x0000000703037227 */ /* 0x000fc600078e0002 */
[----:B------:R-:W-:Y:S01]  /*1d60*/  ISETP.GE.AND P2, PT, R0, RZ, PT ;  /* 0x000000ff0000720c */ /* 0x000fe20003f46270 */
[----:B------:R-:W-:-:S04]  /*1d70*/  IMAD.MOV.U32 R2, RZ, RZ, R8 ;  /* 0x000000ffff027224 */ /* 0x000fc800078e0008 */
        /* <DEDUP_REMOVED lines=11> */
.L_x_1261:
[----:B------:R-:W-:Y:S05]  /*1e30*/  BSYNC B0 ;  /* 0x0000000000007941 */ /* 0x000fea0003800000 */
.L_x_1260:
[----:B------:R-:W-:-:S05]  /*1e40*/  IMAD R3, R13, R0, R9 ;  /* 0x000000000d037224 */ /* 0x000fca00078e0209 */
        /* <DEDUP_REMOVED lines=11> */
[----:B------:R-:W-:Y:S02]  /*1f00*/  @P0 SHF.R.S32.HI R2, RZ, 0x7, R3 ;  /* 0x00000007ff020819 */ /* 0x000fe40000011403 */
[----:B------:R-:W-:Y:S02]  /*1f10*/  PLOP3.LUT P0, PT, PT, PT, PT, 0x80, 0x0 ;  /* 0x000000000000781c */ /* 0x000fe40003f0f070 */
        /* <DEDUP_REMOVED lines=21> */
[----:B-1---5:R-:W-:Y:S05]  /*2070*/  CALL.ABS.NOINC R14 ;  /* 0x000000000e007343 */ /* 0x022fea0003c00000 */
.L_x_1264:
[----:B------:R-:W-:Y:S05]  /*2080*/  BSYNC B6 ;  /* 0x0000000000067941 */ /* 0x000fea0003800000 */
.L_x_1263:
        /* <DEDUP_REMOVED lines=20> */
.L_x_1266:
[----:B------:R-:W-:Y:S05]  /*21d0*/  BSYNC B6 ;  /* 0x0000000000067941 */ /* 0x000fea0003800000 */
.L_x_1265:
[----:B------:R-:W2:Y:S01]  /*21e0*/  LDL.64 R32, [R1+0x10] ;  /* 0x0000100001207983 */ /* 0x000ea20000100a00 */
[----:B------:R-:W-:-:S03]  /*21f0*/  ULDC.64 UR4, c[0x0][0x9f8] ;  /* 0x00027e0000047ab9 */ /* 0x000fc60000000a00 */
[----:B------:R-:W2:Y:S01]  /*2200*/  LDL.64 R20, [R1+0x10] ;  /* 0x0000100001147983 */ /* 0x000ea20000100a00 */
[----:B------:R-:W-:Y:S01]  /*2210*/  ISETP.NE.U32.AND P0, PT, RZ, UR4, PT ;  /* 0x00000004ff007c0c */ /* 0x000fe2000bf05070 */
[----:B------:R-:W-:Y:S01]  /*2220*/  IMAD.MOV.U32 R66, RZ, RZ, R28 ;  /* 0x000000ffff427224 */ /* 0x000fe200078e001c */
[----:B------:R-:W0:Y:S01]  /*2230*/  LDC.64 R58, c[0x0][0x3f8] ;  /* 0x0000fe00ff3a7b82 */ /* 0x000e220000000a00 */
[----:B------:R-:W3:Y:S01]  /*2240*/  LDL R12, [R1+0x28] ;  /* 0x00002800010c7983 */ /* 0x000ee20000100800 */
[----:B------:R-:W-:Y:S01]  /*2250*/  ISETP.NE.AND.EX P0, PT, RZ, UR5, PT, P0 ;  /* 0x00000005ff007c0c */ /* 0x000fe2000bf05300 */
[----:B------:R-:W-:Y:S01]  /*2260*/  VIADD R65, R18, 0x20 ;  /* 0x0000002012417836 */ /* 0x000fe20000000000 */
[----:B------:R-:W-:Y:S01]  /*2270*/  ULDC UR4, c[0x0][0x2f4] ;  /* 0x0000bd0000047ab9 */ /* 0x000fe20000000800 */
[----:B------:R-:W4:Y:S03]  /*2280*/  LDL R8, [R1+0x7c] ;  /* 0x00007c0001087983 */ /* 0x000f260000100800 */
[----:B------:R-:W1:Y:S08]  /*2290*/  LDC R53, c[0x0][0x3f4] ;  /* 0x0000fd00ff357b82 */ /* 0x000e700000000800 */
[----:B------:R-:W0:Y:S08]  /*22a0*/  @P0 LDC.64 R4, c[0x0][0x9f8] ;  /* 0x00027e00ff040b82 */ /* 0x000e300000000a00 */
[----:B------:R-:W1:Y:S01]  /*22b0*/  LDC.64 R56, c[0x0][0x408] ;  /* 0x00010200ff387b82 */ /* 0x000e620000000a00 */
[----:B0-----:R-:W-:-:S05]  /*22c0*/  @P0 IMAD.WIDE R4, R28, 0x4, R4 ;  /* 0x000000041c040825 */ /* 0x001fca00078e0204 */
[----:B------:R0:W4:Y:S01]  /*22d0*/  @P0 LDG.E R66, desc[UR42][R4.64] ;  /* 0x0000002a04420981 */ /* 0x000122000c1e1900 */
[----:B------:R-:W-:Y:S01]  /*22e0*/  ISETP.GE.AND P1, PT, R65, UR4, PT ;  /* 0x0000000441007c0c */ /* 0x000fe2000bf26270 */
[----:B------:R-:W1:Y:S01]  /*22f0*/  S2R R28, SR_TID.X ;  /* 0x00000000001c7919 */ /* 0x000e620000002100 */
[----:B--2---:R-:W-:Y:S02]  /*2300*/  IMAD.MOV.U32 R20, RZ, RZ, R32 ;  /* 0x000000ffff147224 */ /* 0x004fe400078e0020 */
[----:B-1----:R-:W-:-:S03]  /*2310*/  VIADD R31, R28, 0xffffff80 ;  /* 0xffffff801c1f7836 */ /* 0x002fc60000000000 */
[----:B------:R-:W-:-:S05]  /*2320*/  SHF.R.S32.HI R21, RZ, 0x1f, R20 ;  /* 0x0000001fff157819 */ /* 0x000fca0000011414 */
[----:B------:R1:W-:Y:S04]  /*2330*/  STL [R1+0x14], R21 ;  /* 0x0000141501007387 */ /* 0x0003e80000100800 */
[----:B------:R-:W2:Y:S04]  /*2340*/  LDL R11, [R1+0x3c] ;  /* 0x00003c00010b7983 */ /* 0x000ea80000100800 */
[----:B------:R-:W2:Y:S01]  /*2350*/  LDL R10, [R1+0x8] ;  /* 0x00000800010a7983 */ /* 0x000ea20000100800 */
[----:B------:R-:W-:Y:S02]  /*2360*/  LEA.HI R28, R31, R31, RZ, 0x1 ;  /* 0x0000001f1f1c7211 */ /* 0x000fe400078f08ff */
[----:B------:R-:W-:-:S02]  /*2370*/  SEL R3, RZ, 0xffffffff, P1 ;  /* 0xffffffffff037807 */ /* 0x000fc40000800000 */
[----:B------:R-:W-:Y:S02]  /*2380*/  SHF.R.S32.HI R28, RZ, 0x1, R28 ;  /* 0x00000001ff1c7819 */ /* 0x000fe4000001141c */
[C---:B------:R-:W-:Y:S01]  /*2390*/  ISETP.GE.AND P0, PT, R18.reuse, UR4, PT ;  /* 0x0000000412007c0c */ /* 0x040fe2000bf06270 */
[----:B0-----:R-:W-:Y:S01]  /*23a0*/  IMAD.SHL.U32 R5, R3, 0x2, RZ ;  /* 0x0000000203057824 */ /* 0x001fe200078e00ff */
[----:B------:R-:W-:Y:S02]  /*23b0*/  SHF.R.S32.HI R3, RZ, 0x1f, R28 ;  /* 0x0000001fff037819 */ /* 0x000fe4000001141c */
[----:B------:R-:W-:Y:S02]  /*23c0*/  SEL R0, RZ, 0x1, P0 ;  /* 0x00000001ff007807 */ /* 0x000fe40000000000 */
[----:B------:R-:W-:Y:S01]  /*23d0*/  SHF.R.S32.HI R19, RZ, 0x1f, R18 ;  /* 0x0000001fff137819 */ /* 0x000fe20000011412 */
[----:B------:R-:W-:Y:S01]  /*23e0*/  IMAD R4, R3, R58, RZ ;  /* 0x0000003a03047224 */ /* 0x000fe200078e02ff */
[----:B------:R-:W-:-:S02]  /*23f0*/  ISETP.GE.AND P3, PT, R18, R53, PT ;  /* 0x000000351200720c */ /* 0x000fc40003f66270 */
[----:B------:R-:W-:Y:S01]  /*2400*/  ISETP.GE.AND P2, PT, R65, R53, PT ;  /* 0x000000354100720c */ /* 0x000fe20003f46270 */
[----:B------:R-:W0:Y:S01]  /*2410*/  S2R R30, SR_TID.X ;  /* 0x00000000001e7919 */ /* 0x000e220000002100 */
[----:B------:R-:W-:Y:S01]  /*2420*/  LOP3.LUT R0, R5, 0x2, R0, 0xe2, !PT ;  /* 0x0000000205007812 */ /* 0x000fe200078ee200 */
[----:B------:R-:W-:Y:S01]  /*2430*/  IMAD R6, R3, R56, RZ ;  /* 0x0000003803067224 */ /* 0x000fe200078e02ff */
[C---:B------:R-:W-:Y:S01]  /*2440*/  SEL R3, R53.reuse, RZ, P3 ;  /* 0x000000ff35037207 */ /* 0x040fe20001800000 */
[C---:B------:R-:W-:Y:S01]  /*2450*/  IMAD R5, R28.reuse, R59, R4 ;  /* 0x0000003b1c057224 */ /* 0x040fe200078e0204 */
[----:B------:R-:W-:Y:S01]  /*2460*/  SEL R4, R53, RZ, P2 ;  /* 0x000000ff35047207 */ /* 0x000fe20001000000 */
[----:B------:R-:W-:-:S04]  /*2470*/  IMAD.WIDE.U32 R44, R28, R58, R20 ;  /* 0x0000003a1c2c7225 */ /* 0x000fc800078e0014 */
        /* <DEDUP_REMOVED lines=11> */
[----:B------:R-:W-:Y:S01]  /*2530*/  LEA.HI R5, R6, R5, RZ, 0x5 ;  /* 0x0000000506057211 */ /* 0x000fe200078f28ff */
[----:B------:R-:W-:Y:S01]  /*2540*/  IMAD.WIDE.U32 R40, R28, R56, R20 ;  /* 0x000000381c287225 */ /* 0x000fe200078e0014 */
[----:B-----5:R-:W-:-:S03]  /*2550*/  SHF.R.S32.HI R7, RZ, 0x1f, R24 ;  /* 0x0000001fff077819 */ /* 0x020fc60000011418 */
[----:B------:R-:W-:Y:S01]  /*2560*/  IMAD.SHL.U32 R4, R3, 0x80, RZ ;  /* 0x0000008003047824 */ /* 0x000fe200078e00ff */
[C---:B---3--:R-:W-:Y:S01]  /*2570*/  LOP3.LUT R3, R12.reuse, 0x10, R63, 0xf8, !PT ;  /* 0x000000100c037812 */ /* 0x048fe200078ef83f */
[----:B------:R-:W-:Y:S01]  /*2580*/  IMAD.SHL.U32 R6, R5, 0x80, RZ ;  /* 0x0000008005067824 */ /* 0x000fe200078e00ff */
[----:B------:R-:W-:Y:S01]  /*2590*/  LOP3.LUT R5, R12, 0x10, R62, 0xf8, !PT ;  /* 0x000000100c057812 */ /* 0x000fe200078ef83e */
[----:B-1----:R-:W-:Y:S01]  /*25a0*/  IMAD.WIDE.U32 R20, R28, R56, R18 ;  /* 0x000000381c147225 */ /* 0x002fe200078e0012 */
[----:B------:R-:W-:Y:S02]  /*25b0*/  LEA.HI R12, R31, R31, RZ, 0x1 ;  /* 0x0000001f1f0c7211 */ /* 0x000fe400078f08ff */
[----:B------:R-:W-:Y:S02]  /*25c0*/  LOP3.LUT R4, R4, 0xfffff000, RZ, 0xc0, !PT ;  /* 0xfffff00004047812 */ /* 0x000fe400078ec0ff */
[----:B----4-:R-:W-:Y:S02]  /*25d0*/  LOP3.LUT R3, R3, R8, RZ, 0x3c, !PT ;  /* 0x0000000803037212 */ /* 0x010fe400078e3cff */
[----:B------:R-:W-:-:S02]  /*25e0*/  LOP3.LUT R6, R6, 0xfffff000, RZ, 0xc0, !PT ;  /* 0xfffff00006067812 */ /* 0x000fc400078ec0ff */
[----:B------:R-:W-:Y:S01]  /*25f0*/  LOP3.LUT R5, R5, R8, RZ, 0x3c, !PT ;  /* 0x0000000805057212 */ /* 0x000fe200078e3cff */
[----:B------:R-:W-:Y:S01]  /*2600*/  IMAD R8, R7, R58, RZ ;  /* 0x0000003a07087224 */ /* 0x000fe200078e02ff */
[----:B------:R-:W-:Y:S01]  /*2610*/  LOP3.LUT R12, R12, 0xfffffffe, RZ, 0xc0, !PT ;  /* 0xfffffffe0c0c7812 */ /* 0x000fe200078ec0ff */
[----:B------:R-:W-:Y:S02]  /*2620*/  IMAD.IADD R41, R41, 0x1, R9 ;  /* 0x0000000129297824 */ /* 0x000fe400078e0209 */
[----:B------:R-:W-:Y:S02]  /*2630*/  IMAD.IADD R21, R9, 0x1, R21 ;  /* 0x0000000109157824 */ /* 0x000fe400078e0215 */
[----:B------:R-:W-:Y:S02]  /*2640*/  IMAD R7, R7, R56, RZ ;  /* 0x0000003807077224 */ /* 0x000fe400078e02ff */
[----:B------:R-:W-:-:S04]  /*2650*/  IMAD.WIDE.U32 R44, R24, R58, R44 ;  /* 0x0000003a182c7225 */ /* 0x000fc800078e002c */
[----:B------:R-:W-:Y:S01]  /*2660*/  IMAD.WIDE.U32 R42, R24, R58, R42 ;  /* 0x0000003a182a7225 */ /* 0x000fe200078e002a */
[----:B------:R-:W-:-:S03]  /*2670*/  LOP3.LUT R52, R0, 0x1, RZ, 0xc0, !PT ;  /* 0x0000000100347812 */ /* 0x000fc600078ec0ff */
[C---:B------:R-:W-:Y:S02]  /*2680*/  IMAD R7, R24.reuse, R57, R7 ;  /* 0x0000003918077224 */ /* 0x040fe400078e0207 */
[----:B------:R-:W-:Y:S01]  /*2690*/  IMAD.WIDE.U32 R40, R24, R56, R40 ;  /* 0x0000003818287225 */ /* 0x000fe200078e0028 */
[----:B------:R-:W-:-:S03]  /*26a0*/  SHF.L.U64.HI R57, R56, 0x7, R57 ;  /* 0x0000000738397819 */ /* 0x000fc60000010239 */
[----:B------:R-:W-:Y:S02]  /*26b0*/  IMAD.IADD R12, R31, 0x1, -R12 ;  /* 0x000000011f0c7824 */ /* 0x000fe400078e0a0c */
[----:B------:R-:W-:Y:S01]  /*26c0*/  IMAD.WIDE.U32 R20, R24, R56, R20 ;  /* 0x0000003818147225 */ /* 0x000fe200078e0014 */
[----:B------:R-:W-:Y:S02]  /*26d0*/  LOP3.LUT R51, R0, 0x2, RZ, 0xc0, !PT ;  /* 0x0000000200337812 */ /* 0x000fe400078ec0ff */
[----:B------:R-:W-:Y:S01]  /*26e0*/  SHF.R.S32.HI R50, RZ, 0x1f, R66 ;  /* 0x0000001fff327819 */ /* 0x000fe20000011442 */
[----:B------:R-:W-:Y:S01]  /*26f0*/  IMAD.IADD R64, R64, 0x1, R29 ;  /* 0x0000000140407824 */ /* 0x000fe200078e021d */
[----:B------:R-:W-:Y:S01]  /*2700*/  LOP3.LUT R0, R62, 0xfffffff0, RZ, 0xc0, !PT ;  /* 0xfffffff03e007812 */ /* 0x000fe200078ec0ff */
[----:B------:R-:W-:Y:S02]  /*2710*/  IMAD.SHL.U32 R56, R56, 0x80, RZ ;  /* 0x0000008038387824 */ /* 0x000fe400078e00ff */
[----:B------:R-:W-:-:S02]  /*2720*/  IMAD R55, R12, 0xc0, R28 ;  /* 0x000000c00c377824 */ /* 0x000fc400078e021c */
[----:B------:R-:W-:Y:S02]  /*2730*/  IMAD.SHL.U32 R53, R53, 0x2, RZ ;  /* 0x0000000235357824 */ /* 0x000fe400078e00ff */
[----:B------:R-:W-:Y:S02]  /*2740*/  IMAD.IADD R47, R41, 0x1, R7 ;  /* 0x00000001292f7824 */ /* 0x000fe400078e0207 */
[----:B------:R-:W-:Y:S01]  /*2750*/  IMAD.IADD R46, R7, 0x1, R21 ;  /* 0x00000001072e7824 */ /* 0x000fe200078e0215 */
[--C-:B--2---:R-:W-:Y:S01]  /*2760*/  IADD3 R61, R3, R4, R11.reuse ;  /* 0x00000004033d7210 */ /* 0x104fe20007ffe00b */
[----:B------:R-:W-:Y:S01]  /*2770*/  IMAD R3, R24, R59, R8 ;  /* 0x0000003b18037224 */ /* 0x000fe200078e0208 */
[----:B------:R-:W-:Y:S02]  /*2780*/  IADD3 R60, R5, R6, R11 ;  /* 0x00000006053c7210 */ /* 0x000fe40007ffe00b */
[----:B0-----:R-:W-:Y:S01]  /*2790*/  SHF.R.U32.HI R11, RZ, 0x7, R30 ;  /* 0x00000007ff0b7819 */ /* 0x001fe2000001161e */
[----:B------:R-:W-:Y:S01]  /*27a0*/  IMAD.IADD R49, R45, 0x1, R3 ;  /* 0x000000012d317824 */ /* 0x000fe200078e0203 */
[----:B------:R-:W-:Y:S01]  /*27b0*/  SHF.L.U64.HI R59, R58, 0x7, R59 ;  /* 0x000000073a3b7819 */ /* 0x000fe2000001023b */
[----:B------:R-:W-:Y:S01]  /*27c0*/  IMAD.IADD R48, R3, 0x1, R43 ;  /* 0x0000000103307824 */ /* 0x000fe200078e022b */
[----:B------:R-:W-:Y:S01]  /*27d0*/  ISETP.GE.AND P1, PT, R10, UR4, PT ;  /* 0x000000040a007c0c */ /* 0x000fe2000bf26270 */
[----:B------:R-:W-:Y:S01]  /*27e0*/  IMAD.SHL.U32 R58, R58, 0x80, RZ ;  /* 0x000000803a3a7824 */ /* 0x000fe200078e00ff */
[----:B------:R-:W-:Y:S01]  /*27f0*/  LOP3.LUT R3, R63, 0xfffffff0, RZ, 0xc0, !PT ;  /* 0xfffffff03f037812 */ /* 0x000fe200078ec0ff */
[----:B------:R-:W-:-:S10]  /*2800*/  VIADD R54, R11, 0x8 ;  /* 0x000000080b367836 */ /* 0x000fd40000000000 */
.L_x_1309:
[----:B------:R-:W2:Y:S01]  /*2810*/  LDL R13, [R1+0x48] ;  /* 0x00004800010d7983 */ /* 0x000ea20000100800 */
[----:B0-----:R-:W0:Y:S01]  /*2820*/  LDC R76, c[0x0][0x430] ;  /* 0x00010c00ff4c7b82 */ /* 0x001e220000000800 */
[----:B------:R-:W-:Y:S02]  /*2830*/  VIADD R2, R2, 0xffffffff ;  /* 0xffffffff02027836 */ /* 0x000fe40000000000 */
[----:B------:R-:W-:Y:S02]  /*2840*/  IMAD.MOV.U32 R77, RZ, RZ, RZ ;  /* 0x000000ffff4d7224 */ /* 0x000fe400078e00ff */
[----:B------:R-:W-:-:S03]  /*2850*/  IMAD R4, R2, 0x80, R55 ;  /* 0x0000008002047824 */ /* 0x000fc600078e0237 */
        /* <DEDUP_REMOVED lines=8> */
[----:B----4-:R-:W4:Y:S08]  /*28e0*/  @P4 LDC R9, c[0x0][0x434] ;  /* 0x00010d00ff094b82 */ /* 0x010f300000000800 */
        /* <DEDUP_REMOVED lines=9> */
[----:B------:R-:W-:-:S05]  /*2980*/  @!P0 LEA.HI.X R5, R6, R5, R7, 0x2, P4 ;  /* 0x0000000506058211 */ /* 0x000fca00020f1407 */
[----:B------:R0:W5:Y:S01]  /*2990*/  @!P0 LDG.E R77, desc[UR42][R4.64] ;  /* 0x0000002a044d8981 */ /* 0x000162000c1e1900 */
[----:B------:R-:W-:Y:S01]  /*29a0*/  ISETP.GE.AND P0, PT, R79, 0x1, PT ;  /* 0x000000014f00780c */ /* 0x000fe20003f06270 */
[----:B------:R-:W-:Y:S01]  /*29b0*/  IMAD.MOV R9, RZ, RZ, -R8 ;  /* 0x000000ffff097224 */ /* 0x000fe200078e0a08 */
[----:B------:R-:W-:Y:S05]  /*29c0*/  YIELD ;  /* 0x0000000000007946 */ /* 0x000fea0003800000 */
[----:B------:R-:W-:Y:S01]  /*29d0*/  BSSY B0, `(.L_x_1267) ;  /* 0x000041e000007945 */ /* 0x000fe20003800000 */
        /* <DEDUP_REMOVED lines=37> */
[----:B------:R-:W0:Y:S01]  /*2c30*/  S2R R28, SR_TID.X ;  /* 0x00000000001c7919 */ /* 0x000e220000002100 */
[----:B------:R-:W-:Y:S01]  /*2c40*/  BSSY B1, `(.L_x_1270) ;  /* 0x0000024000017945 */ /* 0x000fe20003800000 */
[----:B------:R-:W-:Y:S02]  /*2c50*/  CS2R R8, SRZ ;  /* 0x0000000000087805 */ /* 0x000fe4000001ff00 */
[----:B------:R-:W-:Y:S02]  /*2c60*/  CS2R R30, SRZ ;  /* 0x00000000001e7805 */ /* 0x000fe4000001ff00 */
[----:B------:R-:W-:Y:S02]  /*2c70*/  CS2R R34, SRZ ;  /* 0x0000000000227805 */ /* 0x000fe4000001ff00 */
[----:B------:R-:W-:Y:S02]  /*2c80*/  CS2R R32, SRZ ;  /* 0x0000000000207805 */ /* 0x000fe4000001ff00 */
[----:B------:R-:W-:Y:S01]  /*2c90*/  CS2R R36, SRZ ;  /* 0x0000000000247805 */ /* 0x000fe2000001ff00 */
[----:B0-----:R-:W-:-:S05]  /*2ca0*/  VIADD R28, R28, 0xffffff80 ;  /* 0xffffff801c1c7836 */ /* 0x001fca0000000000 */
[----:B------:R-:W-:-:S04]  /*2cb0*/  LEA.HI R28, R28, R28, RZ, 0x1 ;  /* 0x0000001c1c1c7211 */ /* 0x000fc800078f08ff */
[----:B------:R-:W-:-:S04]  /*2cc0*/  SHF.R.S32.HI R28, RZ, 0x1, R28 ;  /* 0x00000001ff1c7819 */ /* 0x000fc8000001141c */
[----:B------:R-:W-:Y:S02]  /*2cd0*/  ISETP.GE.AND P5, PT, R28, R69, PT ;  /* 0x000000451c00720c */ /* 0x000fe40003fa6270 */
[----:B------:R-:W-:-:S11]  /*2ce0*/  CS2R R28, SRZ ;  /* 0x00000000001c7805 */ /* 0x000fd6000001ff00 */
[----:B------:R-:W-:Y:S05]  /*2cf0*/  @P5 BRA `(.L_x_1271) ;  /* 0x0000000000605947 */ /* 0x000fea0003800000 */
[----:B------:R-:W2:Y:S01]  /*2d00*/  LDL.64 R72, [R1+0x10] ;  /* 0x0000100001487983 */ /* 0x000ea20000100a00 */
[----:B------:R-:W-:Y:S01]  /*2d10*/  ULDC.64 UR4, c[0x0][0x3e8] ;  /* 0x0000fa0000047ab9 */ /* 0x000fe20000000a00 */
[----:B------:R-:W-:Y:S02]  /*2d20*/  ULDC.64 UR6, c[0x0][0x400] ;  /* 0x0001000000067ab9 */ /* 0x000fe40000000a00 */
[----:B------:R-:W3:Y:S04]  /*2d30*/  LDL R39, [R1+0x34] ;  /* 0x0000340001277983 */ /* 0x000ee80000100800 */
[----:B------:R-:W4:Y:S01]  /*2d40*/  LDL R38, [R1+0x38] ;  /* 0x0000380001267983 */ /* 0x000f220000100800 */
[----:B------:R-:W-:Y:S02]  /*2d50*/  IADD3 R10, P0, P6, R44, UR4, R10 ;  /* 0x000000042c0a7c10 */ /* 0x000fe4000fe1e00a */
[----:B------:R-:W-:-:S02]  /*2d60*/  CS2R R34, SRZ ;  /* 0x0000000000227805 */ /* 0x000fc4000001ff00 */
[----:B------:R-:W-:Y:S02]  /*2d70*/  CS2R R36, SRZ ;  /* 0x0000000000247805 */ /* 0x000fe4000001ff00 */
[----:B------:R-:W-:Y:S02]  /*2d80*/  IADD3.X R11, R49, UR5, R14, P0, P6 ;  /* 0x00000005310b7c10 */ /* 0x000fe400087ec40e */
[----:B------:R-:W-:-:S04]  /*2d90*/  IADD3 R12, P0, P6, R40, UR6, R12 ;  /* 0x00000006280c7c10 */ /* 0x000fc8000fe1e00c */
[----:B------:R-:W-:Y:S02]  /*2da0*/  IADD3.X R13, R47, UR7, R15, P0, P6 ;  /* 0x000000072f0d7c10 */ /* 0x000fe400087ec40f */
[----:B------:R-:W-:Y:S02]  /*2db0*/  CS2R R30, SRZ ;  /* 0x00000000001e7805 */ /* 0x000fe4000001ff00 */
[----:B------:R-:W-:Y:S02]  /*2dc0*/  CS2R R8, SRZ ;  /* 0x0000000000087805 */ /* 0x000fe4000001ff00 */
[----:B------:R-:W-:Y:S02]  /*2dd0*/  CS2R R32, SRZ ;  /* 0x0000000000207805 */ /* 0x000fe4000001ff00 */
[----:B------:R-:W-:Y:S02]  /*2de0*/  CS2R R28, SRZ ;  /* 0x00000000001c7805 */ /* 0x000fe4000001ff00 */
[----:B--2---:R-:W-:-:S02]  /*2df0*/  ISETP.GE.AND P6, PT, R72, R79, PT ;  /* 0x0000004f4800720c */ /* 0x004fc40003fc6270 */
[----:B---3--:R-:W-:-:S11]  /*2e00*/  ISETP.GE.AND P0, PT, R39, R79, PT ;  /* 0x0000004f2700720c */ /* 0x008fd60003f06270 */
[----:B------:R0:W5:Y:S04]  /*2e10*/  @!P6 LDG.E.64 R34, desc[UR42][R10.64] ;  /* 0x0000002a0a22e981 */ /* 0x000168000c1e1b00 */
[----:B------:R0:W5:Y:S01]  /*2e20*/  @!P6 LDG.E.64 R36, desc[UR42][R12.64] ;  /* 0x0000002a0c24e981 */ /* 0x000162000c1e1b00 */
[----:B----4-:R-:W-:-:S03]  /*2e30*/  ISETP.GE.AND P6, PT, R38, R79, PT ;  /* 0x0000004f2600720c */ /* 0x010fc60003fc6270 */
[----:B------:R0:W5:Y:S04]  /*2e40*/  @!P0 LDG.E.64 R30, desc[UR42][R10.64+0x10] ;  /* 0x0000102a0a1e8981 */ /* 0x000168000c1e1b00 */
[----:B------:R0:W5:Y:S06]  /*2e50*/  @!P0 LDG.E.64 R32, desc[UR42][R12.64+0x10] ;  /* 0x0000102a0c208981 */ /* 0x00016c000c1e1b00 */
[----:B------:R0:W5:Y:S04]  /*2e60*/  @!P6 LDG.E.64 R8, desc[UR42][R10.64+0x20] ;  /* 0x0000202a0a08e981 */ /* 0x000168000c1e1b00 */
[----:B------:R0:W5:Y:S02]  /*2e70*/  @!P6 LDG.E.64 R28, desc[UR42][R12.64+0x20] ;  /* 0x0000202a0c1ce981 */ /* 0x000164000c1e1b00 */
.L_x_1271:
[----:B------:R-:W-:Y:S05]  /*2e80*/  BSYNC B1 ;  /* 0x0000000000017941 */ /* 0x000fea0003800000 */
.L_x_1270:
[----:B------:R-:W-:Y:S01]  /*2e90*/  UISETP.NE.AND UP0, UPT, UR36, 0x3, UPT ;  /* 0x000000032400788c */ /* 0x000fe2000bf05270 */
[----:B-----5:R-:W-:Y:S02]  /*2ea0*/  IMAD.MOV.U32 R38, RZ, RZ, R8 ;  /* 0x000000ffff267224 */ /* 0x020fe400078e0008 */
[----:B------:R-:W-:Y:S02]  /*2eb0*/  IMAD.MOV.U32 R72, RZ, RZ, R30 ;  /* 0x000000ffff487224 */ /* 0x000fe400078e001e */
[----:B------:R-:W-:Y:S01]  /*2ec0*/  IMAD.MOV.U32 R81, RZ, RZ, R34 ;  /* 0x000000ffff517224 */ /* 0x000fe200078e0022 */
[----:B------:R-:W-:Y:S01]  /*2ed0*/  PLOP3.LUT P0, PT, PT, PT, UP0, 0x80, 0x0 ;  /* 0x000000000000781c */ /* 0x000fe20003f0f008 */
[----:B------:R-:W-:Y:S02]  /*2ee0*/  IMAD.MOV.U32 R71, RZ, RZ, R28 ;  /* 0x000000ffff477224 */ /* 0x000fe400078e001c */
[----:B------:R-:W-:Y:S02]  /*2ef0*/  IMAD.MOV.U32 R73, RZ, RZ, R32 ;  /* 0x000000ffff497224 */ /* 0x000fe400078e0020 */
[----:B------:R-:W-:-:S08]  /*2f00*/  IMAD.MOV.U32 R82, RZ, RZ, R36 ;  /* 0x000000ffff527224 */ /* 0x000fd000078e0024 */
[----:B------:R-:W-:Y:S05]  /*2f10*/  @!P0 BRA `(.L_x_1272) ;  /* 0x0000000000048947 */ /* 0x000fea0003800000 */
[----:B------:R-:W-:Y:S01]  /*2f20*/  BPT.TRAP 0x1 ;  /* 0x000000040000795c */ /* 0x000fe20000300000 */
.L_x_1272:
[----:B------:R-:W2:Y:S01]  /*2f30*/  LDL R4, [R1+0xc] ;  /* 0x00000c0001047983 */ /* 0x000ea20000100800 */
[----:B------:R-:W-:Y:S01]  /*2f40*/  IMAD R67, R23, 0x8, R16 ;  /* 0x0000000817437824 */ /* 0x000fe200078e0210 */
[----:B------:R-:W-:Y:S01]  /*2f50*/  BSSY B1, `(.L_x_1273) ;  /* 0x0000004000017945 */ /* 0x000fe20003800000 */
[----:B--2---:R-:W-:-:S04]  /*2f60*/  SHF.L.U32 R78, R4, 0x1f, RZ ;  /* 0x0000001f044e7819 */ /* 0x004fc800000006ff */
[----:B------:R-:W1:Y:S02]  /*2f70*/  SYNCS.PHASECHK.TRANS64.TRYWAIT P6, [R67+URZ+0x19c90], R78 ;  /* 0x019c904e430075a7 */ /* 0x000e6400080c017f */
[----:B-1----:R-:W-:Y:S05]  /*2f80*/  @!P6 BRA `(.L_x_1274) ;  /* 0x000002100044e947 */ /* 0x002fea0003800000 */
.L_x_1617:
[----:B------:R-:W-:Y:S05]  /*2f90*/  BSYNC B1 ;  /* 0x0000000000017941 */ /* 0x000fea0003800000 */
.L_x_1273:
[----:B------:R-:W-:-:S03]  /*2fa0*/  UMOV UR4, 0xffffffff ;  /* 0xffffffff00047882 */ /* 0x000fc60000000000 */
[----:B------:R-:W-:Y:S05]  /*2fb0*/  BRA.DIV UR4, `(.L_x_1275) ;  /* 0x00000212044c7947 */ /* 0x000fea000b800000 */
[----:B------:R2:W3:Y:S04]  /*2fc0*/  SHFL.IDX PT, R39, R80, RZ, 0x1e1f ;  /* 0x001e1fff50277589 */ /* 0x0004e800000e0000 */
[----:B------:R2:W4:Y:S02]  /*2fd0*/  SHFL.IDX PT, R14, R70, RZ, 0x1e1f ;  /* 0x001e1fff460e7589 */ /* 0x00052400000e0000 */
.L_x_1621:
[----:B------:R-:W-:Y:S05]  /*2fe0*/  @P5 BRA `(.L_x_1276) ;  /* 0x0000003800f05947 */ /* 0x000fea0003800000 */
[----:B------:R-:W-:Y:S01]  /*2ff0*/  ISETP.NE.AND P5, PT, R52, RZ, PT ;  /* 0x000000ff3400720c */ /* 0x000fe20003fa5270 */
[----:B------:R-:W-:-:S12]  /*3000*/  BSSY B1, `(.L_x_1277) ;  /* 0x0000072000017945 */ /* 0x000fd80003800000 */
[----:B------:R-:W-:Y:S05]  /*3010*/  @!P5 BRA `(.L_x_1278) ;  /* 0x0000000400c0d947 */ /* 0x000fea0003800000 */
[----:B0-----:R-:W5:Y:S01]  /*3020*/  LDL.64 R12, [R1+0x10] ;  /* 0x00001000010c7983 */ /* 0x001f620000100a00 */
        /* <DEDUP_REMOVED lines=33> */
[--C-:B------:R-:W-:Y:S01]  /*3240*/  HADD2.F32 R36, -RZ, R5.reuse.H1_H1 ;  /* 0x30000005ff247230 */ /* 0x100fe20000004100 */
[----:B------:R-:W-:Y:S01]  /*3250*/  F2FP.F16.E4M3.UNPACK_B R86, R13.H1 ;  /* 0x0000000dff56723e */ /* 0x000fe200030006ff */
        /* <DEDUP_REMOVED lines=14> */
[--C-:B------:R-:W-:Y:S02]  /*3340*/  HADD2.F32 R34, -RZ, R15.reuse.H0_H0 ;  /* 0x2000000fff227230 */ /* 0x100fe40000004100 */
[-C--:B------:R-:W-:Y:S01]  /*3350*/  FMUL.FTZ R85, R37, R70.reuse ;  /* 0x0000004625557220 */ /* 0x080fe20000410000 */
[----:B------:R-:W-:Y:S02]  /*3360*/  HADD2.F32 R35, -RZ, R15.H1_H1 ;  /* 0x3000000fff237230 */ /* 0x000fe40000004100 */
[----:B------:R-:W-:Y:S01]  /*3370*/  FMUL.FTZ R70, R36, R70 ;  /* 0x0000004624467220 */ /* 0x000fe20000410000 */
[----:B------:R-:W-:-:S02]  /*3380*/  HADD2.F32 R15, -RZ, R81.H1_H1 ;  /* 0x30000051ff0f7230 */ /* 0x000fc40000004100 */
[----:B------:R-:W-:Y:S02]  /*3390*/  HADD2.F32 R82, -RZ, R82.H0_H0 ;  /* 0x20000052ff527230 */ /* 0x000fe40000004100 */
[----:B------:R-:W-:Y:S02]  /*33a0*/  HADD2.F32 R81, -RZ, R81.H0_H0 ;  /* 0x20000051ff517230 */ /* 0x000fe40000004100 */
[-C--:B------:R-:W-:Y:S01]  /*33b0*/  FFMA.FTZ R36, R36, R15.reuse, -R85 ;  /* 0x0000000f24247223 */ /* 0x080fe20000010855 */
[----:B------:R-:W-:Y:S01]  /*33c0*/  FFMA.FTZ R85, R37, R15, R70 ;  /* 0x0000000f25557223 */ /* 0x000fe20000010046 */
[CC--:B------:R-:W-:Y:S01]  /*33d0*/  FMUL.FTZ R83, R35.reuse, R82.reuse ;  /* 0x0000005223537220 */ /* 0x0c0fe20000410000 */
[C---:B------:R-:W-:Y:S01]  /*33e0*/  FMUL.FTZ R82, R34.reuse, R82 ;  /* 0x0000005222527220 */ /* 0x040fe20000410000 */
[----:B------:R-:W-:Y:S01]  /*33f0*/  F2FP.F16.E4M3.UNPACK_B R37, R7.H1 ;  /* 0x00000007ff25723e */ /* 0x000fe200030006ff */
[--C-:B------:R-:W-:Y:S02]  /*3400*/  HADD2.F32 R84, -RZ, R86.reuse.H1_H1 ;  /* 0x30000056ff547230 */ /* 0x100fe40000004100 */
[-C--:B------:R-:W-:Y:S01]  /*3410*/  FFMA.FTZ R15, R34, R81.reuse, -R83 ;  /* 0x00000051220f7223 */ /* 0x080fe20000010853 */
[----:B------:R-:W-:Y:S01]  /*3420*/  FFMA.FTZ R34, R35, R81, R82 ;  /* 0x0000005123227223 */ /* 0x000fe20000010052 */
[----:B------:R-:W-:Y:S01]  /*3430*/  F2FP.SATFINITE.E4M3.F32.PACK_AB_MERGE_C R35, R87, R80, RZ ;  /* 0x000000505723723e */ /* 0x000fe200048070ff */
[--C-:B------:R-:W-:Y:S01]  /*3440*/  HADD2.F32 R82, -RZ, R37.reuse.H0_H0 ;  /* 0x20000025ff527230 */ /* 0x100fe20000004100 */
[----:B------:R-:W-:Y:S01]  /*3450*/  F2FP.F16.E4M3.UNPACK_B R80, R6.H1 ;  /* 0x00000006ff50723e */ /* 0x000fe200030006ff */
[----:B------:R-:W-:Y:S01]  /*3460*/  HADD2.F32 R83, -RZ, R37.H1_H1 ;  /* 0x30000025ff537230 */ /* 0x000fe20000004100 */
[----:B------:R-:W-:Y:S01]  /*3470*/  F2FP.F16.E4M3.UNPACK_B R37, R12.H1 ;  /* 0x0000000cff25723e */ /* 0x000fe200030006ff */
[----:B------:R-:W-:Y:S01]  /*3480*/  HADD2.F32 R86, -RZ, R86.H0_H0 ;  /* 0x20000056ff567230 */ /* 0x000fe20000004100 */
        /* <DEDUP_REMOVED lines=11> */
[-C--:B------:R-:W-:Y:S01]  /*3540*/  FMUL.FTZ R89, R81, R87.reuse ;  /* 0x0000005751597220 */ /* 0x080fe20000410000 */
[----:B------:R-:W-:Y:S01]  /*3550*/  F2FP.F16.E4M3.UNPACK_B R6, R6 ;  /* 0x00000006ff06723e */ /* 0x000fe200020006ff */
[C---:B------:R-:W-:Y:S01]  /*3560*/  FMUL.FTZ R90, R80.reuse, R87 ;  /* 0x00000057505a7220 */ /* 0x040fe20000410000 */
[----:B------:R-:W-:Y:S01]  /*3570*/  F2FP.F16.E4M3.UNPACK_B R82, R7 ;  /* 0x00000007ff52723e */ /* 0x000fe200020006ff */
[-C--:B------:R-:W-:Y:S01]  /*3580*/  FFMA.FTZ R89, R80, R84.reuse, -R89 ;  /* 0x0000005450597223 */ /* 0x080fe20000010859 */
[----:B------:R-:W-:Y:S01]  /*3590*/  FFMA.FTZ R7, R83, R85, R92 ;  /* 0x0000005553077223 */ /* 0x000fe2000001005c */
[----:B------:R-:W-:Y:S01]  /*35a0*/  FFMA.FTZ R90, R81, R84, R90 ;  /* 0x00000054515a7223 */ /* 0x000fe2000001005a */
[----:B------:R-:W-:Y:S01]  /*35b0*/  HADD2.F32 R80, -RZ, R6.H0_H0 ;  /* 0x20000006ff507230 */ /* 0x000fe20000004100 */
[----:B------:R-:W-:Y:S01]  /*35c0*/  F2FP.SATFINITE.E4M3.F32.PACK_AB_MERGE_C R5, R5, R4, R35 ;  /* 0x000000040505723e */ /* 0x000fe20004807023 */
[----:B------:R-:W-:Y:S01]  /*35d0*/  HADD2.F32 R81, -RZ, R82.H0_H0 ;  /* 0x20000052ff517230 */ /* 0x000fe20000004100 */
[----:B------:R-:W-:Y:S01]  /*35e0*/  F2FP.SATFINITE.E4M3.F32.PACK_AB_MERGE_C R7, R7, R12, RZ ;  /* 0x0000000c0707723e */ /* 0x000fe200048070ff */
[----:B------:R-:W-:Y:S01]  /*35f0*/  HADD2.F32 R6, -RZ, R6.H1_H1 ;  /* 0x30000006ff067230 */ /* 0x000fe20000004100 */
[----:B------:R-:W-:Y:S01]  /*3600*/  F2FP.SATFINITE.E4M3.F32.PACK_AB_MERGE_C R89, R90, R89, RZ ;  /* 0x000000595a59723e */ /* 0x000fe200048070ff */
[----:B------:R-:W-:-:S02]  /*3610*/  HADD2.F32 R83, -RZ, R70.H0_H0 ;  /* 0x20000046ff537230 */ /* 0x000fc40000004100 */
[-C--:B------:R-:W-:Y:S01]  /*3620*/  FMUL.FTZ R87, R81, R86.reuse ;  /* 0x0000005651577220 */ /* 0x080fe20000410000 */
[----:B------:R-:W-:Y:S01]  /*3630*/  HADD2.F32 R82, -RZ, R82.H1_H1 ;  /* 0x30000052ff527230 */ /* 0x000fe20000004100 */
[----:B------:R-:W-:Y:S01]  /*3640*/  F2FP.SATFINITE.E4M3.F32.PACK_AB_MERGE_C R4, R34, R15, R36 ;  /* 0x0000000f2204723e */ /* 0x000fe20004807024 */
[----:B------:R-:W-:Y:S02]  /*3650*/  HADD2.F32 R37, -RZ, R37.H0_H0 ;  /* 0x20000025ff257230 */ /* 0x000fe40000004100 */
[-C--:B------:R-:W-:Y:S01]  /*3660*/  FMUL.FTZ R85, R6, R83.reuse ;  /* 0x0000005306557220 */ /* 0x080fe20000410000 */
[----:B------:R-:W-:Y:S02]  /*3670*/  HADD2.F32 R13, -RZ, R13.H0_H0 ;  /* 0x2000000dff0d7230 */ /* 0x000fe40000004100 */
[----:B------:R-:W-:Y:S01]  /*3680*/  FMUL.FTZ R70, R82, R86 ;  /* 0x0000005652467220 */ /* 0x000fe20000410000 */
[----:B------:R-:W-:Y:S01]  /*3690*/  FMUL.FTZ R83, R80, R83 ;  /* 0x0000005350537220 */ /* 0x000fe20000410000 */
[----:B------:R-:W-:-:S02]  /*36a0*/  FFMA.FTZ R87, R82, R37, R87 ;  /* 0x0000002552577223 */ /* 0x000fc40000010057 */
[----:B------:R-:W-:Y:S01]  /*36b0*/  FFMA.FTZ R70, R81, R37, -R70 ;  /* 0x0000002551467223 */ /* 0x000fe20000010846 */
[-C--:B------:R-:W-:Y:S01]  /*36c0*/  FFMA.FTZ R85, R80, R13.reuse, -R85 ;  /* 0x0000000d50557223 */ /* 0x080fe20000010855 */
[----:B------:R-:W-:-:S03]  /*36d0*/  FFMA.FTZ R6, R6, R13, R83 ;  /* 0x0000000d06067223 */ /* 0x000fc60000010053 */
[----:B------:R-:W-:Y:S02]  /*36e0*/  F2FP.SATFINITE.E4M3.F32.PACK_AB_MERGE_C R7, R87, R70, R7 ;  /* 0x000000465707723e */ /* 0x000fe40004807007 */
[----:B------:R-:W-:-:S07]  /*36f0*/  F2FP.SATFINITE.E4M3.F32.PACK_AB_MERGE_C R6, R6, R85, R89 ;  /* 0x000000550606723e */ /* 0x000fce0004807059 */
.L_x_1280:
[----:B------:R-:W-:Y:S05]  /*3700*/  BSYNC B2 ;  /* 0x0000000000027941 */ /* 0x000fea0003800000 */
.L_x_1279:
[----:B------:R0:W-:Y:S02]  /*3710*/  ST.E.128 desc[UR42][R10.64], R4 ;  /* 0x000000040a007985 */ /* 0x0001e4000c101d2a */
.L_x_1278:
[----:B------:R-:W-:Y:S05]  /*3720*/  BSYNC B1 ;  /* 0x0000000000017941 */ /* 0x000fea0003800000 */
.L_x_1277:
[----:B------:R-:W-:Y:S01]  /*3730*/  ISETP.NE.AND P5, PT, R51, RZ, PT ;  /* 0x000000ff3300720c */ /* 0x000fe20003fa5270 */
[----:B------:R-:W-:-:S12]  /*3740*/  BSSY B1, `(.L_x_1281) ;  /* 0x0000074000017945 */ /* 0x000fd80003800000 */
[----:B------:R-:W-:Y:S05]  /*3750*/  @!P5 BRA `(.L_x_1282) ;  /* 0x0000000400c8d947 */ /* 0x000fea0003800000 */
[----:B0-----:R-:W5:Y:S04]  /*3760*/  LDL R5, [R1+0x34] ;  /* 0x0000340001057983 */ /* 0x001f680000100800 */
[----:B------:R-:W2:Y:S01]  /*3770*/  LDL R4, [R1+0x1c] ;  /* 0x00001c0001047983 */ /* 0x000ea20000100800 */
[----:B------:R-:W-:Y:S01]  /*3780*/  BSSY B2, `(.L_x_1283) ;  /* 0x000006e000027945 */ /* 0x000fe20003800000 */
[----:B-----5:R-:W-:Y:S01]  /*3790*/  ISETP.GE.AND P6, PT, R5, R79, PT ;  /* 0x0000004f0500720c */ /* 0x020fe20003fc6270 */
[----:B--2---:R-:W-:Y:S02]  /*37a0*/  IMAD.SHL.U32 R11, R4, 0x10, RZ ;  /* 0x00000010040b7824 */ /* 0x004fe400078e00ff */
[----:B------:R0:W2:Y:S03]  /*37b0*/  LDS.128 R4, [R68+0x14800] ;  /* 0x0148000044047984 */ /* 0x0000a60000000c00 */
[----:B----4-:R-:W-:-:S04]  /*37c0*/  IADD3 R10, P5, R14, R11, RZ ;  /* 0x0000000b0e0a7210 */ /* 0x010fc80007fbe0ff */
[----:B---3--:R-:W-:-:S03]  /*37d0*/  LEA.HI.X.SX32 R11, R11, R39, 0x1, P5 ;  /* 0x000000270b0b7211 */ /* 0x008fc600028f0eff */
[----:B0-----:R-:W-:Y:S06]  /*37e0*/  @P6 BRA `(.L_x_1284) ;  /* 0x00000004009c6947 */ /* 0x001fec0003800000 */
[--C-:B------:R-:W-:Y:S01]  /*37f0*/  SHF.R.U32.HI R13, RZ, 0x8, R31.reuse ;  /* 0x00000008ff0d7819 */ /* 0x100fe2000001161f */
[----:B--2---:R-:W-:Y:S01]  /*3800*/  IMAD.MOV.U32 R15, RZ, RZ, R4 ;  /* 0x000000ffff0f7224 */ /* 0x004fe200078e0004 */
[----:B------:R-:W-:Y:S02]  /*3810*/  LOP3.LUT R12, R31, 0xff0000ff, RZ, 0xc0, !PT ;  /* 0xff0000ff1f0c7812 */ /* 0x000fe400078ec0ff */
[----:B------:R-:W-:Y:S01]  /*3820*/  SHF.R.U32.HI R32, RZ, 0x10, R31 ;  /* 0x00000010ff207819 */ /* 0x000fe2000001161f */
[----:B------:R-:W-:Y:S01]  /*3830*/  IMAD.SHL.U32 R13, R13, 0x100, RZ ;  /* 0x000001000d0d7824 */ /* 0x000fe200078e00ff */
[--C-:B------:R-:W-:Y:S02]  /*3840*/  SHF.R.U32.HI R31, RZ, 0x8, R33.reuse ;  /* 0x00000008ff1f7819 */ /* 0x100fe40000011621 */
[----:B------:R-:W-:Y:S02]  /*3850*/  LOP3.LUT R30, R33, 0xff0000ff, RZ, 0xc0, !PT ;  /* 0xff0000ff211e7812 */ /* 0x000fe400078ec0ff */
[----:B------:R-:W-:Y:S01]  /*3860*/  SHF.R.U32.HI R33, RZ, 0x10, R33 ;  /* 0x00000010ff217819 */ /* 0x000fe20000011621 */
[----:B------:R-:W-:Y:S01]  /*3870*/  IMAD.SHL.U32 R31, R31, 0x100, RZ ;  /* 0x000001001f1f7824 */ /* 0x000fe200078e00ff */
[----:B------:R-:W-:Y:S01]  /*3880*/  LOP3.LUT R12, R12, 0xff00, R13, 0xf8, !PT ;  /* 0x0000ff000c0c7812 */ /* 0x000fe200078ef80d */
[----:B------:R-:W-:Y:S01]  /*3890*/  IMAD.U32 R13, R32, 0x10000, RZ ;  /* 0x00010000200d7824 */ /* 0x000fe200078e00ff */
[----:B------:R-:W-:Y:S01]  /*38a0*/  F2FP.F16.E4M3.UNPACK_B R4, R5 ;  /* 0x00000005ff04723e */ /* 0x000fe200020006ff */
[----:B------:R-:W-:Y:S01]  /*38b0*/  IMAD.U32 R33, R33, 0x10000, RZ ;  /* 0x0001000021217824 */ /* 0x000fe200078e00ff */
[----:B------:R-:W-:-:S02]  /*38c0*/  LOP3.LUT R30, R30, 0xff00, R31, 0xf8, !PT ;  /* 0x0000ff001e1e7812 */ /* 0x000fc400078ef81f */
[----:B------:R-:W-:Y:S02]  /*38d0*/  F2FP.F16.E4M3.UNPACK_B R31, R73.H1 ;  /* 0x00000049ff1f723e */ /* 0x000fe400030006ff */
        /* <DEDUP_REMOVED lines=27> */
[----:B------:R-:W-:Y:S02]  /*3a90*/  HADD2.F32 R33, -RZ, R30.H1_H1 ;  /* 0x3000001eff217230 */ /* 0x000fe40000004100 */
        /* <DEDUP_REMOVED lines=9> */
[----:B------:R-:W-:Y:S01]  /*3b30*/  F2FP.F16.E4M3.UNPACK_B R73, R13 ;  /* 0x0000000dff49723e */ /* 0x000fe200020006ff */
[-C--:B------:R-:W-:Y:S01]  /*3b40*/  FFMA.FTZ R32, R32, R15.reuse, -R37 ;  /* 0x0000000f20207223 */ /* 0x080fe20000010825 */
[----:B------:R-:W-:Y:S01]  /*3b50*/  FFMA.FTZ R33, R33, R15, R36 ;  /* 0x0000000f21217223 */ /* 0x000fe20000010024 */
[-C--:B------:R-:W-:Y:S01]  /*3b60*/  FFMA.FTZ R15, R30, R72.reuse, -R35 ;  /* 0x000000481e0f7223 */ /* 0x080fe20000010823 */
[----:B------:R-:W-:Y:S01]  /*3b70*/  FFMA.FTZ R30, R31, R72, R34 ;  /* 0x000000481f1e7223 */ /* 0x000fe20000010022 */
[-C--:B------:R-:W-:Y:S01]  /*3b80*/  F2FP.F16.E4M3.UNPACK_B R34, R7.reuse.H1 ;  /* 0x00000007ff22723e */ /* 0x080fe200030006ff */
[--C-:B------:R-:W-:Y:S01]  /*3b90*/  HADD2.F32 R82, -RZ, R73.reuse.H1_H1 ;  /* 0x30000049ff527230 */ /* 0x100fe20000004100 */
[----:B------:R-:W-:Y:S01]  /*3ba0*/  F2FP.SATFINITE.E4M3.F32.PACK_AB_MERGE_C R32, R33, R32, RZ ;  /* 0x000000202120723e */ /* 0x000fe200048070ff */
[----:B------:R-:W-:Y:S01]  /*3bb0*/  HADD2.F32 R73, -RZ, R73.H0_H0 ;  /* 0x20000049ff497230 */ /* 0x000fe20000004100 */
[----:B------:R-:W-:Y:S01]  /*3bc0*/  F2FP.F16.E4M3.UNPACK_B R33, R6.H1 ;  /* 0x00000006ff21723e */ /* 0x000fe200030006ff */
[--C-:B------:R-:W-:Y:S01]  /*3bd0*/  HADD2.F32 R35, -RZ, R34.reuse.H0_H0 ;  /* 0x20000022ff237230 */ /* 0x100fe20000004100 */
[----:B------:R-:W-:Y:S01]  /*3be0*/  F2FP.SATFINITE.E4M3.F32.PACK_AB_MERGE_C R31, R81, R70, RZ ;  /* 0x00000046511f723e */ /* 0x000fe200048070ff */
[----:B------:R-:W-:Y:S01]  /*3bf0*/  HADD2.F32 R34, -RZ, R34.H1_H1 ;  /* 0x30000022ff227230 */ /* 0x000fe20000004100 */
[-C--:B------:R-:W-:Y:S01]  /*3c00*/  F2FP.F16.E4M3.UNPACK_B R37, R12.reuse.H1 ;  /* 0x0000000cff25723e */ /* 0x080fe200030006ff */
[----:B------:R-:W-:Y:S01]  /*3c10*/  HADD2.F32 R70, -RZ, R80.H1_H1 ;  /* 0x30000050ff467230 */ /* 0x000fe20000004100 */
[----:B------:R-:W-:Y:S01]  /*3c20*/  F2FP.F16.E4M3.UNPACK_B R36, R12 ;  /* 0x0000000cff24723e */ /* 0x000fe200020006ff */
[--C-:B------:R-:W-:Y:S01]  /*3c30*/  HADD2.F32 R13, -RZ, R33.reuse.H1_H1 ;  /* 0x30000021ff0d7230 */ /* 0x100fe20000004100 */
[----:B------:R-:W-:Y:S01]  /*3c40*/  F2FP.F16.E4M3.UNPACK_B R7, R7 ;  /* 0x00000007ff07723e */ /* 0x000fe200020006ff */
[----:B------:R-:W-:-:S02]  /*3c50*/  HADD2.F32 R33, -RZ, R33.H0_H0 ;  /* 0x20000021ff217230 */ /* 0x000fc40000004100 */
[-C--:B------:R-:W-:Y:S01]  /*3c60*/  FMUL.FTZ R12, R34, R70.reuse ;  /* 0x00000046220c7220 */ /* 0x080fe20000410000 */
[----:B------:R-:W-:Y:S02]  /*3c70*/  HADD2.F32 R72, -RZ, R37.H1_H1 ;  /* 0x30000025ff487230 */ /* 0x000fe40000004100 */
[----:B------:R-:W-:Y:S01]  /*3c80*/  FMUL.FTZ R81, R35, R70 ;  /* 0x0000004623517220 */ /* 0x000fe20000410000 */
[----:B------:R-:W-:Y:S02]  /*3c90*/  HADD2.F32 R70, -RZ, R36.H1_H1 ;  /* 0x30000024ff467230 */ /* 0x000fe40000004100 */
[-C--:B------:R-:W-:Y:S01]  /*3ca0*/  FMUL.FTZ R84, R13, R82.reuse ;  /* 0x000000520d547220 */ /* 0x080fe20000410000 */
[----:B------:R-:W-:Y:S01]  /*3cb0*/  FMUL.FTZ R82, R33, R82 ;  /* 0x0000005221527220 */ /* 0x000fe20000410000 */
[----:B------:R-:W-:Y:S01]  /*3cc0*/  F2FP.F16.E4M3.UNPACK_B R6, R6 ;  /* 0x00000006ff06723e */ /* 0x000fe200020006ff */
[----:B------:R-:W-:Y:S01]  /*3cd0*/  FFMA.FTZ R12, R35, R72, -R12 ;  /* 0x00000048230c7223 */ /* 0x000fe2000001080c */
[-C--:B------:R-:W-:Y:S01]  /*3ce0*/  FFMA.FTZ R84, R33, R70.reuse, -R84 ;  /* 0x0000004621547223 */ /* 0x080fe20000010854 */
[----:B------:R-:W-:Y:S01]  /*3cf0*/  FFMA.FTZ R35, R13, R70, R82 ;  /* 0x000000460d237223 */ /* 0x000fe20000010052 */
[----:B------:R-:W-:-:S02]  /*3d00*/  HADD2.F32 R13, -RZ, R7.H0_H0 ;  /* 0x20000007ff0d7230 */ /* 0x000fc40000004100 */
[----:B------:R-:W-:Y:S01]  /*3d10*/  FFMA.FTZ R81, R34, R72, R81 ;  /* 0x0000004822517223 */ /* 0x000fe20000010051 */
[----:B------:R-:W-:Y:S01]  /*3d20*/  HADD2.F32 R33, -RZ, R7.H1_H1 ;  /* 0x30000007ff217230 */ /* 0x000fe20000004100 */
[----:B------:R-:W-:Y:S01]  /*3d30*/  F2FP.SATFINITE.E4M3.F32.PACK_AB_MERGE_C R5, R5, R4, R31 ;  /* 0x000000040505723e */ /* 0x000fe2000480701f */
[----:B------:R-:W-:Y:S01]  /*3d40*/  HADD2.F32 R7, -RZ, R6.H0_H0 ;  /* 0x20000006ff077230 */ /* 0x000fe20000004100 */
[----:B------:R-:W-:Y:S01]  /*3d50*/  F2FP.SATFINITE.E4M3.F32.PACK_AB_MERGE_C R35, R35, R84, RZ ;  /* 0x000000542323723e */ /* 0x000fe200048070ff */
[----:B------:R-:W-:Y:S01]  /*3d60*/  HADD2.F32 R80, -RZ, R80.H0_H0 ;  /* 0x20000050ff507230 */ /* 0x000fe20000004100 */
[----:B------:R-:W-:Y:S01]  /*3d70*/  F2FP.SATFINITE.E4M3.F32.PACK_AB_MERGE_C R12, R81, R12, RZ ;  /* 0x0000000c510c723e */ /* 0x000fe200048070ff */
[----:B------:R-:W-:Y:S01]  /*3d80*/  HADD2.F32 R6, -RZ, R6.H1_H1 ;  /* 0x30000006ff067230 */ /* 0x000fe20000004100 */
[----:B------:R-:W-:Y:S01]  /*3d90*/  F2FP.SATFINITE.E4M3.F32.PACK_AB_MERGE_C R4, R30, R15, R32 ;  /* 0x0000000f1e04723e */ /* 0x000fe20004807020 */
[----:B------:R-:W-:Y:S02]  /*3da0*/  HADD2.F32 R34, -RZ, R37.H0_H0 ;  /* 0x20000025ff227230 */ /* 0x000fe40000004100 */
[----:B------:R-:W-:Y:S01]  /*3db0*/  FMUL.FTZ R72, R33, R80 ;  /* 0x0000005021487220 */ /* 0x000fe20000410000 */
[----:B------:R-:W-:-:S02]  /*3dc0*/  HADD2.F32 R36, -RZ, R36.H0_H0 ;  /* 0x20000024ff247230 */ /* 0x000fc40000004100 */
[CC--:B------:R-:W-:Y:S01]  /*3dd0*/  FMUL.FTZ R70, R6.reuse, R73.reuse ;  /* 0x0000004906467220 */ /* 0x0c0fe20000410000 */
[----:B------:R-:W-:Y:S01]  /*3de0*/  FMUL.FTZ R80, R13, R80 ;  /* 0x000000500d507220 */ /* 0x000fe20000410000 */
[----:B------:R-:W-:Y:S01]  /*3df0*/  FMUL.FTZ R73, R7, R73 ;  /* 0x0000004907497220 */ /* 0x000fe20000410000 */
[----:B------:R-:W-:Y:S01]  /*3e00*/  FFMA.FTZ R72, R13, R34, -R72 ;  /* 0x000000220d487223 */ /* 0x000fe20000010848 */
[----:B------:R-:W-:Y:S01]  /*3e10*/  FFMA.FTZ R70, R7, R36, -R70 ;  /* 0x0000002407467223 */ /* 0x000fe20000010846 */
[----:B------:R-:W-:Y:S01]  /*3e20*/  FFMA.FTZ R33, R33, R34, R80 ;  /* 0x0000002221217223 */ /* 0x000fe20000010050 */
[----:B------:R-:W-:-:S04]  /*3e30*/  FFMA.FTZ R73, R6, R36, R73 ;  /* 0x0000002406497223 */ /* 0x000fc80000010049 */
[----:B------:R-:W-:Y:S02]  /*3e40*/  F2FP.SATFINITE.E4M3.F32.PACK_AB_MERGE_C R7, R33, R72, R12 ;  /* 0x000000482107723e */ /* 0x000fe4000480700c */
[----:B------:R-:W-:-:S07]  /*3e50*/  F2FP.SATFINITE.E4M3.F32.PACK_AB_MERGE_C R6, R73, R70, R35 ;  /* 0x000000464906723e */ /* 0x000fce0004807023 */
.L_x_1284:
[----:B------:R-:W-:Y:S05]  /*3e60*/  BSYNC B2 ;  /* 0x0000000000027941 */ /* 0x000fea0003800000 */
.L_x_1283:
[----:B--2---:R0:W-:Y:S02]  /*3e70*/  ST.E.128 desc[UR42][R10.64], R4 ;  /* 0x000000040a007985 */ /* 0x0041e4000c101d2a */
.L_x_1282:
[----:B------:R-:W-:Y:S05]  /*3e80*/  BSYNC B1 ;  /* 0x0000000000017941 */ /* 0x000fea0003800000 */
.L_x_1281:
[----:B------:R-:W-:Y:S05]  /*3e90*/  @P1 BRA `(.L_x_1276) ;  /* 0x0000002c00441947 */ /* 0x000fea0003800000 */
[----:B0-----:R-:W4:Y:S04]  /*3ea0*/  LDL R4, [R1+0x8] ;  /* 0x0000080001047983 */ /* 0x001f280000100800 */
[----:B------:R-:W5:Y:S04]  /*3eb0*/  LDL R13, [R1+0x38] ;  /* 0x00003800010d7983 */ /* 0x000f680000100800 */
[----:B------:R-:W3:Y:S01]  /*3ec0*/  LDL R12, [R1+0x30] ;  /* 0x00003000010c7983 */ /* 0x000ee20000100800 */
[----:B------:R-:W-:Y:S01]  /*3ed0*/  BSSY B1, `(.L_x_1285) ;  /* 0x000006d000017945 */ /* 0x000fe20003800000 */
[----:B----4-:R-:W-:-:S02]  /*3ee0*/  IADD3 R10, P5, R4, R14, RZ ;  /* 0x0000000e040a7210 */ /* 0x010fc40007fbe0ff */
[----:B------:R0:W4:Y:S01]  /*3ef0*/  LDS.128 R4, [R68+0x15800] ;  /* 0x0158000044047984 */ /* 0x0001220000000c00 */
[----:B-----5:R-:W-:Y:S02]  /*3f00*/  ISETP.GE.AND P6, PT, R13, R79, PT ;  /* 0x0000004f0d00720c */ /* 0x020fe40003fc6270 */
[----:B---3--:R-:W-:-:S11]  /*3f10*/  IMAD.X R11, R39, 0x1, R12, P5 ;  /* 0x00000001270b7824 */ /* 0x008fd600028e060c */
[----:B0-----:R-:W-:Y:S05]  /*3f20*/  @P6 BRA `(.L_x_1286) ;  /* 0x00000004009c6947 */ /* 0x001fea0003800000 */
[----:B------:R-:W-:Y:S01]  /*3f30*/  SHF.R.U32.HI R8, RZ, 0x8, R9 ;  /* 0x00000008ff087819 */ /* 0x000fe20000011609 */
[----:B----4-:R-:W-:Y:S01]  /*3f40*/  IMAD.MOV.U32 R12, RZ, RZ, R4 ;  /* 0x000000ffff0c7224 */ /* 0x010fe200078e0004 */
[----:B------:R-:W-:Y:S02]  /*3f50*/  SHF.R.U32.HI R13, RZ, 0x8, R29 ;  /* 0x00000008ff0d7819 */ /* 0x000fe4000001161d */
[----:B------:R-:W-:Y:S01]  /*3f60*/  SHF.R.U32.HI R30, RZ, 0x10, R9 ;  /* 0x00000010ff1e7819 */ /* 0x000fe20000011609 */
        /* <DEDUP_REMOVED lines=28> */
[-C--:B------:R-:W-:Y:S01]  /*4130*/  FMUL.FTZ R33, R15, R31.reuse ;  /* 0x0000001f0f217220 */ /* 0x080fe20000410000 */
[----:B------:R-:W-:Y:S01]  /*4140*/  FMUL.FTZ R32, R14, R31 ;  /* 0x0000001f0e207220 */ /* 0x000fe20000410000 */
[----:B------:R-:W-:Y:S01]  /*4150*/  F2FP.F16.E4M3.UNPACK_B R13, R12.H1 ;  /* 0x0000000cff0d723e */ /* 0x000fe200030006ff */
[----:B------:R-:W-:-:S02]  /*4160*/  HADD2.F32 R29, -RZ, R71.H1_H1 ;  /* 0x30000047ff1d7230 */ /* 0x000fc40000004100 */
[-C--:B------:R-:W-:Y:S01]  /*4170*/  FFMA.FTZ R33, R14, R28.reuse, -R33 ;  /* 0x0000001c0e217223 */ /* 0x080fe20000010821 */
[----:B------:R-:W-:Y:S01]  /*4180*/  FFMA.FTZ R34, R15, R28, R32 ;  /* 0x0000001c0f227223 */ /* 0x000fe20000010020 */
[----:B------:R-:W-:Y:S01]  /*4190*/  F2FP.F16.E4M3.UNPACK_B R12, R12 ;  /* 0x0000000cff0c723e */ /* 0x000fe200020006ff */
[--C-:B------:R-:W-:Y:S01]  /*41a0*/  HADD2.F32 R28, -RZ, R13.reuse.H1_H1 ;  /* 0x3000000dff1c7230 */ /* 0x100fe20000004100 */
[----:B------:R-:W-:Y:S01]  /*41b0*/  F2FP.F16.E4M3.UNPACK_B R38, R38 ;  /* 0x00000026ff26723e */ /* 0x000fe200020006ff */
[----:B------:R-:W-:Y:S01]  /*41c0*/  HADD2.F32 R15, -RZ, R13.H0_H0 ;  /* 0x2000000dff0f7230 */ /* 0x000fe20000004100 */
[----:B------:R-:W-:Y:S01]  /*41d0*/  F2FP.F16.E4M3.UNPACK_B R35, R9.H1 ;  /* 0x00000009ff23723e */ /* 0x000fe200030006ff */
[----:B------:R-:W-:Y:S02]  /*41e0*/  HADD2.F32 R71, -RZ, R71.H0_H0 ;  /* 0x20000047ff477230 */ /* 0x000fe40000004100 */
[----:B------:R-:W-:Y:S01]  /*41f0*/  FMUL.FTZ R32, R28, R29 ;  /* 0x0000001d1c207220 */ /* 0x000fe20000410000 */
[----:B------:R-:W-:-:S02]  /*4200*/  HADD2.F32 R13, -RZ, R12.H0_H0 ;  /* 0x2000000cff0d7230 */ /* 0x000fc40000004100 */
[----:B------:R-:W-:Y:S01]  /*4210*/  FMUL.FTZ R29, R15, R29 ;  /* 0x0000001d0f1d7220 */ /* 0x000fe20000410000 */
[----:B------:R-:W-:Y:S01]  /*4220*/  HADD2.F32 R14, -RZ, R12.H1_H1 ;  /* 0x3000000cff0e7230 */ /* 0x000fe20000004100 */
[----:B------:R-:W-:Y:S01]  /*4230*/  F2FP.F16.E4M3.UNPACK_B R31, R8 ;  /* 0x00000008ff1f723e */ /* 0x000fe200020006ff */
[--C-:B------:R-:W-:Y:S02]  /*4240*/  HADD2.F32 R12, -RZ, R38.reuse.H1_H1 ;  /* 0x30000026ff0c7230 */ /* 0x100fe40000004100 */
[----:B------:R-:W-:Y:S02]  /*4250*/  HADD2.F32 R38, -RZ, R38.H0_H0 ;  /* 0x20000026ff267230 */ /* 0x000fe40000004100 */
[-C--:B------:R-:W-:Y:S01]  /*4260*/  FMUL.FTZ R30, R14, R71.reuse ;  /* 0x000000470e1e7220 */ /* 0x080fe20000410000 */
[----:B------:R-:W-:Y:S01]  /*4270*/  FMUL.FTZ R71, R13, R71 ;  /* 0x000000470d477220 */ /* 0x000fe20000410000 */
[-C--:B------:R-:W-:Y:S01]  /*4280*/  FFMA.FTZ R15, R15, R12.reuse, -R32 ;  /* 0x0000000c0f0f7223 */ /* 0x080fe20000010820 */
[----:B------:R-:W-:Y:S01]  /*4290*/  FFMA.FTZ R28, R28, R12, R29 ;  /* 0x0000000c1c1c7223 */ /* 0x000fe2000001001d */
[-C--:B------:R-:W-:Y:S01]  /*42a0*/  FFMA.FTZ R12, R13, R38.reuse, -R30 ;  /* 0x000000260d0c7223 */ /* 0x080fe2000001081e */
[----:B------:R-:W-:Y:S01]  /*42b0*/  FFMA.FTZ R13, R14, R38, R71 ;  /* 0x000000260e0d7223 */ /* 0x000fe20000010047 */
[----:B------:R-:W-:Y:S01]  /*42c0*/  F2FP.F16.E4M3.UNPACK_B R29, R7.H1 ;  /* 0x00000007ff1d723e */ /* 0x000fe200030006ff */
[--C-:B------:R-:W-:Y:S01]  /*42d0*/  HADD2.F32 R37, -RZ, R35.reuse.H1_H1 ;  /* 0x30000023ff257230 */ /* 0x100fe20000004100 */
[----:B------:R-:W-:Y:S01]  /*42e0*/  F2FP.SATFINITE.E4M3.F32.PACK_AB_MERGE_C R14, R34, R33, RZ ;  /* 0x00000021220e723e */ /* 0x000fe200048070ff */
[----:B------:R-:W-:Y:S01]  /*42f0*/  HADD2.F32 R35, -RZ, R35.H0_H0 ;  /* 0x20000023ff237230 */ /* 0x000fe20000004100 */
[----:B------:R-:W-:Y:S01]  /*4300*/  F2FP.SATFINITE.E4M3.F32.PACK_AB_MERGE_C R15, R28, R15, RZ ;  /* 0x0000000f1c0f723e */ /* 0x000fe200048070ff */
[--C-:B------:R-:W-:Y:S01]  /*4310*/  HADD2.F32 R30, -RZ, R29.reuse.H0_H0 ;  /* 0x2000001dff1e7230 */ /* 0x100fe20000004100 */
[----:B------:R-:W-:Y:S01]  /*4320*/  F2FP.F16.E4M3.UNPACK_B R28, R6.H1 ;  /* 0x00000006ff1c723e */ /* 0x000fe200030006ff */
[----:B------:R-:W-:Y:S01]  /*4330*/  HADD2.F32 R29, -RZ, R29.H1_H1 ;  /* 0x3000001dff1d7230 */ /* 0x000fe20000004100 */
[----:B------:R-:W-:-:S02]  /*4340*/  F2FP.F16.E4M3.UNPACK_B R34, R9 ;  /* 0x00000009ff22723e */ /* 0x000fc400020006ff */
[----:B------:R-:W-:Y:S01]  /*4350*/  F2FP.F16.E4M3.UNPACK_B R32, R8.H1 ;  /* 0x00000008ff20723e */ /* 0x000fe200030006ff */
[----:B------:R-:W-:Y:S02]  /*4360*/  HADD2.F32 R9, -RZ, R28.H1_H1 ;  /* 0x3000001cff097230 */ /* 0x000fe40000004100 */
[-C--:B------:R-:W-:Y:S01]  /*4370*/  FMUL.FTZ R39, R29, R37.reuse ;  /* 0x000000251d277220 */ /* 0x080fe20000410000 */
[----:B------:R-:W-:Y:S02]  /*4380*/  HADD2.F32 R36, -RZ, R34.H1_H1 ;  /* 0x30000022ff247230 */ /* 0x000fe40000004100 */
[----:B------:R-:W-:Y:S01]  /*4390*/  FMUL.FTZ R38, R30, R37 ;  /* 0x000000251e267220 */ /* 0x000fe20000410000 */
[----:B------:R-:W-:Y:S01]  /*43a0*/  HADD2.F32 R28, -RZ, R28.H0_H0 ;  /* 0x2000001cff1c7230 */ /* 0x000fe20000004100 */
[----:B------:R-:W-:Y:S01]  /*43b0*/  F2FP.F16.E4M3.UNPACK_B R7, R7 ;  /* 0x00000007ff07723e */ /* 0x000fe200020006ff */
[----:B------:R-:W-:Y:S02]  /*43c0*/  HADD2.F32 R8, -RZ, R31.H1_H1 ;  /* 0x3000001fff087230 */ /* 0x000fe40000004100 */
[----:B------:R-:W-:Y:S01]  /*43d0*/  FMUL.FTZ R37, R9, R36 ;  /* 0x0000002409257220 */ /* 0x000fe20000410000 */
[----:B------:R-:W-:Y:S01]  /*43e0*/  F2FP.F16.E4M3.UNPACK_B R6, R6 ;  /* 0x00000006ff06723e */ /* 0x000fe200020006ff */
[----:B------:R-:W-:Y:S01]  /*43f0*/  FMUL.FTZ R36, R28, R36 ;  /* 0x000000241c247220 */ /* 0x000fe20000410000 */
[----:B------:R-:W-:-:S02]  /*4400*/  HADD2.F32 R33, -RZ, R32.H1_H1 ;  /* 0x30000020ff217230 */ /* 0x000fc40000004100 */
[-C--:B------:R-:W-:Y:S01]  /*4410*/  FFMA.FTZ R37, R28, R8.reuse, -R37 ;  /* 0x000000081c257223 */ /* 0x080fe20000010825 */
[----:B------:R-:W-:Y:S02]  /*4420*/  HADD2.F32 R34, -RZ, R34.H0_H0 ;  /* 0x20000022ff227230 */ /* 0x000fe40000004100 */
[----:B------:R-:W-:Y:S01]  /*4430*/  FFMA.FTZ R36, R9, R8, R36 ;  /* 0x0000000809247223 */ /* 0x000fe20000010024 */
[--C-:B------:R-:W-:Y:S02]  /*4440*/  HADD2.F32 R8, -RZ, R7.reuse.H0_H0 ;  /* 0x20000007ff087230 */ /* 0x100fe40000004100 */
[-C--:B------:R-:W-:Y:S01]  /*4450*/  FFMA.FTZ R39, R30, R33.reuse, -R39 ;  /* 0x000000211e277223 */ /* 0x080fe20000010827 */
[----:B------:R-:W-:Y:S02]  /*4460*/  HADD2.F32 R9, -RZ, R7.H1_H1 ;  /* 0x30000007ff097230 */ /* 0x000fe40000004100 */
[----:B------:R-:W-:Y:S01]  /*4470*/  FFMA.FTZ R38, R29, R33, R38 ;  /* 0x000000211d267223 */ /* 0x000fe20000010026 */
[----:B------:R-:W-:-:S02]  /*4480*/  HADD2.F32 R7, -RZ, R6.H0_H0 ;  /* 0x20000006ff077230 */ /* 0x000fc40000004100 */
[-C--:B------:R-:W-:Y:S01]  /*4490*/  FMUL.FTZ R30, R8, R35.reuse ;  /* 0x00000023081e7220 */ /* 0x080fe20000410000 */
[----:B------:R-:W-:Y:S02]  /*44a0*/  HADD2.F32 R6, -RZ, R6.H1_H1 ;  /* 0x30000006ff067230 */ /* 0x000fe40000004100 */
[----:B------:R-:W-:Y:S01]  /*44b0*/  FMUL.FTZ R33, R9, R35 ;  /* 0x0000002309217220 */ /* 0x000fe20000410000 */
[----:B------:R-:W-:Y:S02]  /*44c0*/  HADD2.F32 R32, -RZ, R32.H0_H0 ;  /* 0x20000020ff207230 */ /* 0x000fe40000004100 */
[-C--:B------:R-:W-:Y:S01]  /*44d0*/  FMUL.FTZ R29, R7, R34.reuse ;  /* 0x00000022071d7220 */ /* 0x080fe20000410000 */
        /* <DEDUP_REMOVED lines=12> */
.L_x_1286:
[----:B------:R-:W-:Y:S05]  /*45a0*/  BSYNC B1 ;  /* 0x0000000000017941 */ /* 0x000fea0003800000 */
.L_x_1285:
[----:B----4-:R0:W-:Y:S01]  /*45b0*/  ST.E.128 desc[UR42][R10.64], R4 ;  /* 0x000000040a007985 */ /* 0x0101e2000c101d2a */
[----:B------:R-:W-:Y:S05]  /*45c0*/  BRA `(.L_x_1276) ;  /* 0x0000002400787947 */ /* 0x000fea0003800000 */
.L_x_1269:
[----:B------:R-:W0:Y:S01]  /*45d0*/  S2R R4, SR_TID.X ;  /* 0x0000000000047919 */ /* 0x000e220000002100 */
[----:B------:R-:W-:Y:S01]  /*45e0*/  BSSY B1, `(.L_x_1287) ;  /* 0x000001e000017945 */ /* 0x000fe20003800000 */
[----:B------:R-:W-:Y:S02]  /*45f0*/  CS2R R6, SRZ ;  /* 0x0000000000067805 */ /* 0x000fe4000001ff00 */
[----:B------:R-:W-:Y:S02]  /*4600*/  CS2R R30, SRZ ;  /* 0x00000000001e7805 */ /* 0x000fe4000001ff00 */
[----:B------:R-:W-:Y:S02]  /*4610*/  CS2R R28, SRZ ;  /* 0x00000000001c7805 */ /* 0x000fe4000001ff00 */
[----:B------:R-:W-:Y:S02]  /*4620*/  CS2R R34, SRZ ;  /* 0x0000000000227805 */ /* 0x000fe4000001ff00 */
[----:B------:R-:W-:-:S02]  /*4630*/  CS2R R32, SRZ ;  /* 0x0000000000207805 */ /* 0x000fc4000001ff00 */
        /* <DEDUP_REMOVED lines=8> */
[----:B------:R-:W-:Y:S01]  /*46c0*/  ULDC.64 UR4, c[0x0][0x3e8] ;  /* 0x0000fa0000047ab9 */ /* 0x000fe20000000a00 */
[----:B------:R-:W-:Y:S01]  /*46d0*/  ULDC.64 UR6, c[0x0][0x400] ;  /* 0x0001000000067ab9 */ /* 0x000fe20000000a00 */
[----:B------:R-:W-:Y:S02]  /*46e0*/  IADD3 R10, P0, P6, R42, UR4, R10 ;  /* 0x000000042a0a7c10 */ /* 0x000fe4000fe1e00a */
[----:B------:R-:W-:Y:S02]  /*46f0*/  CS2R R6, SRZ ;  /* 0x0000000000067805 */ /* 0x000fe4000001ff00 */
[----:B------:R-:W-:Y:S02]  /*4700*/  CS2R R4, SRZ ;  /* 0x0000000000047805 */ /* 0x000fe4000001ff00 */
[----:B------:R-:W-:Y:S02]  /*4710*/  CS2R R34, SRZ ;  /* 0x0000000000227805 */ /* 0x000fe4000001ff00 */
[----:B------:R-:W-:-:S02]  /*4720*/  IADD3.X R11, R48, UR5, R14, P0, P6 ;  /* 0x00000005300b7c10 */ /* 0x000fc400087ec40e */
[----:B------:R-:W-:Y:S02]  /*4730*/  CS2R R32, SRZ ;  /* 0x0000000000207805 */ /* 0x000fe4000001ff00 */
[----:B------:R-:W-:-:S04]  /*4740*/  IADD3 R12, P0, P6, R20, UR6, R12 ;  /* 0x00000006140c7c10 */ /* 0x000fc8000fe1e00c */
[----:B------:R-:W-:Y:S02]  /*4750*/  IADD3.X R13, R46, UR7, R15, P0, P6 ;  /* 0x000000072e0d7c10 */ /* 0x000fe400087ec40f */
[-C--:B------:R-:W-:Y:S02]  /*4760*/  ISETP.GE.AND P0, PT, R18, R79.reuse, PT ;  /* 0x0000004f1200720c */ /* 0x080fe40003f06270 */
[----:B------:R-:W-:-:S11]  /*4770*/  ISETP.GE.AND P6, PT, R65, R79, PT ;  /* 0x0000004f4100720c */ /* 0x000fd60003fc6270 */
[----:B------:R0:W5:Y:S04]  /*4780*/  @!P0 LDG.E.128 R28, desc[UR42][R10.64] ;  /* 0x0000002a0a1c8981 */ /* 0x000168000c1e1d00 */
[----:B------:R0:W5:Y:S04]  /*4790*/  @!P6 LDG.E.128 R4, desc[UR42][R10.64+0x20] ;  /* 0x0000202a0a04e981 */ /* 0x000168000c1e1d00 */
[----:B------:R0:W5:Y:S04]  /*47a0*/  @!P0 LDG.E.128 R36, desc[UR42][R12.64] ;  /* 0x0000002a0c248981 */ /* 0x000168000c1e1d00 */
[----:B------:R0:W5:Y:S02]  /*47b0*/  @!P6 LDG.E.128 R32, desc[UR42][R12.64+0x20] ;  /* 0x0000202a0c20e981 */ /* 0x000164000c1e1d00 */
.L_x_1288:
[----:B------:R-:W-:Y:S05]  /*47c0*/  BSYNC B1 ;  /* 0x0000000000017941 */ /* 0x000fea0003800000 */
.L_x_1287:
[----:B------:R-:W-:Y:S01]  /*47d0*/  UISETP.NE.AND UP0, UPT, UR36, 0x3, UPT ;  /* 0x000000032400788c */ /* 0x000fe2000bf05270 */
[----:B-----5:R-:W-:Y:S02]  /*47e0*/  IMAD.MOV.U32 R85, RZ, RZ, R6 ;  /* 0x000000ffff557224 */ /* 0x020fe400078e0006 */
[----:B------:R-:W-:Y:S02]  /*47f0*/  IMAD.MOV.U32 R84, RZ, RZ, R4 ;  /* 0x000000ffff547224 */ /* 0x000fe400078e0004 */
[----:B------:R-:W-:Y:S01]  /*4800*/  IMAD.MOV.U32 R91, RZ, RZ, R30 ;  /* 0x000000ffff5b7224 */ /* 0x000fe200078e001e */
[----:B------:R-:W-:Y:S01]  /*4810*/  PLOP3.LUT P0, PT, PT, PT, UP0, 0x80, 0x0 ;  /* 0x000000000000781c */ /* 0x000fe20003f0f008 */
[----:B------:R-:W-:Y:S02]  /*4820*/  IMAD.MOV.U32 R87, RZ, RZ, R28 ;  /* 0x000000ffff577224 */ /* 0x000fe400078e001c */
[----:B------:R-:W-:Y:S02]  /*4830*/  IMAD.MOV.U32 R83, RZ, RZ, R34 ;  /* 0x000000ffff537224 */ /* 0x000fe400078e0022 */
[----:B------:R-:W-:-:S02]  /*4840*/  IMAD.MOV.U32 R82, RZ, RZ, R32 ;  /* 0x000000ffff527224 */ /* 0x000fc400078e0020 */
[----:B------:R-:W-:Y:S02]  /*4850*/  IMAD.MOV.U32 R90, RZ, RZ, R38 ;  /* 0x000000ffff5a7224 */ /* 0x000fe400078e0026 */
[----:B------:R-:W-:-:S04]  /*4860*/  IMAD.MOV.U32 R89, RZ, RZ, R36 ;  /* 0x000000ffff597224 */ /* 0x000fc800078e0024 */
[----:B------:R-:W-:Y:S05]  /*4870*/  @!P0 BRA `(.L_x_1289) ;  /* 0x0000000000048947 */ /* 0x000fea0003800000 */
[----:B------:R-:W-:Y:S01]  /*4880*/  BPT.TRAP 0x1 ;  /* 0x000000040000795c */ /* 0x000fe20000300000 */
.L_x_1289:
[----:B------:R-:W2:Y:S01]  /*4890*/  LDL R8, [R1+0xc] ;  /* 0x00000c0001087983 */ /* 0x000ea20000100800 */
[----:B------:R-:W-:Y:S01]  /*48a0*/  IMAD R67, R23, 0x8, R16 ;  /* 0x0000000817437824 */ /* 0x000fe200078e0210 */
[----:B------:R-:W-:Y:S01]  /*48b0*/  BSSY B1, `(.L_x_1290) ;  /* 0x0000004000017945 */ /* 0x000fe20003800000 */
[----:B--2---:R-:W-:-:S04]  /*48c0*/  SHF.L.U32 R78, R8, 0x1f, RZ ;  /* 0x0000001f084e7819 */ /* 0x004fc800000006ff */
[----:B------:R-:W1:Y:S02]  /*48d0*/  SYNCS.PHASECHK.TRANS64.TRYWAIT P6, [R67+URZ+0x19c90], R78 ;  /* 0x019c904e430075a7 */ /* 0x000e6400080c017f */
[----:B-1----:R-:W-:Y:S05]  /*48e0*/  @!P6 BRA `(.L_x_1291) ;  /* 0x000001f80048e947 */ /* 0x002fea0003800000 */
.L_x_1622:
[----:B------:R-:W-:Y:S05]  /*48f0*/  BSYNC B1 ;  /* 0x0000000000017941 */ /* 0x000fea0003800000 */
.L_x_1290:
[----:B------:R-:W-:-:S03]  /*4900*/  UMOV UR4, 0xffffffff ;  /* 0xffffffff00047882 */ /* 0x000fc60000000000 */
[----:B------:R-:W-:Y:S05]  /*4910*/  BRA.DIV UR4, `(.L_x_1292) ;  /* 0x000001fa04507947 */ /* 0x000fea000b800000 */
[----:B------:R-:W2:Y:S04]  /*4920*/  SHFL.IDX PT, R80, R80, RZ, 0x1e1f ;  /* 0x001e1fff50507589 */ /* 0x000ea800000e0000 */
[----:B------:R3:W4:Y:S02]  /*4930*/  SHFL.IDX PT, R81, R70, RZ, 0x1e1f ;  /* 0x001e1fff46517589 */ /* 0x00072400000e0000 */
.L_x_1626:
[----:B------:R-:W-:Y:S05]  /*4940*/  @P5 BRA `(.L_x_1276) ;  /* 0x0000002000985947 */ /* 0x000fea0003800000 */
[----:B------:R-:W5:Y:S01]  /*4950*/  LDC R86, c[0x0][0x2f4] ;  /* 0x0000bd00ff567b82 */ /* 0x000f620000000800 */
[----:B------:R-:W-:Y:S01]  /*4960*/  ISETP.NE.AND P5, PT, R52, RZ, PT ;  /* 0x000000ff3400720c */ /* 0x000fe20003fa5270 */
[----:B------:R-:W-:Y:S01]  /*4970*/  BSSY B1, `(.L_x_1293) ;  /* 0x00000f3000017945 */ /* 0x000fe20003800000 */
[----:B-----5:R-:W-:-:S11]  /*4980*/  IMAD.IADD R92, R86, 0x1, -R53 ;  /* 0x00000001565c7824 */ /* 0x020fd600078e0a35 */
[----:B------:R-:W-:Y:S05]  /*4990*/  @!P5 BRA `(.L_x_1294) ;  /* 0x0000000c00c0d947 */ /* 0x000fea0003800000 */
[----:B0-----:R-:W5:Y:S04]  /*49a0*/  LDL R13, [R1+0x28] ;  /* 0x00002800010d7983 */ /* 0x001f680000100800 */
[----:B------:R-:W5:Y:S04]  /*49b0*/  LDL R12, [R1+0x7c] ;  /* 0x00007c00010c7983 */ /* 0x000f680000100800 */
[----:B------:R-:W5:Y:S01]  /*49c0*/  LDL R10, [R1+0x3c] ;  /* 0x00003c00010a7983 */ /* 0x000f620000100800 */
[----:B------:R-:W-:Y:S01]  /*49d0*/  SEL R8, R53, R92, !P3 ;  /* 0x0000005c35087207 */ /* 0x000fe20005800000 */
[----:B------:R-:W-:Y:S01]  /*49e0*/  BSSY B2, `(.L_x_1295) ;  /* 0x00000e9000027945 */ /* 0x000fe20003800000 */
[----:B---34-:R-:W-:-:S02]  /*49f0*/  IADD3 R70, P6, R3, R81, RZ ;  /* 0x0000005103467210 */ /* 0x018fc40007fde0ff */
[----:B------:R-:W-:Y:S02]  /*4a00*/  SHF.R.S32.HI R9, RZ, 0x1f, R8 ;  /* 0x0000001fff097819 */ /* 0x000fe40000011408 */
[----:B--2---:R-:W-:Y:S02]  /*4a10*/  LEA.HI.X.SX32 R71, R3, R80, 0x1, P6 ;  /* 0x0000005003477211 */ /* 0x004fe400030f0eff */
[----:B------:R-:W-:-:S04]  /*4a20*/  LEA.HI R9, R9, R8, RZ, 0x5 ;  /* 0x0000000809097211 */ /* 0x000fc800078f28ff */
[----:B------:R-:W-:-:S04]  /*4a30*/  SHF.R.S32.HI R8, RZ, 0x5, R9 ;  /* 0x00000005ff087819 */ /* 0x000fc80000011409 */
[----:B------:R-:W-:-:S04]  /*4a40*/  LEA.HI.SX32 R8, R63, R8, 0x1c ;  /* 0x000000083f087211 */ /* 0x000fc800078fe2ff */
[C---:B------:R-:W-:Y:S01]  /*4a50*/  LEA.HI R9, R8.reuse, R8, RZ, 0x1 ;  /* 0x0000000808097211 */ /* 0x040fe200078f08ff */
[----:B------:R-:W-:-:S04]  /*4a60*/  IMAD.SHL.U32 R11, R8, 0x10, RZ ;  /* 0x00000010080b7824 */ /* 0x000fc800078e00ff */
[----:B------:R-:W-:Y:S01]  /*4a70*/  IMAD.SHL.U32 R9, R9, 0x800, RZ ;  /* 0x0000080009097824 */ /* 0x000fe200078e00ff */
[----:B------:R-:W-:-:S04]  /*4a80*/  ISETP.GE.AND P5, PT, R11, R86, PT ;  /* 0x000000560b00720c */ /* 0x000fc80003fa6270 */
[----:B------:R-:W-:-:S09]  /*4a90*/  LOP3.LUT R9, R9, 0xfffff000, RZ, 0xc0, !PT ;  /* 0xfffff00009097812 */ /* 0x000fd200078ec0ff */
[----:B------:R-:W-:-:S04]  /*4aa0*/  @!P5 IADD3 R72, P6, R81, R11, RZ ;  /* 0x0000000b5148d210 */ /* 0x000fc80007fde0ff */
[----:B------:R-:W-:Y:S02]  /*4ab0*/  @!P5 LEA.HI.X.SX32 R73, R11, R80, 0x1, P6 ;  /* 0x000000500b49d211 */ /* 0x000fe400030f0eff */
[----:B------:R-:W-:Y:S02]  /*4ac0*/  ISETP.GE.AND P6, PT, R18, R79, PT ;  /* 0x0000004f1200720c */ /* 0x000fe40003fc6270 */
[----:B-----5:R-:W-:-:S04]  /*4ad0*/  LOP3.LUT R8, R13, 0x10, R11, 0xf8, !PT ;  /* 0x000000100d087812 */ /* 0x020fc800078ef80b */
[----:B------:R-:W-:-:S04]  /*4ae0*/  LOP3.LUT R8, R8, R12, RZ, 0x3c, !PT ;  /* 0x0000000c08087212 */ /* 0x000fc800078e3cff */
[----:B------:R-:W-:Y:S01]  /*4af0*/  IADD3 R8, R8, R9, R10 ;  /* 0x0000000908087210 */ /* 0x000fe20007ffe00a */
[----:B------:R-:W-:-:S04]  /*4b00*/  IMAD R9, R23, 0x3000, R61 ;  /* 0x0000300017097824 */ /* 0x000fc800078e023d */
[----:B------:R-:W-:Y:S02]  /*4b10*/  IMAD R13, R23, 0x3000, R8 ;  /* 0x00003000170d7824 */ /* 0x000fe400078e0208 */
[C---:B------:R-:W-:Y:S02]  /*4b20*/  IMAD.IADD R9, R16.reuse, 0x1, R9 ;  /* 0x0000000110097824 */ /* 0x040fe400078e0209 */
[----:B------:R-:W-:-:S04]  /*4b30*/  IMAD.IADD R13, R16, 0x1, R13 ;  /* 0x00000001100d7824 */ /* 0x000fc800078e020d */
[----:B------:R-:W0:Y:S04]  /*4b40*/  LDS.128 R8, [R9+0x13800] ;  /* 0x0138000009087984 */ /* 0x000e280000000c00 */
[----:B------:R-:W2:Y:S01]  /*4b50*/  LDS.128 R12, [R13+0x13800] ;  /* 0x013800000d0c7984 */ /* 0x000ea20000000c00 */
[----:B------:R-:W-:Y:S05]  /*4b60*/  @P6 BRA `(.L_x_1296) ;  /* 0x0000000c00406947 */ /* 0x000fea0003800000 */
[--C-:B------:R-:W-:Y:S02]  /*4b70*/  SHF.R.U32.HI R30, RZ, 0x8, R37.reuse ;  /* 0x00000008ff1e7819 */ /* 0x100fe40000011625 */
[----:B------:R-:W-:Y:S02]  /*4b80*/  SHF.R.U32.HI R36, RZ, 0x10, R37 ;  /* 0x00000010ff247819 */ /* 0x000fe40000011625 */
[--C-:B------:R-:W-:Y:S01]  /*4b90*/  SHF.R.U32.HI R28, RZ, 0x8, R29.reuse ;  /* 0x00000008ff1c7819 */ /* 0x100fe2000001161d */
[----:B------:R-:W-:Y:S01]  /*4ba0*/  IMAD.SHL.U32 R30, R30, 0x100, RZ ;  /* 0x000001001e1e7824 */ /* 0x000fe200078e00ff */
[----:B------:R-:W-:Y:S02]  /*4bb0*/  LOP3.LUT R37, R37, 0xff0000ff, RZ, 0xc0, !PT ;  /* 0xff0000ff25257812 */ /* 0x000fe400078ec0ff */
[----:B------:R-:W-:Y:S01]  /*4bc0*/  SHF.R.U32.HI R38, RZ, 0x10, R29 ;  /* 0x00000010ff267819 */ /* 0x000fe2000001161d */
[----:B------:R-:W-:Y:S01]  /*4bd0*/  IMAD.SHL.U32 R28, R28, 0x100, RZ ;  /* 0x000001001c1c7824 */ /* 0x000fe200078e00ff */
[----:B------:R-:W-:Y:S01]  /*4be0*/  LOP3.LUT R30, R37, 0xff00, R30, 0xf8, !PT ;  /* 0x0000ff00251e7812 */ /* 0x000fe200078ef81e */
[----:B------:R-:W-:Y:S01]  /*4bf0*/  IMAD.U32 R37, R36, 0x10000, RZ ;  /* 0x0001000024257824 */ /* 0x000fe200078e00ff */
[----:B------:R-:W-:Y:S01]  /*4c00*/  LOP3.LUT R29, R29, 0xff0000ff, RZ, 0xc0, !PT ;  /* 0xff0000ff1d1d7812 */ /* 0x000fe200078ec0ff */
[----:B------:R-:W-:-:S02]  /*4c10*/  IMAD.U32 R36, R38, 0x10000, RZ ;  /* 0x0001000026247824 */ /* 0x000fc400078e00ff */
[----:B--2---:R-:W-:Y:S01]  /*4c20*/  IMAD.MOV.U32 R38, RZ, RZ, R13 ;  /* 0x000000ffff267224 */ /* 0x004fe200078e000d */
[----:B------:R-:W-:Y:S02]  /*4c30*/  LOP3.LUT R29, R29, 0xff00, R28, 0xf8, !PT ;  /* 0x0000ff001d1d7812 */ /* 0x000fe400078ef81c */
[----:B------:R-:W-:Y:S02]  /*4c40*/  LOP3.LUT R37, R30, 0xff0000, R37, 0xf8, !PT ;  /* 0x00ff00001e257812 */ /* 0x000fe400078ef825 */
[----:B------:R-:W-:Y:S02]  /*4c50*/  LOP3.LUT R36, R29, 0xff0000, R36, 0xf8, !PT ;  /* 0x00ff00001d247812 */ /* 0x000fe400078ef824 */
[----:B------:R-:W-:Y:S02]  /*4c60*/  F2FP.F16.E4M3.UNPACK_B R94, R38 ;  /* 0x00000026ff5e723e */ /* 0x000fe400020006ff */
[----:B------:R-:W-:Y:S02]  /*4c70*/  F2FP.F16.E4M3.UNPACK_B R93, R37 ;  /* 0x00000025ff5d723e */ /* 0x000fe400020006ff */
[----:B0-----:R-:W-:Y:S01]  /*4c80*/  F2FP.F16.E4M3.UNPACK_B R29, R9 ;  /* 0x00000009ff1d723e */ /* 0x001fe200020006ff */
[--C-:B------:R-:W-:Y:S01]  /*4c90*/  HADD2.F32 R28, -RZ, R94.reuse.H0_H0 ;  /* 0x2000005eff1c7230 */ /* 0x100fe20000004100 */
[----:B------:R-:W-:Y:S01]  /*4ca0*/  F2FP.F16.E4M3.UNPACK_B R13, R36 ;  /* 0x00000024ff0d723e */ /* 0x000fe200020006ff */
[----:B------:R-:W-:Y:S01]  /*4cb0*/  HADD2.F32 R97, -RZ, R93.H0_H0 ;  /* 0x2000005dff617230 */ /* 0x000fe20000004100 */
[----:B------:R-:W-:Y:S01]  /*4cc0*/  F2FP.F16.E4M3.UNPACK_B R38, R38.H1 ;  /* 0x00000026ff26723e */ /* 0x000fe200030006ff */
[----:B------:R-:W-:Y:S01]  /*4cd0*/  HADD2.F32 R30, -RZ, R29.H0_H0 ;  /* 0x2000001dff1e7230 */ /* 0x000fe20000004100 */
[----:B------:R-:W-:Y:S01]  /*4ce0*/  F2FP.F16.E4M3.UNPACK_B R36, R36.H1 ;  /* 0x00000024ff24723e */ /* 0x000fe200030006ff */
[----:B------:R-:W-:-:S02]  /*4cf0*/  HADD2.F32 R94, -RZ, R94.H1_H1 ;  /* 0x3000005eff5e7230 */ /* 0x000fc40000004100 */
[-C--:B------:R-:W-:Y:S01]  /*4d00*/  FMUL.FTZ R99, R28, R97.reuse ;  /* 0x000000611c637220 */ /* 0x080fe20000410000 */
[----:B------:R-:W-:Y:S02]  /*4d10*/  HADD2.F32 R93, -RZ, R93.H1_H1 ;  /* 0x3000005dff5d7230 */ /* 0x000fe40000004100 */
[----:B------:R-:W-:Y:S01]  /*4d20*/  FMUL.FTZ R97, R30, R97 ;  /* 0x000000611e617220 */ /* 0x000fe20000410000 */
[----:B------:R-:W-:Y:S02]  /*4d30*/  HADD2.F32 R29, -RZ, R29.H1_H1 ;  /* 0x3000001dff1d7230 */ /* 0x000fe40000004100 */
[--C-:B------:R-:W-:Y:S02]  /*4d40*/  HADD2.F32 R95, -RZ, R13.reuse.H0_H0 ;  /* 0x2000000dff5f7230 */ /* 0x100fe40000004100 */
[-C--:B------:R-:W-:Y:S01]  /*4d50*/  FMUL.FTZ R96, R94, R93.reuse ;  /* 0x0000005d5e607220 */ /* 0x080fe20000410000 */
[----:B------:R-:W-:Y:S02]  /*4d60*/  HADD2.F32 R13, -RZ, R13.H1_H1 ;  /* 0x3000000dff0d7230 */ /* 0x000fe40000004100 */
[C---:B------:R-:W-:Y:S01]  /*4d70*/  FMUL.FTZ R93, R29.reuse, R93 ;  /* 0x0000005d1d5d7220 */ /* 0x040fe20000410000 */
[-C--:B------:R-:W-:Y:S01]  /*4d80*/  FFMA.FTZ R30, R30, R95.reuse, -R99 ;  /* 0x0000005f1e1e7223 */ /* 0x080fe20000010863 */
[----:B------:R-:W-:Y:S01]  /*4d90*/  FFMA.FTZ R28, R28, R95, R97 ;  /* 0x0000005f1c1c7223 */ /* 0x000fe20000010061 */
[-C--:B------:R-:W-:Y:S01]  /*4da0*/  FFMA.FTZ R29, R29, R13.reuse, -R96 ;  /* 0x0000000d1d1d7223 */ /* 0x080fe20000010860 */
[----:B------:R-:W-:Y:S01]  /*4db0*/  FFMA.FTZ R13, R94, R13, R93 ;  /* 0x0000000d5e0d7223 */ /* 0x000fe2000001005d */
[----:B------:R-:W-:Y:S01]  /*4dc0*/  F2FP.F16.E4M3.UNPACK_B R93, R37.H1 ;  /* 0x00000025ff5d723e */ /* 0x000fe200030006ff */
[--C-:B------:R-:W-:Y:S01]  /*4dd0*/  HADD2.F32 R95, -RZ, R38.reuse.H1_H1 ;  /* 0x30000026ff5f7230 */ /* 0x100fe20000004100 */
[----:B------:R-:W-:Y:S01]  /*4de0*/  F2FP.F16.E4M3.UNPACK_B R94, R9.H1 ;  /* 0x00000009ff5e723e */ /* 0x000fe200030006ff */
[----:B------:R-:W-:-:S02]  /*4df0*/  HADD2.F32 R9, -RZ, R38.H0_H0 ;  /* 0x20000026ff097230 */ /* 0x000fc40000004100 */
[--C-:B------:R-:W-:Y:S02]  /*4e00*/  HADD2.F32 R98, -RZ, R93.reuse.H0_H0 ;  /* 0x2000005dff627230 */ /* 0x100fe40000004100 */
[----:B------:R-:W-:Y:S02]  /*4e10*/  HADD2.F32 R37, -RZ, R94.H0_H0 ;  /* 0x2000005eff257230 */ /* 0x000fe40000004100 */
[----:B------:R-:W-:Y:S02]  /*4e20*/  HADD2.F32 R93, -RZ, R93.H1_H1 ;  /* 0x3000005dff5d7230 */ /* 0x000fe40000004100 */
[-C--:B------:R-:W-:Y:S01]  /*4e30*/  FMUL.FTZ R100, R9, R98.reuse ;  /* 0x0000006209647220 */ /* 0x080fe20000410000 */
[----:B------:R-:W-:Y:S02]  /*4e40*/  HADD2.F32 R96, -RZ, R36.H0_H0 ;  /* 0x20000024ff607230 */ /* 0x000fe40000004100 */
[----:B------:R-:W-:Y:S01]  /*4e50*/  FMUL.FTZ R98, R37, R98 ;  /* 0x0000006225627220 */ /* 0x000fe20000410000 */
[----:B------:R-:W-:-:S02]  /*4e60*/  HADD2.F32 R94, -RZ, R94.H1_H1 ;  /* 0x3000005eff5e7230 */ /* 0x000fc40000004100 */
[-C--:B------:R-:W-:Y:S01]  /*4e70*/  FMUL.FTZ R97, R95, R93.reuse ;  /* 0x0000005d5f617220 */ /* 0x080fe20000410000 */
[----:B------:R-:W-:Y:S02]  /*4e80*/  HADD2.F32 R36, -RZ, R36.H1_H1 ;  /* 0x30000024ff247230 */ /* 0x000fe40000004100 */
[-C--:B------:R-:W-:Y:S01]  /*4e90*/  FFMA.FTZ R37, R37, R96.reuse, -R100 ;  /* 0x0000006025257223 */ /* 0x080fe20000010864 */
[----:B------:R-:W-:Y:S01]  /*4ea0*/  FFMA.FTZ R9, R9, R96, R98 ;  /* 0x0000006009097223 */ /* 0x000fe20000010062 */
[C---:B------:R-:W-:Y:S01]  /*4eb0*/  FMUL.FTZ R96, R94.reuse, R93 ;  /* 0x0000005d5e607220 */ /* 0x040fe20000410000 */
[----:B------:R-:W-:Y:S01]  /*4ec0*/  SHF.R.U32.HI R93, RZ, 0x10, R31 ;  /* 0x00000010ff5d7819 */ /* 0x000fe2000001161f */
[-C--:B------:R-:W-:Y:S01]  /*4ed0*/  FFMA.FTZ R38, R94, R36.reuse, -R97 ;  /* 0x000000245e267223 */ /* 0x080fe20000010861 */
[----:B------:R-:W-:Y:S01]  /*4ee0*/  SHF.R.U32.HI R97, RZ, 0x8, R31 ;  /* 0x00000008ff617819 */ /* 0x000fe2000001161f */
[----:B------:R-:W-:Y:S01]  /*4ef0*/  FFMA.FTZ R36, R95, R36, R96 ;  /* 0x000000245f247223 */ /* 0x000fe20000010060 */
[----:B------:R-:W-:Y:S01]  /*4f00*/  SHF.R.U32.HI R95, RZ, 0x8, R39 ;  /* 0x00000008ff5f7819 */ /* 0x000fe20000011627 */
[----:B------:R-:W-:Y:S01]  /*4f10*/  IMAD.U32 R93, R93, 0x10000, RZ ;  /* 0x000100005d5d7824 */ /* 0x000fe200078e00ff */
[----:B------:R-:W-:-:S02]  /*4f20*/  LOP3.LUT R94, R31, 0xff0000ff, RZ, 0xc0, !PT ;  /* 0xff0000ff1f5e7812 */ /* 0x000fc400078ec0ff */
[----:B------:R-:W-:Y:S01]  /*4f30*/  SHF.R.U32.HI R31, RZ, 0x10, R39 ;  /* 0x00000010ff1f7819 */ /* 0x000fe20000011627 */
[----:B------:R-:W-:Y:S01]  /*4f40*/  IMAD.SHL.U32 R95, R95, 0x100, RZ ;  /* 0x000001005f5f7824 */ /* 0x000fe200078e00ff */
[----:B------:R-:W-:Y:S01]  /*4f50*/  LOP3.LUT R96, R39, 0xff0000ff, RZ, 0xc0, !PT ;  /* 0xff0000ff27607812 */ /* 0x000fe200078ec0ff */
[----:B------:R-:W-:Y:S01]  /*4f60*/  IMAD.SHL.U32 R39, R97, 0x100, RZ ;  /* 0x0000010061277824 */ /* 0x000fe200078e00ff */
[----:B------:R-:W-:Y:S02]  /*4f70*/  F2FP.SATFINITE.E4M3.F32.PACK_AB_MERGE_C R37, R38, R37, RZ ;  /* 0x000000252625723e */ /* 0x000fe400048070ff */
[----:B------:R-:W-:Y:S02]  /*4f80*/  LOP3.LUT R96, R96, 0xff00, R95, 0xf8, !PT ;  /* 0x0000ff0060607812 */ /* 0x000fe400078ef85f */
[----:B------:R-:W-:Y:S01]  /*4f90*/  LOP3.LUT R94, R94, 0xff00, R39, 0xf8, !PT ;  /* 0x0000ff005e5e7812 */ /* 0x000fe200078ef827 */
[----:B------:R-:W-:Y:S01]  /*4fa0*/  IMAD.U32 R39, R31, 0x10000, RZ ;  /* 0x000100001f277824 */ /* 0x000fe200078e00ff */
[----:B------:R-:W-:-:S02]  /*4fb0*/  F2FP.F16.E4M3.UNPACK_B R38, R8.H1 ;  /* 0x00000008ff26723e */ /* 0x000fc400030006ff */
[----:B------:R-:W-:Y:S01]  /*4fc0*/  LOP3.LUT R31, R94, 0xff0000, R93, 0xf8, !PT ;  /* 0x00ff00005e1f7812 */ /* 0x000fe200078ef85d */
[----:B------:R-:W-:Y:S01]  /*4fd0*/  IMAD.MOV.U32 R94, RZ, RZ, R11 ;  /* 0x000000ffff5e7224 */ /* 0x000fe200078e000b */
        /* <DEDUP_REMOVED lines=11> */
[CC--:B------:R-:W-:Y:S01]  /*5090*/  FMUL.FTZ R101, R97.reuse, R99.reuse ;  /* 0x0000006361657220 */ /* 0x0c0fe20000410000 */
[----:B------:R-:W-:Y:S02]  /*50a0*/  HADD2.F32 R11, -RZ, R11.H1_H1 ;  /* 0x3000000bff0b7230 */ /* 0x000fe40000004100 */
[C---:B------:R-:W-:Y:S01]  /*50b0*/  FMUL.FTZ R99, R100.reuse, R99 ;  /* 0x0000006364637220 */ /* 0x040fe20000410000 */
[----:B------:R-:W-:Y:S02]  /*50c0*/  HADD2.F32 R93, -RZ, R93.H1_H1 ;  /* 0x3000005dff5d7230 */ /* 0x000fe40000004100 */
[-C--:B------:R-:W-:Y:S01]  /*50d0*/  FFMA.FTZ R101, R100, R98.reuse, -R101 ;  /* 0x0000006264657223 */ /* 0x080fe20000010865 */
[----:B------:R-:W-:Y:S02]  /*50e0*/  HADD2.F32 R96, -RZ, R96.H1_H1 ;  /* 0x30000060ff607230 */ /* 0x000fe40000004100 */
[----:B------:R-:W-:Y:S01]  /*50f0*/  FFMA.FTZ R99, R97, R98, R99 ;  /* 0x0000006261637223 */ /* 0x000fe20000010063 */
[----:B------:R-:W-:Y:S01]  /*5100*/  HADD2.F32 R98, -RZ, R95.H1_H1 ;  /* 0x3000005fff627230 */ /* 0x000fe20000004100 */
[----:B------:R-:W-:Y:S01]  /*5110*/  F2FP.F16.E4M3.UNPACK_B R94, R94.H1 ;  /* 0x0000005eff5e723e */ /* 0x000fe200030006ff */
[----:B------:R-:W-:Y:S01]  /*5120*/  HADD2.F32 R95, -RZ, R15.H0_H0 ;  /* 0x2000000fff5f7230 */ /* 0x000fe20000004100 */
[----:B------:R-:W-:Y:S01]  /*5130*/  F2FP.F16.E4M3.UNPACK_B R31, R31.H1 ;  /* 0x0000001fff1f723e */ /* 0x000fe200030006ff */
[----:B------:R-:W-:-:S02]  /*5140*/  HADD2.F32 R97, -RZ, R39.H0_H0 ;  /* 0x20000027ff617230 */ /* 0x000fc40000004100 */
[-C--:B------:R-:W-:Y:S01]  /*5150*/  FMUL.FTZ R100, R11, R98.reuse ;  /* 0x000000620b647220 */ /* 0x080fe20000410000 */
[C---:B------:R-:W-:Y:S01]  /*5160*/  FMUL.FTZ R98, R93.reuse, R98 ;  /* 0x000000625d627220 */ /* 0x040fe20000410000 */
[----:B------:R-:W-:Y:S01]  /*5170*/  HADD2.F32 R15, -RZ, R15.H1_H1 ;  /* 0x3000000fff0f7230 */ /* 0x000fe20000004100 */
[----:B------:R-:W-:Y:S01]  /*5180*/  F2FP.F16.E4M3.UNPACK_B R8, R8 ;  /* 0x00000008ff08723e */ /* 0x000fe200020006ff */
[-C--:B------:R-:W-:Y:S01]  /*5190*/  FFMA.FTZ R93, R93, R96.reuse, -R100 ;  /* 0x000000605d5d7223 */ /* 0x080fe20000010864 */
[----:B------:R-:W-:Y:S01]  /*51a0*/  FFMA.FTZ R11, R11, R96, R98 ;  /* 0x000000600b0b7223 */ /* 0x000fe20000010062 */
[----:B------:R-:W-:Y:S02]  /*51b0*/  HADD2.F32 R98, -RZ, R94.H0_H0 ;  /* 0x2000005eff627230 */ /* 0x000fe40000004100 */
[----:B------:R-:W-:Y:S01]  /*51c0*/  FMUL.FTZ R100, R95, R97 ;  /* 0x000000615f647220 */ /* 0x000fe20000410000 */
[----:B------:R-:W-:Y:S01]  /*51d0*/  HADD2.F32 R96, -RZ, R31.H0_H0 ;  /* 0x2000001fff607230 */ /* 0x000fe20000004100 */
[----:B------:R-:W-:Y:S01]  /*51e0*/  F2FP.SATFINITE.E4M3.F32.PACK_AB_MERGE_C R36, R36, R9, RZ ;  /* 0x000000092424723e */ /* 0x000fe200048070ff */
[----:B------:R-:W-:Y:S01]  /*51f0*/  FMUL.FTZ R97, R98, R97 ;  /* 0x0000006162617220 */ /* 0x000fe20000410000 */
[----:B------:R-:W-:-:S02]  /*5200*/  F2FP.SATFINITE.E4M3.F32.PACK_AB_MERGE_C R9, R29, R30, R37 ;  /* 0x0000001e1d09723e */ /* 0x000fc40004807025 */
[----:B------:R-:W-:Y:S01]  /*5210*/  FFMA.FTZ R100, R98, R96, -R100 ;  /* 0x0000006062647223 */ /* 0x000fe20000010864 */
[----:B------:R-:W-:Y:S01]  /*5220*/  F2FP.SATFINITE.E4M3.F32.PACK_AB_MERGE_C R13, R13, R28, R36 ;  /* 0x0000001c0d0d723e */ /* 0x000fe20004807024 */
[----:B------:R-:W-:Y:S01]  /*5230*/  FFMA.FTZ R97, R95, R96, R97 ;  /* 0x000000605f617223 */ /* 0x000fe20000010061 */
[----:B------:R-:W-:Y:S01]  /*5240*/  HADD2.F32 R96, -RZ, R39.H1_H1 ;  /* 0x30000027ff607230 */ /* 0x000fe20000004100 */
[-C--:B------:R-:W-:Y:S01]  /*5250*/  F2FP.F16.E4M3.UNPACK_B R95, R87.reuse.H1 ;  /* 0x00000057ff5f723e */ /* 0x080fe200030006ff */
[----:B------:R-:W-:Y:S01]  /*5260*/  HADD2.F32 R39, -RZ, R94.H1_H1 ;  /* 0x3000005eff277230 */ /* 0x000fe20000004100 */
[----:B------:R-:W-:Y:S01]  /*5270*/  F2FP.F16.E4M3.UNPACK_B R87, R87 ;  /* 0x00000057ff57723e */ /* 0x000fe200020006ff */
[----:B------:R-:W-:Y:S02]  /*5280*/  HADD2.F32 R94, -RZ, R31.H1_H1 ;  /* 0x3000001fff5e7230 */ /* 0x000fe40000004100 */
[-C--:B------:R-:W-:Y:S01]  /*5290*/  FMUL.FTZ R98, R15, R96.reuse ;  /* 0x000000600f627220 */ /* 0x080fe20000410000 */
[----:B------:R-:W-:-:S03]  /*52a0*/  FMUL.FTZ R96, R39, R96 ;  /* 0x0000006027607220 */ /* 0x000fc60000410000 */
[----:B------:R-:W-:Y:S01]  /*52b0*/  FFMA.FTZ R31, R39, R94, -R98 ;  /* 0x0000005e271f7223 */ /* 0x000fe20000010862 */
[----:B------:R-:W-:Y:S01]  /*52c0*/  F2FP.F16.E4M3.UNPACK_B R39, R12.H1 ;  /* 0x0000000cff27723e */ /* 0x000fe200030006ff */
[----:B------:R-:W-:Y:S01]  /*52d0*/  FFMA.FTZ R15, R15, R94, R96 ;  /* 0x0000005e0f0f7223 */ /* 0x000fe20000010060 */
[--C-:B------:R-:W-:Y:S01]  /*52e0*/  HADD2.F32 R96, -RZ, R38.reuse.H0_H0 ;  /* 0x20000026ff607230 */ /* 0x100fe20000004100 */
[----:B------:R-:W-:Y:S01]  /*52f0*/  F2FP.F16.E4M3.UNPACK_B R12, R12 ;  /* 0x0000000cff0c723e */ /* 0x000fe200020006ff */
[----:B------:R-:W-:Y:S01]  /*5300*/  HADD2.F32 R98, -RZ, R95.H0_H0 ;  /* 0x2000005fff627230 */ /* 0x000fe20000004100 */
[----:B------:R-:W-:Y:S01]  /*5310*/  F2FP.SATFINITE.E4M3.F32.PACK_AB_MERGE_C R100, R31, R100, RZ ;  /* 0x000000641f64723e */ /* 0x000fe200048070ff */
[----:B------:R-:W-:Y:S01]  /*5320*/  HADD2.F32 R94, -RZ, R39.H0_H0 ;  /* 0x20000027ff5e7230 */ /* 0x000fe20000004100 */
[-C--:B------:R-:W-:Y:S01]  /*5330*/  F2FP.F16.E4M3.UNPACK_B R31, R89.reuse.H1 ;  /* 0x00000059ff1f723e */ /* 0x080fe200030006ff */
[----:B------:R-:W-:Y:S01]  /*5340*/  HADD2.F32 R38, -RZ, R38.H1_H1 ;  /* 0x30000026ff267230 */ /* 0x000fe20000004100 */
[----:B------:R-:W-:Y:S01]  /*5350*/  F2FP.F16.E4M3.UNPACK_B R89, R89 ;  /* 0x00000059ff59723e */ /* 0x000fe200020006ff */
[----:B------:R-:W-:Y:S01]  /*5360*/  HADD2.F32 R95, -RZ, R95.H1_H1 ;  /* 0x3000005fff5f7230 */ /* 0x000fe20000004100 */
[----:B------:R-:W-:Y:S01]  /*5370*/  F2FP.SATFINITE.E4M3.F32.PACK_AB_MERGE_C R93, R93, R101, R100 ;  /* 0x000000655d5d723e */ /* 0x000fe20004807064 */
[----:B------:R-:W-:-:S02]  /*5380*/  HADD2.F32 R103, -RZ, R31.H0_H0 ;  /* 0x2000001fff677230 */ /* 0x000fc40000004100 */
[----:B------:R-:W-:-:S03]  /*5390*/  HADD2.F32 R31, -RZ, R31.H1_H1 ;  /* 0x3000001fff1f7230 */ /* 0x000fc60000004100 */
[-C--:B------:R-:W-:Y:S01]  /*53a0*/  FMUL.FTZ R102, R94, R103.reuse ;  /* 0x000000675e667220 */ /* 0x080fe20000410000 */
[----:B------:R-:W-:-:S03]  /*53b0*/  FMUL.FTZ R103, R96, R103 ;  /* 0x0000006760677220 */ /* 0x000fc60000410000 */
[-C--:B------:R-:W-:Y:S01]  /*53c0*/  FFMA.FTZ R102, R96, R98.reuse, -R102 ;  /* 0x0000006260667223 */ /* 0x080fe20000010866 */
[----:B------:R-:W-:Y:S01]  /*53d0*/  FFMA.FTZ R103, R94, R98, R103 ;  /* 0x000000625e677223 */ /* 0x000fe20000010067 */
[----:B------:R-:W-:Y:S02]  /*53e0*/  HADD2.F32 R94, -RZ, R39.H1_H1 ;  /* 0x30000027ff5e7230 */ /* 0x000fe40000004100 */
[--C-:B------:R-:W-:Y:S02]  /*53f0*/  HADD2.F32 R98, -RZ, R89.reuse.H0_H0 ;  /* 0x20000059ff627230 */ /* 0x100fe40000004100 */
[----:B------:R-:W-:Y:S02]  /*5400*/  HADD2.F32 R89, -RZ, R89.H1_H1 ;  /* 0x30000059ff597230 */ /* 0x000fe40000004100 */
[-C--:B------:R-:W-:Y:S01]  /*5410*/  FMUL.FTZ R39, R94, R31.reuse ;  /* 0x0000001f5e277220 */ /* 0x080fe20000410000 */
[----:B------:R-:W-:-:S03]  /*5420*/  FMUL.FTZ R31, R38, R31 ;  /* 0x0000001f261f7220 */ /* 0x000fc60000410000 */
[-C--:B------:R-:W-:Y:S01]  /*5430*/  FFMA.FTZ R38, R38, R95.reuse, -R39 ;  /* 0x0000005f26267223 */ /* 0x080fe20000010827 */
[----:B------:R-:W-:Y:S02]  /*5440*/  HADD2.F32 R39, -RZ, R12.H0_H0 ;  /* 0x2000000cff277230 */ /* 0x000fe40000004100 */
[----:B------:R-:W-:Y:S01]  /*5450*/  FFMA.FTZ R31, R94, R95, R31 ;  /* 0x0000005f5e1f7223 */ /* 0x000fe2000001001f */
        /* <DEDUP_REMOVED lines=8> */
[-C--:B------:R-:W-:Y:S01]  /*54e0*/  FMUL.FTZ R95, R12, R89.reuse ;  /* 0x000000590c5f7220 */ /* 0x080fe20000410000 */
[----:B------:R-:W-:Y:S01]  /*54f0*/  FFMA.FTZ R98, R39, R94, R98 ;  /* 0x0000005e27627223 */ /* 0x000fe20000010062 */
[C---:B------:R-:W-:Y:S01]  /*5500*/  FMUL.FTZ R39, R8.reuse, R89 ;  /* 0x0000005908277220 */ /* 0x040fe20000410000 */
[----:B------:R-:W-:Y:S01]  /*5510*/  F2FP.F16.E4M3.UNPACK_B R89, R14.H1 ;  /* 0x0000000eff59723e */ /* 0x000fe200030006ff */
[-C--:B------:R-:W-:Y:S01]  /*5520*/  FFMA.FTZ R95, R8, R87.reuse, -R95 ;  /* 0x00000057085f7223 */ /* 0x080fe2000001085f */
[----:B------:R-:W-:Y:S01]  /*5530*/  F2FP.SATFINITE.E4M3.F32.PACK_AB_MERGE_C R8, R38, R102, RZ ;  /* 0x000000662608723e */ /* 0x000fe200048070ff */
[----:B------:R-:W-:Y:S02]  /*5540*/  IMAD.MOV.U32 R38, RZ, RZ, R10 ;  /* 0x000000ffff267224 */ /* 0x000fe400078e000a */
[----:B------:R-:W-:Y:S01]  /*5550*/  FFMA.FTZ R39, R12, R87, R39 ;  /* 0x000000570c277223 */ /* 0x000fe20000010027 */
[----:B------:R-:W-:Y:S01]  /*5560*/  F2FP.F16.E4M3.UNPACK_B R87, R90.H1 ;  /* 0x0000005aff57723e */ /* 0x000fe200030006ff */
[----:B------:R-:W-:Y:S01]  /*5570*/  HADD2.F32 R12, -RZ, R89.H0_H0 ;  /* 0x20000059ff0c7230 */ /* 0x000fe20000004100 */
[----:B------:R-:W-:-:S02]  /*5580*/  F2FP.SATFINITE.E4M3.F32.PACK_AB_MERGE_C R8, R95, R96, R8 ;  /* 0x000000605f08723e */ /* 0x000fc40004807008 */
[----:B------:R-:W-:Y:S01]  /*5590*/  F2FP.F16.E4M3.UNPACK_B R94, R38.H1 ;  /* 0x00000026ff5e723e */ /* 0x000fe200030006ff */
[--C-:B------:R-:W-:Y:S01]  /*55a0*/  HADD2.F32 R107, -RZ, R87.reuse.H0_H0 ;  /* 0x20000057ff6b7230 */ /* 0x100fe20000004100 */
[----:B------:R-:W-:Y:S01]  /*55b0*/  F2FP.F16.E4M3.UNPACK_B R95, R91.H1 ;  /* 0x0000005bff5f723e */ /* 0x000fe200030006ff */
[----:B------:R-:W-:Y:S01]  /*55c0*/  HADD2.F32 R96, -RZ, R87.H1_H1 ;  /* 0x30000057ff607230 */ /* 0x000fe20000004100 */
[----:B------:R-:W-:Y:S01]  /*55d0*/  F2FP.F16.E4M3.UNPACK_B R90, R90 ;  /* 0x0000005aff5a723e */ /* 0x000fe200020006ff */
[----:B------:R-:W-:Y:S02]  /*55e0*/  HADD2.F32 R87, -RZ, R89.H1_H1 ;  /* 0x30000059ff577230 */ /* 0x000fe40000004100 */
[----:B------:R-:W-:Y:S01]  /*55f0*/  FMUL.FTZ R109, R12, R107 ;  /* 0x0000006b0c6d7220 */ /* 0x000fe20000410000 */
[--C-:B------:R-:W-:Y:S01]  /*5600*/  HADD2.F32 R10, -RZ, R94.reuse.H0_H0 ;  /* 0x2000005eff0a7230 */ /* 0x100fe20000004100 */
[----:B------:R-:W-:Y:S01]  /*5610*/  F2FP.F16.E4M3.UNPACK_B R14, R14 ;  /* 0x0000000eff0e723e */ /* 0x000fe200020006ff */
[----:B------:R-:W-:-:S02]  /*5620*/  HADD2.F32 R89, -RZ, R94.H1_H1 ;  /* 0x3000005eff597230 */ /* 0x000fc40000004100 */
[-C--:B------:R-:W-:Y:S01]  /*5630*/  FMUL.FTZ R102, R87, R96.reuse ;  /* 0x0000006057667220 */ /* 0x080fe20000410000 */
[--C-:B------:R-:W-:Y:S02]  /*5640*/  HADD2.F32 R105, -RZ, R95.reuse.H0_H0 ;  /* 0x2000005fff697230 */ /* 0x100fe40000004100 */
[C---:B------:R-:W-:Y:S01]  /*5650*/  FMUL.FTZ R107, R10.reuse, R107 ;  /* 0x0000006b0a6b7220 */ /* 0x040fe20000410000 */
[----:B------:R-:W-:Y:S02]  /*5660*/  HADD2.F32 R94, -RZ, R95.H1_H1 ;  /* 0x3000005fff5e7230 */ /* 0x000fe40000004100 */
[C---:B------:R-:W-:Y:S01]  /*5670*/  FMUL.FTZ R96, R89.reuse, R96 ;  /* 0x0000006059607220 */ /* 0x040fe20000410000 */
[----:B------:R-:W-:Y:S01]  /*5680*/  F2FP.F16.E4M3.UNPACK_B R38, R38 ;  /* 0x00000026ff26723e */ /* 0x000fe200020006ff */
[-C--:B------:R-:W-:Y:S01]  /*5690*/  FFMA.FTZ R10, R10, R105.reuse, -R109 ;  /* 0x000000690a0a7223 */ /* 0x080fe2000001086d */
[----:B------:R-:W-:Y:S01]  /*56a0*/  FFMA.FTZ R12, R12, R105, R107 ;  /* 0x000000690c0c7223 */ /* 0x000fe2000001006b */
[-C--:B------:R-:W-:Y:S01]  /*56b0*/  FFMA.FTZ R89, R89, R94.reuse, -R102 ;  /* 0x0000005e59597223 */ /* 0x080fe20000010866 */
[----:B------:R-:W-:Y:S01]  /*56c0*/  FFMA.FTZ R87, R87, R94, R96 ;  /* 0x0000005e57577223 */ /* 0x000fe20000010060 */
[----:B------:R-:W-:Y:S01]  /*56d0*/  F2FP.F16.E4M3.UNPACK_B R91, R91 ;  /* 0x0000005bff5b723e */ /* 0x000fe200020006ff */
[----:B------:R-:W-:Y:S01]  /*56e0*/  HADD2.F32 R105, -RZ, R90.H0_H0 ;  /* 0x2000005aff697230 */ /* 0x000fe20000004100 */
[----:B------:R-:W-:Y:S01]  /*56f0*/  F2FP.SATFINITE.E4M3.F32.PACK_AB_MERGE_C R31, R31, R103, RZ ;  /* 0x000000671f1f723e */ /* 0x000fe200048070ff */
[----:B------:R-:W-:Y:S01]  /*5700*/  HADD2.F32 R94, -RZ, R14.H0_H0 ;  /* 0x2000000eff5e7230 */ /* 0x000fe20000004100 */
[----:B------:R-:W-:Y:S01]  /*5710*/  F2FP.SATFINITE.E4M3.F32.PACK_AB_MERGE_C R10, R89, R10, RZ ;  /* 0x0000000a590a723e */ /* 0x000fe200048070ff */
[----:B------:R-:W-:Y:S01]  /*5720*/  HADD2.F32 R96, -RZ, R38.H0_H0 ;  /* 0x20000026ff607230 */ /* 0x000fe20000004100 */
[----:B------:R-:W-:Y:S01]  /*5730*/  F2FP.SATFINITE.E4M3.F32.PACK_AB_MERGE_C R87, R87, R12, RZ ;  /* 0x0000000c5757723e */ /* 0x000fe200048070ff */
[----:B------:R-:W-:-:S02]  /*5740*/  HADD2.F32 R95, -RZ, R91.H0_H0 ;  /* 0x2000005bff5f7230 */ /* 0x000fc40000004100 */
[-C--:B------:R-:W-:Y:S01]  /*5750*/  FMUL.FTZ R107, R94, R105.reuse ;  /* 0x000000695e6b7220 */ /* 0x080fe20000410000 */
[----:B------:R-:W-:Y:S02]  /*5760*/  HADD2.F32 R14, -RZ, R14.H1_H1 ;  /* 0x3000000eff0e7230 */ /* 0x000fe40000004100 */
[C---:B------:R-:W-:Y:S01]  /*5770*/  FMUL.FTZ R105, R96.reuse, R105 ;  /* 0x0000006960697220 */ /* 0x040fe20000410000 */
[----:B------:R-:W-:Y:S02]  /*5780*/  HADD2.F32 R38, -RZ, R38.H1_H1 ;  /* 0x30000026ff267230 */ /* 0x000fe40000004100 */
[-C--:B------:R-:W-:Y:S01]  /*5790*/  FFMA.FTZ R96, R96, R95.reuse, -R107 ;  /* 0x0000005f60607223 */ /* 0x080fe2000001086b */
[----:B------:R-:W-:Y:S02]  /*57a0*/  HADD2.F32 R107, -RZ, R91.H1_H1 ;  /* 0x3000005bff6b7230 */ /* 0x000fe40000004100 */
[----:B------:R-:W-:Y:S01]  /*57b0*/  FFMA.FTZ R105, R94, R95, R105 ;  /* 0x0000005f5e697223 */ /* 0x000fe20000010069 */
[----:B------:R-:W-:Y:S01]  /*57c0*/  HADD2.F32 R95, -RZ, R90.H1_H1 ;  /* 0x3000005aff5f7230 */ /* 0x000fe20000004100 */
[----:B------:R-:W-:-:S04]  /*57d0*/  F2FP.SATFINITE.E4M3.F32.PACK_AB_MERGE_C R12, R39, R98, R31 ;  /* 0x00000062270c723e */ /* 0x000fc8000480701f */
[-C--:B------:R-:W-:Y:S01]  /*57e0*/  FMUL.FTZ R91, R14, R95.reuse ;  /* 0x0000005f0e5b7220 */ /* 0x080fe20000410000 */
[----:B------:R-:W-:-:S03]  /*57f0*/  FMUL.FTZ R95, R38, R95 ;  /* 0x0000005f265f7220 */ /* 0x000fc60000410000 */
[-C--:B------:R-:W-:Y:S01]  /*5800*/  FFMA.FTZ R91, R38, R107.reuse, -R91 ;  /* 0x0000006b265b7223 */ /* 0x080fe2000001085b */
[----:B------:R-:W-:Y:S01]  /*5810*/  FFMA.FTZ R14, R14, R107, R95 ;  /* 0x0000006b0e0e7223 */ /* 0x000fe2000001005f */
[----:B------:R-:W-:-:S03]  /*5820*/  F2FP.SATFINITE.E4M3.F32.PACK_AB_MERGE_C R38, R15, R97, RZ ;  /* 0x000000610f26723e */ /* 0x000fc600048070ff */
[----:B------:R-:W-:Y:S02]  /*5830*/  F2FP.SATFINITE.E4M3.F32.PACK_AB_MERGE_C R10, R91, R96, R10 ;  /* 0x000000605b0a723e */ /* 0x000fe4000480700a */
[----:B------:R-:W-:Y:S01]  /*5840*/  F2FP.SATFINITE.E4M3.F32.PACK_AB_MERGE_C R15, R11, R99, R38 ;  /* 0x000000630b0f723e */ /* 0x000fe20004807026 */
[----:B------:R-:W-:Y:S01]  /*5850*/  IMAD.MOV.U32 R11, RZ, RZ, R93 ;  /* 0x000000ffff0b7224 */ /* 0x000fe200078e005d */
[----:B------:R-:W-:-:S07]  /*5860*/  F2FP.SATFINITE.E4M3.F32.PACK_AB_MERGE_C R14, R14, R105, R87 ;  /* 0x000000690e0e723e */ /* 0x000fce0004807057 */
.L_x_1296:
[----:B------:R-:W-:Y:S05]  /*5870*/  BSYNC B2 ;  /* 0x0000000000027941 */ /* 0x000fea0003800000 */
.L_x_1295:
[----:B0-----:R0:W-:Y:S04]  /*5880*/  ST.E.128 desc[UR42][R70.64], R8 ;  /* 0x0000000846007985 */ /* 0x0011e8000c101d2a */
[----:B--2---:R0:W-:Y:S02]  /*5890*/  @!P5 ST.E.128 desc[UR42][R72.64], R12 ;  /* 0x0000000c4800d985 */ /* 0x0041e4000c101d2a */
.L_x_1294:
[----:B------:R-:W-:Y:S05]  /*58a0*/  BSYNC B1 ;  /* 0x0000000000017941 */ /* 0x000fea0003800000 */
.L_x_1293:
[----:B------:R-:W-:-:S13]  /*58b0*/  ISETP.NE.AND P5, PT, R51, RZ, PT ;  /* 0x000000ff3300720c */ /* 0x000fda0003fa5270 */
[----:B------:R-:W-:Y:S05]  /*58c0*/  @!P5 BRA `(.L_x_1276) ;  /* 0x0000001000b8d947 */ /* 0x000fea0003800000 */
[----:B0-----:R-:W5:Y:S04]  /*58d0*/  LDL R12, [R1+0x28] ;  /* 0x00002800010c7983 */ /* 0x001f680000100800 */
[----:B------:R-:W3:Y:S04]  /*58e0*/  LDL R11, [R1+0x7c] ;  /* 0x00007c00010b7983 */ /* 0x000ee80000100800 */
[----:B------:R-:W3:Y:S01]  /*58f0*/  LDL R10, [R1+0x3c] ;  /* 0x00003c00010a7983 */ /* 0x000ee20000100800 */
[----:B------:R-:W-:Y:S01]  /*5900*/  SEL R92, R53, R92, !P2 ;  /* 0x0000005c355c7207 */ /* 0x000fe20005000000 */
[----:B------:R-:W-:Y:S01]  /*5910*/  BSSY B1, `(.L_x_1297) ;  /* 0x00000e5000017945 */ /* 0x000fe20003800000 */
[----:B------:R-:W-:-:S02]  /*5920*/  ISETP.GE.AND P6, PT, R65, R79, PT ;  /* 0x0000004f4100720c */ /* 0x000fc40003fc6270 */
[----:B------:R-:W-:Y:S02]  /*5930*/  SHF.R.S32.HI R9, RZ, 0x1f, R92 ;  /* 0x0000001fff097819 */ /* 0x000fe4000001145c */
[C---:B----4-:R-:W-:Y:S02]  /*5940*/  IADD3 R28, P5, R0.reuse, R81, RZ ;  /* 0x00000051001c7210 */ /* 0x050fe40007fbe0ff */
[----:B------:R-:W-:Y:S02]  /*5950*/  LEA.HI R9, R9, R92, RZ, 0x5 ;  /* 0x0000005c09097211 */ /* 0x000fe400078f28ff */
[----:B--2---:R-:W-:Y:S02]  /*5960*/  LEA.HI.X.SX32 R29, R0, R80, 0x1, P5 ;  /* 0x00000050001d7211 */ /* 0x004fe400028f0eff */
[----:B------:R-:W-:-:S04]  /*5970*/  SHF.R.S32.HI R9, RZ, 0x5, R9 ;  /* 0x00000005ff097819 */ /* 0x000fc80000011409 */
[----:B------:R-:W-:-:S04]  /*5980*/  LEA.HI.SX32 R9, R62, R9, 0x1c ;  /* 0x000000093e097211 */ /* 0x000fc800078fe2ff */
[C---:B------:R-:W-:Y:S01]  /*5990*/  LEA.HI R8, R9.reuse, R9, RZ, 0x1 ;  /* 0x0000000909087211 */ /* 0x040fe200078f08ff */
[----:B------:R-:W-:-:S04]  /*59a0*/  IMAD.SHL.U32 R31, R9, 0x10, RZ ;  /* 0x00000010091f7824 */ /* 0x000fc800078e00ff */
[----:B------:R-:W-:-:S05]  /*59b0*/  IMAD.SHL.U32 R9, R8, 0x800, RZ ;  /* 0x0000080008097824 */ /* 0x000fca00078e00ff */
[----:B------:R-:W-:Y:S02]  /*59c0*/  LOP3.LUT R9, R9, 0xfffff000, RZ, 0xc0, !PT ;  /* 0xfffff00009097812 */ /* 0x000fe400078ec0ff */
[----:B-----5:R-:W-:-:S04]  /*59d0*/  LOP3.LUT R8, R12, 0x10, R31, 0xf8, !PT ;  /* 0x000000100c087812 */ /* 0x020fc800078ef81f */
[----:B---3--:R-:W-:-:S04]  /*59e0*/  LOP3.LUT R8, R8, R11, RZ, 0x3c, !PT ;  /* 0x0000000b08087212 */ /* 0x008fc800078e3cff */
        /* <DEDUP_REMOVED lines=8> */
[--C-:B------:R-:W-:Y:S01]  /*5a70*/  SHF.R.U32.HI R72, RZ, 0x8, R5.reuse ;  /* 0x00000008ff487819 */ /* 0x100fe20000011605 */
[----:B--2---:R-:W-:Y:S01]  /*5a80*/  IMAD.MOV.U32 R32, RZ, RZ, R12 ;  /* 0x000000ffff207224 */ /* 0x004fe200078e000c */
[----:B------:R-:W-:Y:S01]  /*5a90*/  LOP3.LUT R4, R5, 0xff0000ff, RZ, 0xc0, !PT ;  /* 0xff0000ff05047812 */ /* 0x000fe200078ec0ff */
[----:B0-----:R-:W-:Y:S01]  /*5aa0*/  IMAD.MOV.U32 R30, RZ, RZ, R8 ;  /* 0x000000ffff1e7224 */ /* 0x001fe200078e0008 */
[----:B------:R-:W-:Y:S01]  /*5ab0*/  SHF.R.U32.HI R70, RZ, 0x10, R5 ;  /* 0x00000010ff467819 */ /* 0x000fe20000011605 */
[----:B------:R-:W-:Y:S01]  /*5ac0*/  IMAD.MOV.U32 R12, RZ, RZ, R10 ;  /* 0x000000ffff0c7224 */ /* 0x000fe200078e000a */
[--C-:B------:R-:W-:Y:S02]  /*5ad0*/  SHF.R.U32.HI R37, RZ, 0x8, R33.reuse ;  /* 0x00000008ff257819 */ /* 0x100fe40000011621 */
[----:B------:R-:W-:Y:S02]  /*5ae0*/  LOP3.LUT R34, R33, 0xff0000ff, RZ, 0xc0, !PT ;  /* 0xff0000ff21227812 */ /* 0x000fe400078ec0ff */
[----:B------:R-:W-:Y:S01]  /*5af0*/  SHF.R.U32.HI R5, RZ, 0x10, R33 ;  /* 0x00000010ff057819 */ /* 0x000fe20000011621 */
[----:B------:R-:W-:Y:S01]  /*5b00*/  IMAD.SHL.U32 R33, R72, 0x100, RZ ;  /* 0x0000010048217824 */ /* 0x000fe200078e00ff */
[--C-:B------:R-:W-:Y:S01]  /*5b10*/  SHF.R.U32.HI R38, RZ, 0x8, R7.reuse ;  /* 0x00000008ff267819 */ /* 0x100fe20000011607 */
[----:B------:R-:W-:Y:S01]  /*5b20*/  IMAD.SHL.U32 R37, R37, 0x100, RZ ;  /* 0x0000010025257824 */ /* 0x000fe200078e00ff */
[----:B------:R-:W-:Y:S01]  /*5b30*/  LOP3.LUT R6, R7, 0xff0000ff, RZ, 0xc0, !PT ;  /* 0xff0000ff07067812 */ /* 0x000fe200078ec0ff */
[----:B------:R-:W-:Y:S01]  /*5b40*/  IMAD.U32 R5, R5, 0x10000, RZ ;  /* 0x0001000005057824 */ /* 0x000fe200078e00ff */
[----:B------:R-:W-:-:S02]  /*5b50*/  SHF.R.U32.HI R71, RZ, 0x10, R7 ;  /* 0x00000010ff477819 */ /* 0x000fc40000011607 */
[--C-:B------:R-:W-:Y:S02]  /*5b60*/  SHF.R.U32.HI R39, RZ, 0x8, R35.reuse ;  /* 0x00000008ff277819 */ /* 0x100fe40000011623 */
[----:B------:R-:W-:Y:S02]  /*5b70*/  LOP3.LUT R36, R35, 0xff0000ff, RZ, 0xc0, !PT ;  /* 0xff0000ff23247812 */ /* 0x000fe400078ec0ff */
[----:B------:R-:W-:Y:S01]  /*5b80*/  SHF.R.U32.HI R7, RZ, 0x10, R35 ;  /* 0x00000010ff077819 */ /* 0x000fe20000011623 */
[----:B------:R-:W-:Y:S01]  /*5b90*/  IMAD.SHL.U32 R35, R38, 0x100, RZ ;  /* 0x0000010026237824 */ /* 0x000fe200078e00ff */
[----:B------:R-:W-:Y:S01]  /*5ba0*/  LOP3.LUT R4, R4, 0xff00, R33, 0xf8, !PT ;  /* 0x0000ff0004047812 */ /* 0x000fe200078ef821 */
[----:B------:R-:W-:Y:S01]  /*5bb0*/  IMAD.U32 R33, R70, 0x10000, RZ ;  /* 0x0001000046217824 */ /* 0x000fe200078e00ff */
[----:B------:R-:W-:Y:S01]  /*5bc0*/  LOP3.LUT R38, R34, 0xff00, R37, 0xf8, !PT ;  /* 0x0000ff0022267812 */ /* 0x000fe200078ef825 */
[----:B------:R-:W-:Y:S01]  /*5bd0*/  IMAD.SHL.U32 R39, R39, 0x100, RZ ;  /* 0x0000010027277824 */ /* 0x000fe200078e00ff */
[----:B------:R-:W-:-:S02]  /*5be0*/  LOP3.LUT R35, R6, 0xff00, R35, 0xf8, !PT ;  /* 0x0000ff0006237812 */ /* 0x000fc400078ef823 */
[----:B------:R-:W-:Y:S01]  /*5bf0*/  LOP3.LUT R6, R4, 0xff0000, R33, 0xf8, !PT ;  /* 0x00ff000004067812 */ /* 0x000fe200078ef821 */
[----:B------:R-:W-:Y:S01]  /*5c00*/  IMAD.U32 R4, R71, 0x10000, RZ ;  /* 0x0001000047047824 */ /* 0x000fe200078e00ff */
[----:B------:R-:W-:Y:S01]  /*5c10*/  LOP3.LUT R70, R36, 0xff00, R39, 0xf8, !PT ;  /* 0x0000ff0024467812 */ /* 0x000fe200078ef827 */
[----:B------:R-:W-:Y:S01]  /*5c20*/  IMAD.U32 R71, R7, 0x10000, RZ ;  /* 0x0001000007477824 */ /* 0x000fe200078e00ff */
[----:B------:R-:W-:Y:S02]  /*5c30*/  F2FP.F16.E4M3.UNPACK_B R36, R82.H1 ;  /* 0x00000052ff24723e */ /* 0x000fe400030006ff */
[----:B------:R-:W-:Y:S02]  /*5c40*/  F2FP.F16.E4M3.UNPACK_B R34, R32.H1 ;  /* 0x00000020ff22723e */ /* 0x000fe400030006ff */
[----:B------:R-:W-:Y:S01]  /*5c50*/  F2FP.F16.E4M3.UNPACK_B R33, R30.H1 ;  /* 0x0000001eff21723e */ /* 0x000fe200030006ff */
[----:B------:R-:W-:Y:S01]  /*5c60*/  HADD2.F32 R39, -RZ, R36.H0_H0 ;  /* 0x20000024ff277230 */ /* 0x000fe20000004100 */
[----:B------:R-:W-:Y:S01]  /*5c70*/  LOP3.LUT R4, R35, 0xff0000, R4, 0xf8, !PT ;  /* 0x00ff000023047812 */ /* 0x000fe200078ef804 */
[----:B------:R-:W-:Y:S01]  /*5c80*/  HADD2.F32 R10, -RZ, R34.H0_H0 ;  /* 0x20000022ff0a7230 */ /* 0x000fe20000004100 */
[----:B------:R-:W-:Y:S01]  /*5c90*/  F2FP.F16.E4M3.UNPACK_B R35, R84.H1 ;  /* 0x00000054ff23723e */ /* 0x000fe200030006ff */
[----:B------:R-:W-:Y:S01]  /*5ca0*/  HADD2.F32 R8, -RZ, R33.H0_H0 ;  /* 0x20000021ff087230 */ /* 0x000fe20000004100 */
[----:B------:R-:W-:Y:S01]  /*5cb0*/  LOP3.LUT R7, R38, 0xff0000, R5, 0xf8, !PT ;  /* 0x00ff000026077812 */ /* 0x000fe200078ef805 */
[----:B------:R-:W-:-:S02]  /*5cc0*/  HADD2.F32 R36, -RZ, R36.H1_H1 ;  /* 0x30000024ff247230 */ /* 0x000fc40000004100 */
[-C--:B------:R-:W-:Y:S01]  /*5cd0*/  FMUL.FTZ R73, R10, R39.reuse ;  /* 0x000000270a497220 */ /* 0x080fe20000410000 */
[--C-:B------:R-:W-:Y:S02]  /*5ce0*/  HADD2.F32 R37, -RZ, R35.reuse.H0_H0 ;  /* 0x20000023ff257230 */ /* 0x100fe40000004100 */
[C---:B------:R-:W-:Y:S01]  /*5cf0*/  FMUL.FTZ R39, R8.reuse, R39 ;  /* 0x0000002708277220 */ /* 0x040fe20000410000 */
[----:B------:R-:W-:Y:S01]  /*5d00*/  HADD2.F32 R38, -RZ, R35.H1_H1 ;  /* 0x30000023ff267230 */ /* 0x000fe20000004100 */
[----:B------:R-:W-:Y:S01]  /*5d10*/  F2FP.F16.E4M3.UNPACK_B R82, R82 ;  /* 0x00000052ff52723e */ /* 0x000fe200020006ff */
[----:B------:R-:W-:Y:S01]  /*5d20*/  HADD2.F32 R33, -RZ, R33.H1_H1 ;  /* 0x30000021ff217230 */ /* 0x000fe20000004100 */
[----:B------:R-:W-:Y:S01]  /*5d30*/  F2FP.F16.E4M3.UNPACK_B R32, R32 ;  /* 0x00000020ff20723e */ /* 0x000fe200020006ff */
[----:B------:R-:W-:Y:S01]  /*5d40*/  HADD2.F32 R35, -RZ, R34.H1_H1 ;  /* 0x30000022ff237230 */ /* 0x000fe20000004100 */
[----:B------:R-:W-:Y:S01]  /*5d50*/  F2FP.F16.E4M3.UNPACK_B R34, R30 ;  /* 0x0000001eff22723e */ /* 0x000fe200020006ff */
[-C--:B------:R-:W-:Y:S01]  /*5d60*/  FFMA.FTZ R8, R8, R37.reuse, -R73 ;  /* 0x0000002508087223 */ /* 0x080fe20000010849 */
[----:B------:R-:W-:Y:S01]  /*5d70*/  LOP3.LUT R5, R70, 0xff0000, R71, 0xf8, !PT ;  /* 0x00ff000046057812 */ /* 0x000fe200078ef847 */
[----:B------:R-:W-:Y:S01]  /*5d80*/  FFMA.FTZ R10, R10, R37, R39 ;  /* 0x000000250a0a7223 */ /* 0x000fe20000010027 */
[-C--:B------:R-:W-:Y:S01]  /*5d90*/  FMUL.FTZ R70, R35, R36.reuse ;  /* 0x0000002423467220 */ /* 0x080fe20000410000 */
[----:B------:R-:W-:Y:S01]  /*5da0*/  FMUL.FTZ R72, R33, R36 ;  /* 0x0000002421487220 */ /* 0x000fe20000410000 */
[----:B------:R-:W-:Y:S01]  /*5db0*/  F2FP.F16.E4M3.UNPACK_B R84, R84 ;  /* 0x00000054ff54723e */ /* 0x000fe200020006ff */
[----:B------:R-:W-:-:S02]  /*5dc0*/  HADD2.F32 R37, -RZ, R82.H0_H0 ;  /* 0x20000052ff257230 */ /* 0x000fc40000004100 */
[-C--:B------:R-:W-:Y:S01]  /*5dd0*/  FFMA.FTZ R33, R33, R38.reuse, -R70 ;  /* 0x0000002621217223 */ /* 0x080fe20000010846 */
[----:B------:R-:W-:Y:S02]  /*5de0*/  HADD2.F32 R36, -RZ, R32.H0_H0 ;  /* 0x20000020ff247230 */ /* 0x000fe40000004100 */
[----:B------:R-:W-:Y:S01]  /*5df0*/  FFMA.FTZ R35, R35, R38, R72 ;  /* 0x0000002623237223 */ /* 0x000fe20000010048 */
[----:B------:R-:W-:Y:S01]  /*5e00*/  HADD2.F32 R30, -RZ, R34.H0_H0 ;  /* 0x20000022ff1e7230 */ /* 0x000fe20000004100 */
[----:B------:R-:W-:Y:S01]  /*5e10*/  F2FP.F16.E4M3.UNPACK_B R38, R14.H1 ;  /* 0x0000000eff26723e */ /* 0x000fe200030006ff */
        /* <DEDUP_REMOVED lines=15> */
[----:B------:R-:W-:-:S02]  /*5f10*/  HADD2.F32 R79, -RZ, R36.H0_H0 ;  /* 0x20000024ff4f7230 */ /* 0x000fc40000004100 */
[----:B------:R-:W-:Y:S01]  /*5f20*/  FFMA.FTZ R37, R37, R84, R82 ;  /* 0x0000005425257223 */ /* 0x000fe20000010052 */
[----:B------:R-:W-:Y:S01]  /*5f30*/  HADD2.F32 R70, -RZ, R38.H0_H0 ;  /* 0x20000026ff467230 */ /* 0x000fe20000004100 */
[----:B------:R-:W-:Y:S01]  /*5f40*/  F2FP.F16.E4M3.UNPACK_B R83, R83 ;  /* 0x00000053ff53723e */ /* 0x000fe200020006ff */
[----:B------:R-:W-:Y:S01]  /*5f50*/  HADD2.F32 R82, -RZ, R36.H1_H1 ;  /* 0x30000024ff527230 */ /* 0x000fe20000004100 */
[----:B------:R-:W-:Y:S01]  /*5f60*/  F2FP.F16.E4M3.UNPACK_B R12, R12 ;  /* 0x0000000cff0c723e */ /* 0x000fe200020006ff */
[----:B------:R-:W-:Y:S02]  /*5f70*/  HADD2.F32 R36, -RZ, R34.H0_H0 ;  /* 0x20000022ff247230 */ /* 0x000fe40000004100 */
[----:B------:R-:W-:Y:S01]  /*5f80*/  FMUL.FTZ R87, R70, R79 ;  /* 0x0000004f46577220 */ /* 0x000fe20000410000 */
[----:B------:R-:W-:Y:S01]  /*5f90*/  HADD2.F32 R73, -RZ, R72.H0_H0 ;  /* 0x20000048ff497230 */ /* 0x000fe20000004100 */
[----:B------:R-:W-:Y:S01]  /*5fa0*/  F2FP.F16.E4M3.UNPACK_B R85, R85 ;  /* 0x00000055ff55723e */ /* 0x000fe200020006ff */
[----:B------:R-:W-:-:S02]  /*5fb0*/  HADD2.F32 R71, -RZ, R34.H1_H1 ;  /* 0x30000022ff477230 */ /* 0x000fc40000004100 */
[C---:B------:R-:W-:Y:S01]  /*5fc0*/  FMUL.FTZ R79, R36.reuse, R79 ;  /* 0x0000004f244f7220 */ /* 0x040fe20000410000 */
[----:B------:R-:W-:Y:S02]  /*5fd0*/  HADD2.F32 R38, -RZ, R38.H1_H1 ;  /* 0x30000026ff267230 */ /* 0x000fe40000004100 */
[-C--:B------:R-:W-:Y:S01]  /*5fe0*/  FFMA.FTZ R34, R36, R73.reuse, -R87 ;  /* 0x0000004924227223 */ /* 0x080fe20000010857 */
[----:B------:R-:W-:Y:S02]  /*5ff0*/  HADD2.F32 R72, -RZ, R72.H1_H1 ;  /* 0x30000048ff487230 */ /* 0x000fe40000004100 */
[-C--:B------:R-:W-:Y:S01]  /*6000*/  FMUL.FTZ R87, R71, R82.reuse ;  /* 0x0000005247577220 */ /* 0x080fe20000410000 */
[----:B------:R-:W-:Y:S01]  /*6010*/  FFMA.FTZ R36, R70, R73, R79 ;  /* 0x0000004946247223 */ /* 0x000fe2000001004f */
[C---:B------:R-:W-:Y:S01]  /*6020*/  FMUL.FTZ R84, R38.reuse, R82 ;  /* 0x0000005226547220 */ /* 0x040fe20000410000 */
[----:B------:R-:W-:Y:S02]  /*6030*/  HADD2.F32 R79, -RZ, R83.H0_H0 ;  /* 0x20000053ff4f7230 */ /* 0x000fe40000004100 */
[----:B------:R-:W-:Y:S01]  /*6040*/  FFMA.FTZ R91, R38, R72, R87 ;  /* 0x00000048265b7223 */ /* 0x000fe20000010057 */
[----:B------:R-:W-:Y:S01]  /*6050*/  F2FP.F16.E4M3.UNPACK_B R38, R14 ;  /* 0x0000000eff26723e */ /* 0x000fe200020006ff */
[----:B------:R-:W-:-:S02]  /*6060*/  HADD2.F32 R14, -RZ, R12.H0_H0 ;  /* 0x2000000cff0e7230 */ /* 0x000fc40000004100 */
[----:B------:R-:W-:Y:S01]  /*6070*/  FFMA.FTZ R71, R71, R72, -R84 ;  /* 0x0000004847477223 */ /* 0x000fe20000010854 */
[----:B------:R-:W-:Y:S01]  /*6080*/  HADD2.F32 R83, -RZ, R83.H1_H1 ;  /* 0x30000053ff537230 */ /* 0x000fe20000004100 */
[----:B------:R-:W-:Y:S01]  /*6090*/  F2FP.SATFINITE.E4M3.F32.PACK_AB_MERGE_C R8, R33, R8, RZ ;  /* 0x000000082108723e */ /* 0x000fe200048070ff */
[--C-:B------:R-:W-:Y:S01]  /*60a0*/  HADD2.F32 R70, -RZ, R38.reuse.H0_H0 ;  /* 0x20000026ff467230 */ /* 0x100fe20000004100 */
[----:B------:R-:W-:Y:S01]  /*60b0*/  F2FP.F16.E4M3.UNPACK_B R33, R13 ;  /* 0x0000000dff21723e */ /* 0x000fe200020006ff */
[----:B------:R-:W-:Y:S01]  /*60c0*/  HADD2.F32 R38, -RZ, R38.H1_H1 ;  /* 0x30000026ff267230 */ /* 0x000fe20000004100 */
[----:B------:R-:W-:Y:S01]  /*60d0*/  F2FP.SATFINITE.E4M3.F32.PACK_AB_MERGE_C R8, R39, R30, R8 ;  /* 0x0000001e2708723e */ /* 0x000fe20004807008 */
[----:B------:R-:W-:Y:S02]  /*60e0*/  HADD2.F32 R73, -RZ, R85.H0_H0 ;  /* 0x20000055ff497230 */ /* 0x000fe40000004100 */
[----:B------:R-:W-:Y:S01]  /*60f0*/  FMUL.FTZ R87, R70, R79 ;  /* 0x0000004f46577220 */ /* 0x000fe20000410000 */
[----:B------:R-:W-:-:S02]  /*6100*/  HADD2.F32 R12, -RZ, R12.H1_H1 ;  /* 0x3000000cff0c7230 */ /* 0x000fc40000004100 */
[----:B------:R-:W-:Y:S01]  /*6110*/  FMUL.FTZ R79, R14, R79 ;  /* 0x0000004f0e4f7220 */ /* 0x000fe20000410000 */
[----:B------:R-:W-:Y:S02]  /*6120*/  HADD2.F32 R85, -RZ, R85.H1_H1 ;  /* 0x30000055ff557230 */ /* 0x000fe40000004100 */
[----:B------:R-:W-:Y:S01]  /*6130*/  FMUL.FTZ R89, R38, R83 ;  /* 0x0000005326597220 */ /* 0x000fe20000410000 */
[-C--:B------:R-:W-:Y:S01]  /*6140*/  FFMA.FTZ R87, R14, R73.reuse, -R87 ;  /* 0x000000490e577223 */ /* 0x080fe20000010857 */
[----:B------:R-:W-:Y:S01]  /*6150*/  FFMA.FTZ R14, R70, R73, R79 ;  /* 0x00000049460e7223 */ /* 0x000fe2000001004f */
[C---:B------:R-:W-:Y:S01]  /*6160*/  FMUL.FTZ R83, R12.reuse, R83 ;  /* 0x000000530c537220 */ /* 0x040fe20000410000 */
[-C--:B------:R-:W-:Y:S01]  /*6170*/  FFMA.FTZ R70, R12, R85.reuse, -R89 ;  /* 0x000000550c467223 */ /* 0x080fe20000010859 */
[----:B------:R-:W-:Y:S01]  /*6180*/  F2FP.SATFINITE.E4M3.F32.PACK_AB_MERGE_C R12, R35, R10, RZ ;  /* 0x0000000a230c723e */ /* 0x000fe200048070ff */
[----:B------:R-:W-:Y:S01]  /*6190*/  HADD2.F32 R35, -RZ, R33.H0_H0 ;  /* 0x20000021ff237230 */ /* 0x000fe20000004100 */
[----:B------:R-:W-:Y:S01]  /*61a0*/  F2FP.SATFINITE.E4M3.F32.PACK_AB_MERGE_C R10, R71, R34, RZ ;  /* 0x00000022470a723e */ /* 0x000fe200048070ff */
[----:B------:R-:W-:Y:S01]  /*61b0*/  FFMA.FTZ R83, R38, R85, R83 ;  /* 0x0000005526537223 */ /* 0x000fe20000010053 */
[----:B------:R-:W-:-:S02]  /*61c0*/  F2FP.SATFINITE.E4M3.F32.PACK_AB_MERGE_C R12, R37, R32, R12 ;  /* 0x00000020250c723e */ /* 0x000fc4000480700c */
[----:B------:R-:W-:Y:S02]  /*61d0*/  F2FP.F16.E4M3.UNPACK_B R34, R7 ;  /* 0x00000007ff22723e */ /* 0x000fe400020006ff */
[----:B------:R-:W-:Y:S02]  /*61e0*/  F2FP.F16.E4M3.UNPACK_B R32, R9 ;  /* 0x00000009ff20723e */ /* 0x000fe400020006ff */
        /* <DEDUP_REMOVED lines=24> */
[-C--:B------:R-:W-:Y:S01]  /*6370*/  F2FP.F16.E4M3.UNPACK_B R83, R5.reuse.H1 ;  /* 0x00000005ff53723e */ /* 0x080fe200030006ff */
[----:B------:R-:W-:Y:S01]  /*6380*/  HADD2.F32 R37, -RZ, R38.H0_H0 ;  /* 0x20000026ff257230 */ /* 0x000fe20000004100 */
[----:B------:R-:W-:Y:S01]  /*6390*/  F2FP.F16.E4M3.UNPACK_B R79, R5 ;  /* 0x00000005ff4f723e */ /* 0x000fe200020006ff */
[----:B------:R-:W-:Y:S01]  /*63a0*/  HADD2.F32 R13, -RZ, R33.H0_H0 ;  /* 0x20000021ff0d7230 */ /* 0x000fe20000004100 */
[----:B------:R-:W-:Y:S01]  /*63b0*/  F2FP.F16.E4M3.UNPACK_B R71, R4 ;  /* 0x00000004ff47723e */ /* 0x000fe200020006ff */
[----:B------:R-:W-:-:S02]  /*63c0*/  HADD2.F32 R36, -RZ, R35.H1_H1 ;  /* 0x30000023ff247230 */ /* 0x000fc40000004100 */
[-C--:B------:R-:W-:Y:S01]  /*63d0*/  FMUL.FTZ R70, R34, R37.reuse ;  /* 0x0000002522467220 */ /* 0x080fe20000410000 */
[----:B------:R-:W-:Y:S02]  /*63e0*/  HADD2.F32 R35, -RZ, R6.H0_H0 ;  /* 0x20000006ff237230 */ /* 0x000fe40000004100 */
[C---:B------:R-:W-:Y:S01]  /*63f0*/  FMUL.FTZ R37, R13.reuse, R37 ;  /* 0x000000250d257220 */ /* 0x040fe20000410000 */
[----:B------:R-:W-:Y:S02]  /*6400*/  HADD2.F32 R39, -RZ, R38.H1_H1 ;  /* 0x30000026ff277230 */ /* 0x000fe40000004100 */
[----:B------:R-:W-:Y:S02]  /*6410*/  HADD2.F32 R33, -RZ, R33.H1_H1 ;  /* 0x30000021ff217230 */ /* 0x000fe40000004100 */
[----:B------:R-:W-:Y:S02]  /*6420*/  HADD2.F32 R38, -RZ, R6.H1_H1 ;  /* 0x30000006ff267230 */ /* 0x000fe40000004100 */
[----:B------:R-:W-:Y:S01]  /*6430*/  FFMA.FTZ R6, R13, R35, -R70 ;  /* 0x000000230d067223 */ /* 0x000fe20000010846 */
[----:B------:R-:W-:Y:S01]  /*6440*/  FMUL.FTZ R72, R36, R39 ;  /* 0x0000002724487220 */ /* 0x000fe20000410000 */
[----:B------:R-:W-:Y:S01]  /*6450*/  FFMA.FTZ R13, R34, R35, R37 ;  /* 0x00000023220d7223 */ /* 0x000fe20000010025 */
[C---:B------:R-:W-:Y:S01]  /*6460*/  FMUL.FTZ R39, R33.reuse, R39 ;  /* 0x0000002721277220 */ /* 0x040fe20000410000 */
[-C--:B------:R-:W-:Y:S01]  /*6470*/  F2FP.F16.E4M3.UNPACK_B R35, R11.reuse ;  /* 0x0000000bff23723e */ /* 0x080fe200020006ff */
[-C--:B------:R-:W-:Y:S01]  /*6480*/  FFMA.FTZ R33, R33, R38.reuse, -R72 ;  /* 0x0000002621217223 */ /* 0x080fe20000010848 */
[----:B------:R-:W-:Y:S01]  /*6490*/  F2FP.F16.E4M3.UNPACK_B R11, R11.H1 ;  /* 0x0000000bff0b723e */ /* 0x000fe200030006ff */
[----:B------:R-:W-:Y:S01]  /*64a0*/  FFMA.FTZ R34, R36, R38, R39 ;  /* 0x0000002624227223 */ /* 0x000fe20000010027 */
[-C--:B------:R-:W-:Y:S01]  /*64b0*/  F2FP.F16.E4M3.UNPACK_B R37, R15.reuse ;  /* 0x0000000fff25723e */ /* 0x080fe200020006ff */
[----:B------:R-:W-:Y:S01]  /*64c0*/  HADD2.F32 R5, -RZ, R83.H0_H0 ;  /* 0x20000053ff057230 */ /* 0x000fe20000004100 */
[----:B------:R-:W-:Y:S01]  /*64d0*/  F2FP.F16.E4M3.UNPACK_B R38, R15.H1 ;  /* 0x0000000fff26723e */ /* 0x000fe200030006ff */
[----:B------:R-:W-:Y:S01]  /*64e0*/  HADD2.F32 R36, -RZ, R11.H0_H0 ;  /* 0x2000000bff247230 */ /* 0x000fe20000004100 */
[----:B------:R-:W-:Y:S01]  /*64f0*/  F2FP.F16.E4M3.UNPACK_B R72, R4.H1 ;  /* 0x00000004ff48723e */ /* 0x000fe200030006ff */
[----:B------:R-:W-:Y:S01]  /*6500*/  HADD2.F32 R39, -RZ, R37.H0_H0 ;  /* 0x20000025ff277230 */ /* 0x000fe20000004100 */
[----:B------:R-:W-:Y:S01]  /*6510*/  F2FP.SATFINITE.E4M3.F32.PACK_AB_MERGE_C R6, R33, R6, RZ ;  /* 0x000000062106723e */ /* 0x000fe200048070ff */
[----:B------:R-:W-:-:S02]  /*6520*/  HADD2.F32 R4, -RZ, R79.H0_H0 ;  /* 0x2000004fff047230 */ /* 0x000fc40000004100 */
[----:B------:R-:W-:Y:S01]  /*6530*/  FMUL.FTZ R87, R36, R5 ;  /* 0x0000000524577220 */ /* 0x000fe20000410000 */
[----:B------:R-:W-:Y:S01]  /*6540*/  HADD2.F32 R15, -RZ, R35.H0_H0 ;  /* 0x20000023ff0f7230 */ /* 0x000fe20000004100 */
[----:B------:R-:W-:Y:S01]  /*6550*/  F2FP.SATFINITE.E4M3.F32.PACK_AB_MERGE_C R13, R34, R13, RZ ;  /* 0x0000000d220d723e */ /* 0x000fe200048070ff */
[----:B------:R-:W-:Y:S02]  /*6560*/  HADD2.F32 R70, -RZ, R38.H0_H0 ;  /* 0x20000026ff467230 */ /* 0x000fe40000004100 */
[-C--:B------:R-:W-:Y:S01]  /*6570*/  FMUL.FTZ R84, R39, R4.reuse ;  /* 0x0000000427547220 */ /* 0x080fe20000410000 */
[----:B------:R-:W-:Y:S02]  /*6580*/  HADD2.F32 R73, -RZ, R72.H0_H0 ;  /* 0x20000048ff497230 */ /* 0x000fe40000004100 */
[----:B------:R-:W-:Y:S01]  /*6590*/  FMUL.FTZ R90, R15, R4 ;  /* 0x000000040f5a7220 */ /* 0x000fe20000410000 */
[----:B------:R-:W-:Y:S02]  /*65a0*/  HADD2.F32 R82, -RZ, R71.H0_H0 ;  /* 0x20000047ff527230 */ /* 0x000fe40000004100 */
[----:B------:R-:W-:Y:S01]  /*65b0*/  FMUL.FTZ R85, R70, R5 ;  /* 0x0000000546557220 */ /* 0x000fe20000410000 */
[----:B------:R-:W-:-:S02]  /*65c0*/  HADD2.F32 R38, -RZ, R38.H1_H1 ;  /* 0x30000026ff267230 */ /* 0x000fc40000004100 */
[----:B------:R-:W-:Y:S01]  /*65d0*/  FFMA.FTZ R87, R70, R73, R87 ;  /* 0x0000004946577223 */ /* 0x000fe20000010057 */
[----:B------:R-:W-:Y:S02]  /*65e0*/  HADD2.F32 R83, -RZ, R83.H1_H1 ;  /* 0x30000053ff537230 */ /* 0x000fe40000004100 */
[-C--:B------:R-:W-:Y:S01]  /*65f0*/  FFMA.FTZ R4, R15, R82.reuse, -R84 ;  /* 0x000000520f047223 */ /* 0x080fe20000010854 */
[----:B------:R-:W-:Y:S02]  /*6600*/  HADD2.F32 R11, -RZ, R11.H1_H1 ;  /* 0x3000000bff0b7230 */ /* 0x000fe40000004100 */
[----:B------:R-:W-:Y:S01]  /*6610*/  FFMA.FTZ R5, R39, R82, R90 ;  /* 0x0000005227057223 */ /* 0x000fe2000001005a */
[----:B------:R-:W-:Y:S02]  /*6620*/  HADD2.F32 R37, -RZ, R37.H1_H1 ;  /* 0x30000025ff257230 */ /* 0x000fe40000004100 */
[----:B------:R-:W-:Y:S01]  /*6630*/  FMUL.FTZ R84, R38, R83 ;  /* 0x0000005326547220 */ /* 0x000fe20000410000 */
[----:B------:R-:W-:-:S02]  /*6640*/  HADD2.F32 R70, -RZ, R79.H1_H1 ;  /* 0x3000004fff467230 */ /* 0x000fc40000004100 */
[----:B------:R-:W-:Y:S01]  /*6650*/  FMUL.FTZ R83, R11, R83 ;  /* 0x000000530b537220 */ /* 0x000fe20000410000 */
[----:B------:R-:W-:Y:S02]  /*6660*/  HADD2.F32 R35, -RZ, R35.H1_H1 ;  /* 0x30000023ff237230 */ /* 0x000fe40000004100 */
[----:B------:R-:W-:Y:S01]  /*6670*/  FFMA.FTZ R85, R36, R73, -R85 ;  /* 0x0000004924557223 */ /* 0x000fe20000010855 */
[----:B------:R-:W-:Y:S02]  /*6680*/  HADD2.F32 R72, -RZ, R72.H1_H1 ;  /* 0x30000048ff487230 */ /* 0x000fe40000004100 */
[-C--:B------:R-:W-:Y:S01]  /*6690*/  FMUL.FTZ R82, R37, R70.reuse ;  /* 0x0000004625527220 */ /* 0x080fe20000410000 */
[----:B------:R-:W-:Y:S02]  /*66a0*/  HADD2.F32 R36, -RZ, R71.H1_H1 ;  /* 0x30000047ff247230 */ /* 0x000fe40000004100 */
[----:B------:R-:W-:Y:S01]  /*66b0*/  FMUL.FTZ R70, R35, R70 ;  /* 0x0000004623467220 */ /* 0x000fe20000410000 */
[----:B------:R-:W-:Y:S01]  /*66c0*/  F2FP.SATFINITE.E4M3.F32.PACK_AB_MERGE_C R9, R9, R30, R6 ;  /* 0x0000001e0909723e */ /* 0x000fe20004807006 */
[-C--:B------:R-:W-:Y:S01]  /*66d0*/  FFMA.FTZ R84, R11, R72.reuse, -R84 ;  /* 0x000000480b547223 */ /* 0x080fe20000010854 */
[----:B------:R-:W-:Y:S01]  /*66e0*/  FFMA.FTZ R38, R38, R72, R83 ;  /* 0x0000004826267223 */ /* 0x000fe20000010053 */
[-C--:B------:R-:W-:Y:S01]  /*66f0*/  FFMA.FTZ R35, R35, R36.reuse, -R82 ;  /* 0x0000002423237223 */ /* 0x080fe20000010852 */
[----:B------:R-:W-:Y:S01]  /*6700*/  FFMA.FTZ R70, R37, R36, R70 ;  /* 0x0000002425467223 */ /* 0x000fe20000010046 */
[----:B------:R-:W-:-:S02]  /*6710*/  F2FP.SATFINITE.E4M3.F32.PACK_AB_MERGE_C R13, R7, R32, R13 ;  /* 0x00000020070d723e */ /* 0x000fc4000480700d */
[----:B------:R-:W-:Y:S02]  /*6720*/  F2FP.SATFINITE.E4M3.F32.PACK_AB_MERGE_C R84, R84, R85, RZ ;  /* 0x000000555454723e */ /* 0x000fe400048070ff */
[----:B------:R-:W-:Y:S02]  /*6730*/  F2FP.SATFINITE.E4M3.F32.PACK_AB_MERGE_C R38, R38, R87, RZ ;  /* 0x000000572626723e */ /* 0x000fe400048070ff */
[----:B------:R-:W-:Y:S02]  /*6740*/  F2FP.SATFINITE.E4M3.F32.PACK_AB_MERGE_C R11, R35, R4, R84 ;  /* 0x00000004230b723e */ /* 0x000fe40004807054 */
[----:B------:R-:W-:-:S07]  /*6750*/  F2FP.SATFINITE.E4M3.F32.PACK_AB_MERGE_C R15, R70, R5, R38 ;  /* 0x00000005460f723e */ /* 0x000fce0004807026 */
.L_x_1298:
[----:B------:R-:W-:Y:S05]  /*6760*/  BSYNC B1 ;  /* 0x0000000000017941 */ /* 0x000fea0003800000 */
.L_x_1297:
[----:B0-----:R0:W-:Y:S01]  /*6770*/  ST.E.128 desc[UR42][R28.64], R8 ;  /* 0x000000081c007985 */ /* 0x0011e2000c101d2a */
[----:B------:R-:W-:-:S13]  /*6780*/  ISETP.GE.AND P5, PT, R31, R86, PT ;  /* 0x000000561f00720c */ /* 0x000fda0003fa6270 */
[----:B------:R-:W-:Y:S05]  /*6790*/  @P5 BRA `(.L_x_1276) ;  /* 0x0000000400045947 */ /* 0x000fea0003800000 */
[----:B------:R-:W-:-:S04]  /*67a0*/  IADD3 R4, P5, R81, R31, RZ ;  /* 0x0000001f51047210 */ /* 0x000fc80007fbe0ff */
[----:B------:R-:W-:-:S05]  /*67b0*/  LEA.HI.X.SX32 R5, R31, R80, 0x1, P5 ;  /* 0x000000501f057211 */ /* 0x000fca00028f0eff */
[----:B--2---:R2:W-:Y:S01]  /*67c0*/  ST.E.128 desc[UR42][R4.64], R12 ;  /* 0x0000000c04007985 */ /* 0x0045e2000c101d2a */
[----:B------:R-:W-:Y:S05]  /*67d0*/  BRA `(.L_x_1276) ;  /* 0x0000000000f47947 */ /* 0x000fea0003800000 */
.L_x_1268:
[----:B------:R-:W-:-:S06]  /*67e0*/  UISETP.NE.AND UP0, UPT, UR36, 0x3, UPT ;  /* 0x000000032400788c */ /* 0x000fcc000bf05270 */
[----:B------:R-:W-:-:S13]  /*67f0*/  PLOP3.LUT P0, PT, PT, PT, UP0, 0x80, 0x0 ;  /* 0x000000000000781c */ /* 0x000fda0003f0f008 */
[----:B------:R-:W-:Y:S05]  /*6800*/  @!P0 BRA `(.L_x_1299) ;  /* 0x0000000000048947 */ /* 0x000fea0003800000 */
[----:B------:R-:W-:Y:S01]  /*6810*/  BPT.TRAP 0x1 ;  /* 0x000000040000795c */ /* 0x000fe20000300000 */
.L_x_1299:
[----:B------:R-:W2:Y:S01]  /*6820*/  LDL R4, [R1+0xc] ;  /* 0x00000c0001047983 */ /* 0x000ea20000100800 */
[----:B------:R-:W-:Y:S01]  /*6830*/  IMAD R67, R23, 0x8, R16 ;  /* 0x0000000817437824 */ /* 0x000fe200078e0210 */
[----:B------:R-:W-:Y:S01]  /*6840*/  BSSY B1, `(.L_x_1300) ;  /* 0x0000005000017945 */ /* 0x000fe20003800000 */
[----:B------:R-:W-:Y:S02]  /*6850*/  SHF.R.S32.HI R75, RZ, 0x1f, R76 ;  /* 0x0000001fff4b7819 */ /* 0x000fe4000001144c */
[----:B--2---:R-:W-:-:S04]  /*6860*/  SHF.L.U32 R78, R4, 0x1f, RZ ;  /* 0x0000001f044e7819 */ /* 0x004fc800000006ff */
[----:B------:R-:W0:Y:S02]  /*6870*/  SYNCS.PHASECHK.TRANS64.TRYWAIT P5, [R67+URZ+0x19c90], R78 ;  /* 0x019c904e430075a7 */ /* 0x000e2400080a017f */
[----:B0-----:R-:W-:Y:S05]  /*6880*/  @!P5 BRA `(.L_x_1301) ;  /* 0x000001d800c0d947 */ /* 0x001fea0003800000 */
.L_x_1627:
[----:B------:R-:W-:Y:S05]  /*6890*/  BSYNC B1 ;  /* 0x0000000000017941 */ /* 0x000fea0003800000 */
.L_x_1300:
[----:B------:R-:W1:Y:S01]  /*68a0*/  S2R R8, SR_TID.X ;  /* 0x0000000000087919 */ /* 0x000e620000002100 */
        /* <DEDUP_REMOVED lines=18> */
[----:B------:R-:W-:Y:S01]  /*69d0*/  IADD3 R4, P6, R4, UR6, RZ ;  /* 0x0000000604047c10 */ /* 0x000fe2000ffde0ff */
[----:B-1----:R-:W-:-:S03]  /*69e0*/  VIADD R8, R8, 0xffffff80 ;  /* 0xffffff8008087836 */ /* 0x002fc60000000000 */
[----:B------:R-:W-:Y:S02]  /*69f0*/  IADD3.X R13, R13, UR7, RZ, P6, !PT ;  /* 0x000000070d0d7c10 */ /* 0x000fe4000b7fe4ff */
[----:B------:R-:W-:-:S04]  /*6a00*/  LEA.HI R8, R8, R8, RZ, 0x1 ;  /* 0x0000000808087211 */ /* 0x000fc800078f08ff */
[----:B------:R-:W-:-:S04]  /*6a10*/  SHF.R.S32.HI R8, RZ, 0x1, R8 ;  /* 0x00000001ff087819 */ /* 0x000fc80000011408 */
[----:B------:R-:W-:Y:S01]  /*6a20*/  ISETP.GT.AND P5, PT, R69, R8, PT ;  /* 0x000000084500720c */ /* 0x000fe20003fa4270 */
[----:B------:R-:W-:-:S12]  /*6a30*/  BRA.DIV UR4, `(.L_x_1302) ;  /* 0x000001da04687947 */ /* 0x000fd8000b800000 */
[----:B------:R1:W2:Y:S04]  /*6a40*/  SHFL.IDX PT, R29, R13, RZ, 0x1e1f ;  /* 0x001e1fff0d1d7589 */ /* 0x0002a800000e0000 */
[----:B------:R1:W3:Y:S02]  /*6a50*/  SHFL.IDX PT, R14, R4, RZ, 0x1e1f ;  /* 0x001e1fff040e7589 */ /* 0x0002e400000e0000 */
.L_x_1631:
[----:B------:R-:W-:Y:S05]  /*6a60*/  @!P5 BRA `(.L_x_1276) ;  /* 0x000000000050d947 */ /* 0x000fea0003800000 */
[----:B------:R-:W4:Y:S01]  /*6a70*/  LDL R10, [R1+0x1c] ;  /* 0x00001c00010a7983 */ /* 0x000f220000100800 */
[----:B------:R-:W-:-:S03]  /*6a80*/  ULDC UR4, c[0x0][0x2f4] ;  /* 0x0000bd0000047ab9 */ /* 0x000fc60000000800 */
[----:B------:R-:W5:Y:S04]  /*6a90*/  LDL R12, [R1+0x8] ;  /* 0x00000800010c7983 */ /* 0x000f680000100800 */
[----:B------:R-:W5:Y:S01]  /*6aa0*/  LDL R11, [R1+0x30] ;  /* 0x00003000010b7983 */ /* 0x000f620000100800 */
[----:B------:R-:W-:-:S13]  /*6ab0*/  ISETP.GE.AND P6, PT, R18, UR4, PT ;  /* 0x0000000412007c0c */ /* 0x000fda000bfc6270 */
[----:B-1----:R-:W1:Y:S01]  /*6ac0*/  @!P6 LDS.128 R4, [R68+0x13800] ;  /* 0x013800004404e984 */ /* 0x002e620000000c00 */
[----:B---3--:R-:W-:-:S05]  /*6ad0*/  @!P6 IADD3 R8, P5, R18, R14, RZ ;  /* 0x0000000e1208e210 */ /* 0x008fca0007fbe0ff */
[----:B--2---:R-:W-:Y:S01]  /*6ae0*/  @!P6 IMAD.X R9, R29, 0x1, R19, P5 ;  /* 0x000000011d09e824 */ /* 0x004fe200028e0613 */
[----:B------:R-:W-:-:S04]  /*6af0*/  ISETP.GE.AND P5, PT, R65, UR4, PT ;  /* 0x0000000441007c0c */ /* 0x000fc8000bfa6270 */
[----:B-1----:R1:W-:Y:S09]  /*6b00*/  @!P6 ST.E.128 desc[UR42][R8.64], R4 ;  /* 0x000000040800e985 */ /* 0x0023f2000c101d2a */
[----:B------:R-:W2:Y:S01]  /*6b10*/  @!P5 LDS.128 R4, [R68+0x14800] ;  /* 0x014800004404d984 */ /* 0x000ea20000000c00 */
[----:B----4-:R-:W-:-:S05]  /*6b20*/  @!P5 IMAD.SHL.U32 R10, R10, 0x10, RZ ;  /* 0x000000100a0ad824 */ /* 0x010fca00078e00ff */
[----:B-1----:R-:W-:-:S04]  /*6b30*/  @!P5 IADD3 R8, P6, R10, R14, RZ ;  /* 0x0000000e0a08d210 */ /* 0x002fc80007fde0ff */
[----:B------:R-:W-:Y:S02]  /*6b40*/  @!P5 LEA.HI.X.SX32 R9, R10, R29, 0x1, P6 ;  /* 0x0000001d0a09d211 */ /* 0x000fe400030f0eff */
[----:B-----5:R-:W-:-:S03]  /*6b50*/  ISETP.GE.AND P6, PT, R12, UR4, PT ;  /* 0x000000040c007c0c */ /* 0x020fc6000bfc6270 */
[----:B--2---:R1:W-:Y:S10]  /*6b60*/  @!P5 ST.E.128 desc[UR42][R8.64], R4 ;  /* 0x000000040800d985 */ /* 0x0043f4000c101d2a */
[----:B------:R-:W2:Y:S01]  /*6b70*/  @!P6 LDS.128 R4, [R68+0x15800] ;  /* 0x015800004404e984 */ /* 0x000ea20000000c00 */
[----:B-1----:R-:W-:-:S05]  /*6b80*/  @!P6 IADD3 R8, P5, R12, R14, RZ ;  /* 0x0000000e0c08e210 */ /* 0x002fca0007fbe0ff */
[----:B------:R-:W-:-:S05]  /*6b90*/  @!P6 IMAD.X R9, R29, 0x1, R11, P5 ;  /* 0x000000011d09e824 */ /* 0x000fca00028e060b */
[----:B--2---:R4:W-:Y:S03]  /*6ba0*/  @!P6 ST.E.128 desc[UR42][R8.64], R4 ;  /* 0x000000040800e985 */ /* 0x0049e6000c101d2a */
.L_x_1276:
[----:B------:R-:W-:Y:S05]  /*6bb0*/  BSYNC B0 ;  /* 0x0000000000007941 */ /* 0x000fea0003800000 */
.L_x_1267:
        /* <DEDUP_REMOVED lines=16> */
.L_x_1304:
[----:B------:R-:W-:Y:S05]  /*6cc0*/  BSYNC B0 ;  /* 0x0000000000007941 */ /* 0x000fea0003800000 */
.L_x_1303:
[----:B------:R-:W0:Y:S01]  /*6cd0*/  SYNCS.PHASECHK.TRANS64.TRYWAIT P0, [R67+URZ+0x19cb0], R78 ;  /* 0x019cb04e430075a7 */ /* 0x000e22000800017f */
[----:B------:R-:W-:Y:S04]  /*6ce0*/  BSSY B0, `(.L_x_1305) ;  /* 0x0000002000007945 */ /* 0x000fe80003800000 */
[----:B0-----:R-:W-:Y:S05]  /*6cf0*/  @!P0 BRA `(.L_x_1306) ;  /* 0x000001d400fc8947 */ /* 0x001fea0003800000 */
.L_x_1632:
[----:B------:R-:W-:Y:S05]  /*6d00*/  BSYNC B0 ;  /* 0x0000000000007941 */ /* 0x000fea0003800000 */
.L_x_1305:
[----:B------:R-:W2:Y:S01]  /*6d10*/  S2R R6, SR_TID.X ;  /* 0x0000000000067919 */ /* 0x000ea20000002100 */
        /* <DEDUP_REMOVED lines=15> */
[----:B------:R-:W-:Y:S01]  /*6e10*/  IADD3 R4, P0, R4, UR6, RZ ;  /* 0x0000000604047c10 */ /* 0x000fe2000ff1e0ff */
[----:B--2---:R-:W-:-:S03]  /*6e20*/  VIADD R6, R6, 0xffffff80 ;  /* 0xffffff8006067836 */ /* 0x004fc60000000000 */
[----:B------:R-:W-:Y:S01]  /*6e30*/  IADD3.X R5, R5, UR7, RZ, P0, !PT ;  /* 0x0000000705057c10 */ /* 0x000fe200087fe4ff */
[----:B------:R1:W2:Y:S01]  /*6e40*/  SHFL.IDX PT, R13, R4, RZ, 0x1e1f ;  /* 0x001e1fff040d7589 */ /* 0x0002a200000e0000 */
[----:B------:R-:W-:-:S03]  /*6e50*/  LEA.HI R6, R6, R6, RZ, 0x1 ;  /* 0x0000000606067211 */ /* 0x000fc600078f08ff */
[----:B------:R1:W4:Y:S01]  /*6e60*/  SHFL.IDX PT, R11, R5, RZ, 0x1e1f ;  /* 0x001e1fff050b7589 */ /* 0x00032200000e0000 */
[----:B------:R-:W-:-:S04]  /*6e70*/  SHF.R.S32.HI R6, RZ, 0x1, R6 ;  /* 0x00000001ff067819 */ /* 0x000fc80000011406 */
[----:B------:R-:W-:-:S13]  /*6e80*/  ISETP.GT.AND P0, PT, R69, R6, PT ;  /* 0x000000064500720c */ /* 0x000fda0003f04270 */
[----:B-12---:R-:W-:Y:S05]  /*6e90*/  @!P0 BRA `(.L_x_1308) ;  /* 0x0000000000508947 */ /* 0x006fea0003800000 */
[----:B------:R-:W2:Y:S01]  /*6ea0*/  LDL R10, [R1+0x1c] ;  /* 0x00001c00010a7983 */ /* 0x000ea20000100800 */
[----:B------:R-:W-:-:S03]  /*6eb0*/  ULDC UR4, c[0x0][0x2f4] ;  /* 0x0000bd0000047ab9 */ /* 0x000fc60000000800 */
[----:B---3--:R-:W3:Y:S04]  /*6ec0*/  LDL R14, [R1+0x8] ;  /* 0x00000800010e7983 */ /* 0x008ee80000100800 */
[----:B------:R-:W5:Y:S01]  /*6ed0*/  LDL R12, [R1+0x30] ;  /* 0x00003000010c7983 */ /* 0x000f620000100800 */
[----:B------:R-:W-:-:S13]  /*6ee0*/  ISETP.GE.AND P6, PT, R18, UR4, PT ;  /* 0x0000000412007c0c */ /* 0x000fda000bfc6270 */
[----:B------:R-:W1:Y:S01]  /*6ef0*/  @!P6 LDS.128 R4, [R68+0x9000] ;  /* 0x009000004404e984 */ /* 0x000e620000000c00 */
[----:B------:R-:W-:-:S05]  /*6f00*/  @!P6 IADD3 R8, P0, R18, R13, RZ ;  /* 0x0000000d1208e210 */ /* 0x000fca0007f1e0ff */
[----:B----4-:R-:W-:Y:S01]  /*6f10*/  @!P6 IMAD.X R9, R11, 0x1, R19, P0 ;  /* 0x000000010b09e824 */ /* 0x010fe200000e0613 */
[----:B------:R-:W-:-:S04]  /*6f20*/  ISETP.GE.AND P0, PT, R65, UR4, PT ;  /* 0x0000000441007c0c */ /* 0x000fc8000bf06270 */
[----:B-1----:R1:W-:Y:S09]  /*6f30*/  @!P6 ST.E.128 desc[UR42][R8.64], R4 ;  /* 0x000000040800e985 */ /* 0x0023f2000c101d2a */
[----:B------:R-:W4:Y:S01]  /*6f40*/  @!P0 LDS.128 R4, [R68+0xa000] ;  /* 0x00a0000044048984 */ /* 0x000f220000000c00 */
[----:B--2---:R-:W-:-:S05]  /*6f50*/  @!P0 IMAD.SHL.U32 R10, R10, 0x10, RZ ;  /* 0x000000100a0a8824 */ /* 0x004fca00078e00ff */
[----:B-1----:R-:W-:-:S04]  /*6f60*/  @!P0 IADD3 R8, P6, R10, R13, RZ ;  /* 0x0000000d0a088210 */ /* 0x002fc80007fde0ff */
[----:B------:R-:W-:Y:S02]  /*6f70*/  @!P0 LEA.HI.X.SX32 R9, R10, R11, 0x1, P6 ;  /* 0x0000000b0a098211 */ /* 0x000fe400030f0eff */
[----:B---3--:R-:W-:-:S03]  /*6f80*/  ISETP.GE.AND P6, PT, R14, UR4, PT ;  /* 0x000000040e007c0c */ /* 0x008fc6000bfc6270 */
[----:B----4-:R1:W-:Y:S10]  /*6f90*/  @!P0 ST.E.128 desc[UR42][R8.64], R4 ;  /* 0x0000000408008985 */ /* 0x0103f4000c101d2a */
[----:B------:R-:W2:Y:S01]  /*6fa0*/  @!P6 LDS.128 R4, [R68+0xb000] ;  /* 0x00b000004404e984 */ /* 0x000ea20000000c00 */
[----:B-1----:R-:W-:-:S05]  /*6fb0*/  @!P6 IADD3 R8, P0, R14, R13, RZ ;  /* 0x0000000d0e08e210 */ /* 0x002fca0007f1e0ff */
[----:B-----5:R-:W-:-:S05]  /*6fc0*/  @!P6 IMAD.X R9, R11, 0x1, R12, P0 ;  /* 0x000000010b09e824 */ /* 0x020fca00000e060c */
[----:B--2---:R1:W-:Y:S03]  /*6fd0*/  @!P6 ST.E.128 desc[UR42][R8.64], R4 ;  /* 0x000000040800e985 */ /* 0x0043e6000c101d2a */
.L_x_1308:
[----:B------:R-:W-:Y:S05]  /*6fe0*/  BSYNC B0 ;  /* 0x0000000000007941 */ /* 0x000fea0003800000 */
.L_x_1307:
[----:B-1----:R-:W2:Y:S01]  /*6ff0*/  LDL.LU R5, [R1+0xc] ;  /* 0x00000c0001057983 */ /* 0x002ea20000300800 */
[----:B0-----:R-:W-:Y:S01]  /*7000*/  @!P5 VIADD R67, R67, 0x19cc0 ;  /* 0x00019cc04343d836 */ /* 0x001fe20000000000 */
[----:B------:R-:W-:Y:S01]  /*7010*/  PLOP3.LUT P0, PT, PT, PT, PT, 0x8, 0x0 ;  /* 0x000000000000781c */ /* 0x000fe20003f0e170 */
[----:B------:R-:W-:Y:S01]  /*7020*/  VIADD R23, R23, 0x1 ;  /* 0x0000000117177836 */ /* 0x000fe20000000000 */
[----:B------:R-:W-:Y:S01]  /*7030*/  @!PT LDS RZ, [RZ] ;  /* 0x00000000fffff984 */ /* 0x000fe20000000800 */
[----:B------:R-:W-:Y:S01]  /*7040*/  @!PT LDS RZ, [RZ] ;  /* 0x00000000fffff984 */ /* 0x000fe20000000800 */
[----:B------:R-:W-:Y:S01]  /*7050*/  @!PT LDS RZ, [RZ] ;  /* 0x00000000fffff984 */ /* 0x000fe20000000800 */
[----:B------:R-:W-:Y:S01]  /*7060*/  @!PT LDS RZ, [RZ] ;  /* 0x00000000fffff984 */ /* 0x000fe20000000800 */
[----:B------:R0:W-:Y:S06]  /*7070*/  MEMBAR.ALL.CTA ;  /* 0x0000000000007992 */ /* 0x0001ec0000008000 */
[----:B0-----:R-:W0:Y:S01]  /*7080*/  FENCE.VIEW.ASYNC.S ;  /* 0x00000000000073c6 */ /* 0x001e220000000000 */
[----:B------:R-:W-:Y:S01]  /*7090*/  @!P5 PRMT R67, RZ, 0x654, R67 ;  /* 0x00000654ff43d816 */ /* 0x000fe20000000043 */
[----:B0-----:R0:W-:Y:S06]  /*70a0*/  BAR.SYNC.DEFER_BLOCKING R54, 0x80 ;  /* 0x000200360000751d */ /* 0x0011ec0000010000 */
[----:B------:R0:W-:Y:S01]  /*70b0*/  @!P5 SYNCS.ARRIVE.TRANS64.RED.A1T0 RZ, [R67+URZ], RZ ;  /* 0x000000ff43ffd9a7 */ /* 0x0001e2000810043f */
[----:B------:R-:W-:-:S04]  /*70c0*/  ISETP.NE.AND P5, PT, R23, 0x2, PT ;  /* 0x000000021700780c */ /* 0x000fc80003fa5270 */
[----:B------:R-:W-:Y:S02]  /*70d0*/  SEL R4, RZ, 0x1, P5 ;  /* 0x00000001ff047807 */ /* 0x000fe40002800000 */
[----:B------:R-:W-:Y:S02]  /*70e0*/  SEL R23, R23, RZ, P5 ;  /* 0x000000ff17177207 */ /* 0x000fe40002800000 */
[----:B--2---:R-:W-:-:S05]  /*70f0*/  LOP3.LUT R5, R5, R4, RZ, 0x3c, !PT ;  /* 0x0000000405057212 */ /* 0x004fca00078e3cff */
[----:B------:R0:W-:Y:S01]  /*7100*/  STL [R1+0xc], R5 ;  /* 0x00000c0501007387 */ /* 0x0001e20000100800 */
[----:B------:R-:W-:Y:S05]  /*7110*/  @P4 BRA `(.L_x_1309) ;  /* 0xffffffb400bc4947 */ /* 0x000fea000383ffff */
.L_x_1262:
[----:B------:R-:W-:Y:S04]  /*7120*/  BSSY B0, `(.L_x_1310) ;  /* 0x0000004000007945 */ /* 0x000fe80003800000 */
[----:B------:R-:W-:Y:S05]  /*7130*/  @P0 BRA `(.L_x_1311) ;  /* 0x0000000000080947 */ /* 0x000fea0003800000 */
[----:B------:R-:W1:Y:S02]  /*7140*/  FENCE.VIEW.ASYNC.G ;  /* 0x00000000000073c6 */ /* 0x000e640000000100 */
[----:B-1----:R-:W-:Y:S06]  /*7150*/  BAR.ARV 0xc, 0x200 ;  /* 0x0308000000007b1d */ /* 0x002fec0000002000 */
.L_x_1311:
[----:B------:R-:W-:Y:S05]  /*7160*/  BSYNC B0 ;  /* 0x0000000000007941 */ /* 0x000fea0003800000 */
.L_x_1310:
[----:B------:R-:W0:Y:S01]  /*7170*/  LDL R4, [R1+0x5c] ;  /* 0x00005c0001047983 */ /* 0x000e220000100800 */
[----:B------:R-:W-:Y:S01]  /*7180*/  ULDC.64 UR6, c[0x0][0x998] ;  /* 0x0002660000067ab9 */ /* 0x000fe20000000a00 */
[----:B------:R-:W-:Y:S01]  /*7190*/  ULDC.64 UR4, c[0x0][0x990] ;  /* 0x0002640000047ab9 */ /* 0x000fe20000000a00 */
[----:B------:R-:W-:Y:S01]  /*71a0*/  ISETP.NE.U32.AND P1, PT, RZ, UR6, PT ;  /* 0x00000006ff007c0c */ /* 0x000fe2000bf25070 */
[----:B---3--:R-:W2:Y:S01]  /*71b0*/  LDL R14, [R1+0x20] ;  /* 0x00002000010e7983 */ /* 0x008ea20000100800 */
[----:B------:R-:W-:Y:S02]  /*71c0*/  ISETP.NE.U32.AND P0, PT, RZ, UR4, PT ;  /* 0x00000004ff007c0c */ /* 0x000fe4000bf05070 */
[----:B------:R-:W-:Y:S01]  /*71d0*/  ISETP.NE.AND.EX P1, PT, RZ, UR7, PT, P1 ;  /* 0x00000007ff007c0c */ /* 0x000fe2000bf25310 */
[----:B------:R-:W3:Y:S01]  /*71e0*/  LDL R15, [R1] ;  /* 0x00000000010f7983 */ /* 0x000ee20000100800 */
[----:B------:R-:W-:-:S11]  /*71f0*/  ISETP.NE.AND.EX P0, PT, RZ, UR5, PT, P0 ;  /* 0x00000005ff007c0c */ /* 0x000fd6000bf05300 */
[----:B------:R-:W1:Y:S08]  /*7200*/  @P1 LDC.64 R8, c[0x0][0x9b8] ;  /* 0x00026e00ff081b82 */ /* 0x000e700000000a00 */
[----:B------:R-:W1:Y:S08]  /*7210*/  @P0 LDC.64 R6, c[0x0][0x9a8] ;  /* 0x00026a00ff060b82 */ /* 0x000e700000000a00 */
[----:B----4-:R-:W4:Y:S08]  /*7220*/  @P0 LDC.64 R10, c[0x0][0x9b0] ;  /* 0x00026c00ff0a0b82 */ /* 0x010f300000000a00 */
[----:B------:R-:W4:Y:S01]  /*7230*/  @P1 LDC.64 R12, c[0x0][0x9c0] ;  /* 0x00027000ff0c1b82 */ /* 0x000f220000000a00 */
[----:B0-----:R-:W-:-:S02]  /*7240*/  @P1 SHF.R.S32.HI R5, RZ, 0x1f, R4 ;  /* 0x0000001fff051819 */ /* 0x001fc40000011404 */
[----:B------:R-:W-:-:S03]  /*7250*/  @P0 SHF.R.S32.HI R3, RZ, 0x1f, R4 ;  /* 0x0000001fff030819 */ /* 0x000fc60000011404 */
[----:B-1----:R-:W-:Y:S02]  /*7260*/  @P1 IMAD R2, R5, R8, RZ ;  /* 0x0000000805021224 */ /* 0x002fe400078e02ff */
[-C--:B------:R-:W-:Y:S02]  /*7270*/  @P0 IMAD R0, R3, R6.reuse, RZ ;  /* 0x0000000603000224 */ /* 0x080fe400078e02ff */
[C---:B------:R-:W-:Y:S02]  /*7280*/  @P1 IMAD R9, R4.reuse, R9, R2 ;  /* 0x0000000904091224 */ /* 0x040fe400078e0202 */
[C---:B------:R-:W-:Y:S02]  /*7290*/  @P0 IMAD R7, R4.reuse, R7, R0 ;  /* 0x0000000704070224 */ /* 0x040fe400078e0200 */
[----:B------:R-:W-:-:S04]  /*72a0*/  @P0 IMAD.WIDE.U32 R2, R4, R6, RZ ;  /* 0x0000000604020225 */ /* 0x000fc800078e00ff */
[----:B------:R-:W-:-:S04]  /*72b0*/  @P1 IMAD.WIDE.U32 R4, R4, R8, RZ ;  /* 0x0000000804041225 */ /* 0x000fc800078e00ff */
[----:B------:R-:W-:Y:S02]  /*72c0*/  @P0 IMAD.IADD R3, R3, 0x1, R7 ;  /* 0x0000000103030824 */ /* 0x000fe400078e0207 */
[----:B------:R-:W-:Y:S02]  /*72d0*/  @P1 IMAD.IADD R5, R5, 0x1, R9 ;  /* 0x0000000105051824 */ /* 0x000fe400078e0209 */
[----:B----4-:R-:W-:-:S04]  /*72e0*/  @P0 IMAD.WIDE.U32 R2, R154, R10, R2 ;  /* 0x0000000a9a020225 */ /* 0x010fc800078e0002 */
        /* <DEDUP_REMOVED lines=9> */
[----:B------:R-:W-:Y:S01]  /*7380*/  @P1 LEA.HI.X R9, R6, UR7, R3, 0x2, P3 ;  /* 0x0000000706091c11 */ /* 0x000fe200098f1403 */
[----:B------:R-:W0:Y:S02]  /*7390*/  LDC R2, c[0x0][0x448] ;  /* 0x00011200ff027b82 */ /* 0x000e240000000800 */
[----:B------:R3:W4:Y:S04]  /*73a0*/  @P0 LDG.E R7, desc[UR42][R4.64] ;  /* 0x0000002a04070981 */ /* 0x000728000c1e1900 */
[----:B------:R-:W4:Y:S01]  /*73b0*/  @P1 LDG.E R0, desc[UR42][R8.64] ;  /* 0x0000002a08001981 */ /* 0x000f22000c1e1900 */
[----:B0-----:R-:W-:-:S02]  /*73c0*/  ISETP.NE.AND P1, PT, R2, 0x1, PT ;  /* 0x000000010200780c */ /* 0x001fc40003f25270 */
[----:B------:R-:W0:Y:S11]  /*73d0*/  LDC.64 R2, c[0x0][0x9e0] ;  /* 0x00027800ff027b82 */ /* 0x000e360000000a00 */
[----:B------:R-:W1:Y:S08]  /*73e0*/  @P1 LDC R11, c[0x0][0x44c] ;  /* 0x00011300ff0b1b82 */ /* 0x000e700000000800 */
[----:B------:R-:W1:Y:S01]  /*73f0*/  @P1 LDC R10, c[0x0][0x450] ;  /* 0x00011400ff0a1b82 */ /* 0x000e620000000800 */
[----:B--2---:R-:W-:Y:S01]  /*7400*/  VIADD R6, R14, 0xbf ;  /* 0x000000bf0e067836 */ /* 0x004fe20000000000 */
[----:B---3--:R-:W-:-:S02]  /*7410*/  IADD3 R5, R15, 0x1, -R155 ;  /* 0x000000010f057810 */ /* 0x008fc40007ffe89b */
[----:B0-----:R-:W-:Y:S01]  /*7420*/  ISETP.GE.AND P2, PT, R3, 0x1, PT ;  /* 0x000000010300780c */ /* 0x001fe20003f46270 */
[----:B-1----:R-:W-:-:S05]  /*7430*/  @P1 IMAD.HI.U32 R11, R6, R11, RZ ;  /* 0x0000000b060b1227 */ /* 0x002fca00078e00ff */
[----:B------:R-:W-:-:S05]  /*7440*/  @P1 SHF.R.U32.HI R6, RZ, R10, R11 ;  /* 0x0000000aff061219 */ /* 0x000fca000001160b */
[----:B------:R-:W-:-:S04]  /*7450*/  IMAD.IADD R5, R5, 0x1, R6 ;  /* 0x0000000105057824 */ /* 0x000fc800078e0206 */
[----:B------:R-:W-:Y:S02]  /*7460*/  IMAD.IADD R4, R5, 0x1, R2 ;  /* 0x0000000105047824 */ /* 0x000fe400078e0202 */
[----:B----4-:R-:W-:-:S04]  /*7470*/  FMUL.FTZ R0, R7, R0 ;  /* 0x0000000007007220 */ /* 0x010fc80000410000 */
[----:B------:R-:W-:Y:S01]  /*7480*/  FMUL.FTZ R2, R0, UR4 ;  /* 0x0000000400027c20 */ /* 0x000fe20008410000 */
[----:B------:R-:W-:Y:S06]  /*7490*/  @!P2 BRA `(.L_x_1312) ;  /* 0x000000000048a947 */ /* 0x000fec0003800000 */
        /* <DEDUP_REMOVED lines=11> */
.L_x_1314:
[----:B------:R-:W-:-:S13]  /*7550*/  ISETP.NE.AND P0, PT, R3, 0x1, PT ;  /* 0x000000010300780c */ /* 0x000fda0003f05270 */
[----:B------:R-:W0:Y:S02]  /*7560*/  @P0 LDC.64 R6, c[0x0][0x9e8] ;  /* 0x00027a00ff060b82 */ /* 0x000e240000000a00 */
[----:B0-----:R-:W-:-:S05]  /*7570*/  @P0 IMAD.HI.U32 R6, R0, R6, RZ ;  /* 0x0000000600060227 */ /* 0x001fca00078e00ff */
[----:B------:R-:W-:-:S07]  /*7580*/  @P0 SHF.R.U32.HI R0, RZ, R7, R6 ;  /* 0x00000007ff000219 */ /* 0x000fce0000011606 */
.L_x_1315:
[----:B------:R-:W-:Y:S05]  /*7590*/  BSYNC B0 ;  /* 0x0000000000007941 */ /* 0x000fea0003800000 */
.L_x_1313:
[----:B------:R-:W-:-:S05]  /*75a0*/  IMAD R5, R0, R3, R3 ;  /* 0x0000000300057224 */ /* 0x000fca00078e0203 */
[----:B------:R-:W-:-:S07]  /*75b0*/  VIMNMX R4, R4, R5, PT ;  /* 0x0000000504047248 */ /* 0x000fce0003fe0100 */
.L_x_1312:
[----:B------:R-:W0:Y:S01]  /*75c0*/  @P1 LDC R0, c[0x0][0x44c] ;  /* 0x00011300ff001b82 */ /* 0x000e220000000800 */
[----:B------:R-:W-:Y:S01]  /*75d0*/  VIADD R4, R4, 0x7f ;  /* 0x0000007f04047836 */ /* 0x000fe20000000000 */
[----:B------:R-:W-:Y:S01]  /*75e0*/  ULDC UR4, c[0x0][0x9dc] ;  /* 0x0002770000047ab9 */ /* 0x000fe20000000800 */
[----:B------:R-:W-:-:S03]  /*75f0*/  IMAD.MOV.U32 R7, RZ, RZ, R14 ;  /* 0x000000ffff077224 */ /* 0x000fc600078e000e */
        /* <DEDUP_REMOVED lines=20> */
.L_x_1318:
[----:B------:R-:W-:-:S13]  /*7740*/  ISETP.NE.AND P0, PT, R3, 0x1, PT ;  /* 0x000000010300780c */ /* 0x000fda0003f05270 */
[----:B------:R-:W0:Y:S02]  /*7750*/  @P0 LDC.64 R6, c[0x0][0x9e8] ;  /* 0x00027a00ff060b82 */ /* 0x000e240000000a00 */
[----:B0-----:R-:W-:-:S05]  /*7760*/  @P0 IMAD.HI.U32 R6, R4, R6, RZ ;  /* 0x0000000604060227 */ /* 0x001fca00078e00ff */
[----:B------:R-:W-:-:S07]  /*7770*/  @P0 SHF.R.U32.HI R4, RZ, R7, R6 ;  /* 0x00000007ff040219 */ /* 0x000fce0000011606 */
.L_x_1319:
[----:B------:R-:W-:Y:S05]  /*7780*/  BSYNC B0 ;  /* 0x0000000000007941 */ /* 0x000fea0003800000 */
.L_x_1317:
[----:B------:R-:W-:-:S05]  /*7790*/  IMAD R3, R4, R3, RZ ;  /* 0x0000000304037224 */ /* 0x000fca00078e02ff */
[----:B------:R-:W-:-:S07]  /*77a0*/  VIMNMX R0, R0, R3, !PT ;  /* 0x0000000300007248 */ /* 0x000fce0007fe0100 */
.L_x_1316:
[----:B------:R-:W-:Y:S01]  /*77b0*/  SHF.R.S32.HI R3, RZ, 0x1f, R0 ;  /* 0x0000001fff037819 */ /* 0x000fe20000011400 */
[----:B------:R-:W-:Y:S01]  /*77c0*/  BSSY B0, `(.L_x_1320) ;  /* 0x0000027000007945 */ /* 0x000fe20003800000 */
[----:B------:R-:W-:Y:S02]  /*77d0*/  IMAD.MOV.U32 R89, RZ, RZ, RZ ;  /* 0x000000ffff597224 */ /* 0x000fe400078e00ff */
[----:B------:R-:W-:-:S04]  /*77e0*/  LEA.HI R3, R3, R0, RZ, 0x7 ;  /* 0x0000000003037211 */ /* 0x000fc800078f38ff */
[----:B------:R-:W-:-:S04]  /*77f0*/  SHF.R.S32.HI R3, RZ, 0x7, R3 ;  /* 0x00000007ff037819 */ /* 0x000fc80000011403 */
[----:B------:R-:W-:-:S04]  /*7800*/  VIMNMX R9, RZ, R3, !PT ;  /* 0x00000003ff097248 */ /* 0x000fc80007fe0100 */
[----:B------:R-:W-:-:S13]  /*7810*/  ISETP.GT.AND P0, PT, R8, R9, PT ;  /* 0x000000090800720c */ /* 0x000fda0003f04270 */
[----:B------:R-:W-:Y:S05]  /*7820*/  @!P0 BRA `(.L_x_1321) ;  /* 0x0000000000808947 */ /* 0x000fea0003800000 */
[----:B------:R-:W2:Y:S01]  /*7830*/  LDL R4, [R1+0x60] ;  /* 0x0000600001047983 */ /* 0x000ea20000100800 */
[----:B------:R-:W-:Y:S01]  /*7840*/  ULDC UR4, c[0x0][0x9f0] ;  /* 0x00027c0000047ab9 */ /* 0x000fe20000000800 */
[----:B--2---:R-:W-:-:S04]  /*7850*/  ISETP.NE.AND P0, PT, R4, RZ, PT ;  /* 0x000000ff0400720c */ /* 0x004fc80003f05270 */
[----:B------:R-:W-:-:S04]  /*7860*/  SEL R11, R4, UR4, P0 ;  /* 0x00000004040b7c07 */ /* 0x000fc80008000000 */
[-C--:B------:R-:W-:Y:S02]  /*7870*/  IABS R6, R11.reuse ;  /* 0x0000000b00067213 */ /* 0x080fe40000000000 */
[----:B------:R-:W-:Y:S02]  /*7880*/  IADD3 R0, R11, -0x1, R8 ;  /* 0xffffffff0b007810 */ /* 0x000fe40007ffe008 */
[----:B------:R-:W0:Y:S01]  /*7890*/  I2F.RP R3, R6 ;  /* 0x0000000600037306 */ /* 0x000e220000209400 */
[----:B------:R-:W-:Y:S02]  /*78a0*/  IABS R12, R11 ;  /* 0x0000000b000c7213 */ /* 0x000fe40000000000 */
[----:B------:R-:W-:-:S05]  /*78b0*/  IMAD.IADD R0, R0, 0x1, -R9 ;  /* 0x0000000100007824 */ /* 0x000fca00078e0a09 */
        /* <DEDUP_REMOVED lines=10> */
[----:B------:R-:W-:-:S04]  /*7960*/  IMAD.HI.U32 R5, R5, R7, R4 ;  /* 0x0000000705057227 */ /* 0x000fc800078e0004 */
        /* <DEDUP_REMOVED lines=12> */
.L_x_1321:
[----:B------:R-:W-:Y:S05]  /*7a30*/  BSYNC B0 ;  /* 0x0000000000007941 */ /* 0x000fea0003800000 */
.L_x_1320:
[----:B------:R-:W2:Y:S01]  /*7a40*/  LDL R0, [R1+0x70] ;  /* 0x0000700001007983 */ /* 0x000ea20000100800 */
[----:B------:R-:W-:Y:S02]  /*7a50*/  PLOP3.LUT P0, PT, PT, PT, PT, 0x80, 0x0 ;  /* 0x000000000000781c */ /* 0x000fe40003f0f070 */
        /* <DEDUP_REMOVED lines=24> */
[----:B------:R-:W-:Y:S01]  /*7be0*/  CS2R R130, SRZ ;  /* 0x0000000000827805 */ /* 0x000fe2000001ff00 */
[----:B--2---:R-:W-:Y:S02]  /*7bf0*/  IMAD R3, R0, R89, R9 ;  /* 0x0000005900037224 */ /* 0x004fe400078e0209 */
[----:B------:R-:W-:-:S03]  /*7c00*/  IMAD.MOV.U32 R0, RZ, RZ, RZ ;  /* 0x000000ffff007224 */ /* 0x000fc600078e00ff */
[----:B------:R0:W-:Y:S01]  /*7c10*/  STL [R1+0x44], R3 ;  /* 0x0000440301007387 */ /* 0x0001e20000100800 */
[----:B------:R-:W-:-:S04]  /*7c20*/  VIADDMNMX R89, R3, R89, R8, PT ;  /* 0x0000005903597246 */ /* 0x000fc80003800108 */
        /* <DEDUP_REMOVED lines=34> */
.L_x_1324:
[----:B------:R-:W-:Y:S05]  /*7e50*/  BSYNC B6 ;  /* 0x0000000000067941 */ /* 0x000fea0003800000 */
.L_x_1323:
        /* <DEDUP_REMOVED lines=13> */
.L_x_1328:
[----:B-1----:R1:W2:Y:S02]  /*7f30*/  SYNCS.PHASECHK.TRANS64.TRYWAIT P0, [R16+URZ+0x19c00], R3 ;  /* 0x019c0003100075a7 */ /* 0x0022a4000800017f */
[----:B--2---:R-:W-:Y:S05]  /*7f40*/  @!P0 NANOSLEEP.SYNCS 0x989680 ;  /* 0x009896800000895d */ /* 0x004fea0003900000 */
[----:B------:R-:W2:Y:S02]  /*7f50*/  @!P0 SYNCS.PHASECHK.TRANS64 P0, [R16+URZ+0x19c00], R3 ;  /* 0x019c0003100085a7 */ /* 0x000ea4000800007f */
[----:B--2---:R-:W-:Y:S05]  /*7f60*/  @!P0 BRA `(.L_x_1328) ;  /* 0xfffffffc00f08947 */ /* 0x004fea000383ffff */
.L_x_1327:
[----:B------:R-:W-:Y:S05]  /*7f70*/  BSYNC B0 ;  /* 0x0000000000007941 */ /* 0x000fea0003800000 */
.L_x_1326:
[----:B------:R-:W-:Y:S05]  /*7f80*/  BRA `(.L_x_1329) ;  /* 0x0000004400847947 */ /* 0x000fea0003800000 */
.L_x_1325:
[----:B------:R-:W-:Y:S01]  /*7f90*/  LOP3.LUT P0, RZ, R26, 0x9f, RZ, 0xc0, !PT ;  /* 0x0000009f1aff7812 */ /* 0x000fe2000780c0ff */
[----:B------:R-:W-:Y:S01]  /*7fa0*/  ULDC.64 UR4, c[0x0][0x3f8] ;  /* 0x0000fe0000047ab9 */ /* 0x000fe20000000a00 */
[----:B-----5:R-:W-:Y:S01]  /*7fb0*/  SHF.R.S32.HI R0, RZ, 0x1f, R24 ;  /* 0x0000001fff007819 */ /* 0x020fe20000011418 */
[----:B------:R-:W-:Y:S01]  /*7fc0*/  ULDC.64 UR6, c[0x0][0x408] ;  /* 0x0001020000067ab9 */ /* 0x000fe20000000a00 */
[----:B------:R-:W-:Y:S01]  /*7fd0*/  IMAD.WIDE.U32 R26, R24, UR4, RZ ;  /* 0x00000004181a7c25 */ /* 0x000fe2000f8e00ff */
[----:B------:R-:W-:Y:S03]  /*7fe0*/  BSSY B6, `(.L_x_1330) ;  /* 0x0000019000067945 */ /* 0x000fe60003800000 */
[C---:B------:R-:W-:Y:S02]  /*7ff0*/  IMAD R3, R0.reuse, UR4, RZ ;  /* 0x0000000400037c24 */ /* 0x040fe4000f8e02ff */
[----:B------:R-:W-:-:S02]  /*8000*/  IMAD R5, R0, UR6, RZ ;  /* 0x0000000600057c24 */ /* 0x000fc4000f8e02ff */
[C---:B------:R-:W-:Y:S02]  /*8010*/  IMAD R3, R24.reuse, UR5, R3 ;  /* 0x0000000518037c24 */ /* 0x040fe4000f8e0203 */
[C---:B------:R-:W-:Y:S02]  /*8020*/  IMAD R5, R24.reuse, UR7, R5 ;  /* 0x0000000718057c24 */ /* 0x040fe4000f8e0205 */
[----:B------:R-:W-:-:S04]  /*8030*/  IMAD.WIDE.U32 R24, R24, UR6, RZ ;  /* 0x0000000618187c25 */ /* 0x000fc8000f8e00ff */
[----:B------:R-:W-:Y:S02]  /*8040*/  IMAD.IADD R29, R3, 0x1, R27 ;  /* 0x00000001031d7824 */ /* 0x000fe400078e021b */
        /* <DEDUP_REMOVED lines=18> */
.L_x_1331:
[----:B------:R-:W-:Y:S05]  /*8170*/  BSYNC B6 ;  /* 0x0000000000067941 */ /* 0x000fea0003800000 */
.L_x_1330:
[----:B------:R-:W0:Y:S01]  /*8180*/  S2R R20, SR_TID.X ;  /* 0x0000000000147919 */ /* 0x000e220000002100 */
[----:B------:R-:W-:Y:S01]  /*8190*/  ULDC.U8 UR4, c[0x0][0x410] ;  /* 0x0001040000047ab9 */ /* 0x000fe20000000000 */
[----:B------:R-:W2:Y:S01]  /*81a0*/  LDL R21, [R1+0x20] ;  /* 0x0000200001157983 */ /* 0x000ea20000100800 */
[----:B0-----:R-:W-:-:S03]  /*81b0*/  VIADD R28, R20, 0xffffff80 ;  /* 0xffffff80141c7836 */ /* 0x001fc60000000000 */
[----:B------:R-:W3:Y:S01]  /*81c0*/  LDL R20, [R1+0x48] ;  /* 0x0000480001147983 */ /* 0x000ee20000100800 */
[----:B------:R-:W-:Y:S02]  /*81d0*/  ISETP.NE.AND P0, PT, RZ, UR4, PT ;  /* 0x00000004ff007c0c */ /* 0x000fe4000bf05270 */
[----:B------:R-:W-:Y:S01]  /*81e0*/  LEA.HI R38, R28, R28, RZ, 0x1 ;  /* 0x0000001c1c267211 */ /* 0x000fe200078f08ff */
[----:B------:R-:W-:Y:S03]  /*81f0*/  BSSY B0, `(.L_x_1332) ;  /* 0x0000432000007945 */ /* 0x000fe60003800000 */
[----:B------:R-:W-:-:S05]  /*8200*/  SHF.R.S32.HI R38, RZ, 0x1, R38 ;  /* 0x00000001ff267819 */ /* 0x000fca0000011426 */
[----:B--2---:R-:W-:Y:S02]  /*8210*/  IMAD.IADD R10, R38, 0x1, R21 ;  /* 0x00000001260a7824 */ /* 0x004fe400078e0215 */
[----:B---3--:R-:W-:Y:S01]  /*8220*/  IMAD.IADD R37, R16, 0x1, R20 ;  /* 0x0000000110257824 */ /* 0x008fe200078e0214 */
[----:B------:R-:W-:Y:S06]  /*8230*/  @!P0 BRA `(.L_x_1333) ;  /* 0x0000001c00408947 */ /* 0x000fec0003800000 */
[----:B------:R-:W0:Y:S01]  /*8240*/  LDC R20, c[0x0][0x448] ;  /* 0x00011200ff147b82 */ /* 0x000e220000000800 */
[----:B------:R-:W-:Y:S01]  /*8250*/  IMAD.MOV.U32 R5, RZ, RZ, R10 ;  /* 0x000000ffff057224 */ /* 0x000fe200078e000a */
[----:B------:R-:W-:Y:S01]  /*8260*/  ULDC.64 UR4, c[0x0][0x3f8] ;  /* 0x0000fe0000047ab9 */ /* 0x000fe20000000a00 */
[----:B------:R-:W-:Y:S01]  /*8270*/  IMAD.MOV.U32 R6, RZ, RZ, R26 ;  /* 0x000000ffff067224 */ /* 0x000fe200078e001a */
[----:B------:R-:W-:Y:S01]  /*8280*/  ULDC.64 UR6, c[0x0][0x408] ;  /* 0x0001020000067ab9 */ /* 0x000fe20000000a00 */
[----:B------:R-:W-:Y:S01]  /*8290*/  IMAD.MOV.U32 R8, RZ, RZ, R24 ;  /* 0x000000ffff087224 */ /* 0x000fe200078e0018 */
[----:B------:R-:W-:Y:S01]  /*82a0*/  ULDC.64 UR8, c[0x0][0x400] ;  /* 0x0001000000087ab9 */ /* 0x000fe20000000a00 */
[----:B------:R-:W-:Y:S01]  /*82b0*/  IMAD.MOV.U32 R9, RZ, RZ, R31 ;  /* 0x000000ffff097224 */ /* 0x000fe200078e001f */
[----:B0-----:R-:W-:-:S13]  /*82c0*/  ISETP.NE.AND P0, PT, R20, 0x1, PT ;  /* 0x000000011400780c */ /* 0x001fda0003f05270 */
[----:B------:R-:W0:Y:S08]  /*82d0*/  @P0 LDC R3, c[0x0][0x44c] ;  /* 0x00011300ff030b82 */ /* 0x000e300000000800 */
[----:B------:R-:W1:Y:S01]  /*82e0*/  @P0 LDC R7, c[0x0][0x450] ;  /* 0x00011400ff070b82 */ /* 0x000e620000000800 */
[----:B0-----:R-:W-:-:S05]  /*82f0*/  @P0 IMAD.HI.U32 R0, R10, R3, RZ ;  /* 0x000000030a000227 */ /* 0x001fca00078e00ff */
[----:B-1----:R-:W-:Y:S01]  /*8300*/  @P0 SHF.R.U32.HI R5, RZ, R7, R0 ;  /* 0x00000007ff050219 */ /* 0x002fe20000011600 */
[----:B------:R-:W-:-:S03]  /*8310*/  IMAD.MOV.U32 R7, RZ, RZ, R29 ;  /* 0x000000ffff077224 */ /* 0x000fc600078e001d */
[----:B------:R-:W-:Y:S01]  /*8320*/  SHF.R.S32.HI R0, RZ, 0x1f, R5 ;  /* 0x0000001fff007819 */ /* 0x000fe20000011405 */
[----:B------:R-:W-:-:S04]  /*8330*/  IMAD.WIDE.U32 R6, R5, UR4, R6 ;  /* 0x0000000405067c25 */ /* 0x000fc8000f8e0006 */
[----:B------:R-:W-:Y:S02]  /*8340*/  IMAD R4, R0, UR4, RZ ;  /* 0x0000000400047c24 */ /* 0x000fe4000f8e02ff */
[----:B------:R-:W-:-:S04]  /*8350*/  IMAD.WIDE.U32 R8, R5, UR6, R8 ;  /* 0x0000000605087c25 */ /* 0x000fc8000f8e0008 */
[----:B------:R-:W-:Y:S02]  /*8360*/  IMAD R0, R0, UR6, RZ ;  /* 0x0000000600007c24 */ /* 0x000fe4000f8e02ff */
[C---:B------:R-:W-:Y:S01]  /*8370*/  IMAD R13, R5.reuse, UR5, R4 ;  /* 0x00000005050d7c24 */ /* 0x040fe2000f8e0204 */
[----:B------:R-:W-:Y:S01]  /*8380*/  ULDC.64 UR4, c[0x0][0x3e8] ;  /* 0x0000fa0000047ab9 */ /* 0x000fe20000000a00 */
[----:B------:R-:W-:Y:S01]  /*8390*/  IMAD R11, R5, UR7, R0 ;  /* 0x00000007050b7c24 */ /* 0x000fe2000f8e0200 */
[----:B------:R-:W-:Y:S01]  /*83a0*/  IADD3 R3, P0, R6, UR4, RZ ;  /* 0x0000000406037c10 */ /* 0x000fe2000ff1e0ff */
[----:B------:R-:W-:Y:S01]  /*83b0*/  UMOV UR4, 0xffffffff ;  /* 0xffffffff00047882 */ /* 0x000fe20000000000 */
[----:B------:R-:W-:Y:S02]  /*83c0*/  IADD3 R5, P1, R8, UR8, RZ ;  /* 0x0000000808057c10 */ /* 0x000fe4000ff3e0ff */
[----:B------:R-:W-:Y:S02]  /*83d0*/  IADD3.X R13, R7, UR5, R13, P0, !PT ;  /* 0x00000005070d7c10 */ /* 0x000fe400087fe40d */
[----:B------:R-:W-:Y:S01]  /*83e0*/  IADD3.X R4, R9, UR9, R11, P1, !PT ;  /* 0x0000000909047c10 */ /* 0x000fe20008ffe40b */
[----:B------:R-:W-:Y:S08]  /*83f0*/  BRA.DIV UR4, `(.L_x_1334) ;  /* 0x000001c204507947 */ /* 0x000ff0000b800000 */
[----:B------:R0:W1:Y:S04]  /*8400*/  SHFL.IDX PT, R0, R13, RZ, 0x1e1f ;  /* 0x001e1fff0d007589 */ /* 0x00006800000e0000 */
[----:B------:R-:W2:Y:S04]  /*8410*/  SHFL.IDX PT, R3, R3, RZ, 0x1e1f ;  /* 0x001e1fff03037589 */ /* 0x000ea800000e0000 */
[----:B------:R-:W3:Y:S04]  /*8420*/  SHFL.IDX PT, R4, R4, RZ, 0x1e1f ;  /* 0x001e1fff04047589 */ /* 0x000ee800000e0000 */
[----:B------:R0:W4:Y:S02]  /*8430*/  SHFL.IDX PT, R14, R5, RZ, 0x1e1f ;  /* 0x001e1fff050e7589 */ /* 0x00012400000e0000 */
.L_x_1638:
[----:B------:R-:W5:Y:S01]  /*8440*/  LDL R6, [R1+0x68] ;  /* 0x0000680001067983 */ /* 0x000f620000100800 */
[----:B------:R-:W-:Y:S01]  /*8450*/  IMAD R39, R155, R20, RZ ;  /* 0x000000149b277224 */ /* 0x000fe200078e02ff */
[----:B------:R-:W-:Y:S01]  /*8460*/  BSSY B1, `(.L_x_1335) ;  /* 0x000002f000017945 */ /* 0x000fe20003800000 */
[----:B------:R-:W-:Y:S02]  /*8470*/  CS2R R24, SRZ ;  /* 0x0000000000187805 */ /* 0x000fe4000001ff00 */
[----:B0-----:R-:W-:Y:S02]  /*8480*/  CS2R R12, SRZ ;  /* 0x00000000000c7805 */ /* 0x001fe4000001ff00 */
[----:B------:R-:W-:Y:S02]  /*8490*/  CS2R R8, SRZ ;  /* 0x0000000000087805 */ /* 0x000fe4000001ff00 */
[----:B------:R-:W-:Y:S02]  /*84a0*/  ISETP.GE.AND P0, PT, R10, R39, PT ;  /* 0x000000270a00720c */ /* 0x000fe40003f06270 */
[----:B------:R-:W-:-:S02]  /*84b0*/  CS2R R26, SRZ ;  /* 0x00000000001a7805 */ /* 0x000fc4000001ff00 */
        /* <DEDUP_REMOVED lines=9> */
[----:B------:R-:W3:Y:S04]  /*8550*/  LDL.64 R28, [R1+0x10] ;  /* 0x00001000011c7983 */ /* 0x000ee80000100a00 */
[----:B------:R-:W4:Y:S01]  /*8560*/  LDL R15, [R1+0x38] ;  /* 0x00003800010f7983 */ /* 0x000f220000100800 */
[----:B------:R-:W-:Y:S02]  /*8570*/  CS2R R20, SRZ ;  /* 0x0000000000147805 */ /* 0x000fe4000001ff00 */
[----:B------:R-:W-:Y:S02]  /*8580*/  CS2R R12, SRZ ;  /* 0x00000000000c7805 */ /* 0x000fe4000001ff00 */
[----:B------:R-:W-:Y:S02]  /*8590*/  CS2R R26, SRZ ;  /* 0x00000000001a7805 */ /* 0x000fe4000001ff00 */
[----:B------:R-:W-:-:S02]  /*85a0*/  CS2R R24, SRZ ;  /* 0x0000000000187805 */ /* 0x000fc4000001ff00 */
[----:B------:R-:W-:Y:S02]  /*85b0*/  CS2R R10, SRZ ;  /* 0x00000000000a7805 */ /* 0x000fe4000001ff00 */
[----:B--2---:R-:W-:Y:S02]  /*85c0*/  ISETP.GE.AND P2, PT, R34, UR4, PT ;  /* 0x0000000422007c0c */ /* 0x004fe4000bf46270 */
[----:B------:R-:W-:Y:S02]  /*85d0*/  SHF.R.S32.HI R7, RZ, 0x1f, R34 ;  /* 0x0000001fff077819 */ /* 0x000fe40000011422 */
[----:B---3--:R-:W-:Y:S02]  /*85e0*/  ISETP.GE.AND P1, PT, R28, UR4, PT ;  /* 0x000000041c007c0c */ /* 0x008fe4000bf26270 */
[----:B----4-:R-:W-:Y:S02]  /*85f0*/  ISETP.GE.AND P0, PT, R15, UR4, PT ;  /* 0x000000040f007c0c */ /* 0x010fe4000bf06270 */
[----:B------:R-:W-:-:S05]  /*8600*/  SHF.R.S32.HI R9, RZ, 0x1f, R15 ;  /* 0x0000001fff097819 */ /* 0x000fca000001140f */
[CC--:B------:R-:W-:Y:S02]  /*8610*/  @!P2 IADD3 R32, P6, R34.reuse, R3.reuse, RZ ;  /* 0x000000032220a210 */ /* 0x0c0fe40007fde0ff */
[-C--:B------:R-:W-:Y:S02]  /*8620*/  @!P2 IADD3 R34, P5, R34, R14.reuse, RZ ;  /* 0x0000000e2222a210 */ /* 0x080fe40007fbe0ff */
[-C--:B------:R-:W-:Y:S01]  /*8630*/  @!P1 IADD3 R30, P3, R28, R3.reuse, RZ ;  /* 0x000000031c1e9210 */ /* 0x080fe20007f7e0ff */
[--C-:B-1----:R-:W-:Y:S02]  /*8640*/  @!P2 IMAD.X R33, R0, 0x1, R7.reuse, P6 ;  /* 0x000000010021a824 */ /* 0x102fe400030e0607 */
[----:B------:R-:W-:Y:S01]  /*8650*/  @!P2 IMAD.X R35, R4, 0x1, R7, P5 ;  /* 0x000000010423a824 */ /* 0x000fe200028e0607 */
[C---:B------:R-:W-:Y:S02]  /*8660*/  @!P0 IADD3 R6, P4, R15.reuse, R3, RZ ;  /* 0x000000030f068210 */ /* 0x040fe40007f9e0ff */
[----:B------:R-:W-:Y:S01]  /*8670*/  @!P1 SHF.R.S32.HI R3, RZ, 0x1f, R28 ;  /* 0x0000001fff039819 */ /* 0x000fe2000001141c */
[----:B------:R0:W5:Y:S01]  /*8680*/  @!P2 LD.E.64 R20, desc[UR42][R32.64] ;  /* 0x0000002a2014a980 */ /* 0x000162000c101b00 */
[-C--:B------:R-:W-:Y:S01]  /*8690*/  @!P1 IADD3 R28, P6, R28, R14.reuse, RZ ;  /* 0x0000000e1c1c9210 */ /* 0x080fe20007fde0ff */
[C---:B------:R-:W-:Y:S01]  /*86a0*/  @!P0 IMAD.X R7, R0.reuse, 0x1, R9, P4 ;  /* 0x0000000100078824 */ /* 0x040fe200020e0609 */
[----:B------:R-:W-:Y:S01]  /*86b0*/  @!P0 IADD3 R14, P5, R15, R14, RZ ;  /* 0x0000000e0f0e8210 */ /* 0x000fe20007fbe0ff */
[--C-:B------:R-:W-:Y:S01]  /*86c0*/  @!P1 IMAD.X R31, R0, 0x1, R3.reuse, P3 ;  /* 0x00000001001f9824 */ /* 0x100fe200018e0603 */
[----:B------:R0:W5:Y:S01]  /*86d0*/  @!P2 LD.E.64 R12, desc[UR42][R34.64] ;  /* 0x0000002a220ca980 */ /* 0x000162000c101b00 */
[----:B------:R-:W-:-:S02]  /*86e0*/  @!P1 IMAD.X R29, R4, 0x1, R3, P6 ;  /* 0x00000001041d9824 */ /* 0x000fc400030e0603 */
[----:B------:R-:W-:Y:S01]  /*86f0*/  @!P0 IMAD.X R15, R4, 0x1, R9, P5 ;  /* 0x00000001040f8824 */ /* 0x000fe200028e0609 */
[----:B------:R-:W-:Y:S01]  /*8700*/  CS2R R8, SRZ ;  /* 0x0000000000087805 */ /* 0x000fe2000001ff00 */
[----:B------:R0:W5:Y:S04]  /*8710*/  @!P1 LD.E.64 R26, desc[UR42][R30.64] ;  /* 0x0000002a1e1a9980 */ /* 0x000168000c101b00 */
[----:B------:R0:W5:Y:S04]  /*8720*/  @!P1 LD.E.64 R24, desc[UR42][R28.64] ;  /* 0x0000002a1c189980 */ /* 0x000168000c101b00 */
[----:B------:R0:W5:Y:S04]  /*8730*/  @!P0 LD.E.64 R10, desc[UR42][R6.64] ;  /* 0x0000002a060a8980 */ /* 0x000168000c101b00 */
[----:B------:R0:W5:Y:S02]  /*8740*/  @!P0 LD.E.64 R8, desc[UR42][R14.64] ;  /* 0x0000002a0e088980 */ /* 0x000164000c101b00 */
.L_x_1336:
[----:B------:R-:W-:Y:S05]  /*8750*/  BSYNC B1 ;  /* 0x0000000000017941 */ /* 0x000fea0003800000 */
.L_x_1335:
[----:B-1----:R-:W2:Y:S01]  /*8760*/  LDL.LU R0, [R1+0x54] ;  /* 0x0000540001007983 */ /* 0x002ea20000300800 */
[----:B------:R-:W1:Y:S01]  /*8770*/  SYNCS.PHASECHK.TRANS64.TRYWAIT P0, [R16+URZ+0x19c00], R5 ;  /* 0x019c0005100075a7 */ /* 0x000e62000800017f */
[----:B------:R-:W-:Y:S01]  /*8780*/  BSSY B1, `(.L_x_1337) ;  /* 0x0000005000017945 */ /* 0x000fe20003800000 */
[----:B--2---:R-:W-:-:S05]  /*8790*/  IMAD R0, R0, -0xc0, R39 ;  /* 0xffffff4000007824 */ /* 0x004fca00078e0227 */
[----:B------:R-:W-:-:S04]  /*87a0*/  VIMNMX R0, R0, 0xc0, PT ;  /* 0x000000c000007848 */ /* 0x000fc80003fe0100 */
[----:B------:R-:W-:Y:S01]  /*87b0*/  ISETP.GE.AND P1, PT, R38, R0, PT ;  /* 0x000000002600720c */ /* 0x000fe20003f26270 */
[----:B-1----:R-:W-:-:S12]  /*87c0*/  @!P0 BRA `(.L_x_1338) ;  /* 0x000001bc00c88947 */ /* 0x002fd80003800000 */
.L_x_1639:
[----:B------:R-:W-:Y:S05]  /*87d0*/  BSYNC B1 ;  /* 0x0000000000017941 */ /* 0x000fea0003800000 */
.L_x_1337:
[----:B------:R-:W-:Y:S05]  /*87e0*/  @P1 BRA `(.L_x_1339) ;  /* 0x0000003c00481947 */ /* 0x000fea0003800000 */
[----:B0-----:R-:W2:Y:S01]  /*87f0*/  LDL.64 R6, [R1+0x10] ;  /* 0x0000100001067983 */ /* 0x001ea20000100a00 */
[----:B------:R-:W2:Y:S03]  /*8800*/  LDC R0, c[0x0][0x3f4] ;  /* 0x0000fd00ff007b82 */ /* 0x000ea60000000800 */
[----:B---3--:R-:W3:Y:S04]  /*8810*/  LDL R4, [R1+0x34] ;  /* 0x0000340001047983 */ /* 0x008ee80000100800 */
[----:B------:R-:W4:Y:S01]  /*8820*/  LDL R3, [R1+0x38] ;  /* 0x0000380001037983 */ /* 0x000f220000100800 */
[----:B------:R-:W-:Y:S01]  /*8830*/  BSSY B1, `(.L_x_1340) ;  /* 0x000007b000017945 */ /* 0x000fe20003800000 */
[----:B--2---:R-:W-:-:S02]  /*8840*/  ISETP.GE.AND P0, PT, R6, R0, PT ;  /* 0x000000000600720c */ /* 0x004fc40003f06270 */
[-C--:B---3--:R-:W-:Y:S02]  /*8850*/  ISETP.GE.AND P1, PT, R4, R0.reuse, PT ;  /* 0x000000000400720c */ /* 0x088fe40003f26270 */
[----:B----4-:R-:W-:-:S09]  /*8860*/  ISETP.GE.AND P2, PT, R3, R0, PT ;  /* 0x000000000300720c */ /* 0x010fd20003f46270 */
[----:B------:R-:W-:Y:S05]  /*8870*/  @P0 BRA `(.L_x_1341) ;  /* 0x0000000400d80947 */ /* 0x000fea0003800000 */
[----:B-1----:R-:W0:Y:S01]  /*8880*/  LDS.128 R4, [R37+0xf000] ;  /* 0x00f0000025047984 */ /* 0x002e220000000c00 */
[----:B-----5:R-:W-:Y:S02]  /*8890*/  SHF.R.U32.HI R15, RZ, 0x8, R27 ;  /* 0x00000008ff0f7819 */ /* 0x020fe4000001161b */
[----:B------:R-:W-:Y:S02]  /*88a0*/  LOP3.LUT R14, R27, 0xff, RZ, 0xc0, !PT ;  /* 0x000000ff1b0e7812 */ /* 0x000fe400078ec0ff */
[----:B------:R-:W-:Y:S02]  /*88b0*/  LOP3.LUT R15, R15, 0xff, RZ, 0xc0, !PT ;  /* 0x000000ff0f0f7812 */ /* 0x000fe400078ec0ff */
[----:B------:R-:W-:Y:S02]  /*88c0*/  SHF.R.U32.HI R31, RZ, 0x8, R25 ;  /* 0x00000008ff1f7819 */ /* 0x000fe40000011619 */
[----:B------:R-:W-:Y:S02]  /*88d0*/  PRMT R14, R15, 0x7604, R14 ;  /* 0x000076040f0e7816 */ /* 0x000fe4000000000e */
[----:B------:R-:W-:-:S02]  /*88e0*/  SHF.R.U32.HI R32, RZ, 0x10, R27 ;  /* 0x00000010ff207819 */ /* 0x000fc4000001161b */
[----:B------:R-:W-:Y:S02]  /*88f0*/  SHF.R.U32.HI R15, RZ, 0x8, R24 ;  /* 0x00000008ff0f7819 */ /* 0x000fe40000011618 */
[----:B------:R-:W-:Y:S02]  /*8900*/  LOP3.LUT R28, R25, 0xff, RZ, 0xc0, !PT ;  /* 0x000000ff191c7812 */ /* 0x000fe400078ec0ff */
[----:B------:R-:W-:Y:S02]  /*8910*/  LOP3.LUT R31, R31, 0xff, RZ, 0xc0, !PT ;  /* 0x000000ff1f1f7812 */ /* 0x000fe400078ec0ff */
[----:B------:R-:W-:Y:S02]  /*8920*/  SHF.R.U32.HI R30, RZ, 0x10, R25 ;  /* 0x00000010ff1e7819 */ /* 0x000fe40000011619 */
[----:B------:R-:W-:Y:S02]  /*8930*/  SHF.R.U32.HI R3, RZ, 0x8, R26 ;  /* 0x00000008ff037819 */ /* 0x000fe4000001161a */
[----:B------:R-:W-:Y:S01]  /*8940*/  LOP3.LUT R29, R15, 0xff, RZ, 0xc0, !PT ;  /* 0x000000ff0f1d7812 */ /* 0x000fe200078ec0ff */
[----:B------:R-:W-:Y:S01]  /*8950*/  IMAD.U32 R15, R32, 0x10000, RZ ;  /* 0x00010000200f7824 */ /* 0x000fe200078e00ff */
[----:B------:R-:W-:Y:S01]  /*8960*/  PRMT R28, R31, 0x7604, R28 ;  /* 0x000076041f1c7816 */ /* 0x000fe2000000001c */
[----:B------:R-:W-:Y:S01]  /*8970*/  IMAD.U32 R31, R30, 0x10000, RZ ;  /* 0x000100001e1f7824 */ /* 0x000fe200078e00ff */
[----:B------:R-:W-:-:S02]  /*8980*/  LOP3.LUT R0, R26, 0xff, RZ, 0xc0, !PT ;  /* 0x000000ff1a007812 */ /* 0x000fc400078ec0ff */
[----:B------:R-:W-:Y:S02]  /*8990*/  LOP3.LUT R3, R3, 0xff, RZ, 0xc0, !PT ;  /* 0x000000ff03037812 */ /* 0x000fe400078ec0ff */
[----:B------:R-:W-:Y:S02]  /*89a0*/  LOP3.LUT R15, R14, 0xff0000, R15, 0xf8, !PT ;  /* 0x00ff00000e0f7812 */ /* 0x000fe400078ef80f */
[----:B------:R-:W-:Y:S02]  /*89b0*/  PRMT R3, R3, 0x7604, R0 ;  /* 0x0000760403037816 */ /* 0x000fe40000000000 */
[----:B------:R-:W-:Y:S02]  /*89c0*/  LOP3.LUT R0, R24, 0xff, RZ, 0xc0, !PT ;  /* 0x000000ff18007812 */ /* 0x000fe400078ec0ff */
[----:B------:R-:W-:Y:S02]  /*89d0*/  LOP3.LUT R31, R28, 0xff0000, R31, 0xf8, !PT ;  /* 0x00ff00001c1f7812 */ /* 0x000fe400078ef81f */
[----:B------:R-:W-:-:S02]  /*89e0*/  PRMT R29, R29, 0x7604, R0 ;  /* 0x000076041d1d7816 */ /* 0x000fc40000000000 */
[----:B------:R-:W-:Y:S02]  /*89f0*/  LOP3.LUT R31, R31, 0xff000000, R25, 0xf8, !PT ;  /* 0xff0000001f1f7812 */ /* 0x000fe400078ef819 */
[----:B------:R-:W-:Y:S02]  /*8a00*/  LOP3.LUT R27, R15, 0xff000000, R27, 0xf8, !PT ;  /* 0xff0000000f1b7812 */ /* 0x000fe400078ef81b */
[----:B------:R-:W-:Y:S02]  /*8a10*/  LOP3.LUT R3, R3, 0xff0000, R26, 0xf8, !PT ;  /* 0x00ff000003037812 */ /* 0x000fe400078ef81a */
[-C--:B0-----:R-:W-:Y:S02]  /*8a20*/  F2FP.F16.E4M3.UNPACK_B R0, R6.reuse.H1 ;  /* 0x00000006ff00723e */ /* 0x081fe400030006ff */
[----:B------:R-:W-:Y:S02]  /*8a30*/  LOP3.LUT R29, R29, 0xff0000, R24, 0xf8, !PT ;  /* 0x00ff00001d1d7812 */ /* 0x000fe400078ef818 */
[----:B------:R-:W-:Y:S01]  /*8a40*/  F2FP.F16.E4M3.UNPACK_B R32, R31 ;  /* 0x0000001fff20723e */ /* 0x000fe200020006ff */
[--C-:B------:R-:W-:Y:S01]  /*8a50*/  HADD2.F32 R15, -RZ, R0.reuse.H1_H1 ;  /* 0x30000000ff0f7230 */ /* 0x100fe20000004100 */
[----:B------:R-:W-:Y:S01]  /*8a60*/  F2FP.F16.E4M3.UNPACK_B R28, R27 ;  /* 0x0000001bff1c723e */ /* 0x000fe200020006ff */
[----:B------:R-:W-:Y:S01]  /*8a70*/  HADD2.F32 R14, -RZ, R0.H0_H0 ;  /* 0x20000000ff0e7230 */ /* 0x000fe20000004100 */
[----:B------:R-:W-:Y:S01]  /*8a80*/  LOP3.LUT R26, R3, 0xff000000, R26, 0xf8, !PT ;  /* 0xff000000031a7812 */ /* 0x000fe200078ef81a */
[----:B------:R-:W-:Y:S01]  /*8a90*/  HADD2.F32 R33, -RZ, R32.H1_H1 ;  /* 0x30000020ff217230 */ /* 0x000fe20000004100 */
[----:B------:R-:W-:Y:S01]  /*8aa0*/  LOP3.LUT R30, R29, 0xff000000, R24, 0xf8, !PT ;  /* 0xff0000001d1e7812 */ /* 0x000fe200078ef818 */
[----:B------:R-:W-:Y:S01]  /*8ab0*/  HADD2.F32 R29, -RZ, R28.H1_H1 ;  /* 0x3000001cff1d7230 */ /* 0x000fe20000004100 */
[----:B------:R-:W-:Y:S01]  /*8ac0*/  F2FP.F16.E4M3.UNPACK_B R3, R6 ;  /* 0x00000006ff03723e */ /* 0x000fe200020006ff */
[----:B------:R-:W-:Y:S01]  /*8ad0*/  HADD2.F32 R32, -RZ, R32.H0_H0 ;  /* 0x20000020ff207230 */ /* 0x000fe20000004100 */
[----:B------:R-:W-:Y:S01]  /*8ae0*/  F2FP.F16.E4M3.UNPACK_B R24, R7 ;  /* 0x00000007ff18723e */ /* 0x000fe200020006ff */
[C---:B------:R-:W-:Y:S01]  /*8af0*/  FMUL.FTZ R35, R15.reuse, R33 ;  /* 0x000000210f237220 */ /* 0x040fe20000410000 */
        /* <DEDUP_REMOVED lines=77> */
[----:B------:R0:W-:Y:S02]  /*8fd0*/  STS.128 [R37+0xf000], R4 ;  /* 0x00f0000425007388 */ /* 0x0001e40000000c00 */
.L_x_1341:
[----:B------:R-:W-:Y:S05]  /*8fe0*/  BSYNC B1 ;  /* 0x0000000000017941 */ /* 0x000fea0003800000 */
.L_x_1340:
[----:B------:R-:W-:Y:S04]  /*8ff0*/  BSSY B1, `(.L_x_1342) ;  /* 0x000007c000017945 */ /* 0x000fe80003800000 */
[----:B------:R-:W-:Y:S05]  /*9000*/  @P1 BRA `(.L_x_1343) ;  /* 0x0000000400e81947 */ /* 0x000fea0003800000 */
[----:B01----:R-:W0:Y:S01]  /*9010*/  LDS.128 R4, [R37+0x10800] ;  /* 0x0108000025047984 */ /* 0x003e220000000c00 */
        /* <DEDUP_REMOVED lines=14> */
[----:B------:R-:W-:Y:S02]  /*9100*/  LOP3.LUT R0, R0, 0xff, RZ, 0xc0, !PT ;  /* 0x000000ff00007812 */ /* 0x000fe400078ec0ff */
        /* <DEDUP_REMOVED lines=41> */
[--C-:B------:R-:W-:Y:S01]  /*93a0*/  HADD2.F32 R5, -RZ, R14.reuse.H1_H1 ;  /* 0x3000000eff057230 */ /* 0x100fe20000004100 */
[----:B------:R-:W-:Y:S01]  /*93b0*/  F2FP.F16.E4M3.UNPACK_B R0, R4 ;  /* 0x00000004ff00723e */ /* 0x000fe200020006ff */
[----:B------:R-:W-:Y:S02]  /*93c0*/  HADD2.F32 R13, -RZ, R27.H0_H0 ;  /* 0x2000001bff0d7230 */ /* 0x000fe40000004100 */
[C---:B------:R-:W-:Y:S01]  /*93d0*/  FFMA.FTZ R29, R3.reuse, R24, -R12 ;  /* 0x00000018031d7223 */ /* 0x040fe2000001080c */
[----:B------:R-:W-:Y:S01]  /*93e0*/  FFMA.FTZ R28, R3, R28, R25 ;  /* 0x0000001c031c7223 */ /* 0x000fe20000010019 */
[----:B------:R-:W-:Y:S01]  /*93f0*/  HADD2.F32 R12, -RZ, R21.H0_H0 ;  /* 0x20000015ff0c7230 */ /* 0x000fe20000004100 */
[----:B------:R-:W-:Y:S01]  /*9400*/  F2FP.F16.E4M3.UNPACK_B R4, R4.H1 ;  /* 0x00000004ff04723e */ /* 0x000fe200030006ff */
[----:B------:R-:W-:-:S02]  /*9410*/  HADD2.F32 R14, -RZ, R14.H0_H0 ;  /* 0x2000000eff0e7230 */ /* 0x000fc40000004100 */
[CC--:B------:R-:W-:Y:S01]  /*9420*/  FMUL.FTZ R25, R5.reuse, R13.reuse ;  /* 0x0000000d05197220 */ /* 0x0c0fe20000410000 */
[----:B------:R-:W-:Y:S02]  /*9430*/  HADD2.F32 R24, -RZ, R27.H1_H1 ;  /* 0x3000001bff187230 */ /* 0x000fe40000004100 */
[-C--:B------:R-:W-:Y:S01]  /*9440*/  FMUL.FTZ R5, R5, R12.reuse ;  /* 0x0000000c05057220 */ /* 0x080fe20000410000 */
[----:B------:R-:W-:Y:S02]  /*9450*/  HADD2.F32 R3, -RZ, R15.H1_H1 ;  /* 0x3000000fff037230 */ /* 0x000fe40000004100 */
[C---:B------:R-:W-:Y:S01]  /*9460*/  FFMA.FTZ R27, R14.reuse, R12, -R25 ;  /* 0x0000000c0e1b7223 */ /* 0x040fe20000010819 */
[----:B------:R-:W-:Y:S02]  /*9470*/  HADD2.F32 R12, -RZ, R21.H1_H1 ;  /* 0x30000015ff0c7230 */ /* 0x000fe40000004100 */
[----:B------:R-:W-:Y:S01]  /*9480*/  FFMA.FTZ R32, R14, R13, R5 ;  /* 0x0000000d0e207223 */ /* 0x000fe20000010005 */
[----:B------:R-:W-:-:S02]  /*9490*/  HADD2.F32 R15, -RZ, R15.H0_H0 ;  /* 0x2000000fff0f7230 */ /* 0x000fc40000004100 */
        /* <DEDUP_REMOVED lines=49> */
.L_x_1343:
[----:B------:R-:W-:Y:S05]  /*97b0*/  BSYNC B1 ;  /* 0x0000000000017941 */ /* 0x000fea0003800000 */
.L_x_1342:
[----:B------:R-:W-:Y:S05]  /*97c0*/  @P2 BRA `(.L_x_1339) ;  /* 0x0000002c00502947 */ /* 0x000fea0003800000 */
[----:B012---:R-:W0:Y:S01]  /*97d0*/  LDS.128 R4, [R37+0x12000] ;  /* 0x0120000025047984 */ /* 0x007e220000000c00 */
        /* <DEDUP_REMOVED lines=25> */
[----:B0-----:R-:W-:Y:S02]  /*9970*/  F2FP.F16.E4M3.UNPACK_B R0, R6.H1 ;  /* 0x00000006ff00723e */ /* 0x001fe400030006ff */
[----:B------:R-:W-:Y:S02]  /*9980*/  LOP3.LUT R15, R15, 0xff0000, R8, 0xf8, !PT ;  /* 0x00ff00000f0f7812 */ /* 0x000fe400078ef808 */
[----:B------:R-:W-:Y:S01]  /*9990*/  F2FP.F16.E4M3.UNPACK_B R24, R21 ;  /* 0x00000015ff18723e */ /* 0x000fe200020006ff */
[----:B------:R-:W-:Y:S01]  /*99a0*/  HADD2.F32 R9, -RZ, R0.H1_H1 ;  /* 0x30000000ff097230 */ /* 0x000fe20000004100 */
[----:B------:R-:W-:-:S02]  /*99b0*/  F2FP.F16.E4M3.UNPACK_B R14, R13 ;  /* 0x0000000dff0e723e */ /* 0x000fc400020006ff */
        /* <DEDUP_REMOVED lines=88> */
.L_x_1333:
[----:B------:R-:W0:Y:S01]  /*9f40*/  LDC R28, c[0x0][0x448] ;  /* 0x00011200ff1c7b82 */ /* 0x000e220000000800 */
[----:B------:R-:W-:Y:S01]  /*9f50*/  IMAD.MOV.U32 R9, RZ, RZ, R10 ;  /* 0x000000ffff097224 */ /* 0x000fe200078e000a */
[----:B------:R-:W-:Y:S01]  /*9f60*/  ULDC.64 UR4, c[0x0][0x3f8] ;  /* 0x0000fe0000047ab9 */ /* 0x000fe20000000a00 */
[----:B------:R-:W-:Y:S01]  /*9f70*/  IMAD.MOV.U32 R4, RZ, RZ, R26 ;  /* 0x000000ffff047224 */ /* 0x000fe200078e001a */
[----:B------:R-:W-:Y:S01]  /*9f80*/  ULDC.64 UR6, c[0x0][0x408] ;  /* 0x0001020000067ab9 */ /* 0x000fe20000000a00 */
[----:B------:R-:W-:Y:S01]  /*9f90*/  IMAD.MOV.U32 R5, RZ, RZ, R29 ;  /* 0x000000ffff057224 */ /* 0x000fe200078e001d */
[----:B------:R-:W-:Y:S01]  /*9fa0*/  ULDC.64 UR8, c[0x0][0x400] ;  /* 0x0001000000087ab9 */ /* 0x000fe20000000a00 */
[----:B------:R-:W-:Y:S02]  /*9fb0*/  IMAD.MOV.U32 R6, RZ, RZ, R24 ;  /* 0x000000ffff067224 */ /* 0x000fe400078e0018 */
[----:B------:R-:W-:Y:S01]  /*9fc0*/  IMAD.MOV.U32 R7, RZ, RZ, R31 ;  /* 0x000000ffff077224 */ /* 0x000fe200078e001f */
[----:B0-----:R-:W-:-:S13]  /*9fd0*/  ISETP.NE.AND P0, PT, R28, 0x1, PT ;  /* 0x000000011c00780c */ /* 0x001fda0003f05270 */
[----:B------:R-:W0:Y:S08]  /*9fe0*/  @P0 LDC R3, c[0x0][0x44c] ;  /* 0x00011300ff030b82 */ /* 0x000e300000000800 */
[----:B------:R-:W1:Y:S01]  /*9ff0*/  @P0 LDC R0, c[0x0][0x450] ;  /* 0x00011400ff000b82 */ /* 0x000e620000000800 */
[----:B0-----:R-:W-:-:S05]  /*a000*/  @P0 IMAD.HI.U32 R3, R10, R3, RZ ;  /* 0x000000030a030227 */ /* 0x001fca00078e00ff */
[----:B-1----:R-:W-:-:S04]  /*a010*/  @P0 SHF.R.U32.HI R9, RZ, R0, R3 ;  /* 0x00000000ff090219 */ /* 0x002fc80000011603 */
[----:B------:R-:W-:Y:S01]  /*a020*/  SHF.R.S32.HI R0, RZ, 0x1f, R9 ;  /* 0x0000001fff007819 */ /* 0x000fe20000011409 */
[----:B------:R-:W-:-:S04]  /*a030*/  IMAD.WIDE.U32 R4, R9, UR4, R4 ;  /* 0x0000000409047c25 */ /* 0x000fc8000f8e0004 */
[----:B------:R-:W-:Y:S02]  /*a040*/  IMAD R8, R0, UR4, RZ ;  /* 0x0000000400087c24 */ /* 0x000fe4000f8e02ff */
[----:B------:R-:W-:-:S04]  /*a050*/  IMAD.WIDE.U32 R6, R9, UR6, R6 ;  /* 0x0000000609067c25 */ /* 0x000fc8000f8e0006 */
[----:B------:R-:W-:Y:S01]  /*a060*/  IMAD R0, R0, UR6, RZ ;  /* 0x0000000600007c24 */ /* 0x000fe2000f8e02ff */
[----:B------:R-:W-:Y:S01]  /*a070*/  IADD3 R21, P1, R6, UR8, RZ ;  /* 0x0000000806157c10 */ /* 0x000fe2000ff3e0ff */
[C---:B------:R-:W-:Y:S01]  /*a080*/  IMAD R13, R9.reuse, UR5, R8 ;  /* 0x00000005090d7c24 */ /* 0x040fe2000f8e0208 */
[----:B------:R-:W-:Y:S01]  /*a090*/  ULDC.64 UR4, c[0x0][0x3e8] ;  /* 0x0000fa0000047ab9 */ /* 0x000fe20000000a00 */
[----:B------:R-:W-:Y:S01]  /*a0a0*/  IMAD R9, R9, UR7, R0 ;  /* 0x0000000709097c24 */ /* 0x000fe2000f8e0200 */
[----:B------:R-:W-:Y:S01]  /*a0b0*/  IADD3 R3, P0, R4, UR4, RZ ;  /* 0x0000000404037c10 */ /* 0x000fe2000ff1e0ff */
[----:B------:R-:W-:-:S03]  /*a0c0*/  UMOV UR4, 0xffffffff ;  /* 0xffffffff00047882 */ /* 0x000fc60000000000 */
[----:B------:R-:W-:Y:S02]  /*a0d0*/  IADD3.X R13, R5, UR5, R13, P0, !PT ;  /* 0x00000005050d7c10 */ /* 0x000fe400087fe40d */
[----:B------:R-:W-:Y:S01]  /*a0e0*/  IADD3.X R20, R7, UR9, R9, P1, !PT ;  /* 0x0000000907147c10 */ /* 0x000fe20008ffe409 */
[----:B------:R-:W-:Y:S06]  /*a0f0*/  BRA.DIV UR4, `(.L_x_1344) ;  /* 0x000001a604907947 */ /* 0x000fec000b800000 */
[----:B------:R0:W1:Y:S04]  /*a100*/  SHFL.IDX PT, R0, R13, RZ, 0x1e1f ;  /* 0x001e1fff0d007589 */ /* 0x00006800000e0000 */
[----:B------:R-:W2:Y:S04]  /*a110*/  SHFL.IDX PT, R3, R3, RZ, 0x1e1f ;  /* 0x001e1fff03037589 */ /* 0x000ea800000e0000 */
[----:B------:R-:W3:Y:S04]  /*a120*/  SHFL.IDX PT, R20, R20, RZ, 0x1e1f ;  /* 0x001e1fff14147589 */ /* 0x000ee800000e0000 */
[----:B0-----:R-:W4:Y:S02]  /*a130*/  SHFL.IDX PT, R21, R21, RZ, 0x1e1f ;  /* 0x001e1fff15157589 */ /* 0x001f2400000e0000 */
.L_x_1645:
[----:B------:R-:W5:Y:S01]  /*a140*/  LDL R13, [R1+0x68] ;  /* 0x00006800010d7983 */ /* 0x000f620000100800 */
[----:B------:R-:W-:Y:S01]  /*a150*/  IMAD R41, R155, R28, RZ ;  /* 0x0000001c9b297224 */ /* 0x000fe200078e02ff */
[----:B------:R-:W-:Y:S01]  /*a160*/  BSSY B1, `(.L_x_1345) ;  /* 0x000002b000017945 */ /* 0x000fe20003800000 */
[----:B------:R-:W-:Y:S02]  /*a170*/  CS2R R4, SRZ ;  /* 0x0000000000047805 */ /* 0x000fe4000001ff00 */
[----:B------:R-:W-:Y:S02]  /*a180*/  CS2R R8, SRZ ;  /* 0x0000000000087805 */ /* 0x000fe4000001ff00 */
[----:B------:R-:W-:Y:S02]  /*a190*/  CS2R R14, SRZ ;  /* 0x00000000000e7805 */ /* 0x000fe4000001ff00 */
[----:B------:R-:W-:Y:S02]  /*a1a0*/  ISETP.GE.AND P0, PT, R10, R41, PT ;  /* 0x000000290a00720c */ /* 0x000fe40003f06270 */
[----:B------:R-:W-:-:S02]  /*a1b0*/  CS2R R10, SRZ ;  /* 0x00000000000a7805 */ /* 0x000fc4000001ff00 */
        /* <DEDUP_REMOVED lines=9> */
[----:B------:R-:W3:Y:S01]  /*a250*/  LDL R29, [R1+0x1c] ;  /* 0x00001c00011d7983 */ /* 0x000ee20000100800 */
        /* <DEDUP_REMOVED lines=12> */
[----:B--2---:R-:W-:-:S02]  /*a320*/  @!P4 IADD3 R34, P0, R18, R3, RZ ;  /* 0x000000031222c210 */ /* 0x004fc40007f1e0ff */
[----:B----4-:R-:W-:-:S03]  /*a330*/  @!P4 IADD3 R28, P1, R18, R21, RZ ;  /* 0x00000015121cc210 */ /* 0x010fc60007f3e0ff */
[----:B-1----:R-:W-:-:S05]  /*a340*/  @!P4 IMAD.X R35, R0, 0x1, R5, P0 ;  /* 0x000000010023c824 */ /* 0x002fca00000e0605 */
[----:B------:R0:W5:Y:S01]  /*a350*/  @!P4 LD.E.128 R12, desc[UR42][R34.64] ;  /* 0x0000002a220cc980 */ /* 0x000162000c101d00 */
[----:B---3--:R-:W-:Y:S02]  /*a360*/  @!P5 IMAD.SHL.U32 R4, R29, 0x10, RZ ;  /* 0x000000101d04d824 */ /* 0x008fe400078e00ff */
[----:B------:R-:W-:-:S03]  /*a370*/  @!P4 IMAD.X R29, R20, 0x1, R5, P1 ;  /* 0x00000001141dc824 */ /* 0x000fc600008e0605 */
[C---:B------:R-:W-:Y:S02]  /*a380*/  @!P5 IADD3 R30, P2, R4.reuse, R3, RZ ;  /* 0x00000003041ed210 */ /* 0x040fe40007f5e0ff */
[----:B------:R-:W-:Y:S02]  /*a390*/  @!P5 IADD3 R32, P3, R4, R21, RZ ;  /* 0x000000150420d210 */ /* 0x000fe40007f7e0ff */
[----:B------:R-:W-:Y:S02]  /*a3a0*/  @!P5 SHF.R.S32.HI R3, RZ, 0x1f, R4 ;  /* 0x0000001fff03d819 */ /* 0x000fe40000011404 */
[----:B------:R-:W-:-:S03]  /*a3b0*/  CS2R R4, SRZ ;  /* 0x0000000000047805 */ /* 0x000fc6000001ff00 */
[--C-:B------:R-:W-:Y:S02]  /*a3c0*/  @!P5 IMAD.X R31, R0, 0x1, R3.reuse, P2 ;  /* 0x00000001001fd824 */ /* 0x100fe400010e0603 */
[----:B------:R-:W-:Y:S01]  /*a3d0*/  @!P5 IMAD.X R33, R20, 0x1, R3, P3 ;  /* 0x000000011421d824 */ /* 0x000fe200018e0603 */
[----:B------:R0:W5:Y:S04]  /*a3e0*/  @!P4 LD.E.128 R4, desc[UR42][R28.64] ;  /* 0x0000002a1c04c980 */ /* 0x000168000c101d00 */
[----:B------:R0:W5:Y:S04]  /*a3f0*/  @!P5 LD.E.128 R24, desc[UR42][R30.64] ;  /* 0x0000002a1e18d980 */ /* 0x000168000c101d00 */
[----:B------:R0:W5:Y:S02]  /*a400*/  @!P5 LD.E.128 R8, desc[UR42][R32.64] ;  /* 0x0000002a2008d980 */ /* 0x000164000c101d00 */
.L_x_1346:
[----:B------:R-:W-:Y:S05]  /*a410*/  BSYNC B1 ;  /* 0x0000000000017941 */ /* 0x000fea0003800000 */
.L_x_1345:
[----:B-1----:R-:W2:Y:S01]  /*a420*/  S2R R0, SR_TID.X ;  /* 0x0000000000007919 */ /* 0x002ea20000002100 */
[----:B------:R-:W1:Y:S01]  /*a430*/  SYNCS.PHASECHK.TRANS64.TRYWAIT P0, [R16+URZ+0x19c00], R39 ;  /* 0x019c0027100075a7 */ /* 0x000e62000800017f */
[----:B--2---:R-:W-:Y:S02]  /*a440*/  VIADD R3, R0, 0xffffff80 ;  /* 0xffffff8000037836 */ /* 0x004fe40000000000 */
[----:B------:R-:W2:Y:S01]  /*a450*/  LDL.LU R0, [R1+0x54] ;  /* 0x0000540001007983 */ /* 0x000ea20000300800 */
[----:B------:R-:W-:Y:S02]  /*a460*/  BSSY B1, `(.L_x_1347) ;  /* 0x0000007000017945 */ /* 0x000fe40003800000 */
[----:B------:R-:W-:-:S04]  /*a470*/  LEA.HI R3, R3, R3, RZ, 0x1 ;  /* 0x0000000303037211 */ /* 0x000fc800078f08ff */
[----:B------:R-:W-:Y:S01]  /*a480*/  SHF.R.S32.HI R3, RZ, 0x1, R3 ;  /* 0x00000001ff037819 */ /* 0x000fe20000011403 */
[----:B--2---:R-:W-:-:S05]  /*a490*/  IMAD R0, R0, -0xc0, R41 ;  /* 0xffffff4000007824 */ /* 0x004fca00078e0229 */
[----:B------:R-:W-:-:S04]  /*a4a0*/  VIMNMX R0, R0, 0xc0, PT ;  /* 0x000000c000007848 */ /* 0x000fc80003fe0100 */
[----:B------:R-:W-:Y:S01]  /*a4b0*/  ISETP.GE.AND P1, PT, R3, R0, PT ;  /* 0x000000000300720c */ /* 0x000fe20003f26270 */
[----:B-1----:R-:W-:-:S12]  /*a4c0*/  @!P0 BRA `(.L_x_1348) ;  /* 0x000001a4000c8947 */ /* 0x002fd80003800000 */
.L_x_1646:
[----:B------:R-:W-:Y:S05]  /*a4d0*/  BSYNC B1 ;  /* 0x0000000000017941 */ /* 0x000fea0003800000 */
.L_x_1347:
        /* <DEDUP_REMOVED lines=9> */
[----:B--2---:R-:W-:Y:S05]  /*a570*/  @P0 BRA `(.L_x_1350) ;  /* 0x0000000c00e40947 */ /* 0x004fea0003800000 */
[----:B----4-:R-:W0:Y:S01]  /*a580*/  S2R R21, SR_TID.X ;  /* 0x0000000000157919 */ /* 0x010e220000002100 */
[----:B---3-5:R-:W-:Y:S02]  /*a590*/  SHF.R.U32.HI R20, RZ, 0x8, R12 ;  /* 0x00000008ff147819 */ /* 0x028fe4000001160c */
[----:B------:R-:W-:Y:S02]  /*a5a0*/  LOP3.LUT R0, R12, 0xff, RZ, 0xc0, !PT ;  /* 0x000000ff0c007812 */ /* 0x000fe400078ec0ff */
[----:B------:R-:W-:Y:S02]  /*a5b0*/  SHF.R.U32.HI R30, RZ, 0x8, R14 ;  /* 0x00000008ff1e7819 */ /* 0x000fe4000001160e */
[----:B------:R-:W-:Y:S02]  /*a5c0*/  SHF.R.U32.HI R29, RZ, 0x8, R13 ;  /* 0x00000008ff1d7819 */ /* 0x000fe4000001160d */
[----:B------:R-:W-:Y:S02]  /*a5d0*/  LOP3.LUT R28, R13, 0xff, RZ, 0xc0, !PT ;  /* 0x000000ff0d1c7812 */ /* 0x000fe400078ec0ff */
[----:B------:R-:W-:-:S02]  /*a5e0*/  LOP3.LUT R29, R29, 0xff, RZ, 0xc0, !PT ;  /* 0x000000ff1d1d7812 */ /* 0x000fc400078ec0ff */
[----:B------:R-:W-:Y:S02]  /*a5f0*/  SHF.R.U32.HI R47, RZ, 0x8, R7 ;  /* 0x00000008ff2f7819 */ /* 0x000fe40000011607 */
[----:B------:R-:W-:Y:S02]  /*a600*/  PRMT R38, R29, 0x7604, R28 ;  /* 0x000076041d267816 */ /* 0x000fe4000000001c */
[----:B------:R-:W-:Y:S02]  /*a610*/  SHF.R.U32.HI R29, RZ, 0x8, R15 ;  /* 0x00000008ff1d7819 */ /* 0x000fe4000001160f */
[----:B------:R-:W-:Y:S02]  /*a620*/  LOP3.LUT R28, R15, 0xff, RZ, 0xc0, !PT ;  /* 0x000000ff0f1c7812 */ /* 0x000fe400078ec0ff */
[----:B------:R-:W-:Y:S02]  /*a630*/  LOP3.LUT R29, R29, 0xff, RZ, 0xc0, !PT ;  /* 0x000000ff1d1d7812 */ /* 0x000fe400078ec0ff */
[----:B------:R-:W-:-:S02]  /*a640*/  SHF.R.U32.HI R40, RZ, 0x8, R5 ;  /* 0x00000008ff287819 */ /* 0x000fc40000011605 */
[----:B------:R-:W-:Y:S02]  /*a650*/  LOP3.LUT R44, R7, 0xff, RZ, 0xc0, !PT ;  /* 0x000000ff072c7812 */ /* 0x000fe400078ec0ff */
[----:B------:R-:W-:Y:S02]  /*a660*/  LOP3.LUT R47, R47, 0xff, RZ, 0xc0, !PT ;  /* 0x000000ff2f2f7812 */ /* 0x000fe400078ec0ff */
[----:B------:R-:W-:Y:S02]  /*a670*/  SHF.R.U32.HI R43, RZ, 0x8, R6 ;  /* 0x00000008ff2b7819 */ /* 0x000fe40000011606 */
        /* <DEDUP_REMOVED lines=8> */
[----:B------:R-:W-:Y:S01]  /*a700*/  PRMT R44, R47, 0x7604, R44 ;  /* 0x000076042f2c7816 */ /* 0x000fe2000000002c */
[----:B------:R-:W-:Y:S01]  /*a710*/  IMAD.IADD R32, R31, 0x1, -R32 ;  /* 0x000000011f207824 */ /* 0x000fe200078e0a20 */
[----:B------:R-:W-:-:S02]  /*a720*/  LOP3.LUT R31, R30, 0xff, RZ, 0xc0, !PT ;  /* 0x000000ff1e1f7812 */ /* 0x000fc400078ec0ff */
[----:B------:R-:W-:Y:S02]  /*a730*/  LOP3.LUT R33, R21, 0xff, RZ, 0xc0, !PT ;  /* 0x000000ff15217812 */ /* 0x000fe400078ec0ff */
[----:B------:R-:W-:Y:S02]  /*a740*/  LEA.HI R0, R3, R32, RZ, 0x1c ;  /* 0x0000002003007211 */ /* 0x000fe400078fe0ff */
[----:B------:R-:W-:Y:S02]  /*a750*/  PRMT R41, R31, 0x7604, R20 ;  /* 0x000076041f297816 */ /* 0x000fe40000000014 */
[C---:B------:R-:W-:Y:S01]  /*a760*/  LEA.HI R20, R0.reuse, R0, RZ, 0x1 ;  /* 0x0000000000147211 */ /* 0x040fe200078f08ff */
[----:B------:R-:W-:Y:S01]  /*a770*/  IMAD.SHL.U32 R0, R0, 0x10, RZ ;  /* 0x0000001000007824 */ /* 0x000fe200078e00ff */
[----:B------:R-:W-:Y:S02]  /*a780*/  LOP3.LUT R32, R4, 0xff, RZ, 0xc0, !PT ;  /* 0x000000ff04207812 */ /* 0x000fe400078ec0ff */
[----:B------:R-:W-:-:S02]  /*a790*/  SHF.R.S32.HI R20, RZ, 0x1, R20 ;  /* 0x00000001ff147819 */ /* 0x000fc40000011414 */
[----:B------:R-:W-:Y:S02]  /*a7a0*/  LOP3.LUT R0, R62, 0x10, R0, 0xf8, !PT ;  /* 0x000000103e007812 */ /* 0x000fe400078ef800 */
[----:B------:R-:W-:Y:S01]  /*a7b0*/  PRMT R45, R33, 0x7604, R32 ;  /* 0x00007604212d7816 */ /* 0x000fe20000000020 */
[----:B------:R-:W-:Y:S01]  /*a7c0*/  IMAD R21, R20, 0x1800, R61 ;  /* 0x0000180014157824 */ /* 0x000fe200078e023d */
[----:B------:R-:W-:Y:S02]  /*a7d0*/  LOP3.LUT R0, R0, R59, RZ, 0x3c, !PT ;  /* 0x0000003b00007212 */ /* 0x000fe400078e3cff */
[----:B------:R-:W-:Y:S02]  /*a7e0*/  PRMT R20, R29, 0x7604, R28 ;  /* 0x000076041d147816 */ /* 0x000fe4000000001c */
[----:B------:R-:W-:Y:S01]  /*a7f0*/  IADD3 R0, R16, R21, R0 ;  /* 0x0000001510007210 */ /* 0x000fe20007ffe000 */
[----:B------:R-:W0:Y:S01]  /*a800*/  LDS.128 R28, [R37+0xf000] ;  /* 0x00f00000251c7984 */ /* 0x000e220000000c00 */
[----:B------:R-:W-:-:S02]  /*a810*/  LOP3.LUT R21, R5, 0xff, RZ, 0xc0, !PT ;  /* 0x000000ff05157812 */ /* 0x000fc400078ec0ff */
[----:B------:R-:W-:Y:S01]  /*a820*/  LOP3.LUT R42, R6, 0xff, RZ, 0xc0, !PT ;  /* 0x000000ff062a7812 */ /* 0x000fe200078ec0ff */
[----:B------:R-:W1:Y:S01]  /*a830*/  LDS.128 R32, [R0+0xf000] ;  /* 0x00f0000000207984 */ /* 0x000e620000000c00 */
[----:B------:R-:W-:Y:S02]  /*a840*/  LOP3.LUT R43, R43, 0xff, RZ, 0xc0, !PT ;  /* 0x000000ff2b2b7812 */ /* 0x000fe400078ec0ff */
        /* <DEDUP_REMOVED lines=15> */
[----:B------:R-:W-:Y:S02]  /*a940*/  SHF.R.U32.HI R51, RZ, 0x10, R7 ;  /* 0x00000010ff337819 */ /* 0x000fe40000011607 */
[----:B------:R-:W-:Y:S02]  /*a950*/  LOP3.LUT R43, R20, 0xff0000, R43, 0xf8, !PT ;  /* 0x00ff0000142b7812 */ /* 0x000fe400078ef82b */
[----:B------:R-:W-:Y:S01]  /*a960*/  LOP3.LUT R42, R21, 0xff000000, R13, 0xf8, !PT ;  /* 0xff000000152a7812 */ /* 0x000fe200078ef80d */
[----:B------:R-:W-:Y:S01]  /*a970*/  IMAD.U32 R51, R51, 0x10000, RZ ;  /* 0x0001000033337824 */ /* 0x000fe200078e00ff */
[----:B------:R-:W-:Y:S02]  /*a980*/  LOP3.LUT R20, R39, 0xff000000, R12, 0xf8, !PT ;  /* 0xff00000027147812 */ /* 0x000fe400078ef80c */
[----:B------:R-:W-:Y:S02]  /*a990*/  LOP3.LUT R38, R45, 0xff000000, R4, 0xf8, !PT ;  /* 0xff0000002d267812 */ /* 0x000fe400078ef804 */
[----:B------:R-:W-:-:S02]  /*a9a0*/  LOP3.LUT R12, R41, 0xff000000, R14, 0xf8, !PT ;  /* 0xff000000290c7812 */ /* 0x000fc400078ef80e */
[----:B------:R-:W-:Y:S02]  /*a9b0*/  LOP3.LUT R4, R49, 0xff000000, R6, 0xf8, !PT ;  /* 0xff00000031047812 */ /* 0x000fe400078ef806 */
[-C--:B0-----:R-:W-:Y:S02]  /*a9c0*/  F2FP.F16.E4M3.UNPACK_B R14, R28.reuse ;  /* 0x0000001cff0e723e */ /* 0x081fe400020006ff */
[----:B------:R-:W-:Y:S02]  /*a9d0*/  F2FP.F16.E4M3.UNPACK_B R39, R28.H1 ;  /* 0x0000001cff27723e */ /* 0x000fe400030006ff */
[----:B------:R-:W-:Y:S02]  /*a9e0*/  F2FP.F16.E4M3.UNPACK_B R49, R48 ;  /* 0x00000030ff31723e */ /* 0x000fe400020006ff */
[----:B-1----:R-:W-:Y:S02]  /*a9f0*/  F2FP.F16.E4M3.UNPACK_B R21, R33 ;  /* 0x00000021ff15723e */ /* 0x002fe400020006ff */
[----:B------:R-:W-:Y:S01]  /*aa00*/  F2FP.F16.E4M3.UNPACK_B R28, R42 ;  /* 0x0000002aff1c723e */ /* 0x000fe200020006ff */
[----:B------:R-:W-:Y:S01]  /*aa10*/  HADD2.F32 R50, -RZ, R49.H0_H0 ;  /* 0x20000031ff327230 */ /* 0x000fe20000004100 */
[----:B------:R-:W-:Y:S01]  /*aa20*/  LOP3.LUT R43, R43, 0xff000000, R15, 0xf8, !PT ;  /* 0xff0000002b2b7812 */ /* 0x000fe200078ef80f */
[----:B------:R-:W-:Y:S01]  /*aa30*/  HADD2.F32 R6, -RZ, R21.H0_H0 ;  /* 0x20000015ff067230 */ /* 0x000fe20000004100 */
[-C--:B------:R-:W-:Y:S01]  /*aa40*/  F2FP.F16.E4M3.UNPACK_B R15, R29.reuse ;  /* 0x0000001dff0f723e */ /* 0x080fe200020006ff */
[----:B------:R-:W-:Y:S01]  /*aa50*/  HADD2.F32 R49, -RZ, R49.H1_H1 ;  /* 0x30000031ff317230 */ /* 0x000fe20000004100 */
[----:B------:R-:W-:Y:S01]  /*aa60*/  F2FP.F16.E4M3.UNPACK_B R40, R29.H1 ;  /* 0x0000001dff28723e */ /* 0x000fe200030006ff */
[----:B------:R-:W-:Y:S01]  /*aa70*/  HADD2.F32 R29, -RZ, R28.H0_H0 ;  /* 0x2000001cff1d7230 */ /* 0x000fe20000004100 */
[----:B------:R-:W-:Y:S01]  /*aa80*/  LOP3.LUT R51, R44, 0xff0000, R51, 0xf8, !PT ;  /* 0x00ff00002c337812 */ /* 0x000fe200078ef833 */
[----:B------:R-:W-:Y:S01]  /*aa90*/  HADD2.F32 R13, -RZ, R15.H0_H0 ;  /* 0x2000000fff0d7230 */ /* 0x000fe20000004100 */
[-C--:B------:R-:W-:Y:S01]  /*aaa0*/  F2FP.F16.E4M3.UNPACK_B R44, R31.reuse ;  /* 0x0000001fff2c723e */ /* 0x080fe200020006ff */
[----:B------:R-:W-:Y:S01]  /*aab0*/  HADD2.F32 R21, -RZ, R21.H1_H1 ;  /* 0x30000015ff157230 */ /* 0x000fe20000004100 */
[----:B------:R-:W-:-:S02]  /*aac0*/  F2FP.F16.E4M3.UNPACK_B R45, R31.H1 ;  /* 0x0000001fff2d723e */ /* 0x000fc400030006ff */
[-C--:B------:R-:W-:Y:S02]  /*aad0*/  F2FP.F16.E4M3.UNPACK_B R31, R32.reuse ;  /* 0x00000020ff1f723e */ /* 0x080fe400020006ff */
[----:B------:R-:W-:Y:S01]  /*aae0*/  F2FP.F16.E4M3.UNPACK_B R41, R32.H1 ;  /* 0x00000020ff29723e */ /* 0x000fe200030006ff */
[C---:B------:R-:W-:Y:S01]  /*aaf0*/  FMUL.FTZ R32, R6.reuse, R50 ;  /* 0x0000003206207220 */ /* 0x040fe20000410000 */
[-C--:B------:R-:W-:Y:S02]  /*ab00*/  F2FP.F16.E4M3.UNPACK_B R46, R35.reuse ;  /* 0x00000023ff2e723e */ /* 0x080fe400020006ff */
[----:B------:R-:W-:Y:S01]  /*ab10*/  F2FP.F16.E4M3.UNPACK_B R47, R35.H1 ;  /* 0x00000023ff2f723e */ /* 0x000fe200030006ff */
[-C--:B------:R-:W-:Y:S01]  /*ab20*/  FMUL.FTZ R35, R6, R29.reuse ;  /* 0x0000001d06237220 */ /* 0x080fe20000410000 */
[----:B------:R-:W-:Y:S01]  /*ab30*/  FFMA.FTZ R6, R13, R29, -R32 ;  /* 0x0000001d0d067223 */ /* 0x000fe20000010820 */
[----:B------:R-:W-:Y:S01]  /*ab40*/  F2FP.F16.E4M3.UNPACK_B R33, R33.H1 ;  /* 0x00000021ff21723e */ /* 0x000fe200030006ff */
[----:B------:R-:W-:-:S02]  /*ab50*/  HADD2.F32 R32, -RZ, R28.H1_H1 ;  /* 0x3000001cff207230 */ /* 0x000fc40000004100 */
[----:B------:R-:W-:Y:S01]  /*ab60*/  FFMA.FTZ R13, R13, R50, R35 ;  /* 0x000000320d0d7223 */ /* 0x000fe20000010023 */
[----:B------:R-:W-:Y:S01]  /*ab70*/  F2FP.F16.E4M3.UNPACK_B R35, R48.H1 ;  /* 0x00000030ff23723e */ /* 0x000fe200030006ff */
[----:B------:R-:W-:Y:S01]  /*ab80*/  HADD2.F32 R28, -RZ, R15.H1_H1 ;  /* 0x3000000fff1c7230 */ /* 0x000fe20000004100 */
[----:B------:R-:W-:Y:S01]  /*ab90*/  F2FP.F16.E4M3.UNPACK_B R42, R42.H1 ;  /* 0x0000002aff2a723e */ /* 0x000fe200030006ff */
[----:B------:R-:W-:Y:S01]  /*aba0*/  HADD2.F32 R15, -RZ, R33.H0_H0 ;  /* 0x20000021ff0f7230 */ /* 0x000fe20000004100 */
[----:B------:R-:W-:Y:S01]  /*abb0*/  LOP3.LUT R52, R51, 0xff000000, R7, 0xf8, !PT ;  /* 0xff00000033347812 */ /* 0x000fe200078ef807 */
[----:B------:R-:W-:Y:S02]  /*abc0*/  HADD2.F32 R50, -RZ, R35.H0_H0 ;  /* 0x20000023ff327230 */ /* 0x000fe40000004100 */
[C---:B------:R-:W-:Y:S01]  /*abd0*/  FMUL.FTZ R51, R21.reuse, R49 ;  /* 0x0000003115337220 */ /* 0x040fe20000410000 */
[----:B------:R-:W-:Y:S02]  /*abe0*/  HADD2.F32 R48, -RZ, R42.H0_H0 ;  /* 0x2000002aff307230 */ /* 0x000fe40000004100 */
[----:B------:R-:W-:Y:S01]  /*abf0*/  FMUL.FTZ R54, R21, R32 ;  /* 0x0000002015367220 */ /* 0x000fe20000410000 */
[----:B------:R-:W-:-:S02]  /*ac00*/  HADD2.F32 R29, -RZ, R40.H0_H0 ;  /* 0x20000028ff1d7230 */ /* 0x000fc40000004100 */
[C---:B------:R-:W-:Y:S01]  /*ac10*/  FMUL.FTZ R56, R15.reuse, R50 ;  /* 0x000000320f387220 */ /* 0x040fe20000410000 */
[----:B------:R-:W-:Y:S02]  /*ac20*/  HADD2.F32 R33, -RZ, R33.H1_H1 ;  /* 0x30000021ff217230 */ /* 0x000fe40000004100 */
[----:B------:R-:W-:Y:S01]  /*ac30*/  FMUL.FTZ R53, R15, R48 ;  /* 0x000000300f357220 */ /* 0x000fe20000410000 */
[C---:B------:R-:W-:Y:S01]  /*ac40*/  FFMA.FTZ R15, R28.reuse, R32, -R51 ;  /* 0x000000201c0f7223 */ /* 0x040fe20000010833 */
[C---:B------:R-:W-:Y:S01]  /*ac50*/  FFMA.FTZ R21, R29.reuse, R48, -R56 ;  /* 0x000000301d157223 */ /* 0x040fe20000010838 */
[----:B------:R-:W-:Y:S01]  /*ac60*/  FFMA.FTZ R28, R28, R49, R54 ;  /* 0x000000311c1c7223 */ /* 0x000fe20000010036 */
[----:B------:R-:W-:Y:S01]  /*ac70*/  FFMA.FTZ R29, R29, R50, R53 ;  /* 0x000000321d1d7223 */ /* 0x000fe20000010035 */
[-C--:B------:R-:W-:Y:S01]  /*ac80*/  F2FP.F16.E4M3.UNPACK_B R53, R52.reuse ;  /* 0x00000034ff35723e */ /* 0x080fe200020006ff */
[----:B------:R-:W-:Y:S01]  /*ac90*/  HADD2.F32 R48, -RZ, R42.H1_H1 ;  /* 0x3000002aff307230 */ /* 0x000fe20000004100 */
[----:B------:R-:W-:Y:S01]  /*aca0*/  F2FP.F16.E4M3.UNPACK_B R49, R43 ;  /* 0x0000002bff31723e */ /* 0x000fe200020006ff */
[----:B------:R-:W-:Y:S01]  /*acb0*/  HADD2.F32 R51, -RZ, R35.H1_H1 ;  /* 0x30000023ff337230 */ /* 0x000fe20000004100 */
[----:B------:R-:W-:Y:S01]  /*acc0*/  F2FP.F16.E4M3.UNPACK_B R52, R52.H1 ;  /* 0x00000034ff34723e */ /* 0x000fe200030006ff */
[----:B------:R-:W-:-:S02]  /*acd0*/  HADD2.F32 R54, -RZ, R53.H0_H0 ;  /* 0x20000035ff367230 */ /* 0x000fc40000004100 */
[C---:B------:R-:W-:Y:S01]  /*ace0*/  FMUL.FTZ R56, R33.reuse, R48 ;  /* 0x0000003021387220 */ /* 0x040fe20000410000 */
[----:B------:R-:W-:Y:S02]  /*acf0*/  HADD2.F32 R35, -RZ, R46.H0_H0 ;  /* 0x2000002eff237230 */ /* 0x000fe40000004100 */
[----:B------:R-:W-:Y:S01]  /*ad00*/  FMUL.FTZ R55, R33, R51 ;  /* 0x0000003321377220 */ /* 0x000fe20000410000 */
[----:B------:R-:W-:Y:S01]  /*ad10*/  HADD2.F32 R50, -RZ, R49.H0_H0 ;  /* 0x20000031ff327230 */ /* 0x000fe20000004100 */
[----:B------:R-:W-:Y:S01]  /*ad20*/  F2FP.F16.E4M3.UNPACK_B R7, R34 ;  /* 0x00000022ff07723e */ /* 0x000fe200020006ff */
[----:B------:R-:W-:Y:S02]  /*ad30*/  HADD2.F32 R42, -RZ, R40.H1_H1 ;  /* 0x30000028ff2a7230 */ /* 0x000fe40000004100 */
[C---:B------:R-:W-:Y:S01]  /*ad40*/  FMUL.FTZ R33, R35.reuse, R54 ;  /* 0x0000003623217220 */ /* 0x040fe20000410000 */
[----:B------:R-:W-:Y:S02]  /*ad50*/  HADD2.F32 R32, -RZ, R44.H0_H0 ;  /* 0x2000002cff207230 */ /* 0x000fe40000004100 */
[----:B------:R-:W-:Y:S01]  /*ad60*/  FMUL.FTZ R35, R35, R50 ;  /* 0x0000003223237220 */ /* 0x000fe20000410000 */
[----:B------:R-:W-:Y:S01]  /*ad70*/  F2FP.F16.E4M3.UNPACK_B R34, R34.H1 ;  /* 0x00000022ff22723e */ /* 0x000fe200030006ff */
[----:B------:R-:W-:Y:S01]  /*ad80*/  FFMA.FTZ R40, R42, R48, -R55 ;  /* 0x000000302a287223 */ /* 0x000fe20000010837 */
[----:B------:R-:W-:Y:S01]  /*ad90*/  F2FP.F16.E4M3.UNPACK_B R48, R43.H1 ;  /* 0x0000002bff30723e */ /* 0x000fe200030006ff */
[C---:B------:R-:W-:Y:S01]  /*ada0*/  FFMA.FTZ R33, R32.reuse, R50, -R33 ;  /* 0x0000003220217223 */ /* 0x040fe20000010821 */
[----:B------:R-:W-:Y:S01]  /*adb0*/  FFMA.FTZ R32, R32, R54, R35 ;  /* 0x0000003620207223 */ /* 0x000fe20000010023 */
[----:B------:R-:W-:-:S02]  /*adc0*/  HADD2.F32 R54, -RZ, R53.H1_H1 ;  /* 0x30000035ff367230 */ /* 0x000fc40000004100 */
[----:B------:R-:W-:Y:S01]  /*add0*/  FFMA.FTZ R42, R42, R51, R56 ;  /* 0x000000332a2a7223 */ /* 0x000fe20000010038 */
[----:B------:R-:W-:Y:S01]  /*ade0*/  HADD2.F32 R43, -RZ, R46.H1_H1 ;  /* 0x3000002eff2b7230 */ /* 0x000fe20000004100 */
[-C--:B------:R-:W-:Y:S01]  /*adf0*/  F2FP.F16.E4M3.UNPACK_B R5, R30.reuse ;  /* 0x0000001eff05723e */ /* 0x080fe200020006ff */
[----:B------:R-:W-:Y:S01]  /*ae00*/  HADD2.F32 R50, -RZ, R49.H1_H1 ;  /* 0x30000031ff327230 */ /* 0x000fe20000004100 */
[----:B------:R-:W-:Y:S01]  /*ae10*/  F2FP.F16.E4M3.UNPACK_B R30, R30.H1 ;  /* 0x0000001eff1e723e */ /* 0x000fe200030006ff */
[----:B------:R-:W-:Y:S02]  /*ae20*/  HADD2.F32 R35, -RZ, R44.H1_H1 ;  /* 0x3000002cff237230 */ /* 0x000fe40000004100 */
[C---:B------:R-:W-:Y:S01]  /*ae30*/  FMUL.FTZ R56, R43.reuse, R54 ;  /* 0x000000362b387220 */ /* 0x040fe20000410000 */
[----:B------:R-:W-:Y:S02]  /*ae40*/  HADD2.F32 R51, -RZ, R52.H0_H0 ;  /* 0x20000034ff337230 */ /* 0x000fe40000004100 */
[----:B------:R-:W-:Y:S01]  /*ae50*/  FMUL.FTZ R43, R43, R50 ;  /* 0x000000322b2b7220 */ /* 0x000fe20000410000 */
[----:B------:R-:W-:Y:S01]  /*ae60*/  HADD2.F32 R44, -RZ, R47.H0_H0 ;  /* 0x2000002fff2c7230 */ /* 0x000fe20000004100 */
[----:B------:R-:W-:Y:S01]  /*ae70*/  F2FP.SATFINITE.E4M3.F32.PACK_AB_MERGE_C R29, R42, R29, RZ ;  /* 0x0000001d2a1d723e */ /* 0x000fe200048070ff */
[----:B------:R-:W-:-:S02]  /*ae80*/  HADD2.F32 R49, -RZ, R48.H0_H0 ;  /* 0x20000030ff317230 */ /* 0x000fc40000004100 */
[----:B------:R-:W-:Y:S02]  /*ae90*/  HADD2.F32 R46, -RZ, R45.H0_H0 ;  /* 0x2000002dff2e7230 */ /* 0x000fe40000004100 */
[C---:B------:R-:W-:Y:S01]  /*aea0*/  FMUL.FTZ R53, R44.reuse, R51 ;  /* 0x000000332c357220 */ /* 0x040fe20000410000 */
[----:B------:R-:W-:Y:S02]  /*aeb0*/  HADD2.F32 R55, -RZ, R52.H1_H1 ;  /* 0x30000034ff377230 */ /* 0x000fe40000004100 */
[-C--:B------:R-:W-:Y:S01]  /*aec0*/  FMUL.FTZ R58, R44, R49.reuse ;  /* 0x000000312c3a7220 */ /* 0x080fe20000410000 */
[C---:B------:R-:W-:Y:S01]  /*aed0*/  FFMA.FTZ R44, R35.reuse, R50, -R56 ;  /* 0x00000032232c7223 */ /* 0x040fe20000010838 */
[----:B------:R-:W-:Y:S01]  /*aee0*/  FFMA.FTZ R35, R35, R54, R43 ;  /* 0x0000003623237223 */ /* 0x000fe2000001002b */
[C---:B------:R-:W-:Y:S01]  /*aef0*/  FFMA.FTZ R43, R46.reuse, R49, -R53 ;  /* 0x000000312e2b7223 */ /* 0x040fe20000010835 */
[----:B------:R-:W-:Y:S01]  /*af00*/  F2FP.F16.E4M3.UNPACK_B R53, R38.H1 ;  /* 0x00000026ff35723e */ /* 0x000fe200030006ff */
[----:B------:R-:W-:Y:S01]  /*af10*/  FFMA.FTZ R46, R46, R51, R58 ;  /* 0x000000332e2e7223 */ /* 0x000fe2000001003a */
[----:B------:R-:W-:Y:S01]  /*af20*/  HADD2.F32 R51, -RZ, R48.H1_H1 ;  /* 0x30000030ff337230 */ /* 0x000fe20000004100 */
[----:B------:R-:W-:Y:S01]  /*af30*/  F2FP.F16.E4M3.UNPACK_B R50, R20.H1 ;  /* 0x00000014ff32723e */ /* 0x000fe200030006ff */
[----:B------:R-:W-:Y:S01]  /*af40*/  HADD2.F32 R48, -RZ, R47.H1_H1 ;  /* 0x3000002fff307230 */ /* 0x000fe20000004100 */
[----:B------:R-:W-:Y:S01]  /*af50*/  F2FP.SATFINITE.E4M3.F32.PACK_AB_MERGE_C R13, R28, R13, R29 ;  /* 0x0000000d1c0d723e */ /* 0x000fe2000480701d */
[----:B------:R-:W-:-:S02]  /*af60*/  HADD2.F32 R54, -RZ, R53.H0_H0 ;  /* 0x20000035ff367230 */ /* 0x000fc40000004100 */
[----:B------:R-:W-:Y:S02]  /*af70*/  HADD2.F32 R47, -RZ, R41.H0_H0 ;  /* 0x20000029ff2f7230 */ /* 0x000fe40000004100 */
[C---:B------:R-:W-:Y:S01]  /*af80*/  FMUL.FTZ R58, R48.reuse, R55 ;  /* 0x00000037303a7220 */ /* 0x040fe20000410000 */
[----:B------:R-:W-:Y:S02]  /*af90*/  HADD2.F32 R52, -RZ, R50.H0_H0 ;  /* 0x20000032ff347230 */ /* 0x000fe40000004100 */
[----:B------:R-:W-:Y:S01]  /*afa0*/  FMUL.FTZ R60, R48, R51 ;  /* 0x00000033303c7220 */ /* 0x000fe20000410000 */
[----:B------:R-:W-:Y:S02]  /*afb0*/  HADD2.F32 R49, -RZ, R39.H0_H0 ;  /* 0x20000027ff317230 */ /* 0x000fe40000004100 */
[C---:B------:R-:W-:Y:S01]  /*afc0*/  FMUL.FTZ R56, R47.reuse, R54 ;  /* 0x000000362f387220 */ /* 0x040fe20000410000 */
[----:B------:R-:W-:Y:S02]  /*afd0*/  HADD2.F32 R45, -RZ, R45.H1_H1 ;  /* 0x3000002dff2d7230 */ /* 0x000fe40000004100 */
[----:B------:R-:W-:Y:S01]  /*afe0*/  FMUL.FTZ R57, R47, R52 ;  /* 0x000000342f397220 */ /* 0x000fe20000410000 */
[----:B------:R-:W-:-:S02]  /*aff0*/  HADD2.F32 R41, -RZ, R41.H1_H1 ;  /* 0x30000029ff297230 */ /* 0x000fc40000004100 */
[----:B------:R-:W-:Y:S01]  /*b000*/  FFMA.FTZ R47, R49, R52, -R56 ;  /* 0x00000034312f7223 */ /* 0x000fe20000010838 */
[----:B------:R-:W-:Y:S02]  /*b010*/  HADD2.F32 R50, -RZ, R50.H1_H1 ;  /* 0x30000032ff327230 */ /* 0x000fe40000004100 */
[C---:B------:R-:W-:Y:S01]  /*b020*/  FFMA.FTZ R48, R45.reuse, R51, -R58 ;  /* 0x000000332d307223 */ /* 0x040fe2000001083a */
[----:B------:R-:W-:Y:S01]  /*b030*/  HADD2.F32 R52, -RZ, R53.H1_H1 ;  /* 0x30000035ff347230 */ /* 0x000fe20000004100 */
[----:B------:R-:W-:Y:S01]  /*b040*/  F2FP.F16.E4M3.UNPACK_B R53, R38 ;  /* 0x00000026ff35723e */ /* 0x000fe200020006ff */
[----:B------:R-:W-:Y:S01]  /*b050*/  FFMA.FTZ R45, R45, R55, R60 ;  /* 0x000000372d2d7223 */ /* 0x000fe2000001003c */
[----:B------:R-:W-:Y:S01]  /*b060*/  HADD2.F32 R39, -RZ, R39.H1_H1 ;  /* 0x30000027ff277230 */ /* 0x000fe20000004100 */
[----:B------:R-:W-:Y:S01]  /*b070*/  F2FP.F16.E4M3.UNPACK_B R51, R20 ;  /* 0x00000014ff33723e */ /* 0x000fe200020006ff */
[----:B------:R-:W-:Y:S01]  /*b080*/  FMUL.FTZ R55, R41, R50 ;  /* 0x0000003229377220 */ /* 0x000fe20000410000 */
[----:B------:R-:W-:Y:S01]  /*b090*/  FFMA.FTZ R49, R49, R54, R57 ;  /* 0x0000003631317223 */ /* 0x000fe20000010039 */
[----:B------:R-:W-:Y:S01]  /*b0a0*/  FMUL.FTZ R20, R41, R52 ;  /* 0x0000003429147220 */ /* 0x000fe20000410000 */
[----:B------:R-:W-:-:S02]  /*b0b0*/  HADD2.F32 R54, -RZ, R53.H0_H0 ;  /* 0x20000035ff367230 */ /* 0x000fc40000004100 */
[C---:B------:R-:W-:Y:S01]  /*b0c0*/  FFMA.FTZ R38, R39.reuse, R52, R55 ;  /* 0x0000003427267223 */ /* 0x040fe20000010037 */
[----:B------:R-:W-:Y:S02]  /*b0d0*/  HADD2.F32 R41, -RZ, R31.H0_H0 ;  /* 0x2000001fff297230 */ /* 0x000fe40000004100 */
[----:B------:R-:W-:Y:S01]  /*b0e0*/  FFMA.FTZ R20, R39, R50, -R20 ;  /* 0x0000003227147223 */ /* 0x000fe20000010814 */
[----:B------:R-:W-:Y:S01]  /*b0f0*/  HADD2.F32 R52, -RZ, R51.H0_H0 ;  /* 0x20000033ff347230 */ /* 0x000fe20000004100 */
[----:B------:R-:W-:Y:S01]  /*b100*/  F2FP.SATFINITE.E4M3.F32.PACK_AB_MERGE_C R45, R45, R46, RZ ;  /* 0x0000002e2d2d723e */ /* 0x000fe200048070ff */
[----:B------:R-:W-:Y:S02]  /*b110*/  HADD2.F32 R39, -RZ, R14.H0_H0 ;  /* 0x2000000eff277230 */ /* 0x000fe40000004100 */
[C---:B------:R-:W-:Y:S01]  /*b120*/  FMUL.FTZ R56, R41.reuse, R54 ;  /* 0x0000003629387220 */ /* 0x040fe20000410000 */
[----:B------:R-:W-:Y:S02]  /*b130*/  HADD2.F32 R53, -RZ, R53.H1_H1 ;  /* 0x30000035ff357230 */ /* 0x000fe40000004100 */
[----:B------:R-:W-:Y:S01]  /*b140*/  FMUL.FTZ R58, R41, R52 ;  /* 0x00000034293a7220 */ /* 0x000fe20000410000 */
[----:B------:R-:W-:-:S02]  /*b150*/  HADD2.F32 R50, -RZ, R31.H1_H1 ;  /* 0x3000001fff327230 */ /* 0x000fc40000004100 */
[C---:B------:R-:W-:Y:S01]  /*b160*/  FFMA.FTZ R31, R39.reuse, R52, -R56 ;  /* 0x00000034271f7223 */ /* 0x040fe20000010838 */
[----:B------:R-:W-:Y:S01]  /*b170*/  HADD2.F32 R51, -RZ, R51.H1_H1 ;  /* 0x30000033ff337230 */ /* 0x000fe20000004100 */
[----:B------:R-:W-:Y:S01]  /*b180*/  F2FP.F16.E4M3.UNPACK_B R52, R4.H1 ;  /* 0x00000004ff34723e */ /* 0x000fe200030006ff */
[----:B------:R-:W-:Y:S02]  /*b190*/  HADD2.F32 R41, -RZ, R14.H1_H1 ;  /* 0x3000000eff297230 */ /* 0x000fe40000004100 */
[----:B------:R-:W-:Y:S01]  /*b1a0*/  FFMA.FTZ R14, R39, R54, R58 ;  /* 0x00000036270e7223 */ /* 0x000fe2000001003a */
[C---:B------:R-:W-:Y:S01]  /*b1b0*/  FMUL.FTZ R56, R50.reuse, R53 ;  /* 0x0000003532387220 */ /* 0x040fe20000410000 */
[----:B------:R-:W-:Y:S01]  /*b1c0*/  F2FP.F16.E4M3.UNPACK_B R39, R12.H1 ;  /* 0x0000000cff27723e */ /* 0x000fe200030006ff */
[-C--:B------:R-:W-:Y:S01]  /*b1d0*/  FMUL.FTZ R58, R50, R51.reuse ;  /* 0x00000033323a7220 */ /* 0x080fe20000410000 */
[----:B------:R-:W-:Y:S02]  /*b1e0*/  HADD2.F32 R54, -RZ, R52.H0_H0 ;  /* 0x20000034ff367230 */ /* 0x000fe40000004100 */
[----:B------:R-:W-:Y:S01]  /*b1f0*/  FFMA.FTZ R56, R41, R51, -R56 ;  /* 0x0000003329387223 */ /* 0x000fe20000010838 */
[----:B------:R-:W-:-:S02]  /*b200*/  HADD2.F32 R50, -RZ, R34.H0_H0 ;  /* 0x20000022ff327230 */ /* 0x000fc40000004100 */
[----:B------:R-:W-:Y:S01]  /*b210*/  FFMA.FTZ R55, R41, R53, R58 ;  /* 0x0000003529377223 */ /* 0x000fe2000001003a */
[--C-:B------:R-:W-:Y:S01]  /*b220*/  HADD2.F32 R41, -RZ, R39.reuse.H0_H0 ;  /* 0x20000027ff297230 */ /* 0x100fe20000004100 */
[----:B------:R-:W-:Y:S01]  /*b230*/  F2FP.F16.E4M3.UNPACK_B R12, R12 ;  /* 0x0000000cff0c723e */ /* 0x000fe200020006ff */
[----:B------:R-:W-:Y:S02]  /*b240*/  HADD2.F32 R51, -RZ, R39.H1_H1 ;  /* 0x30000027ff337230 */ /* 0x000fe40000004100 */
[C---:B------:R-:W-:Y:S01]  /*b250*/  FMUL.FTZ R58, R50.reuse, R54 ;  /* 0x00000036323a7220 */ /* 0x040fe20000410000 */
[----:B------:R-:W-:Y:S02]  /*b260*/  HADD2.F32 R39, -RZ, R30.H0_H0 ;  /* 0x2000001eff277230 */ /* 0x000fe40000004100 */
[----:B------:R-:W-:Y:S01]  /*b270*/  FMUL.FTZ R50, R50, R41 ;  /* 0x0000002932327220 */ /* 0x000fe20000410000 */
[----:B------:R-:W-:Y:S01]  /*b280*/  HADD2.F32 R53, -RZ, R52.H1_H1 ;  /* 0x30000034ff357230 */ /* 0x000fe20000004100 */
[----:B------:R-:W-:Y:S01]  /*b290*/  F2FP.F16.E4M3.UNPACK_B R4, R4 ;  /* 0x00000004ff04723e */ /* 0x000fe200020006ff */
[----:B------:R-:W-:-:S02]  /*b2a0*/  HADD2.F32 R34, -RZ, R34.H1_H1 ;  /* 0x30000022ff227230 */ /* 0x000fc40000004100 */
[C---:B------:R-:W-:Y:S01]  /*b2b0*/  FFMA.FTZ R58, R39.reuse, R41, -R58 ;  /* 0x00000029273a7223 */ /* 0x040fe2000001083a */
[----:B------:R-:W-:Y:S02]  /*b2c0*/  HADD2.F32 R30, -RZ, R30.H1_H1 ;  /* 0x3000001eff1e7230 */ /* 0x000fe40000004100 */
[----:B------:R-:W-:Y:S01]  /*b2d0*/  FFMA.FTZ R54, R39, R54, R50 ;  /* 0x0000003627367223 */ /* 0x000fe20000010032 */
[----:B------:R-:W-:Y:S02]  /*b2e0*/  HADD2.F32 R39, -RZ, R12.H0_H0 ;  /* 0x2000000cff277230 */ /* 0x000fe40000004100 */
[C---:B------:R-:W-:Y:S01]  /*b2f0*/  FMUL.FTZ R41, R34.reuse, R53 ;  /* 0x0000003522297220 */ /* 0x040fe20000410000 */
[----:B------:R-:W-:-:S03]  /*b300*/  FMUL.FTZ R34, R34, R51 ;  /* 0x0000003322227220 */ /* 0x000fc60000410000 */
[C---:B------:R-:W-:Y:S01]  /*b310*/  FFMA.FTZ R57, R30.reuse, R51, -R41 ;  /* 0x000000331e397223 */ /* 0x040fe20000010829 */
[----:B------:R-:W-:Y:S01]  /*b320*/  FFMA.FTZ R53, R30, R53, R34 ;  /* 0x000000351e357223 */ /* 0x000fe20000010022 */
[----:B------:R-:W-:Y:S02]  /*b330*/  HADD2.F32 R30, -RZ, R12.H1_H1 ;  /* 0x3000000cff1e7230 */ /* 0x000fe40000004100 */
[--C-:B------:R-:W-:Y:S01]  /*b340*/  HADD2.F32 R12, -RZ, R7.reuse.H0_H0 ;  /* 0x20000007ff0c7230 */ /* 0x100fe20000004100 */
[----:B------:R-:W-:Y:S01]  /*b350*/  F2FP.SATFINITE.E4M3.F32.PACK_AB_MERGE_C R57, R57, R58, RZ ;  /* 0x0000003a3939723e */ /* 0x000fe200048070ff */
[--C-:B------:R-:W-:Y:S01]  /*b360*/  HADD2.F32 R34, -RZ, R4.reuse.H1_H1 ;  /* 0x30000004ff227230 */ /* 0x100fe20000004100 */
[----:B------:R-:W-:Y:S01]  /*b370*/  F2FP.SATFINITE.E4M3.F32.PACK_AB_MERGE_C R53, R53, R54, RZ ;  /* 0x000000363535723e */ /* 0x000fe200048070ff */
[----:B------:R-:W-:Y:S02]  /*b380*/  HADD2.F32 R7, -RZ, R7.H1_H1 ;  /* 0x30000007ff077230 */ /* 0x000fe40000004100 */
[----:B------:R-:W-:-:S02]  /*b390*/  HADD2.F32 R41, -RZ, R4.H0_H0 ;  /* 0x20000004ff297230 */ /* 0x000fc40000004100 */
[--C-:B------:R-:W-:Y:S02]  /*b3a0*/  HADD2.F32 R4, -RZ, R5.reuse.H0_H0 ;  /* 0x20000005ff047230 */ /* 0x100fe40000004100 */
[C---:B------:R-:W-:Y:S01]  /*b3b0*/  FMUL.FTZ R50, R7.reuse, R34 ;  /* 0x0000002207327220 */ /* 0x040fe20000410000 */
[----:B------:R-:W-:Y:S02]  /*b3c0*/  HADD2.F32 R5, -RZ, R5.H1_H1 ;  /* 0x30000005ff057230 */ /* 0x000fe40000004100 */
[C---:B------:R-:W-:Y:S01]  /*b3d0*/  FMUL.FTZ R51, R12.reuse, R41 ;  /* 0x000000290c337220 */ /* 0x040fe20000410000 */
[-C--:B------:R-:W-:Y:S01]  /*b3e0*/  FMUL.FTZ R7, R7, R30.reuse ;  /* 0x0000001e07077220 */ /* 0x080fe20000410000 */
[-C--:B------:R-:W-:Y:S01]  /*b3f0*/  FMUL.FTZ R12, R12, R39.reuse ;  /* 0x000000270c0c7220 */ /* 0x080fe20000410000 */
[C---:B------:R-:W-:Y:S02]  /*b400*/  FFMA.FTZ R50, R5.reuse, R30, -R50 ;  /* 0x0000001e05327223 */ /* 0x040fe40000010832 */
        /* <DEDUP_REMOVED lines=16> */
.L_x_1350:
[----:B------:R-:W-:Y:S05]  /*b510*/  BSYNC B1 ;  /* 0x0000000000017941 */ /* 0x000fea0003800000 */
.L_x_1349:
[----:B------:R-:W-:Y:S05]  /*b520*/  @P1 BRA `(.L_x_1339) ;  /* 0x0000000c00f81947 */ /* 0x000fea0003800000 */
[----:B----4-:R-:W2:Y:S04]  /*b530*/  LDL R21, [R1+0x1c] ;  /* 0x00001c0001157983 */ /* 0x010ea80000100800 */
[----:B------:R-:W4:Y:S01]  /*b540*/  LDL R49, [R1+0x78] ;  /* 0x0000780001317983 */ /* 0x000f220000100800 */
[----:B0----5:R-:W-:Y:S02]  /*b550*/  SHF.R.U32.HI R0, RZ, 0x8, R24 ;  /* 0x00000008ff007819 */ /* 0x021fe40000011618 */
[----:B------:R-:W-:Y:S02]  /*b560*/  LOP3.LUT R5, R24, 0xff, RZ, 0xc0, !PT ;  /* 0x000000ff18057812 */ /* 0x000fe400078ec0ff */
[----:B------:R-:W-:Y:S02]  /*b570*/  LOP3.LUT R0, R0, 0xff, RZ, 0xc0, !PT ;  /* 0x000000ff00007812 */ /* 0x000fe400078ec0ff */
[----:B------:R-:W-:-:S02]  /*b580*/  SHF.R.U32.HI R14, RZ, 0x8, R25 ;  /* 0x00000008ff0e7819 */ /* 0x000fc40000011619 */
[----:B---3--:R-:W-:Y:S02]  /*b590*/  PRMT R20, R0, 0x7604, R5 ;  /* 0x0000760400147816 */ /* 0x008fe40000000005 */
        /* <DEDUP_REMOVED lines=11> */
[----:B------:R-:W-:Y:S02]  /*b650*/  PRMT R33, R12, 0x7604, R15 ;  /* 0x000076040c217816 */ /* 0x000fe4000000000f */
[----:B------:R-:W-:Y:S02]  /*b660*/  LOP3.LUT R14, R13, 0xff, RZ, 0xc0, !PT ;  /* 0x000000ff0d0e7812 */ /* 0x000fe400078ec0ff */
[----:B------:R-:W-:Y:S02]  /*b670*/  SHF.R.U32.HI R12, RZ, 0x8, R9 ;  /* 0x00000008ff0c7819 */ /* 0x000fe40000011609 */
        /* <DEDUP_REMOVED lines=8> */
[----:B------:R-:W-:-:S02]  /*b700*/  SHF.R.U32.HI R31, RZ, 0x10, R27 ;  /* 0x00000010ff1f7819 */ /* 0x000fc4000001161b */
[----:B------:R-:W-:Y:S02]  /*b710*/  LOP3.LUT R34, R11, 0xff, RZ, 0xc0, !PT ;  /* 0x000000ff0b227812 */ /* 0x000fe400078ec0ff */
        /* <DEDUP_REMOVED lines=9> */
[----:B------:R-:W-:Y:S01]  /*b7b0*/  PRMT R37, R14, 0x7604, R21 ;  /* 0x000076040e257816 */ /* 0x000fe20000000015 */
[----:B----4-:R-:W-:Y:S01]  /*b7c0*/  LDS.128 R4, [R49+0xf000] ;  /* 0x00f0000031047984 */ /* 0x010fe20000000c00 */
[----:B------:R-:W-:Y:S02]  /*b7d0*/  SHF.R.S32.HI R0, RZ, 0x1, R0 ;  /* 0x00000001ff007819 */ /* 0x000fe40000011400 */
[----:B------:R-:W-:Y:S02]  /*b7e0*/  LOP3.LUT R3, R62, 0x10, R3, 0xf8, !PT ;  /* 0x000000103e037812 */ /* 0x000fe400078ef803 */
[----:B------:R-:W-:Y:S01]  /*b7f0*/  SHF.R.U32.HI R21, RZ, 0x10, R25 ;  /* 0x00000010ff157819 */ /* 0x000fe20000011619 */
[----:B------:R-:W-:Y:S01]  /*b800*/  IMAD R13, R0, 0x1800, R61 ;  /* 0x00001800000d7824 */ /* 0x000fe200078e023d */
[----:B------:R-:W-:-:S02]  /*b810*/  LOP3.LUT R0, R3, R59, RZ, 0x3c, !PT ;  /* 0x0000003b03007212 */ /* 0x000fc400078e3cff */
[----:B------:R-:W-:Y:S02]  /*b820*/  LOP3.LUT R3, R29, 0xff, RZ, 0xc0, !PT ;  /* 0x000000ff1d037812 */ /* 0x000fe400078ec0ff */
[----:B------:R-:W-:Y:S02]  /*b830*/  IADD3 R0, R16, R13, R0 ;  /* 0x0000000d10007210 */ /* 0x000fe40007ffe000 */
[----:B------:R-:W-:Y:S02]  /*b840*/  SHF.R.U32.HI R29, RZ, 0x10, R26 ;  /* 0x00000010ff1d7819 */ /* 0x000fe4000001161a */
[----:B------:R-:W-:Y:S01]  /*b850*/  LOP3.LUT R21, R21, 0xff, RZ, 0xc0, !PT ;  /* 0x000000ff15157812 */ /* 0x000fe200078ec0ff */
[----:B------:R-:W0:Y:S01]  /*b860*/  LDS.128 R12, [R0+0xf000] ;  /* 0x00f00000000c7984 */ /* 0x000e220000000c00 */
[----:B-1----:R-:W-:Y:S02]  /*b870*/  PRMT R39, R3, 0x7604, R34 ;  /* 0x0000760403277816 */ /* 0x002fe40000000022 */
[----:B------:R-:W-:-:S02]  /*b880*/  LOP3.LUT R29, R29, 0xff, RZ, 0xc0, !PT ;  /* 0x000000ff1d1d7812 */ /* 0x000fc400078ec0ff */
[----:B------:R-:W-:Y:S02]  /*b890*/  PRMT R21, R21, 0x7054, R28 ;  /* 0x0000705415157816 */ /* 0x000fe4000000001c */
[----:B------:R-:W-:Y:S02]  /*b8a0*/  SHF.R.U32.HI R3, RZ, 0x10, R24 ;  /* 0x00000010ff037819 */ /* 0x000fe40000011618 */
[----:B------:R-:W-:Y:S02]  /*b8b0*/  SHF.R.U32.HI R28, RZ, 0x10, R9 ;  /* 0x00000010ff1c7819 */ /* 0x000fe40000011609 */
[----:B------:R-:W-:Y:S02]  /*b8c0*/  PRMT R29, R29, 0x7054, R30 ;  /* 0x000070541d1d7816 */ /* 0x000fe4000000001e */
[----:B------:R-:W-:Y:S02]  /*b8d0*/  LOP3.LUT R3, R3, 0xff, RZ, 0xc0, !PT ;  /* 0x000000ff03037812 */ /* 0x000fe400078ec0ff */
[----:B------:R-:W-:-:S02]  /*b8e0*/  SHF.R.U32.HI R30, RZ, 0x10, R10 ;  /* 0x00000010ff1e7819 */ /* 0x000fc4000001160a */
[----:B------:R-:W-:Y:S02]  /*b8f0*/  LOP3.LUT R28, R28, 0xff, RZ, 0xc0, !PT ;  /* 0x000000ff1c1c7812 */ /* 0x000fe400078ec0ff */
[----:B------:R-:W-:Y:S02]  /*b900*/  PRMT R3, R3, 0x7054, R20 ;  /* 0x0000705403037816 */ /* 0x000fe40000000014 */
[----:B------:R-:W-:Y:S02]  /*b910*/  LOP3.LUT R30, R30, 0xff, RZ, 0xc0, !PT ;  /* 0x000000ff1e1e7812 */ /* 0x000fe400078ec0ff */
[----:B------:R-:W-:Y:S02]  /*b920*/  PRMT R35, R28, 0x7054, R35 ;  /* 0x000070541c237816 */ /* 0x000fe40000000023 */
[----:B------:R-:W-:Y:S02]  /*b930*/  SHF.R.U32.HI R20, RZ, 0x10, R8 ;  /* 0x00000010ff147819 */ /* 0x000fe40000011608 */
[----:B------:R-:W-:-:S02]  /*b940*/  PRMT R41, R32, 0x7054, R39 ;  /* 0x0000705420297816 */ /* 0x000fc40000000027 */
[----:B------:R-:W-:Y:S02]  /*b950*/  PRMT R37, R30, 0x7054, R37 ;  /* 0x000070541e257816 */ /* 0x000fe40000000025 */
[----:B------:R-:W-:Y:S02]  /*b960*/  LOP3.LUT R39, R35, 0xff000000, R9, 0xf8, !PT ;  /* 0xff00000023277812 */ /* 0x000fe400078ef809 */
[----:B------:R-:W-:Y:S02]  /*b970*/  LOP3.LUT R20, R20, 0xff, RZ, 0xc0, !PT ;  /* 0x000000ff14147812 */ /* 0x000fe400078ec0ff */
[----:B------:R-:W-:Y:S02]  /*b980*/  LOP3.LUT R30, R21, 0xff000000, R25, 0xf8, !PT ;  /* 0xff000000151e7812 */ /* 0x000fe400078ef819 */
[----:B------:R-:W-:Y:S02]  /*b990*/  F2FP.F16.E4M3.UNPACK_B R40, R39 ;  /* 0x00000027ff28723e */ /* 0x000fe400020006ff */
[----:B------:R-:W-:-:S02]  /*b9a0*/  PRMT R33, R20, 0x7054, R33 ;  /* 0x0000705414217816 */ /* 0x000fc40000000021 */
[----:B0-----:R-:W-:Y:S01]  /*b9b0*/  F2FP.F16.E4M3.UNPACK_B R27, R13 ;  /* 0x0000000dff1b723e */ /* 0x001fe200020006ff */
[--C-:B------:R-:W-:Y:S01]  /*b9c0*/  HADD2.F32 R42, -RZ, R40.reuse.H0_H0 ;  /* 0x20000028ff2a7230 */ /* 0x100fe20000004100 */
[----:B------:R-:W-:Y:S01]  /*b9d0*/  F2FP.F16.E4M3.UNPACK_B R32, R30 ;  /* 0x0000001eff20723e */ /* 0x000fe200020006ff */
[----:B------:R-:W-:Y:S01]  /*b9e0*/  HADD2.F32 R40, -RZ, R40.H1_H1 ;  /* 0x30000028ff287230 */ /* 0x000fe20000004100 */
[----:B------:R-:W-:Y:S02]  /*b9f0*/  LOP3.LUT R20, R3, 0xff000000, R24, 0xf8, !PT ;  /* 0xff00000003147812 */ /* 0x000fe400078ef818 */
[----:B------:R-:W-:Y:S01]  /*ba00*/  LOP3.LUT R3, R29, 0xff000000, R26, 0xf8, !PT ;  /* 0xff0000001d037812 */ /* 0x000fe200078ef81a */
[--C-:B------:R-:W-:Y:S01]  /*ba10*/  HADD2.F32 R34, -RZ, R32.reuse.H0_H0 ;  /* 0x20000020ff227230 */ /* 0x100fe20000004100 */
[-C--:B------:R-:W-:Y:S01]  /*ba20*/  F2FP.F16.E4M3.UNPACK_B R24, R5.reuse ;  /* 0x00000005ff18723e */ /* 0x080fe200020006ff */
[----:B------:R-:W-:Y:S01]  /*ba30*/  HADD2.F32 R32, -RZ, R32.H1_H1 ;  /* 0x30000020ff207230 */ /* 0x000fe20000004100 */
[----:B------:R-:W-:Y:S01]  /*ba40*/  F2FP.F16.E4M3.UNPACK_B R26, R5.H1 ;  /* 0x00000005ff1a723e */ /* 0x000fe200030006ff */
[--C-:B------:R-:W-:Y:S01]  /*ba50*/  HADD2.F32 R5, -RZ, R27.reuse.H0_H0 ;  /* 0x2000001bff057230 */ /* 0x100fe20000004100 */
[----:B------:R-:W-:Y:S01]  /*ba60*/  LOP3.LUT R21, R33, 0xff000000, R8, 0xf8, !PT ;  /* 0xff00000021157812 */ /* 0x000fe200078ef808 */
[----:B------:R-:W-:Y:S01]  /*ba70*/  HADD2.F32 R9, -RZ, R24.H0_H0 ;  /* 0x20000018ff097230 */ /* 0x000fe20000004100 */
[----:B------:R-:W-:Y:S01]  /*ba80*/  LOP3.LUT R43, R41, 0xff000000, R11, 0xf8, !PT ;  /* 0xff000000292b7812 */ /* 0x000fe200078ef80b */
[----:B------:R-:W-:Y:S01]  /*ba90*/  HADD2.F32 R27, -RZ, R27.H1_H1 ;  /* 0x3000001bff1b7230 */ /* 0x000fe20000004100 */
[----:B------:R-:W-:-:S02]  /*baa0*/  F2FP.F16.E4M3.UNPACK_B R11, R12 ;  /* 0x0000000cff0b723e */ /* 0x000fc400020006ff */
[----:B------:R-:W-:Y:S01]  /*bab0*/  F2FP.F16.E4M3.UNPACK_B R33, R12.H1 ;  /* 0x0000000cff21723e */ /* 0x000fe200030006ff */
[C---:B------:R-:W-:Y:S01]  /*bac0*/  FMUL.FTZ R12, R5.reuse, R42 ;  /* 0x0000002a050c7220 */ /* 0x040fe20000410000 */
[----:B------:R-:W-:Y:S01]  /*bad0*/  F2FP.F16.E4M3.UNPACK_B R28, R13.H1 ;  /* 0x0000000dff1c723e */ /* 0x000fe200030006ff */
[-C--:B------:R-:W-:Y:S01]  /*bae0*/  FMUL.FTZ R13, R5, R34.reuse ;  /* 0x00000022050d7220 */ /* 0x080fe20000410000 */
[----:B------:R-:W-:Y:S01]  /*baf0*/  F2FP.F16.E4M3.UNPACK_B R41, R39.H1 ;  /* 0x00000027ff29723e */ /* 0x000fe200030006ff */
[C---:B------:R-:W-:Y:S01]  /*bb00*/  FFMA.FTZ R5, R9.reuse, R34, -R12 ;  /* 0x0000002209057223 */ /* 0x040fe2000001080c */
[----:B------:R-:W-:Y:S01]  /*bb10*/  F2FP.F16.E4M3.UNPACK_B R30, R30.H1 ;  /* 0x0000001eff1e723e */ /* 0x000fe200030006ff */
[----:B------:R-:W-:Y:S01]  /*bb20*/  FFMA.FTZ R9, R9, R42, R13 ;  /* 0x0000002a09097223 */ /* 0x000fe2000001000d */
[----:B------:R-:W-:Y:S02]  /*bb30*/  HADD2.F32 R12, -RZ, R24.H1_H1 ;  /* 0x30000018ff0c7230 */ /* 0x000fe40000004100 */
[----:B------:R-:W-:Y:S01]  /*bb40*/  FMUL.FTZ R39, R27, R40 ;  /* 0x000000281b277220 */ /* 0x000fe20000410000 */
[----:B------:R-:W-:-:S02]  /*bb50*/  HADD2.F32 R42, -RZ, R41.H0_H0 ;  /* 0x20000029ff2a7230 */ /* 0x000fc40000004100 */
[-C--:B------:R-:W-:Y:S01]  /*bb60*/  FMUL.FTZ R27, R27, R32.reuse ;  /* 0x000000201b1b7220 */ /* 0x080fe20000410000 */
[----:B------:R-:W-:Y:S01]  /*bb70*/  HADD2.F32 R13, -RZ, R28.H0_H0 ;  /* 0x2000001cff0d7230 */ /* 0x000fe20000004100 */
[----:B------:R-:W-:Y:S01]  /*bb80*/  LOP3.LUT R8, R37, 0xff000000, R10, 0xf8, !PT ;  /* 0xff00000025087812 */ /* 0x000fe200078ef80a */
[----:B------:R-:W-:Y:S01]  /*bb90*/  HADD2.F32 R34, -RZ, R30.H0_H0 ;  /* 0x2000001eff227230 */ /* 0x000fe20000004100 */
[-C--:B------:R-:W-:Y:S01]  /*bba0*/  F2FP.F16.E4M3.UNPACK_B R31, R15.reuse ;  /* 0x0000000fff1f723e */ /* 0x080fe200020006ff */
[C---:B------:R-:W-:Y:S01]  /*bbb0*/  FFMA.FTZ R24, R12.reuse, R32, -R39 ;  /* 0x000000200c187223 */ /* 0x040fe20000010827 */
[----:B------:R-:W-:Y:S01]  /*bbc0*/  F2FP.F16.E4M3.UNPACK_B R37, R15.H1 ;  /* 0x0000000fff25723e */ /* 0x000fe200030006ff */
[----:B------:R-:W-:Y:S02]  /*bbd0*/  HADD2.F32 R15, -RZ, R26.H0_H0 ;  /* 0x2000001aff0f7230 */ /* 0x000fe40000004100 */
[C---:B------:R-:W-:Y:S01]  /*bbe0*/  FMUL.FTZ R44, R13.reuse, R42 ;  /* 0x0000002a0d2c7220 */ /* 0x040fe20000410000 */
[----:B------:R-:W-:Y:S01]  /*bbf0*/  FFMA.FTZ R12, R12, R40, R27 ;  /* 0x000000280c0c7223 */ /* 0x000fe2000001001b */
[-C--:B------:R-:W-:Y:S01]  /*bc00*/  FMUL.FTZ R45, R13, R34.reuse ;  /* 0x000000220d2d7220 */ /* 0x080fe20000410000 */
[----:B------:R-:W-:Y:S01]  /*bc10*/  F2FP.F16.E4M3.UNPACK_B R40, R43 ;  /* 0x0000002bff28723e */ /* 0x000fe200020006ff */
[----:B------:R-:W-:Y:S01]  /*bc20*/  FFMA.FTZ R13, R15, R34, -R44 ;  /* 0x000000220f0d7223 */ /* 0x000fe2000001082c */
[----:B------:R-:W-:Y:S01]  /*bc30*/  F2FP.F16.E4M3.UNPACK_B R32, R38 ;  /* 0x00000026ff20723e */ /* 0x000fe200020006ff */
[----:B------:R-:W-:Y:S01]  /*bc40*/  HADD2.F32 R39, -RZ, R30.H1_H1 ;  /* 0x3000001eff277230 */ /* 0x000fe20000004100 */
[----:B------:R-:W-:Y:S01]  /*bc50*/  F2FP.F16.E4M3.UNPACK_B R29, R7 ;  /* 0x00000007ff1d723e */ /* 0x000fe200020006ff */
[----:B------:R-:W-:-:S02]  /*bc60*/  HADD2.F32 R41, -RZ, R41.H1_H1 ;  /* 0x30000029ff297230 */ /* 0x000fc40000004100 */
[----:B------:R-:W-:Y:S01]  /*bc70*/  FFMA.FTZ R15, R15, R42, R45 ;  /* 0x0000002a0f0f7223 */ /* 0x000fe2000001002d */
[----:B------:R-:W-:Y:S01]  /*bc80*/  HADD2.F32 R28, -RZ, R28.H1_H1 ;  /* 0x3000001cff1c7230 */ /* 0x000fe20000004100 */
[----:B------:R-:W-:Y:S01]  /*bc90*/  F2FP.F16.E4M3.UNPACK_B R38, R38.H1 ;  /* 0x00000026ff26723e */ /* 0x000fe200030006ff */
[----:B------:R-:W-:Y:S01]  /*bca0*/  HADD2.F32 R30, -RZ, R26.H1_H1 ;  /* 0x3000001aff1e7230 */ /* 0x000fe20000004100 */
[----:B------:R-:W-:Y:S01]  /*bcb0*/  F2FP.F16.E4M3.UNPACK_B R35, R7.H1 ;  /* 0x00000007ff23723e */ /* 0x000fe200030006ff */
[----:B------:R-:W-:Y:S02]  /*bcc0*/  HADD2.F32 R42, -RZ, R40.H0_H0 ;  /* 0x20000028ff2a7230 */ /* 0x000fe40000004100 */
[C---:B------:R-:W-:Y:S01]  /*bcd0*/  FMUL.FTZ R45, R28.reuse, R41 ;  /* 0x000000291c2d7220 */ /* 0x040fe20000410000 */
[----:B------:R-:W-:Y:S02]  /*bce0*/  HADD2.F32 R26, -RZ, R31.H0_H0 ;  /* 0x2000001fff1a7230 */ /* 0x000fe40000004100 */
[----:B------:R-:W-:Y:S01]  /*bcf0*/  FMUL.FTZ R28, R28, R39 ;  /* 0x000000271c1c7220 */ /* 0x000fe20000410000 */
[----:B------:R-:W-:Y:S01]  /*bd00*/  HADD2.F32 R34, -RZ, R32.H0_H0 ;  /* 0x20000020ff227230 */ /* 0x000fe20000004100 */
[----:B------:R-:W-:Y:S01]  /*bd10*/  F2FP.F16.E4M3.UNPACK_B R25, R4.H1 ;  /* 0x00000004ff19723e */ /* 0x000fe200030006ff */
[----:B------:R-:W-:-:S02]  /*bd20*/  HADD2.F32 R27, -RZ, R29.H0_H0 ;  /* 0x2000001dff1b7230 */ /* 0x000fc40000004100 */
[C---:B------:R-:W-:Y:S01]  /*bd30*/  FMUL.FTZ R44, R26.reuse, R42 ;  /* 0x0000002a1a2c7220 */ /* 0x040fe20000410000 */
[----:B------:R-:W-:Y:S02]  /*bd40*/  HADD2.F32 R31, -RZ, R31.H1_H1 ;  /* 0x3000001fff1f7230 */ /* 0x000fe40000004100 */
[-C--:B------:R-:W-:Y:S01]  /*bd50*/  FMUL.FTZ R47, R26, R34.reuse ;  /* 0x000000221a2f7220 */ /* 0x080fe20000410000 */
[C---:B------:R-:W-:Y:S01]  /*bd60*/  FFMA.FTZ R26, R30.reuse, R39, -R45 ;  /* 0x000000271e1a7223 */ /* 0x040fe2000001082d */
[----:B------:R-:W-:Y:S01]  /*bd70*/  FFMA.FTZ R30, R30, R41, R28 ;  /* 0x000000291e1e7223 */ /* 0x000fe2000001001c */
[C---:B------:R-:W-:Y:S01]  /*bd80*/  FFMA.FTZ R28, R27.reuse, R34, -R44 ;  /* 0x000000221b1c7223 */ /* 0x040fe2000001082c */
[----:B------:R-:W-:Y:S01]  /*bd90*/  FFMA.FTZ R27, R27, R42, R47 ;  /* 0x0000002a1b1b7223 */ /* 0x000fe2000001002f */
[----:B------:R-:W-:Y:S01]  /*bda0*/  F2FP.F16.E4M3.UNPACK_B R42, R43.H1 ;  /* 0x0000002bff2a723e */ /* 0x000fe200030006ff */
[----:B------:R-:W-:Y:S01]  /*bdb0*/  HADD2.F32 R39, -RZ, R32.H1_H1 ;  /* 0x30000020ff277230 */ /* 0x000fe20000004100 */
[----:B------:R-:W-:Y:S01]  /*bdc0*/  F2FP.F16.E4M3.UNPACK_B R10, R4 ;  /* 0x00000004ff0a723e */ /* 0x000fe200020006ff */
[----:B------:R-:W-:Y:S01]  /*bdd0*/  HADD2.F32 R41, -RZ, R40.H1_H1 ;  /* 0x30000028ff297230 */ /* 0x000fe20000004100 */
[----:B------:R-:W-:Y:S01]  /*bde0*/  F2FP.F16.E4M3.UNPACK_B R4, R6 ;  /* 0x00000006ff04723e */ /* 0x000fe200020006ff */
[----:B------:R-:W-:-:S02]  /*bdf0*/  HADD2.F32 R32, -RZ, R29.H1_H1 ;  /* 0x3000001dff207230 */ /* 0x000fc40000004100 */
[C---:B------:R-:W-:Y:S01]  /*be00*/  FMUL.FTZ R44, R31.reuse, R39 ;  /* 0x000000271f2c7220 */ /* 0x040fe20000410000 */
[----:B------:R-:W-:Y:S02]  /*be10*/  HADD2.F32 R43, -RZ, R42.H0_H0 ;  /* 0x2000002aff2b7230 */ /* 0x000fe40000004100 */
[----:B------:R-:W-:Y:S01]  /*be20*/  FMUL.FTZ R45, R31, R41 ;  /* 0x000000291f2d7220 */ /* 0x000fe20000410000 */
[----:B------:R-:W-:Y:S01]  /*be30*/  HADD2.F32 R29, -RZ, R37.H0_H0 ;  /* 0x20000025ff1d7230 */ /* 0x000fe20000004100 */
[----:B------:R-:W-:Y:S01]  /*be40*/  F2FP.F16.E4M3.UNPACK_B R7, R6.H1 ;  /* 0x00000006ff07723e */ /* 0x000fe200030006ff */
[----:B------:R-:W-:Y:S01]  /*be50*/  HADD2.F32 R40, -RZ, R38.H0_H0 ;  /* 0x20000026ff287230 */ /* 0x000fe20000004100 */
[----:B------:R-:W-:Y:S01]  /*be60*/  F2FP.F16.E4M3.UNPACK_B R6, R14 ;  /* 0x0000000eff06723e */ /* 0x000fe200020006ff */
[--C-:B------:R-:W-:Y:S02]  /*be70*/  HADD2.F32 R34, -RZ, R35.reuse.H0_H0 ;  /* 0x20000023ff227230 */ /* 0x100fe40000004100 */
[----:B------:R-:W-:Y:S01]  /*be80*/  FMUL.FTZ R31, R29, R43 ;  /* 0x0000002b1d1f7220 */ /* 0x000fe20000410000 */
[----:B------:R-:W-:-:S02]  /*be90*/  HADD2.F32 R35, -RZ, R35.H1_H1 ;  /* 0x30000023ff237230 */ /* 0x000fc40000004100 */
[-C--:B------:R-:W-:Y:S01]  /*bea0*/  FMUL.FTZ R46, R29, R40.reuse ;  /* 0x000000281d2e7220 */ /* 0x080fe20000410000 */
[----:B------:R-:W-:Y:S01]  /*beb0*/  FFMA.FTZ R29, R32, R39, -R45 ;  /* 0x00000027201d7223 */ /* 0x000fe2000001082d */
[C---:B------:R-:W-:Y:S01]  /*bec0*/  FFMA.FTZ R31, R34.reuse, R40, -R31 ;  /* 0x00000028221f7223 */ /* 0x040fe2000001081f */
[----:B------:R-:W-:Y:S01]  /*bed0*/  F2FP.F16.E4M3.UNPACK_B R40, R20.H1 ;  /* 0x00000014ff28723e */ /* 0x000fe200030006ff */
[----:B------:R-:W-:Y:S01]  /*bee0*/  FFMA.FTZ R34, R34, R43, R46 ;  /* 0x0000002b22227223 */ /* 0x000fe2000001002e */
[----:B------:R-:W-:Y:S01]  /*bef0*/  F2FP.F16.E4M3.UNPACK_B R43, R21.H1 ;  /* 0x00000015ff2b723e */ /* 0x000fe200030006ff */
[----:B------:R-:W-:Y:S01]  /*bf00*/  FFMA.FTZ R32, R32, R41, R44 ;  /* 0x0000002920207223 */ /* 0x000fe2000001002c */
[----:B------:R-:W-:Y:S01]  /*bf10*/  HADD2.F32 R41, -RZ, R38.H1_H1 ;  /* 0x30000026ff297230 */ /* 0x000fe20000004100 */
[----:B------:R-:W-:Y:S01]  /*bf20*/  F2FP.F16.E4M3.UNPACK_B R14, R14.H1 ;  /* 0x0000000eff0e723e */ /* 0x000fe200030006ff */
[----:B------:R-:W-:Y:S01]  /*bf30*/  HADD2.F32 R38, -RZ, R37.H1_H1 ;  /* 0x30000025ff267230 */ /* 0x000fe20000004100 */
[----:B------:R-:W-:Y:S01]  /*bf40*/  F2FP.SATFINITE.E4M3.F32.PACK_AB_MERGE_C R13, R26, R13, RZ ;  /* 0x0000000d1a0d723e */ /* 0x000fe200048070ff */
[----:B------:R-:W-:Y:S01]  /*bf50*/  HADD2.F32 R45, -RZ, R42.H1_H1 ;  /* 0x3000002aff2d7230 */ /* 0x000fe20000004100 */
[----:B------:R-:W-:Y:S01]  /*bf60*/  F2FP.SATFINITE.E4M3.F32.PACK_AB_MERGE_C R15, R30, R15, RZ ;  /* 0x0000000f1e0f723e */ /* 0x000fe200048070ff */
[----:B------:R-:W-:-:S02]  /*bf70*/  HADD2.F32 R44, -RZ, R43.H0_H0 ;  /* 0x2000002bff2c7230 */ /* 0x000fc40000004100 */
[C---:B------:R-:W-:Y:S01]  /*bf80*/  FMUL.FTZ R50, R38.reuse, R41 ;  /* 0x0000002926327220 */ /* 0x040fe20000410000 */
[----:B------:R-:W-:Y:S02]  /*bf90*/  HADD2.F32 R37, -RZ, R33.H0_H0 ;  /* 0x20000021ff257230 */ /* 0x000fe40000004100 */
[----:B------:R-:W-:Y:S01]  /*bfa0*/  FMUL.FTZ R48, R38, R45 ;  /* 0x0000002d26307220 */ /* 0x000fe20000410000 */
[--C-:B------:R-:W-:Y:S01]  /*bfb0*/  HADD2.F32 R42, -RZ, R40.reuse.H0_H0 ;  /* 0x20000028ff2a7230 */ /* 0x100fe20000004100 */
[----:B------:R-:W-:Y:S01]  /*bfc0*/  F2FP.SATFINITE.E4M3.F32.PACK_AB_MERGE_C R5, R24, R5, R13 ;  /* 0x000000051805723e */ /* 0x000fe2000480700d */
[----:B------:R-:W-:Y:S02]  /*bfd0*/  HADD2.F32 R39, -RZ, R25.H0_H0 ;  /* 0x20000019ff277230 */ /* 0x000fe40000004100 */
[C---:B------:R-:W-:Y:S01]  /*bfe0*/  FMUL.FTZ R46, R37.reuse, R44 ;  /* 0x0000002c252e7220 */ /* 0x040fe20000410000 */
[----:B------:R-:W-:Y:S02]  /*bff0*/  HADD2.F32 R33, -RZ, R33.H1_H1 ;  /* 0x30000021ff217230 */ /* 0x000fe40000004100 */
[-C--:B------:R-:W-:Y:S01]  /*c000*/  FMUL.FTZ R47, R37, R42.reuse ;  /* 0x0000002a252f7220 */ /* 0x080fe20000410000 */
[----:B------:R-:W-:Y:S01]  /*c010*/  FFMA.FTZ R38, R35, R41, -R48 ;  /* 0x0000002923267223 */ /* 0x000fe20000010830 */
[----:B------:R-:W-:Y:S01]  /*c020*/  FFMA.FTZ R37, R39, R42, -R46 ;  /* 0x0000002a27257223 */ /* 0x000fe2000001082e */
[----:B------:R-:W-:-:S02]  /*c030*/  HADD2.F32 R42, -RZ, R40.H1_H1 ;  /* 0x30000028ff2a7230 */ /* 0x000fc40000004100 */
[----:B------:R-:W-:Y:S01]  /*c040*/  FFMA.FTZ R39, R39, R44, R47 ;  /* 0x0000002c27277223 */ /* 0x000fe2000001002f */
[----:B------:R-:W-:Y:S01]  /*c050*/  HADD2.F32 R44, -RZ, R43.H1_H1 ;  /* 0x3000002bff2c7230 */ /* 0x000fe20000004100 */
[----:B------:R-:W-:Y:S01]  /*c060*/  F2FP.F16.E4M3.UNPACK_B R41, R21 ;  /* 0x00000015ff29723e */ /* 0x000fe200020006ff */
[----:B------:R-:W-:Y:S01]  /*c070*/  HADD2.F32 R25, -RZ, R25.H1_H1 ;  /* 0x30000019ff197230 */ /* 0x000fe20000004100 */
[----:B------:R-:W-:Y:S01]  /*c080*/  F2FP.F16.E4M3.UNPACK_B R40, R20 ;  /* 0x00000014ff28723e */ /* 0x000fe200020006ff */
[C---:B------:R-:W-:Y:S01]  /*c090*/  FMUL.FTZ R43, R33.reuse, R42 ;  /* 0x0000002a212b7220 */ /* 0x040fe20000410000 */
[----:B------:R-:W-:Y:S01]  /*c0a0*/  FMUL.FTZ R20, R33, R44 ;  /* 0x0000002c21147220 */ /* 0x000fe20000410000 */
[----:B------:R-:W-:Y:S02]  /*c0b0*/  HADD2.F32 R33, -RZ, R41.H0_H0 ;  /* 0x20000029ff217230 */ /* 0x000fe40000004100 */
[----:B------:R-:W-:Y:S01]  /*c0c0*/  FFMA.FTZ R35, R35, R45, R50 ;  /* 0x0000002d23237223 */ /* 0x000fe20000010032 */
[----:B------:R-:W-:-:S02]  /*c0d0*/  HADD2.F32 R21, -RZ, R11.H0_H0 ;  /* 0x2000000bff157230 */ /* 0x000fc40000004100 */
[C---:B------:R-:W-:Y:S01]  /*c0e0*/  FFMA.FTZ R46, R25.reuse, R42, -R20 ;  /* 0x0000002a192e7223 */ /* 0x040fe20000010814 */
[----:B------:R-:W-:Y:S01]  /*c0f0*/  FFMA.FTZ R48, R25, R44, R43 ;  /* 0x0000002c19307223 */ /* 0x000fe2000001002b */
[----:B------:R-:W-:Y:S01]  /*c100*/  HADD2.F32 R25, -RZ, R40.H0_H0 ;  /* 0x20000028ff197230 */ /* 0x000fe20000004100 */
[----:B------:R-:W-:Y:S01]  /*c110*/  F2FP.SATFINITE.E4M3.F32.PACK_AB_MERGE_C R9, R12, R9, R15 ;  /* 0x000000090c09723e */ /* 0x000fe2000480700f */
        /* <DEDUP_REMOVED lines=8> */
[----:B------:R-:W-:Y:S01]  /*c1a0*/  FFMA.FTZ R42, R20, R33, R21 ;  /* 0x00000021142a7223 */ /* 0x000fe20000010015 */
[----:B------:R-:W-:Y:S01]  /*c1b0*/  F2FP.F16.E4M3.UNPACK_B R20, R3.H1 ;  /* 0x00000003ff14723e */ /* 0x000fe200030006ff */
[----:B------:R-:W-:Y:S02]  /*c1c0*/  HADD2.F32 R10, -RZ, R10.H1_H1 ;  /* 0x3000000aff0a7230 */ /* 0x000fe40000004100 */
[C---:B------:R-:W-:Y:S01]  /*c1d0*/  FMUL.FTZ R45, R11.reuse, R41 ;  /* 0x000000290b2d7220 */ /* 0x040fe20000410000 */
[----:B------:R-:W-:Y:S01]  /*c1e0*/  FMUL.FTZ R44, R11, R40 ;  /* 0x000000280b2c7220 */ /* 0x000fe20000410000 */
[----:B------:R-:W-:Y:S01]  /*c1f0*/  HADD2.F32 R33, -RZ, R25.H0_H0 ;  /* 0x20000019ff217230 */ /* 0x000fe20000004100 */
[----:B------:R-:W-:Y:S01]  /*c200*/  F2FP.F16.E4M3.UNPACK_B R3, R3 ;  /* 0x00000003ff03723e */ /* 0x000fe200020006ff */
[----:B------:R-:W-:-:S02]  /*c210*/  HADD2.F32 R11, -RZ, R14.H0_H0 ;  /* 0x2000000eff0b7230 */ /* 0x000fc40000004100 */
[C---:B------:R-:W-:Y:S01]  /*c220*/  FFMA.FTZ R40, R10.reuse, R40, -R45 ;  /* 0x000000280a287223 */ /* 0x040fe2000001082d */
[----:B------:R-:W-:Y:S02]  /*c230*/  HADD2.F32 R21, -RZ, R20.H0_H0 ;  /* 0x20000014ff157230 */ /* 0x000fe40000004100 */
[----:B------:R-:W-:Y:S01]  /*c240*/  FFMA.FTZ R41, R10, R41, R44 ;  /* 0x000000290a297223 */ /* 0x000fe2000001002c */
        /* <DEDUP_REMOVED lines=8> */
[----:B------:R-:W-:Y:S02]  /*c2d0*/  HADD2.F32 R7, -RZ, R7.H1_H1 ;  /* 0x30000007ff077230 */ /* 0x000fe40000004100 */
[C---:B------:R-:W-:Y:S01]  /*c2e0*/  FMUL.FTZ R44, R14.reuse, R25 ;  /* 0x000000190e2c7220 */ /* 0x040fe20000410000 */
[----:B------:R-:W-:Y:S01]  /*c2f0*/  F2FP.F16.E4M3.UNPACK_B R10, R8 ;  /* 0x00000008ff0a723e */ /* 0x000fe200020006ff */
[-C--:B------:R-:W-:Y:S01]  /*c300*/  FMUL.FTZ R14, R14, R20.reuse ;  /* 0x000000140e0e7220 */ /* 0x080fe20000410000 */
[--C-:B------:R-:W-:Y:S02]  /*c310*/  HADD2.F32 R8, -RZ, R3.reuse.H0_H0 ;  /* 0x20000003ff087230 */ /* 0x100fe40000004100 */
[----:B------:R-:W-:Y:S01]  /*c320*/  FFMA.FTZ R44, R7, R20, -R44 ;  /* 0x00000014072c7223 */ /* 0x000fe2000001082c */
[----:B------:R-:W-:-:S02]  /*c330*/  HADD2.F32 R11, -RZ, R3.H1_H1 ;  /* 0x30000003ff0b7230 */ /* 0x000fc40000004100 */
[----:B------:R-:W-:Y:S01]  /*c340*/  FFMA.FTZ R50, R7, R25, R14 ;  /* 0x0000001907327223 */ /* 0x000fe2000001000e */
[----:B------:R-:W-:Y:S02]  /*c350*/  HADD2.F32 R14, -RZ, R10.H0_H0 ;  /* 0x2000000aff0e7230 */ /* 0x000fe40000004100 */
[----:B------:R-:W-:Y:S01]  /*c360*/  HADD2.F32 R7, -RZ, R6.H0_H0 ;  /* 0x20000006ff077230 */ /* 0x000fe20000004100 */
[----:B------:R-:W-:Y:S01]  /*c370*/  F2FP.SATFINITE.E4M3.F32.PACK_AB_MERGE_C R44, R44, R45, RZ ;  /* 0x0000002d2c2c723e */ /* 0x000fe200048070ff */
[----:B------:R-:W-:Y:S01]  /*c380*/  HADD2.F32 R21, -RZ, R10.H1_H1 ;  /* 0x3000000aff157230 */ /* 0x000fe20000004100 */
[----:B------:R-:W-:Y:S01]  /*c390*/  F2FP.SATFINITE.E4M3.F32.PACK_AB_MERGE_C R33, R50, R33, RZ ;  /* 0x000000213221723e */ /* 0x000fe200048070ff */
[----:B------:R-:W-:Y:S02]  /*c3a0*/  HADD2.F32 R6, -RZ, R6.H1_H1 ;  /* 0x30000006ff067230 */ /* 0x000fe40000004100 */
[----:B------:R-:W-:Y:S01]  /*c3b0*/  FMUL.FTZ R10, R7, R14 ;  /* 0x0000000e070a7220 */ /* 0x000fe20000410000 */
[----:B------:R-:W-:-:S02]  /*c3c0*/  HADD2.F32 R3, -RZ, R4.H0_H0 ;  /* 0x20000004ff037230 */ /* 0x000fc40000004100 */
[-C--:B------:R-:W-:Y:S01]  /*c3d0*/  FMUL.FTZ R7, R7, R8.reuse ;  /* 0x0000000807077220 */ /* 0x080fe20000410000 */
[----:B------:R-:W-:Y:S02]  /*c3e0*/  HADD2.F32 R4, -RZ, R4.H1_H1 ;  /* 0x30000004ff047230 */ /* 0x000fe40000004100 */
[C---:B------:R-:W-:Y:S01]  /*c3f0*/  FMUL.FTZ R25, R6.reuse, R21 ;  /* 0x0000001506197220 */ /* 0x040fe20000410000 */
        /* <DEDUP_REMOVED lines=13> */
[----:B------:R-:W-:Y:S01]  /*c4d0*/  F2FP.SATFINITE.E4M3.F32.PACK_AB_MERGE_C R8, R41, R42, R8 ;  /* 0x0000002a2908723e */ /* 0x000fe20004807008 */
[----:B------:R2:W-:Y:S01]  /*c4e0*/  STS.128 [R49+0xf000], R4 ;  /* 0x00f0000431007388 */ /* 0x0005e20000000c00 */
[----:B------:R-:W-:-:S05]  /*c4f0*/  F2FP.SATFINITE.E4M3.F32.PACK_AB_MERGE_C R10, R21, R10, R33 ;  /* 0x0000000a150a723e */ /* 0x000fca0004807021 */
[----:B------:R2:W-:Y:S02]  /*c500*/  STS.128 [R0+0xf000], R8 ;  /* 0x00f0000800007388 */ /* 0x0005e40000000c00 */
.L_x_1339:
[----:B------:R-:W-:Y:S05]  /*c510*/  BSYNC B0 ;  /* 0x0000000000007941 */ /* 0x000fea0003800000 */
.L_x_1332:
        /* <DEDUP_REMOVED lines=8> */
.L_x_1329:
[----:B0-2---:R-:W-:-:S05]  /*c5a0*/  IMAD.U32 R0, RZ, RZ, UR36 ;  /* 0x00000024ff007e24 */ /* 0x005fca000f8e00ff */
[----:B------:R-:W-:-:S13]  /*c5b0*/  ISETP.NE.AND P0, PT, R0, 0x3, PT ;  /* 0x000000030000780c */ /* 0x000fda0003f05270 */
[----:B------:R-:W-:Y:S05]  /*c5c0*/  @!P0 BRA `(.L_x_1351) ;  /* 0x0000000000048947 */ /* 0x000fea0003800000 */
[----:B------:R-:W-:Y:S01]  /*c5d0*/  BPT.TRAP 0x1 ;  /* 0x000000040000795c */ /* 0x000fe20000300000 */
.L_x_1351:
[----:B-----5:R-:W-:Y:S01]  /*c5e0*/  IMAD R10, R22, 0x8, R16 ;  /* 0x00000008160a7824 */ /* 0x020fe200078e0210 */
[----:B-1----:R-:W-:-:S04]  /*c5f0*/  SHF.L.U32 R3, R152, 0x1f, RZ ;  /* 0x0000001f98037819 */ /* 0x002fc800000006ff */
[----:B------:R0:W1:Y:S01]  /*c600*/  SYNCS.PHASECHK.TRANS64.TRYWAIT P1, [R10+URZ+0x19c30], R3 ;  /* 0x019c30030a0075a7 */ /* 0x000062000802017f */
[----:B------:R-:W-:Y:S05]  /*c610*/  @!P0 BRA `(.L_x_1352) ;  /* 0x0000000000048947 */ /* 0x000fea0003800000 */
[----:B------:R-:W-:Y:S01]  /*c620*/  BPT.TRAP 0x1 ;  /* 0x000000040000795c */ /* 0x000fe20000300000 */
.L_x_1352:
[----:B------:R-:W-:Y:S01]  /*c630*/  VIADD R0, R16, 0x13800 ;  /* 0x0001380010007836 */ /* 0x000fe20000000000 */
[----:B------:R-:W-:Y:S01]  /*c640*/  LOP3.LUT R8, R36, 0x10000, RZ, 0xfc, !PT ;  /* 0x0001000024087812 */ /* 0x000fe200078efcff */
[----:B------:R-:W-:-:S03]  /*c650*/  IMAD.MOV.U32 R9, RZ, RZ, -0x3ffffff0 ;  /* 0xc0000010ff097424 */ /* 0x000fc600078e00ff */
[----:B------:R-:W-:-:S04]  /*c660*/  SHF.R.U32.HI R0, RZ, 0x4, R0 ;  /* 0x00000004ff007819 */ /* 0x000fc80000011600 */
[----:B------:R-:W-:-:S04]  /*c670*/  LOP3.LUT R0, R0, 0x3fff, RZ, 0xc0, !PT ;  /* 0x00003fff00007812 */ /* 0x000fc800078ec0ff */
[----:B------:R-:W-:-:S05]  /*c680*/  LOP3.LUT R0, R0, 0x10000, RZ, 0xfc, !PT ;  /* 0x0001000000007812 */ /* 0x000fca00078efcff */
[----:B------:R2:W-:Y:S01]  /*c690*/  STL [R1+0x24], R0 ;  /* 0x0000240001007387 */ /* 0x0005e20000100800 */
[----:B-1----:R-:W-:Y:S05]  /*c6a0*/  @P1 BRA `(.L_x_1353) ;  /* 0x0000000000081947 */ /* 0x002fea0003800000 */
[----:B------:R-:W1:Y:S02]  /*c6b0*/  SYNCS.PHASECHK.TRANS64.TRYWAIT P1, [R10+URZ+0x19c30], R3 ;  /* 0x019c30030a0075a7 */ /* 0x000e64000802017f */
[----:B-1----:R-:W-:Y:S05]  /*c6c0*/  @!P1 BRA `(.L_x_1354) ;  /* 0x0000018000a09947 */ /* 0x002fea0003800000 */
.L_x_1353:
[----:B--2---:R-:W3:Y:S01]  /*c6d0*/  LDL R0, [R1+0x24] ;  /* 0x0000240001007983 */ /* 0x004ee20000100800 */
[----:B------:R-:W-:Y:S01]  /*c6e0*/  IMAD.MOV.U32 R5, RZ, RZ, -0x3ffffff0 ;  /* 0xc0000010ff057424 */ /* 0x000fe200078e00ff */
[----:B------:R-:W-:Y:S05]  /*c6f0*/  WARPSYNC.ALL ;  /* 0x0000000000007948 */ /* 0x000fea0003800000 */
[C---:B------:R-:W-:Y:S01]  /*c700*/  R2UR UR4, R8.reuse ;  /* 0x00000000080472ca */ /* 0x040fe200000e0000 */
[----:B------:R-:W-:Y:S01]  /*c710*/  WARPGROUP.ARRIVE ;  /* 0x00000000000079c5 */ /* 0x000fe20000000000 */
[----:B------:R-:W-:Y:S01]  /*c720*/  R2UR UR5, R9 ;  /* 0x00000000090572ca */ /* 0x000fe200000e0000 */
[----:B------:R-:W-:Y:S01]  /*c730*/  VIADD R156, R8, 0x180 ;  /* 0x00000180089c7836 */ /* 0x000fe20000000000 */
[----:B------:R-:W-:Y:S01]  /*c740*/  R2UR UR7, R5 ;  /* 0x00000000050772ca */ /* 0x000fe200000e0000 */
[----:B------:R-:W-:-:S02]  /*c750*/  IMAD.MOV.U32 R157, RZ, RZ, -0x3ffffff0 ;  /* 0xc0000010ff9d7424 */ /* 0x000fc400078e00ff */
[----:B------:R-:W-:Y:S02]  /*c760*/  IMAD.MOV.U32 R7, RZ, RZ, -0x3ffffff0 ;  /* 0xc0000010ff077424 */ /* 0x000fe400078e00ff */
[----:B------:R-:W-:Y:S02]  /*c770*/  VIADD R12, R8, 0x300 ;  /* 0x00000300080c7836 */ /* 0x000fe40000000000 */
[----:B------:R-:W-:Y:S02]  /*c780*/  IMAD.MOV.U32 R13, RZ, RZ, -0x3ffffff0 ;  /* 0xc0000010ff0d7424 */ /* 0x000fe400078e00ff */
[----:B------:R-:W-:Y:S02]  /*c790*/  IMAD.MOV.U32 R5, RZ, RZ, -0x3ffffff0 ;  /* 0xc0000010ff057424 */ /* 0x000fe400078e00ff */
[----:B---3--:R-:W-:-:S04]  /*c7a0*/  IMAD R4, R22, 0x300, R0 ;  /* 0x0000030016047824 */ /* 0x008fc800078e0200 */
[C---:B------:R-:W-:Y:S01]  /*c7b0*/  VIADD R6, R4.reuse, 0x100 ;  /* 0x0000010004067836 */ /* 0x040fe20000000000 */
[C---:B------:R-:W-:Y:S01]  /*c7c0*/  R2UR UR6, R4.reuse ;  /* 0x00000000040672ca */ /* 0x040fe200000e0000 */
[----:B------:R-:W-:-:S12]  /*c7d0*/  VIADD R4, R4, 0x200 ;  /* 0x0000020004047836 */ /* 0x000fd80000000000 */
[----:B------:R-:W-:Y:S01]  /*c7e0*/  QGMMA.64x128x32.F32.E4M3.E4M3 R24, gdesc[UR4], RZ, !UPT, gsb0 ;  /* 0x01e00000041879f3 */ /* 0x000fe2000c0008ff */
[----:B------:R-:W-:Y:S02]  /*c7f0*/  R2UR UR4, R156 ;  /* 0x000000009c0472ca */ /* 0x000fe400000e0000 */
[----:B------:R-:W-:Y:S02]  /*c800*/  R2UR UR5, R157 ;  /* 0x000000009d0572ca */ /* 0x000fe400000e0000 */
        /* <DEDUP_REMOVED lines=13> */
[----:B------:R-:W-:Y:S05]  /*c8e0*/  @!P0 BRA `(.L_x_1355) ;  /* 0x0000000000048947 */ /* 0x000fea0003800000 */
[----:B------:R-:W-:Y:S01]  /*c8f0*/  BPT.TRAP 0x1 ;  /* 0x000000040000795c */ /* 0x000fe20000300000 */
.L_x_1355:
[----:B------:R-:W4:Y:S01]  /*c900*/  LDL R0, [R1+0x40] ;  /* 0x0000400001007983 */ /* 0x000f220000100800 */
[----:B------:R-:W2:Y:S01]  /*c910*/  LDC R92, c[0x0][0x448] ;  /* 0x00011200ff5c7b82 */ /* 0x000ea20000000800 */
[----:B------:R-:W-:Y:S02]  /*c920*/  ULDC.64 UR4, c[0x0][0x9e0] ;  /* 0x0002780000047ab9 */ /* 0x000fe40000000a00 */
[----:B------:R-:W4:Y:S04]  /*c930*/  LDL R90, [R1+0x20] ;  /* 0x00002000015a7983 */ /* 0x000f280000100800 */
[----:B------:R-:W3:Y:S04]  /*c940*/  LDL R4, [R1+0x4] ;  /* 0x0000040001047983 */ /* 0x000ee80000100800 */
[----:B------:R-:W5:Y:S01]  /*c950*/  LDL R94, [R1] ;  /* 0x00000000015e7983 */ /* 0x000f620000100800 */
[----:B------:R-:W-:Y:S01]  /*c960*/  LOP3.LUT R17, R17, 0xffffff7f, RZ, 0xc0, !PT ;  /* 0xffffff7f11117812 */ /* 0x000fe200078ec0ff */
[----:B------:R-:W-:Y:S01]  /*c970*/  ULDC UR6, c[0x0][0x9dc] ;  /* 0x0002770000067ab9 */ /* 0x000fe20000000800 */
[----:B--2---:R-:W-:-:S13]  /*c980*/  ISETP.NE.AND P1, PT, R92, 0x1, PT ;  /* 0x000000015c00780c */ /* 0x004fda0003f25270 */
[----:B01----:R-:W0:Y:S08]  /*c990*/  @P1 LDC R3, c[0x0][0x44c] ;  /* 0x00011300ff031b82 */ /* 0x003e300000000800 */
[----:B------:R-:W1:Y:S01]  /*c9a0*/  @P1 LDC R5, c[0x0][0x450] ;  /* 0x00011400ff051b82 */ /* 0x000e620000000800 */
[----:B------:R-:W-:Y:S01]  /*c9b0*/  UISETP.GE.AND UP0, UPT, UR5, 0x1, UPT ;  /* 0x000000010500788c */ /* 0x000fe2000bf06270 */
[----:B------:R-:W-:Y:S01]  /*c9c0*/  @P1 LOP3.LUT R17, R17, 0x80, RZ, 0xfc, !PT ;  /* 0x0000008011111812 */ /* 0x000fe200078efcff */
[----:B------:R-:W-:-:S02]  /*c9d0*/  IMAD.U32 R7, RZ, RZ, UR6 ;  /* 0x00000006ff077e24 */ /* 0x000fc4000f8e00ff */
[----:B------:R-:W-:Y:S01]  /*c9e0*/  UP2UR UR39, UPR, URZ, 0x1 ;  /* 0x000000013f277883 */ /* 0x000fe20008000000 */
[----:B----4-:R-:W-:-:S04]  /*c9f0*/  IMAD.IADD R14, R0, 0x1, R90 ;  /* 0x00000001000e7824 */ /* 0x010fc800078e025a */
[----:B0-----:R-:W-:-:S05]  /*ca00*/  @P1 IMAD.HI.U32 R0, R14, R3, RZ ;  /* 0x000000030e001227 */ /* 0x001fca00078e00ff */
[----:B-1----:R-:W-:Y:S01]  /*ca10*/  @P1 SHF.R.U32.HI R14, RZ, R5, R0 ;  /* 0x00000005ff0e1219 */ /* 0x002fe20000011600 */
[----:B------:R-:W-:Y:S02]  /*ca20*/  VIADD R0, R10, 0x19c40 ;  /* 0x00019c400a007836 */ /* 0x000fe40000000000 */
[----:B------:R-:W-:Y:S02]  /*ca30*/  IMAD.MOV.U32 R10, RZ, RZ, -0x80 ;  /* 0xffffff80ff0a7424 */ /* 0x000fe400078e00ff */
[----:B------:R-:W0:Y:S01]  /*ca40*/  SHFL.IDX PT, R20, R14, RZ, 0x1c1f ;  /* 0x001c1fff0e147589 */ /* 0x000e2200000e0000 */
[----:B---3--:R-:W-:Y:S01]  /*ca50*/  PRMT R0, R4, 0x654, R0 ;  /* 0x0000065404007816 */ /* 0x008fe20000000000 */
[----:B------:R-:W-:Y:S01]  /*ca60*/  IMAD R10, R89, R10, 0x80 ;  /* 0x00000080590a7424 */ /* 0x000fe200078e020a */
[----:B------:R-:W-:Y:S02]  /*ca70*/  PLOP3.LUT P1, PT, PT, PT, UP0, 0x40, 0x0 ;  /* 0x000000000000781c */ /* 0x000fe40003f2e808 */
[----:B------:R1:W-:Y:S01]  /*ca80*/  SYNCS.ARRIVE.TRANS64.RED.A1T0 RZ, [R0+URZ], RZ ;  /* 0x000000ff00ff79a7 */ /* 0x0003e2000810043f */
[----:B------:R-:W-:-:S02]  /*ca90*/  LOP3.LUT R5, RZ, R7, RZ, 0x33, !PT ;  /* 0x00000007ff057212 */ /* 0x000fc400078e33ff */
[----:B-1----:R-:W-:-:S04]  /*caa0*/  IADD3 R0, -R153, 0x1, R10 ;  /* 0x0000000199007810 */ /* 0x002fc80007ffe10a */
[----:B-----5:R-:W-:Y:S02]  /*cab0*/  IADD3 R0, -R155, R0, R94 ;  /* 0x000000009b007210 */ /* 0x020fe40007ffe15e */
[----:B------:R-:W-:-:S03]  /*cac0*/  IADD3 R11, -R153, R94, R10 ;  /* 0x0000005e990b7210 */ /* 0x000fc60007ffe10a */
[C---:B------:R-:W-:Y:S02]  /*cad0*/  VIADD R6, R0.reuse, UR4 ;  /* 0x0000000400067c36 */ /* 0x040fe40008000000 */
[----:B------:R-:W-:Y:S01]  /*cae0*/  IMAD.IADD R5, R0, 0x1, R5 ;  /* 0x0000000100057824 */ /* 0x000fe200078e0205 */
[----:B------:R-:W-:Y:S02]  /*caf0*/  LEA R4, R89, 0xffffff80, 0x7 ;  /* 0xffffff8059047811 */ /* 0x000fe400078e38ff */
[----:B0-----:R-:W-:Y:S01]  /*cb00*/  VIADDMNMX R3, R20, R6, R11, PT ;  /* 0x0000000614037246 */ /* 0x001fe2000380010b */
[----:B------:R-:W-:Y:S01]  /*cb10*/  IMAD.IADD R0, R5, 0x1, R20 ;  /* 0x0000000105007824 */ /* 0x000fe200078e0214 */
[----:B------:R-:W-:Y:S06]  /*cb20*/  @P1 BRA `(.L_x_1356) ;  /* 0x0000000000581947 */ /* 0x000fec0003800000 */
[----:B------:R-:W-:Y:S01]  /*cb30*/  IADD3 R15, -R155, R94, R20 ;  /* 0x0000005e9b0f7210 */ /* 0x000fe20007ffe114 */
[----:B------:R-:W-:Y:S03]  /*cb40*/  BSSY B0, `(.L_x_1357) ;  /* 0x0000010000007945 */ /* 0x000fe60003800000 */
[----:B------:R-:W-:-:S13]  /*cb50*/  ISETP.GT.AND P1, PT, R15, -0x1, PT ;  /* 0xffffffff0f00780c */ /* 0x000fda0003f24270 */
[----:B------:R-:W-:Y:S05]  /*cb60*/  @P1 BRA `(.L_x_1358) ;  /* 0x0000000000201947 */ /* 0x000fea0003800000 */
[----:B------:R-:W-:Y:S01]  /*cb70*/  UISETP.NE.AND UP0, UPT, UR5, 0x1, UPT ;  /* 0x000000010500788c */ /* 0x000fe2000bf05270 */
[----:B------:R-:W-:-:S05]  /*cb80*/  LOP3.LUT R15, RZ, R15, RZ, 0x33, !PT ;  /* 0x0000000fff0f7212 */ /* 0x000fca00078e33ff */
[----:B------:R-:W-:-:S05]  /*cb90*/  PLOP3.LUT P1, PT, PT, PT, UP0, 0x80, 0x0 ;  /* 0x000000000000781c */ /* 0x000fca0003f2f008 */
[----:B------:R-:W-:-:S08]  /*cba0*/  @UP0 ULDC.64 UR6, c[0x0][0x9e8] ;  /* 0x00027a0000060ab9 */ /* 0x000fd00000000a00 */
[----:B------:R-:W-:-:S05]  /*cbb0*/  @P1 IMAD.HI.U32 R20, R15, UR6, RZ ;  /* 0x000000060f141c27 */ /* 0x000fca000f8e00ff */
[----:B------:R-:W-:-:S04]  /*cbc0*/  @P1 SHF.R.U32.HI R15, RZ, UR7, R20 ;  /* 0x00000007ff0f1c19 */ /* 0x000fc80008011614 */
[----:B------:R-:W-:Y:S01]  /*cbd0*/  LOP3.LUT R15, RZ, R15, RZ, 0x33, !PT ;  /* 0x0000000fff0f7212 */ /* 0x000fe200078e33ff */
[----:B------:R-:W-:Y:S06]  /*cbe0*/  BRA `(.L_x_1359) ;  /* 0x0000000000147947 */ /* 0x000fec0003800000 */
.L_x_1358:
[----:B------:R-:W-:-:S06]  /*cbf0*/  UISETP.NE.AND UP0, UPT, UR5, 0x1, UPT ;  /* 0x000000010500788c */ /* 0x000fcc000bf05270 */
[----:B------:R-:W-:-:S05]  /*cc00*/  PLOP3.LUT P1, PT, PT, PT, UP0, 0x80, 0x0 ;  /* 0x000000000000781c */ /* 0x000fca0003f2f008 */
[----:B------:R-:W-:-:S08]  /*cc10*/  @UP0 ULDC.64 UR6, c[0x0][0x9e8] ;  /* 0x00027a0000060ab9 */ /* 0x000fd00000000a00 */
[----:B------:R-:W-:-:S05]  /*cc20*/  @P1 IMAD.HI.U32 R20, R15, UR6, RZ ;  /* 0x000000060f141c27 */ /* 0x000fca000f8e00ff */
[----:B------:R-:W-:-:S07]  /*cc30*/  @P1 SHF.R.U32.HI R15, RZ, UR7, R20 ;  /* 0x00000007ff0f1c19 */ /* 0x000fce0008011614 */
.L_x_1359:
[----:B------:R-:W-:Y:S05]  /*cc40*/  BSYNC B0 ;  /* 0x0000000000007941 */ /* 0x000fea0003800000 */
.L_x_1357:
[----:B------:R-:W-:-:S04]  /*cc50*/  IMAD R20, R15, UR5, -R4 ;  /* 0x000000050f147c24 */ /* 0x000fc8000f8e0a04 */
[----:B------:R-:W-:-:S05]  /*cc60*/  IMAD.IADD R20, R20, 0x1, -R153 ;  /* 0x0000000114147824 */ /* 0x000fca00078e0a99 */
[----:B------:R-:W-:Y:S02]  /*cc70*/  VIMNMX R0, R0, R20, !PT ;  /* 0x0000001400007248 */ /* 0x000fe40007fe0100 */
[----:B------:R-:W-:-:S07]  /*cc80*/  VIADDMNMX R3, R20, UR5, R3, PT ;  /* 0x0000000514037c46 */ /* 0x000fce000b800103 */
.L_x_1356:
[C---:B------:R-:W-:Y:S01]  /*cc90*/  ISETP.GE.AND P3, PT, R10.reuse, 0x9, PT ;  /* 0x000000090a00780c */ /* 0x040fe20003f66270 */
[----:B------:R-:W0:Y:S01]  /*cca0*/  SHFL.IDX PT, R14, R14, 0x1, 0x1c1f ;  /* 0x003c1f000e0e7f89 */ /* 0x000e2200000e0000 */
[C---:B------:R-:W-:Y:S01]  /*ccb0*/  ISETP.GE.AND P1, PT, R10.reuse, 0x2, PT ;  /* 0x000000020a00780c */ /* 0x040fe20003f26270 */
[----:B------:R-:W-:Y:S01]  /*ccc0*/  UISETP.NE.AND UP0, UPT, UR39, URZ, UPT ;  /* 0x0000003f2700728c */ /* 0x000fe2000bf05270 */
[----:B------:R-:W-:Y:S02]  /*ccd0*/  ISETP.GE.AND P4, PT, R10, 0xa, PT ;  /* 0x0000000a0a00780c */ /* 0x000fe40003f86270 */
[----:B------:R-:W-:Y:S02]  /*cce0*/  LOP3.LUT R17, R17, 0xfffffffe, RZ, 0xc0, !PT ;  /* 0xfffffffe11117812 */ /* 0x000fe400078ec0ff */
[----:B------:R-:W-:Y:S02]  /*ccf0*/  ISETP.GT.AND P2, PT, R0, 0x1, !P1 ;  /* 0x000000010000780c */ /* 0x000fe40004f44270 */
[----:B------:R-:W-:-:S02]  /*cd00*/  ISETP.GE.AND P6, PT, R10, 0x1, PT ;  /* 0x000000010a00780c */ /* 0x000fc40003fc6270 */
[----:B------:R-:W-:Y:S02]  /*cd10*/  ISETP.LT.OR P2, PT, R3, 0x2, P2 ;  /* 0x000000020300780c */ /* 0x000fe40001741670 */
[----:B------:R-:W-:Y:S02]  /*cd20*/  @P3 LOP3.LUT R17, R17, 0x1, RZ, 0xfc, !PT ;  /* 0x0000000111113812 */ /* 0x000fe400078efcff */
[----:B------:R-:W-:Y:S02]  /*cd30*/  FSEL R25, R25, -INF , !P2 ;  /* 0xff80000019197808 */ /* 0x000fe40005000000 */
[----:B------:R-:W-:Y:S02]  /*cd40*/  LOP3.LUT R17, R17, 0xfffffffd, RZ, 0xc0, !PT ;  /* 0xfffffffd11117812 */ /* 0x000fe400078ec0ff */
[----:B------:R-:W-:Y:S02]  /*cd50*/  ISETP.GT.AND P3, PT, R0, 0x8, !P3 ;  /* 0x000000080000780c */ /* 0x000fe40005f64270 */
[----:B------:R-:W-:-:S02]  /*cd60*/  @P4 LOP3.LUT R17, R17, 0x2, RZ, 0xfc, !PT ;  /* 0x0000000211114812 */ /* 0x000fc400078efcff */
[----:B------:R-:W-:Y:S01]  /*cd70*/  ISETP.GT.AND P2, PT, R0, 0x9, !P4 ;  /* 0x000000090000780c */ /* 0x000fe20006744270 */
[----:B0-----:R-:W-:Y:S01]  /*cd80*/  IMAD.IADD R5, R5, 0x1, R14 ;  /* 0x0000000105057824 */ /* 0x001fe200078e020e */
[----:B------:R-:W-:Y:S02]  /*cd90*/  ISETP.GE.AND P4, PT, R10, 0x11, PT ;  /* 0x000000110a00780c */ /* 0x000fe40003f86270 */
[C---:B------:R-:W-:Y:S02]  /*cda0*/  ISETP.LT.OR P3, PT, R3.reuse, 0x9, P3 ;  /* 0x000000090300780c */ /* 0x040fe40001f61670 */
[----:B------:R-:W-:Y:S02]  /*cdb0*/  ISETP.LT.OR P2, PT, R3, 0xa, P2 ;  /* 0x0000000a0300780c */ /* 0x000fe40001741670 */
[----:B------:R-:W-:Y:S02]  /*cdc0*/  FSEL R15, R28, -INF , !P3 ;  /* 0xff8000001c0f7808 */ /* 0x000fe40005800000 */
[----:B------:R-:W-:-:S02]  /*cdd0*/  ISETP.GE.AND P3, PT, R10, 0x12, PT ;  /* 0x000000120a00780c */ /* 0x000fc40003f66270 */
[----:B------:R-:W-:Y:S02]  /*cde0*/  LOP3.LUT R17, R17, 0xfffffffb, RZ, 0xc0, !PT ;  /* 0xfffffffb11117812 */ /* 0x000fe400078ec0ff */
[----:B------:R-:W-:Y:S02]  /*cdf0*/  FSEL R29, R29, -INF , !P2 ;  /* 0xff8000001d1d7808 */ /* 0x000fe40005000000 */
[----:B------:R-:W-:Y:S02]  /*ce00*/  ISETP.GT.AND P2, PT, R0, 0x10, !P4 ;  /* 0x000000100000780c */ /* 0x000fe40006744270 */
[----:B------:R-:W-:Y:S02]  /*ce10*/  @P4 LOP3.LUT R17, R17, 0x4, RZ, 0xfc, !PT ;  /* 0x0000000411114812 */ /* 0x000fe400078efcff */
[----:B------:R-:W-:Y:S02]  /*ce20*/  ISETP.LT.OR P2, PT, R3, 0x11, P2 ;  /* 0x000000110300780c */ /* 0x000fe40001741670 */
[----:B------:R-:W-:-:S02]  /*ce30*/  LOP3.LUT R17, R17, 0xfdffffff, RZ, 0xc0, !PT ;  /* 0xfdffffff11117812 */ /* 0x000fc400078ec0ff */
[----:B------:R-:W-:Y:S02]  /*ce40*/  FSEL R21, R32, -INF , !P2 ;  /* 0xff80000020157808 */ /* 0x000fe40005000000 */
[----:B------:R-:W-:Y:S02]  /*ce50*/  @P3 LOP3.LUT R17, R17, 0x2000000, RZ, 0xfc, !PT ;  /* 0x0200000011113812 */ /* 0x000fe400078efcff */
[----:B------:R-:W-:Y:S02]  /*ce60*/  ISETP.GT.AND P2, PT, R0, 0x11, !P3 ;  /* 0x000000110000780c */ /* 0x000fe40005f44270 */
[----:B------:R-:W-:Y:S02]  /*ce70*/  ISETP.GE.AND P3, PT, R10, 0x19, PT ;  /* 0x000000190a00780c */ /* 0x000fe40003f66270 */
[----:B------:R-:W-:Y:S02]  /*ce80*/  ISETP.LT.OR P2, PT, R3, 0x12, P2 ;  /* 0x000000120300780c */ /* 0x000fe40001741670 */
[----:B------:R-:W-:-:S02]  /*ce90*/  LOP3.LUT R17, R17, 0xfeffffff, RZ, 0xc0, !PT ;  /* 0xfeffffff11117812 */ /* 0x000fc400078ec0ff */
[----:B------:R-:W-:Y:S02]  /*cea0*/  FSEL R33, R33, -INF , !P2 ;  /* 0xff80000021217808 */ /* 0x000fe40005000000 */
[----:B------:R-:W-:Y:S02]  /*ceb0*/  ISETP.GT.AND P2, PT, R0, 0x18, !P3 ;  /* 0x000000180000780c */ /* 0x000fe40005f44270 */
[----:B------:R-:W-:Y:S02]  /*cec0*/  VIADDMNMX R6, R14, R6, R11, PT ;  /* 0x000000060e067246 */ /* 0x000fe4000380010b */
[----:B------:R-:W-:Y:S02]  /*ced0*/  ISETP.LT.OR P2, PT, R3, 0x19, P2 ;  /* 0x000000190300780c */ /* 0x000fe40001741670 */
[----:B------:R-:W-:Y:S02]  /*cee0*/  @P3 LOP3.LUT R17, R17, 0x1000000, RZ, 0xfc, !PT ;  /* 0x0100000011113812 */ /* 0x000fe400078efcff */
[----:B------:R-:W-:-:S02]  /*cef0*/  ISETP.GE.AND P3, PT, R10, 0x1a, PT ;  /* 0x0000001a0a00780c */ /* 0x000fc40003f66270 */
        /* <DEDUP_REMOVED lines=139> */
[----:B------:R-:W-:-:S04]  /*d7b0*/  ISETP.GT.AND P5, PT, R0, RZ, !P6 ;  /* 0x000000ff0000720c */ /* 0x000fc800077a4270 */
[----:B------:R-:W-:-:S04]  /*d7c0*/  ISETP.LT.OR P5, PT, R3, 0x1, P5 ;  /* 0x000000010300780c */ /* 0x000fc80002fa1670 */
[----:B------:R-:W-:Y:S02]  /*d7d0*/  FSEL R24, R24, -INF , !P5 ;  /* 0xff80000018187808 */ /* 0x000fe40006800000 */
[----:B------:R-:W-:-:S13]  /*d7e0*/  ISETP.GE.AND P5, PT, R10, 0x7a, PT ;  /* 0x0000007a0a00780c */ /* 0x000fda0003fa6270 */
[----:B------:R-:W-:Y:S02]  /*d7f0*/  @P5 LOP3.LUT R17, R17, 0x8000000, RZ, 0xfc, !PT ;  /* 0x0800000011115812 */ /* 0x000fe400078efcff */
[----:B------:R-:W-:-:S04]  /*d800*/  ISETP.GT.AND P5, PT, R0, 0x79, !P5 ;  /* 0x000000790000780c */ /* 0x000fc80006fa4270 */
[----:B------:R-:W-:-:S04]  /*d810*/  ISETP.LT.OR P5, PT, R3, 0x7a, P5 ;  /* 0x0000007a0300780c */ /* 0x000fc80002fa1670 */
[----:B------:R-:W-:Y:S02]  /*d820*/  FSEL R85, R85, -INF , !P5 ;  /* 0xff80000055557808 */ /* 0x000fe40006800000 */
[----:B------:R-:W-:-:S13]  /*d830*/  PLOP3.LUT P5, PT, PT, PT, UP0, 0x40, 0x0 ;  /* 0x000000000000781c */ /* 0x000fda0003fae808 */
[----:B------:R-:W-:Y:S05]  /*d840*/  @P5 BRA `(.L_x_1360) ;  /* 0x0000000000605947 */ /* 0x000fea0003800000 */
        /* <DEDUP_REMOVED lines=8> */
[----:B------:R-:W-:Y:S01]  /*d8d0*/  @P5 IMAD.HI.U32 R0, R3, UR6, RZ ;  /* 0x0000000603005c27 */ /* 0x000fe2000f8e00ff */
[----:B------:R-:W-:-:S13]  /*d8e0*/  PLOP3.LUT P5, PT, PT, PT, UP0, 0x80, 0x0 ;  /* 0x000000000000781c */ /* 0x000fda0003faf008 */
[----:B------:R-:W-:-:S04]  /*d8f0*/  @P5 SHF.R.U32.HI R3, RZ, UR7, R0 ;  /* 0x00000007ff035c19 */ /* 0x000fc80008011600 */
[----:B------:R-:W-:Y:S01]  /*d900*/  LOP3.LUT R3, RZ, R3, RZ, 0x33, !PT ;  /* 0x00000003ff037212 */ /* 0x000fe200078e33ff */
[----:B------:R-:W-:Y:S06]  /*d910*/  BRA `(.L_x_1363) ;  /* 0x0000000000187947 */ /* 0x000fec0003800000 */
.L_x_1362:
[----:B------:R-:W-:-:S06]  /*d920*/  UISETP.NE.AND UP0, UPT, UR5, 0x1, UPT ;  /* 0x000000010500788c */ /* 0x000fcc000bf05270 */
[----:B------:R-:W-:-:S05]  /*d930*/  PLOP3.LUT P5, PT, PT, PT, UP0, 0x80, 0x0 ;  /* 0x000000000000781c */ /* 0x000fca0003faf008 */
[----:B------:R-:W-:-:S08]  /*d940*/  @UP0 ULDC.64 UR6, c[0x0][0x9e8] ;  /* 0x00027a0000060ab9 */ /* 0x000fd00000000a00 */
[----:B------:R-:W-:Y:S01]  /*d950*/  @P5 IMAD.HI.U32 R0, R3, UR6, RZ ;  /* 0x0000000603005c27 */ /* 0x000fe2000f8e00ff */
[----:B------:R-:W-:-:S13]  /*d960*/  PLOP3.LUT P5, PT, PT, PT, UP0, 0x80, 0x0 ;  /* 0x000000000000781c */ /* 0x000fda0003faf008 */
[----:B------:R-:W-:-:S07]  /*d970*/  @P5 SHF.R.U32.HI R3, RZ, UR7, R0 ;  /* 0x00000007ff035c19 */ /* 0x000fce0008011600 */
.L_x_1363:
[----:B------:R-:W-:Y:S05]  /*d980*/  BSYNC B0 ;  /* 0x0000000000007941 */ /* 0x000fea0003800000 */
.L_x_1361:
[----:B------:R-:W-:-:S04]  /*d990*/  IMAD R4, R3, UR5, -R4 ;  /* 0x0000000503047c24 */ /* 0x000fc8000f8e0a04 */
[----:B------:R-:W-:-:S05]  /*d9a0*/  IMAD.IADD R4, R4, 0x1, -R153 ;  /* 0x0000000104047824 */ /* 0x000fca00078e0a99 */
[----:B------:R-:W-:Y:S02]  /*d9b0*/  VIMNMX R5, R5, R4, !PT ;  /* 0x0000000405057248 */ /* 0x000fe40007fe0100 */
[----:B------:R-:W-:-:S07]  /*d9c0*/  VIADDMNMX R6, R4, UR5, R6, PT ;  /* 0x0000000504067c46 */ /* 0x000fce000b800106 */
.L_x_1360:
[----:B------:R-:W-:Y:S01]  /*d9d0*/  ISETP.GT.AND P1, PT, R5, 0x1, !P1 ;  /* 0x000000010500780c */ /* 0x000fe20004f24270 */
[----:B------:R-:W-:Y:S01]  /*d9e0*/  UISETP.NE.AND UP0, UPT, UR39, URZ, UPT ;  /* 0x0000003f2700728c */ /* 0x000fe2000bf05270 */
[----:B------:R-:W-:Y:S02]  /*d9f0*/  LOP3.LUT P5, RZ, R17, 0x4, RZ, 0xc0, !PT ;  /* 0x0000000411ff7812 */ /* 0x000fe400078ac0ff */
        /* <DEDUP_REMOVED lines=29> */
[----:B------:R-:W-:Y:S02]  /*dbd0*/  LOP3.LUT P1, RZ, R17, 0x1000000, RZ, 0xc0, !PT ;  /* 0x0100000011ff7812 */ /* 0x000fe4000782c0ff */
[----:B------:R-:W-:Y:S02]  /*dbe0*/  FMNMX.FTZ R0, R49, R0, !PT ;  /* 0x0000000031007209 */ /* 0x000fe40007810000 */
[----:B------:R-:W-:Y:S02]  /*dbf0*/  ISETP.GT.AND P1, PT, R5, 0x18, !P1 ;  /* 0x000000180500780c */ /* 0x000fe40004f24270 */
[----:B------:R-:W-:Y:S02]  /*dc00*/  FMNMX.FTZ R0, R99, R0, !PT ;  /* 0x0000000063007209 */ /* 0x000fe40007810000 */
        /* <DEDUP_REMOVED lines=17> */
[C---:B------:R-:W-:Y:S02]  /*dd20*/  LOP3.LUT P1, RZ, R17.reuse, 0x200000, RZ, 0xc0, !PT ;  /* 0x0020000011ff7812 */ /* 0x040fe4000782c0ff */
[----:B------:R-:W-:-:S02]  /*dd30*/  LOP3.LUT P5, RZ, R17, 0x8000, RZ, 0xc0, !PT ;  /* 0x0000800011ff7812 */ /* 0x000fc400078ac0ff */
        /* <DEDUP_REMOVED lines=24> */
[----:B------:R-:W-:Y:S01]  /*dec0*/  ISETP.GT.AND P6, PT, R5, RZ, !P6 ;  /* 0x000000ff0500720c */ /* 0x000fe200077c4270 */
[----:B------:R-:W0:Y:S01]  /*ded0*/  SHFL.BFLY PT, R3, R0, 0x2, 0x1f ;  /* 0x0c401f0000037f89 */ /* 0x000e2200000e0000 */
[----:B------:R-:W-:Y:S02]  /*dee0*/  FSEL R125, R50, -INF , !P1 ;  /* 0xff800000327d7808 */ /* 0x000fe40004800000 */
[----:B------:R-:W-:Y:S02]  /*def0*/  LOP3.LUT P1, RZ, R17, 0x20000, RZ, 0xc0, !PT ;  /* 0x0002000011ff7812 */ /* 0x000fe4000782c0ff */
[----:B------:R-:W-:Y:S02]  /*df00*/  ISETP.LT.OR P6, PT, R6, 0x1, P6 ;  /* 0x000000010600780c */ /* 0x000fe400037c1670 */
[----:B------:R-:W-:Y:S02]  /*df10*/  ISETP.GT.AND P1, PT, R5, 0x31, !P1 ;  /* 0x000000310500780c */ /* 0x000fe40004f24270 */
[----:B------:R-:W-:-:S02]  /*df20*/  FSEL R26, R26, -INF , !P6 ;  /* 0xff8000001a1a7808 */ /* 0x000fc40007000000 */
[----:B------:R-:W-:Y:S02]  /*df30*/  ISETP.LT.OR P1, PT, R6, 0x32, P1 ;  /* 0x000000320600780c */ /* 0x000fe40000f21670 */
[----:B------:R-:W-:Y:S02]  /*df40*/  ISETP.GT.AND P2, PT, R5, 0x70, !P2 ;  /* 0x000000700500780c */ /* 0x000fe40005744270 */
[----:B------:R-:W-:Y:S02]  /*df50*/  FSEL R51, R51, -INF , !P1 ;  /* 0xff80000033337808 */ /* 0x000fe40004800000 */
[----:B------:R-:W-:Y:S02]  /*df60*/  LOP3.LUT P1, RZ, R17, 0x10000, RZ, 0xc0, !PT ;  /* 0x0001000011ff7812 */ /* 0x000fe4000782c0ff */
[C---:B------:R-:W-:Y:S02]  /*df70*/  ISETP.GT.AND P3, PT, R5.reuse, 0x71, !P3 ;  /* 0x000000710500780c */ /* 0x040fe40005f64270 */
[----:B------:R-:W-:-:S02]  /*df80*/  ISETP.GT.AND P1, PT, R5, 0x38, !P1 ;  /* 0x000000380500780c */ /* 0x000fc40004f24270 */
[C---:B------:R-:W-:Y:S02]  /*df90*/  ISETP.LT.OR P2, PT, R6.reuse, 0x71, P2 ;  /* 0x000000710600780c */ /* 0x040fe40001741670 */
[----:B------:R-:W-:Y:S02]  /*dfa0*/  ISETP.LT.OR P1, PT, R6, 0x39, P1 ;  /* 0x000000390600780c */ /* 0x000fe40000f21670 */
[----:B0-----:R-:W-:Y:S02]  /*dfb0*/  FMNMX.FTZ R10, R0, R3, !PT ;  /* 0x00000003000a7209 */ /* 0x001fe40007810000 */
[----:B------:R-:W-:Y:S02]  /*dfc0*/  FSEL R127, R54, -INF , !P1 ;  /* 0xff800000367f7808 */ /* 0x000fe40004800000 */
[----:B------:R-:W-:Y:S01]  /*dfd0*/  ISETP.GT.AND P1, PT, R5, 0x39, !P5 ;  /* 0x000000390500780c */ /* 0x000fe20006f24270 */
[----:B------:R-:W0:Y:S01]  /*dfe0*/  SHFL.BFLY PT, R3, R10, 0x1, 0x1f ;  /* 0x0c201f000a037f89 */ /* 0x000e2200000e0000 */
        /* <DEDUP_REMOVED lines=42> */
[----:B------:R-:W-:-:S02]  /*e290*/  LOP3.LUT P5, RZ, R17, 0x8, RZ, 0xc0, !PT ;  /* 0x0000000811ff7812 */ /* 0x000fc400078ac0ff */
[----:B------:R-:W-:Y:S02]  /*e2a0*/  ISETP.LT.OR P1, PT, R6, 0x52, P1 ;  /* 0x000000520600780c */ /* 0x000fe40000f21670 */
[----:B------:R-:W-:Y:S02]  /*e2b0*/  FMNMX.FTZ R0, R63, R0, !PT ;  /* 0x000000003f007209 */ /* 0x000fe40007810000 */
[----:B------:R-:W-:Y:S02]  /*e2c0*/  FSEL R67, R67, -INF , !P1 ;  /* 0xff80000043437808 */ /* 0x000fe40004800000 */
[----:B------:R-:W-:Y:S02]  /*e2d0*/  LOP3.LUT P1, RZ, R17, 0x100, RZ, 0xc0, !PT ;  /* 0x0000010011ff7812 */ /* 0x000fe4000782c0ff */
[----:B------:R-:W-:Y:S02]  /*e2e0*/  FMNMX.FTZ R0, R133, R0, !PT ;  /* 0x0000000085007209 */ /* 0x000fe40007810000 */
[----:B------:R-:W-:-:S02]  /*e2f0*/  ISETP.GT.AND P1, PT, R5, 0x58, !P1 ;  /* 0x000000580500780c */ /* 0x000fc40004f24270 */
[----:B0-----:R-:W-:Y:S02]  /*e300*/  FMNMX.FTZ R3, R10, R3, !PT ;  /* 0x000000030a037209 */ /* 0x001fe40007810000 */
[----:B------:R-:W-:Y:S02]  /*e310*/  ISETP.LT.OR P1, PT, R6, 0x59, P1 ;  /* 0x000000590600780c */ /* 0x000fe40000f21670 */
[----:B------:R-:W-:Y:S01]  /*e320*/  FMNMX.FTZ R0, R67, R0, !PT ;  /* 0x0000000043007209 */ /* 0x000fe20007810000 */
[----:B------:R-:W-:-:S01]  /*e330*/  FFMA.FTZ R141, R2, R3, -8 ;  /* 0xc1000000028d7423 */ /* 0x000fc20000010003 */
[----:B------:R-:W-:Y:S02]  /*e340*/  FSEL R135, R70, -INF , !P1 ;  /* 0xff80000046877808 */ /* 0x000fe40004800000 */
[----:B------:R-:W-:Y:S02]  /*e350*/  LOP3.LUT P1, RZ, R17, 0x40, RZ, 0xc0, !PT ;  /* 0x0000004011ff7812 */ /* 0x000fe4000782c0ff */
[----:B------:R-:W-:-:S02]  /*e360*/  FMNMX.FTZ R0, R135, R0, !PT ;  /* 0x0000000087007209 */ /* 0x000fc40007810000 */
[C---:B------:R-:W-:Y:S02]  /*e370*/  ISETP.GT.AND P1, PT, R5.reuse, 0x59, !P1 ;  /* 0x000000590500780c */ /* 0x040fe40004f24270 */
[----:B------:R-:W-:Y:S02]  /*e380*/  ISETP.GT.AND P4, PT, R5, 0x78, !P4 ;  /* 0x000000780500780c */ /* 0x000fe40006784270 */
[C---:B------:R-:W-:Y:S02]  /*e390*/  ISETP.LT.OR P1, PT, R6.reuse, 0x5a, P1 ;  /* 0x0000005a0600780c */ /* 0x040fe40000f21670 */
[----:B------:R-:W-:Y:S02]  /*e3a0*/  ISETP.LT.OR P3, PT, R6, 0x72, P3 ;  /* 0x000000720600780c */ /* 0x000fe40001f61670 */
[----:B------:R-:W-:Y:S02]  /*e3b0*/  FSEL R71, R71, -INF , !P1 ;  /* 0xff80000047477808 */ /* 0x000fe40004800000 */
[----:B------:R-:W-:-:S02]  /*e3c0*/  LOP3.LUT P1, RZ, R17, 0x20, RZ, 0xc0, !PT ;  /* 0x0000002011ff7812 */ /* 0x000fc4000782c0ff */
[----:B------:R-:W-:Y:S02]  /*e3d0*/  FMNMX.FTZ R0, R71, R0, !PT ;  /* 0x0000000047007209 */ /* 0x000fe40007810000 */
[----:B------:R-:W-:Y:S02]  /*e3e0*/  ISETP.GT.AND P1, PT, R5, 0x60, !P1 ;  /* 0x000000600500780c */ /* 0x000fe40004f24270 */
[C---:B------:R-:W-:Y:S02]  /*e3f0*/  ISETP.LT.OR P4, PT, R6.reuse, 0x79, P4 ;  /* 0x000000790600780c */ /* 0x040fe40002781670 */
[----:B------:R-:W-:Y:S02]  /*e400*/  ISETP.LT.OR P1, PT, R6, 0x61, P1 ;  /* 0x000000610600780c */ /* 0x000fe40000f21670 */
[----:B------:R-:W-:Y:S02]  /*e410*/  FSEL R83, R83, -INF , !P3 ;  /* 0xff80000053537808 */ /* 0x000fe40005800000 */
[----:B------:R-:W-:-:S02]  /*e420*/  FSEL R137, R74, -INF , !P1 ;  /* 0xff8000004a897808 */ /* 0x000fc40004800000 */
[----:B------:R-:W-:Y:S02]  /*e430*/  LOP3.LUT P1, RZ, R17, 0x10, RZ, 0xc0, !PT ;  /* 0x0000001011ff7812 */ /* 0x000fe4000782c0ff */
[----:B------:R-:W-:Y:S02]  /*e440*/  FMNMX.FTZ R0, R137, R0, !PT ;  /* 0x0000000089007209 */ /* 0x000fe40007810000 */
[----:B------:R-:W-:Y:S02]  /*e450*/  ISETP.GT.AND P1, PT, R5, 0x61, !P1 ;  /* 0x000000610500780c */ /* 0x000fe40004f24270 */
[----:B------:R-:W-:Y:S02]  /*e460*/  ISETP.NE.AND P6, PT, R92, 0x1, PT ;  /* 0x000000015c00780c */ /* 0x000fe40003fc5270 */
[----:B------:R-:W-:-:S04]  /*e470*/  ISETP.LT.OR P1, PT, R6, 0x62, P1 ;  /* 0x000000620600780c */ /* 0x000fc80000f21670 */
[----:B------:R-:W-:Y:S02]  /*e480*/  FSEL R75, R75, -INF , !P1 ;  /* 0xff8000004b4b7808 */ /* 0x000fe40004800000 */
[----:B------:R-:W-:Y:S02]  /*e490*/  ISETP.GT.AND P1, PT, R5, 0x68, !P5 ;  /* 0x000000680500780c */ /* 0x000fe40006f24270 */
[----:B------:R-:W-:Y:S02]  /*e4a0*/  FMNMX.FTZ R0, R75, R0, !PT ;  /* 0x000000004b007209 */ /* 0x000fe40007810000 */
[----:B------:R-:W-:Y:S02]  /*e4b0*/  ISETP.LT.OR P1, PT, R6, 0x69, P1 ;  /* 0x000000690600780c */ /* 0x000fe40000f21670 */
[----:B------:R-:W-:Y:S02]  /*e4c0*/  LOP3.LUT P5, RZ, R17, 0x8000000, RZ, 0xc0, !PT ;  /* 0x0800000011ff7812 */ /* 0x000fe400078ac0ff */
[----:B------:R-:W-:-:S02]  /*e4d0*/  FSEL R139, R78, -INF , !P1 ;  /* 0xff8000004e8b7808 */ /* 0x000fc40004800000 */
[----:B------:R-:W-:Y:S02]  /*e4e0*/  FSETP.NEU.FTZ.AND P1, PT, R3, -INF , PT ;  /* 0xff8000000300780b */ /* 0x000fe40003f3d000 */
[----:B------:R-:W-:Y:S02]  /*e4f0*/  FMNMX.FTZ R0, R139, R0, !PT ;  /* 0x000000008b007209 */ /* 0x000fe40007810000 */
[----:B------:R-:W-:Y:S02]  /*e500*/  FSEL R141, R141, RZ, P1 ;  /* 0x000000ff8d8d7208 */ /* 0x000fe40000800000 */
[----:B------:R-:W-:Y:S02]  /*e510*/  LOP3.LUT P1, RZ, R17, 0x4000000, RZ, 0xc0, !PT ;  /* 0x0400000011ff7812 */ /* 0x000fe4000782c0ff */
[----:B------:R-:W-:Y:S01]  /*e520*/  ISETP.GT.AND P5, PT, R5, 0x79, !P5 ;  /* 0x000000790500780c */ /* 0x000fe20006fa4270 */
[----:B------:R-:W-:-:S01]  /*e530*/  FFMA.FTZ R10, R2, R15, -R141 ;  /* 0x0000000f020a7223 */ /* 0x000fc2000001088d */
[----:B------:R-:W-:Y:S01]  /*e540*/  ISETP.GT.AND P1, PT, R5, 0x69, !P1 ;  /* 0x000000690500780c */ /* 0x000fe20004f24270 */
[----:B------:R-:W-:-:S01]  /*e550*/  FFMA.FTZ R15, R2, R29, -R141 ;  /* 0x0000001d020f7223 */ /* 0x000fc2000001088d */
[C-C-:B------:R-:W-:Y:S01]  /*e560*/  FFMA.FTZ R29, R2.reuse, R37, -R141.reuse ;  /* 0x00000025021d7223 */ /* 0x140fe2000001088d */
[----:B------:R-:W-:-:S01]  /*e570*/  FFMA.FTZ R37, R2, R45, -R141 ;  /* 0x0000002d02257223 */ /* 0x000fc2000001088d */
[----:B------:R-:W-:Y:S01]  /*e580*/  ISETP.LT.OR P1, PT, R6, 0x6a, P1 ;  /* 0x0000006a0600780c */ /* 0x000fe20000f21670 */
[----:B------:R-:W-:-:S01]  /*e590*/  FFMA.FTZ R14, R2, R21, -R141 ;  /* 0x00000015020e7223 */ /* 0x000fc2000001088d */
[----:B------:R-:W-:Y:S01]  /*e5a0*/  FSEL R45, R82, -INF , !P2 ;  /* 0xff800000522d7808 */ /* 0x000fe20005000000 */
[----:B------:R-:W-:-:S01]  /*e5b0*/  FFMA.FTZ R21, R2, R33, -R141 ;  /* 0x0000002102157223 */ /* 0x000fc2000001088d */
[----:B------:R-:W-:Y:S01]  /*e5c0*/  FSEL R79, R79, -INF , !P1 ;  /* 0xff8000004f4f7808 */ /* 0x000fe20004800000 */
[----:B------:R-:W-:-:S01]  /*e5d0*/  FFMA.FTZ R33, R2, R41, -R141 ;  /* 0x0000002902217223 */ /* 0x000fc2000001088d */
[--C-:B------:R-:W-:Y:S01]  /*e5e0*/  FFMA.FTZ R41, R2, R49, -R141.reuse ;  /* 0x0000003102297223 */ /* 0x100fe2000001088d */
[----:B------:R-:W-:Y:S01]  /*e5f0*/  ISETP.LT.OR P5, PT, R6, 0x7a, P5 ;  /* 0x0000007a0600780c */ /* 0x000fe20002fa1670 */
[C-C-:B------:R-:W-:Y:S01]  /*e600*/  FFMA.FTZ R20, R2.reuse, R91, -R141.reuse ;  /* 0x0000005b02147223 */ /* 0x140fe2000001088d */
[----:B------:R-:W-:Y:S01]  /*e610*/  FMNMX.FTZ R0, R79, R0, !PT ;  /* 0x000000004f007209 */ /* 0x000fe20007810000 */
[--C-:B------:R-:W-:Y:S01]  /*e620*/  FFMA.FTZ R4, R2, R24, -R141.reuse ;  /* 0x0000001802047223 */ /* 0x100fe2000001088d */
[----:B------:R-:W-:Y:S01]  /*e630*/  FSEL R49, R86, -INF , !P4 ;  /* 0xff80000056317808 */ /* 0x000fe20006000000 */
[C-C-:B------:R-:W-:Y:S01]  /*e640*/  FFMA.FTZ R25, R2.reuse, R25, -R141.reuse ;  /* 0x0000001902197223 */ /* 0x140fe2000001088d */
[----:B------:R-:W-:Y:S01]  /*e650*/  FMNMX.FTZ R0, R45, R0, !PT ;  /* 0x000000002d007209 */ /* 0x000fe20007810000 */
[----:B------:R-:W-:Y:S01]  /*e660*/  MUFU.EX2 R10, R10 ;  /* 0x0000000a000a7308 */ /* 0x000fe20000000800 */
[----:B------:R-:W-:Y:S01]  /*e670*/  FSEL R87, R87, -INF , !P5 ;  /* 0xff80000057577808 */ /* 0x000fe20006800000 */
[C-C-:B------:R-:W-:Y:S01]  /*e680*/  FFMA.FTZ R46, R2.reuse, R81, -R141.reuse ;  /* 0x00000051022e7223 */ /* 0x140fe2000001088d */
[----:B------:R-:W-:Y:S01]  /*e690*/  FMNMX.FTZ R0, R83, R0, !PT ;  /* 0x0000000053007209 */ /* 0x000fe20007810000 */
[C-C-:B------:R-:W-:Y:S01]  /*e6a0*/  FFMA.FTZ R81, R2.reuse, R85, -R141.reuse ;  /* 0x0000005502517223 */ /* 0x140fe2000001088d */
[----:B------:R-:W-:-:S01]  /*e6b0*/  FFMA.FTZ R24, R2, R93, -R141 ;  /* 0x0000005d02187223 */ /* 0x000fc2000001088d */
[C-C-:B------:R-:W-:Y:S01]  /*e6c0*/  FFMA.FTZ R28, R2.reuse, R95, -R141.reuse ;  /* 0x0000005f021c7223 */ /* 0x140fe2000001088d */
[----:B------:R-:W-:Y:S01]  /*e6d0*/  FMNMX.FTZ R0, R49, R0, !PT ;  /* 0x0000000031007209 */ /* 0x000fe20007810000 */
[----:B------:R-:W-:Y:S01]  /*e6e0*/  MUFU.EX2 R4, R4 ;  /* 0x0000000400047308 */ /* 0x000fe20000000800 */
[----:B------:R-:W-:-:S01]  /*e6f0*/  FFMA.FTZ R30, R2, R97, -R141 ;  /* 0x00000061021e7223 */ /* 0x000fc2000001088d */
[C-C-:B------:R-:W-:Y:S01]  /*e700*/  FFMA.FTZ R53, R2.reuse, R53, -R141.reuse ;  /* 0x0000003502357223 */ /* 0x140fe2000001088d */
[----:B------:R-:W-:Y:S01]  /*e710*/  FMNMX.FTZ R0, R87, R0, !PT ;  /* 0x0000000057007209 */ /* 0x000fe20007810000 */
[C-C-:B------:R-:W-:Y:S01]  /*e720*/  FFMA.FTZ R32, R2.reuse, R99, -R141.reuse ;  /* 0x0000006302207223 */ /* 0x140fe2000001088d */
[----:B------:R-:W-:-:S01]  /*e730*/  FFMA.FTZ R6, R2, R103, -R141 ;  /* 0x0000006702067223 */ /* 0x000fc2000001088d */
[C-C-:B------:R-:W-:Y:S01]  /*e740*/  FFMA.FTZ R34, R2.reuse, R101, -R141.reuse ;  /* 0x0000006502227223 */ /* 0x140fe2000001088d */
[----:B------:R-:W-:-:S01]  /*e750*/  FFMA.FTZ R38, R2, R107, -R141 ;  /* 0x0000006b02267223 */ /* 0x000fc2000001088d */
[----:B------:R-:W0:Y:S01]  /*e760*/  SHFL.BFLY PT, R91, R0, 0x2, 0x1f ;  /* 0x0c401f00005b7f89 */ /* 0x000e2200000e0000 */
[----:B------:R-:W1:Y:S01]  /*e770*/  MUFU.EX2 R25, R25 ;  /* 0x0000001900197308 */ /* 0x000e620000000800 */
[----:B------:R-:W-:-:S01]  /*e780*/  FFMA.FTZ R36, R2, R105, -R141 ;  /* 0x0000006902247223 */ /* 0x000fc2000001088d */
[C-C-:B------:R-:W-:Y:S01]  /*e790*/  FFMA.FTZ R42, R2.reuse, R111, -R141.reuse ;  /* 0x0000006f022a7223 */ /* 0x140fe2000001088d */
[----:B------:R-:W-:-:S01]  /*e7a0*/  FFMA.FTZ R40, R2, R109, -R141 ;  /* 0x0000006d02287223 */ /* 0x000fc2000001088d */
[----:B------:R-:W-:-:S04]  /*e7b0*/  FFMA.FTZ R44, R2, R113, -R141 ;  /* 0x00000071022c7223 */ /* 0x000fc8000001088d */
[----:B------:R-:W2:Y:S08]  /*e7c0*/  MUFU.EX2 R15, R15 ;  /* 0x0000000f000f7308 */ /* 0x000eb00000000800 */
[----:B------:R-:W3:Y:S01]  /*e7d0*/  MUFU.EX2 R14, R14 ;  /* 0x0000000e000e7308 */ /* 0x000ee20000000800 */
[----:B-1----:R-:W-:-:S04]  /*e7e0*/  FADD.FTZ R85, R4, R25 ;  /* 0x0000001904557221 */ /* 0x002fc80000010000 */
[----:B------:R-:W-:Y:S01]  /*e7f0*/  FADD.FTZ R66, R10, R85 ;  /* 0x000000550a427221 */ /* 0x000fe20000010000 */
[----:B0-----:R-:W-:Y:S02]  /*e800*/  FMNMX.FTZ R91, R0, R91, !PT ;  /* 0x0000005b005b7209 */ /* 0x001fe40007810000 */
[----:B------:R-:W0:Y:S01]  /*e810*/  MUFU.EX2 R21, R21 ;  /* 0x0000001500157308 */ /* 0x000e220000000800 */
[----:B--2---:R-:W-:-:S01]  /*e820*/  FADD.FTZ R85, R15, R66 ;  /* 0x000000420f557221 */ /* 0x004fc20000010000 */
[----:B------:R-:W-:Y:S01]  /*e830*/  F2FP.SATFINITE.E4M3.F32.PACK_AB_MERGE_C R148, R15, R10, RZ ;  /* 0x0000000a0f94723e */ /* 0x000fe200048070ff */
[----:B------:R-:W1:Y:S03]  /*e840*/  SHFL.BFLY PT, R0, R91, 0x1, 0x1f ;  /* 0x0c201f005b007f89 */ /* 0x000e6600000e0000 */
[----:B------:R-:W-:Y:S02]  /*e850*/  F2FP.SATFINITE.E4M3.F32.PACK_AB_MERGE_C R148, R25, R4, R148 ;  /* 0x000000041994723e */ /* 0x000fe40004807094 */
[----:B------:R-:W2:Y:S01]  /*e860*/  MUFU.EX2 R20, R20 ;  /* 0x0000001400147308 */ /* 0x000ea20000000800 */
[----:B---3--:R-:W-:-:S07]  /*e870*/  FADD.FTZ R70, R14, R85 ;  /* 0x000000550e467221 */ /* 0x008fce0000010000 */
[----:B------:R-:W3:Y:S01]  /*e880*/  MUFU.EX2 R29, R29 ;  /* 0x0000001d001d7308 */ /* 0x000ee20000000800 */
[----:B0-----:R-:W-:-:S07]  /*e890*/  FADD.FTZ R85, R21, R70 ;  /* 0x0000004615557221 */ /* 0x001fce0000010000 */
[----:B------:R-:W-:Y:S01]  /*e8a0*/  MUFU.EX2 R24, R24 ;  /* 0x0000001800187308 */ /* 0x000fe20000000800 */
[----:B--2---:R-:W-:-:S01]  /*e8b0*/  FADD.FTZ R70, R20, R85 ;  /* 0x0000005514467221 */ /* 0x004fc20000010000 */
[----:B-1----:R-:W-:-:S04]  /*e8c0*/  FMNMX.FTZ R0, R91, R0, !PT ;  /* 0x000000005b007209 */ /* 0x002fc80007810000 */
[----:B------:R-:W-:Y:S01]  /*e8d0*/  FSETP.NEU.FTZ.AND P1, PT, R0, -INF , PT ;  /* 0xff8000000000780b */ /* 0x000fe20003f3d000 */
[----:B------:R-:W-:-:S01]  /*e8e0*/  FFMA.FTZ R48, R2, R0, -8 ;  /* 0xc100000002307423 */ /* 0x000fc20000010000 */
[----:B------:R-:W-:Y:S01]  /*e8f0*/  MUFU.EX2 R33, R33 ;  /* 0x0000002100217308 */ /* 0x000fe20000000800 */
[----:B---3--:R-:W-:-:S01]  /*e900*/  FADD.FTZ R85, R29, R70 ;  /* 0x000000461d557221 */ /* 0x008fc20000010000 */
[----:B------:R-:W-:Y:S02]  /*e910*/  F2FP.SATFINITE.E4M3.F32.PACK_AB_MERGE_C R150, R29, R20, RZ ;  /* 0x000000141d96723e */ /* 0x000fe400048070ff */
[----:B------:R-:W-:Y:S02]  /*e920*/  FSEL R48, R48, RZ, P1 ;  /* 0x000000ff30307208 */ /* 0x000fe40000800000 */
[----:B------:R-:W-:Y:S02]  /*e930*/  F2FP.SATFINITE.E4M3.F32.PACK_AB_MERGE_C R150, R21, R14, R150 ;  /* 0x0000000e1596723e */ /* 0x000fe40004807096 */
        /* <DEDUP_REMOVED lines=25> */
[----:B------:R-:W-:-:S01]  /*ead0*/  FFMA.FTZ R15, R2, R67, -R48 ;  /* 0x00000043020f7223 */ /* 0x000fc20000010830 */
[C-C-:B------:R-:W-:Y:S01]  /*eae0*/  FFMA.FTZ R4, R2.reuse, R135, -R48.reuse ;  /* 0x0000008702047223 */ /* 0x140fe20000010830 */
[----:B------:R-:W-:-:S01]  /*eaf0*/  FFMA.FTZ R21, R2, R71, -R48 ;  /* 0x0000004702157223 */ /* 0x000fc20000010830 */
[C-C-:B------:R-:W-:Y:S01]  /*eb00*/  FFMA.FTZ R79, R2.reuse, R79, -R48.reuse ;  /* 0x0000004f024f7223 */ /* 0x140fe20000010830 */
[----:B------:R-:W-:-:S01]  /*eb10*/  FFMA.FTZ R45, R2, R45, -R48 ;  /* 0x0000002d022d7223 */ /* 0x000fc20000010830 */
[C-C-:B------:R-:W-:Y:S01]  /*eb20*/  FFMA.FTZ R83, R2.reuse, R83, -R48.reuse ;  /* 0x0000005302537223 */ /* 0x140fe20000010830 */
[----:B------:R-:W-:-:S01]  /*eb30*/  FFMA.FTZ R49, R2, R49, -R48 ;  /* 0x0000003102317223 */ /* 0x000fc20000010830 */
[----:B------:R-:W2:Y:S01]  /*eb40*/  MUFU.EX2 R50, R50 ;  /* 0x0000003200327308 */ /* 0x000ea20000000800 */
[----:B0-----:R-:W-:-:S01]  /*eb50*/  FADD.FTZ R68, R26, R27 ;  /* 0x0000001b1a447221 */ /* 0x001fc20000010000 */
[----:B------:R-:W-:-:S06]  /*eb60*/  PLOP3.LUT P1, PT, PT, PT, UP0, 0x40, 0x0 ;  /* 0x000000000000781c */ /* 0x000fcc0003f2e808 */
[----:B------:R-:W0:Y:S01]  /*eb70*/  MUFU.EX2 R31, R31 ;  /* 0x0000001f001f7308 */ /* 0x000e220000000800 */
[----:B-1----:R-:W-:-:S07]  /*eb80*/  FADD.FTZ R63, R11, R68 ;  /* 0x000000440b3f7221 */ /* 0x002fce0000010000 */
[----:B------:R-:W1:Y:S01]  /*eb90*/  MUFU.EX2 R52, R52 ;  /* 0x0000003400347308 */ /* 0x000e620000000800 */
[----:B--2---:R-:W-:-:S01]  /*eba0*/  FADD.FTZ R68, R50, R63 ;  /* 0x0000003f32447221 */ /* 0x004fc20000010000 */
[----:B------:R-:W-:-:S04]  /*ebb0*/  F2FP.SATFINITE.E4M3.F32.PACK_AB_MERGE_C R149, R50, R11, RZ ;  /* 0x0000000b3295723e */ /* 0x000fc800048070ff */
[----:B------:R-:W-:Y:S02]  /*ebc0*/  F2FP.SATFINITE.E4M3.F32.PACK_AB_MERGE_C R149, R27, R26, R149 ;  /* 0x0000001a1b95723e */ /* 0x000fe40004807095 */
[----:B------:R-:W2:Y:S01]  /*ebd0*/  MUFU.EX2 R35, R35 ;  /* 0x0000002300237308 */ /* 0x000ea20000000800 */
[----:B0-----:R-:W-:-:S01]  /*ebe0*/  FADD.FTZ R63, R31, R68 ;  /* 0x000000441f3f7221 */ /* 0x001fc20000010000 */
[----:B------:R-:W-:Y:S01]  /*ebf0*/  FADD.FTZ R68, R24, R85 ;  /* 0x0000005518447221 */ /* 0x000fe20000010000 */
[----:B------:R-:W0:Y:S03]  /*ec00*/  @P6 LDC R27, c[0x0][0x450] ;  /* 0x00011400ff1b6b82 */ /* 0x000e260000000800 */
[----:B------:R-:W-:-:S02]  /*ec10*/  FADD.FTZ R29, R33, R68 ;  /* 0x00000044211d7221 */ /* 0x000fc40000010000 */
[----:B------:R-:W3:Y:S01]  /*ec20*/  MUFU.EX2 R54, R54 ;  /* 0x0000003600367308 */ /* 0x000ee20000000800 */
[----:B-1----:R-:W-:-:S07]  /*ec30*/  FADD.FTZ R20, R52, R63 ;  /* 0x0000003f34147221 */ /* 0x002fce0000010000 */
[----:B------:R-:W1:Y:S01]  /*ec40*/  MUFU.EX2 R39, R39 ;  /* 0x0000002700277308 */ /* 0x000e620000000800 */
[----:B--2---:R-:W-:-:S01]  /*ec50*/  FADD.FTZ R25, R35, R20 ;  /* 0x0000001423197221 */ /* 0x004fc20000010000 */
[----:B------:R-:W-:-:S06]  /*ec60*/  FADD.FTZ R20, R28, R29 ;  /* 0x0000001d1c147221 */ /* 0x000fcc0000010000 */
[----:B------:R-:W2:Y:S01]  /*ec70*/  MUFU.EX2 R37, R37 ;  /* 0x0000002500257308 */ /* 0x000ea20000000800 */
[----:B---3--:R-:W-:-:S01]  /*ec80*/  FADD.FTZ R14, R54, R25 ;  /* 0x00000019360e7221 */ /* 0x008fc20000010000 */
[----:B------:R-:W-:-:S04]  /*ec90*/  F2FP.SATFINITE.E4M3.F32.PACK_AB_MERGE_C R151, R54, R35, RZ ;  /* 0x000000233697723e */ /* 0x000fc800048070ff */
[----:B------:R-:W-:Y:S02]  /*eca0*/  F2FP.SATFINITE.E4M3.F32.PACK_AB_MERGE_C R151, R52, R31, R151 ;  /* 0x0000001f3497723e */ /* 0x000fe40004807097 */
[----:B------:R-:W3:Y:S01]  /*ecb0*/  MUFU.EX2 R56, R56 ;  /* 0x0000003800387308 */ /* 0x000ee20000000800 */
[----:B-1----:R-:W-:-:S07]  /*ecc0*/  FADD.FTZ R25, R39, R14 ;  /* 0x0000000e27197221 */ /* 0x002fce0000010000 */
[----:B------:R-:W1:Y:S01]  /*ecd0*/  MUFU.EX2 R30, R30 ;  /* 0x0000001e001e7308 */ /* 0x000e620000000800 */
[C---:B--2---:R-:W-:Y:S01]  /*ece0*/  F2FP.SATFINITE.E4M3.F32.PACK_AB_MERGE_C R144, R37.reuse, R28, RZ ;  /* 0x0000001c2590723e */ /* 0x044fe200048070ff */
[----:B------:R-:W-:-:S03]  /*ecf0*/  FADD.FTZ R37, R37, R20 ;  /* 0x0000001425257221 */ /* 0x000fc60000010000 */
[----:B------:R-:W-:-:S03]  /*ed00*/  F2FP.SATFINITE.E4M3.F32.PACK_AB_MERGE_C R144, R33, R24, R144 ;  /* 0x000000182190723e */ /* 0x000fc60004807090 */
[----:B------:R-:W2:Y:S01]  /*ed10*/  MUFU.EX2 R43, R43 ;  /* 0x0000002b002b7308 */ /* 0x000ea20000000800 */
[----:B---3--:R-:W-:-:S07]  /*ed20*/  FADD.FTZ R14, R56, R25 ;  /* 0x00000019380e7221 */ /* 0x008fce0000010000 */
[----:B------:R-:W3:Y:S01]  /*ed30*/  MUFU.EX2 R41, R41 ;  /* 0x0000002900297308 */ /* 0x000ee20000000800 */
[----:B-1----:R-:W-:-:S07]  /*ed40*/  FADD.FTZ R20, R30, R37 ;  /* 0x000000251e147221 */ /* 0x002fce0000010000 */
[----:B------:R-:W1:Y:S01]  /*ed50*/  MUFU.EX2 R58, R58 ;  /* 0x0000003a003a7308 */ /* 0x000e620000000800 */
[----:B--2---:R-:W-:-:S01]  /*ed60*/  FADD.FTZ R25, R43, R14 ;  /* 0x0000000e2b197221 */ /* 0x004fc20000010000 */
[----:B------:R-:W-:-:S06]  /*ed70*/  FFMA.FTZ R14, R2, R137, -R48 ;  /* 0x00000089020e7223 */ /* 0x000fcc0000010830 */
[----:B------:R-:W2:Y:S01]  /*ed80*/  MUFU.EX2 R47, R47 ;  /* 0x0000002f002f7308 */ /* 0x000ea20000000800 */
[----:B---3--:R-:W-:-:S07]  /*ed90*/  FADD.FTZ R29, R41, R20 ;  /* 0x00000014291d7221 */ /* 0x008fce0000010000 */
[----:B------:R-:W3:Y:S01]  /*eda0*/  MUFU.EX2 R60, R60 ;  /* 0x0000003c003c7308 */ /* 0x000ee20000000800 */
[----:B-1----:R-:W-:-:S01]  /*edb0*/  FADD.FTZ R20, R58, R25 ;  /* 0x000000193a147221 */ /* 0x002fc20000010000 */
[----:B------:R-:W-:-:S04]  /*edc0*/  F2FP.SATFINITE.E4M3.F32.PACK_AB_MERGE_C R43, R58, R43, RZ ;  /* 0x0000002b3a2b723e */ /* 0x000fc800048070ff */
[----:B------:R-:W-:Y:S02]  /*edd0*/  F2FP.SATFINITE.E4M3.F32.PACK_AB_MERGE_C R145, R56, R39, R43 ;  /* 0x000000273891723e */ /* 0x000fe4000480702b */
[----:B------:R-:W1:Y:S01]  /*ede0*/  MUFU.EX2 R51, R51 ;  /* 0x0000003300337308 */ /* 0x000e620000000800 */
[----:B--2---:R-:W-:-:S01]  /*edf0*/  FADD.FTZ R25, R47, R20 ;  /* 0x000000142f197221 */ /* 0x004fc20000010000 */
[----:B------:R-:W-:-:S06]  /*ee00*/  FFMA.FTZ R20, R2, R139, -R48 ;  /* 0x0000008b02147223 */ /* 0x000fcc0000010830 */
[----:B------:R2:W-:Y:S01]  /*ee10*/  MUFU.EX2 R5, R53 ;  /* 0x0000003500057308 */ /* 0x0005e20000000800 */
[----:B---3--:R-:W-:-:S07]  /*ee20*/  FADD.FTZ R24, R60, R25 ;  /* 0x000000193c187221 */ /* 0x008fce0000010000 */
[----:B------:R-:W3:Y:S01]  /*ee30*/  MUFU.EX2 R62, R62 ;  /* 0x0000003e003e7308 */ /* 0x000ee20000000800 */
[----:B--2---:R-:W-:-:S01]  /*ee40*/  FFMA.FTZ R53, R2, R57, -R141 ;  /* 0x0000003902357223 */ /* 0x004fc2000001088d */
[----:B------:R-:W-:Y:S01]  /*ee50*/  FFMA.FTZ R57, R2, R61, -R141 ;  /* 0x0000003d02397223 */ /* 0x000fe2000001088d */
[----:B-1----:R-:W-:-:S01]  /*ee60*/  FADD.FTZ R25, R51, R24 ;  /* 0x0000001833197221 */ /* 0x002fc20000010000 */
[C-C-:B------:R-:W-:Y:S01]  /*ee70*/  FFMA.FTZ R61, R2.reuse, R65, -R141.reuse ;  /* 0x00000041023d7223 */ /* 0x140fe2000001088d */
[----:B------:R-:W-:-:S01]  /*ee80*/  FFMA.FTZ R65, R2, R69, -R141 ;  /* 0x0000004502417223 */ /* 0x000fc2000001088d */
[C-C-:B------:R-:W-:Y:S01]  /*ee90*/  FFMA.FTZ R69, R2.reuse, R73, -R141.reuse ;  /* 0x0000004902457223 */ /* 0x140fe2000001088d */
[----:B------:R-:W-:-:S01]  /*eea0*/  FFMA.FTZ R73, R2, R77, -R141 ;  /* 0x0000004d02497223 */ /* 0x000fc2000001088d */
[----:B------:R-:W1:Y:S01]  /*eeb0*/  MUFU.EX2 R32, R32 ;  /* 0x0000002000207308 */ /* 0x000e620000000800 */
[----:B------:R-:W-:-:S07]  /*eec0*/  FFMA.FTZ R77, R2, R115, -R141 ;  /* 0x00000073024d7223 */ /* 0x000fce000001088d */
[----:B------:R-:W2:Y:S01]  /*eed0*/  MUFU.EX2 R55, R55 ;  /* 0x0000003700377308 */ /* 0x000ea20000000800 */
[----:B---3--:R-:W-:-:S01]  /*eee0*/  FADD.FTZ R24, R62, R25 ;  /* 0x000000193e187221 */ /* 0x008fc20000010000 */
[----:B------:R-:W-:-:S04]  /*eef0*/  F2FP.SATFINITE.E4M3.F32.PACK_AB_MERGE_C R51, R62, R51, RZ ;  /* 0x000000333e33723e */ /* 0x000fc800048070ff */
[----:B------:R-:W-:Y:S02]  /*ef00*/  F2FP.SATFINITE.E4M3.F32.PACK_AB_MERGE_C R147, R60, R47, R51 ;  /* 0x0000002f3c93723e */ /* 0x000fe40004807033 */
[----:B------:R-:W-:Y:S01]  /*ef10*/  MUFU.EX2 R6, R6 ;  /* 0x0000000600067308 */ /* 0x000fe20000000800 */
[----:B-1----:R-:W-:Y:S01]  /*ef20*/  F2FP.SATFINITE.E4M3.F32.PACK_AB_MERGE_C R146, R5, R32, RZ ;  /* 0x000000200592723e */ /* 0x002fe200048070ff */
[----:B------:R-:W-:-:S03]  /*ef30*/  FADD.FTZ R32, R32, R29 ;  /* 0x0000001d20207221 */ /* 0x000fc60000010000 */
[----:B------:R-:W-:Y:S01]  /*ef40*/  F2FP.SATFINITE.E4M3.F32.PACK_AB_MERGE_C R146, R41, R30, R146 ;  /* 0x0000001e2992723e */ /* 0x000fe20004807092 */
[----:B------:R-:W-:-:S01]  /*ef50*/  FADD.FTZ R29, R5, R32 ;  /* 0x00000020051d7221 */ /* 0x000fc20000010000 */
[----:B------:R-:W-:Y:S01]  /*ef60*/  FFMA.FTZ R5, R2, R75, -R48 ;  /* 0x0000004b02057223 */ /* 0x000fe20000010830 */
[----:B------:R-:W1:Y:S01]  /*ef70*/  MUFU.EX2 R57, R57 ;  /* 0x0000003900397308 */ /* 0x000e620000000800 */
[----:B--2---:R-:W-:-:S01]  /*ef80*/  FADD.FTZ R25, R55, R24 ;  /* 0x0000001837197221 */ /* 0x004fc20000010000 */
[----:B------:R-:W-:-:S06]  /*ef90*/  FFMA.FTZ R48, R2, R87, -R48 ;  /* 0x0000005702307223 */ /* 0x000fcc0000010830 */
[----:B------:R-:W2:Y:S08]  /*efa0*/  MUFU.EX2 R64, R64 ;  /* 0x0000004000407308 */ /* 0x000eb00000000800 */
[----:B------:R-:W-:Y:S01]  /*efb0*/  MUFU.EX2 R34, R34 ;  /* 0x0000002200227308 */ /* 0x000fe20000000800 */
[----:B-1----:R-:W-:-:S07]  /*efc0*/  F2FP.SATFINITE.E4M3.F32.PACK_AB_MERGE_C R140, R57, R6, RZ ;  /* 0x00000006398c723e */ /* 0x002fce00048070ff */
[----:B------:R-:W1:Y:S01]  /*efd0*/  MUFU.EX2 R53, R53 ;  /* 0x0000003500357308 */ /* 0x000e620000000800 */
[----:B--2---:R-:W-:-:S07]  /*efe0*/  FADD.FTZ R24, R64, R25 ;  /* 0x0000001940187221 */ /* 0x004fce0000010000 */
[----:B------:R-:W2:Y:S08]  /*eff0*/  MUFU.EX2 R59, R59 ;  /* 0x0000003b003b7308 */ /* 0x000eb00000000800 */
[----:B------:R-:W3:Y:S01]  /*f000*/  MUFU.EX2 R66, R66 ;  /* 0x0000004200427308 */ /* 0x000ee20000000800 */
[----:B-1----:R-:W-:Y:S01]  /*f010*/  F2FP.SATFINITE.E4M3.F32.PACK_AB_MERGE_C R140, R53, R34, R140 ;  /* 0x00000022358c723e */ /* 0x002fe2000480708c */
[----:B------:R-:W-:-:S04]  /*f020*/  FADD.FTZ R34, R34, R29 ;  /* 0x0000001d22227221 */ /* 0x000fc80000010000 */
[----:B------:R-:W-:Y:S02]  /*f030*/  FADD.FTZ R53, R53, R34 ;  /* 0x0000002235357221 */ /* 0x000fe40000010000 */
[----:B------:R-:W1:Y:S01]  /*f040*/  MUFU.EX2 R10, R133 ;  /* 0x00000085000a7308 */ /* 0x000e620000000800 */
[----:B--2---:R-:W-:-:S01]  /*f050*/  FADD.FTZ R25, R59, R24 ;  /* 0x000000183b197221 */ /* 0x004fc20000010000 */
[----:B------:R-:W-:-:S04]  /*f060*/  FADD.FTZ R6, R6, R53 ;  /* 0x0000003506067221 */ /* 0x000fc80000010000 */
[----:B------:R-:W-:Y:S02]  /*f070*/  FADD.FTZ R57, R57, R6 ;  /* 0x0000000639397221 */ /* 0x000fe40000010000 */
[----:B------:R-:W-:Y:S01]  /*f080*/  MUFU.EX2 R38, R38 ;  /* 0x0000002600267308 */ /* 0x000fe20000000800 */
[----:B---3--:R-:W-:-:S01]  /*f090*/  FADD.FTZ R25, R66, R25 ;  /* 0x0000001942197221 */ /* 0x008fc20000010000 */
[----:B------:R-:W-:-:S04]  /*f0a0*/  F2FP.SATFINITE.E4M3.F32.PACK_AB_MERGE_C R59, R66, R59, RZ ;  /* 0x0000003b423b723e */ /* 0x000fc800048070ff */
[----:B------:R-:W-:Y:S02]  /*f0b0*/  F2FP.SATFINITE.E4M3.F32.PACK_AB_MERGE_C R141, R64, R55, R59 ;  /* 0x00000037408d723e */ /* 0x000fe4000480703b */
[----:B------:R-:W2:Y:S01]  /*f0c0*/  MUFU.EX2 R65, R65 ;  /* 0x0000004100417308 */ /* 0x000ea20000000800 */
[----:B-1----:R-:W-:-:S07]  /*f0d0*/  FADD.FTZ R24, R10, R25 ;  /* 0x000000190a187221 */ /* 0x002fce0000010000 */
[----:B------:R-:W1:Y:S08]  /*f0e0*/  MUFU.EX2 R15, R15 ;  /* 0x0000000f000f7308 */ /* 0x000e700000000800 */
[----:B------:R-:W-:Y:S01]  /*f0f0*/  MUFU.EX2 R36, R36 ;  /* 0x0000002400247308 */ /* 0x000fe20000000800 */
[----:B--2---:R-:W-:-:S07]  /*f100*/  F2FP.SATFINITE.E4M3.F32.PACK_AB_MERGE_C R142, R65, R38, RZ ;  /* 0x00000026418e723e */ /* 0x004fce00048070ff */
[----:B------:R-:W2:Y:S01]  /*f110*/  MUFU.EX2 R61, R61 ;  /* 0x0000003d003d7308 */ /* 0x000ea20000000800 */
[----:B-1----:R-:W-:-:S07]  /*f120*/  FADD.FTZ R25, R15, R24 ;  /* 0x000000180f197221 */ /* 0x002fce0000010000 */
[----:B------:R-:W1:Y:S08]  /*f130*/  MUFU.EX2 R4, R4 ;  /* 0x0000000400047308 */ /* 0x000e700000000800 */
[----:B------:R-:W3:Y:S01]  /*f140*/  MUFU.EX2 R21, R21 ;  /* 0x0000001500157308 */ /* 0x000ee20000000800 */
[----:B--2---:R-:W-:Y:S01]  /*f150*/  F2FP.SATFINITE.E4M3.F32.PACK_AB_MERGE_C R142, R61, R36, R142 ;  /* 0x000000243d8e723e */ /* 0x004fe2000480708e */
[----:B------:R-:W-:-:S04]  /*f160*/  FADD.FTZ R36, R36, R57 ;  /* 0x0000003924247221 */ /* 0x000fc80000010000 */
[----:B------:R-:W-:Y:S02]  /*f170*/  FADD.FTZ R61, R61, R36 ;  /* 0x000000243d3d7221 */ /* 0x000fe40000010000 */
[----:B------:R-:W-:Y:S01]  /*f180*/  MUFU.EX2 R42, R42 ;  /* 0x0000002a002a7308 */ /* 0x000fe20000000800 */
[----:B-1----:R-:W-:-:S01]  /*f190*/  FADD.FTZ R24, R4, R25 ;  /* 0x0000001904187221 */ /* 0x002fc20000010000 */
[----:B------:R-:W-:-:S04]  /*f1a0*/  FADD.FTZ R38, R38, R61 ;  /* 0x0000003d26267221 */ /* 0x000fc80000010000 */
[----:B------:R-:W-:Y:S02]  /*f1b0*/  FADD.FTZ R65, R65, R38 ;  /* 0x0000002641417221 */ /* 0x000fe40000010000 */
[----:B------:R-:W1:Y:S01]  /*f1c0*/  MUFU.EX2 R73, R73 ;  /* 0x0000004900497308 */ /* 0x000e620000000800 */
[C---:B---3--:R-:W-:Y:S01]  /*f1d0*/  F2FP.SATFINITE.E4M3.F32.PACK_AB_MERGE_C R25, R21.reuse, R4, RZ ;  /* 0x000000041519723e */ /* 0x048fe200048070ff */
[----:B------:R-:W-:Y:S02]  /*f1e0*/  FADD.FTZ R21, R21, R24 ;  /* 0x0000001815157221 */ /* 0x000fe40000010000 */
[----:B------:R-:W2:Y:S01]  /*f1f0*/  @P6 LDC R24, c[0x0][0x44c] ;  /* 0x00011300ff186b82 */ /* 0x000ea20000000800 */
[----:B------:R-:W-:-:S03]  /*f200*/  F2FP.SATFINITE.E4M3.F32.PACK_AB_MERGE_C R143, R15, R10, R25 ;  /* 0x0000000a0f8f723e */ /* 0x000fc60004807019 */
[----:B------:R-:W-:Y:S08]  /*f210*/  MUFU.EX2 R40, R40 ;  /* 0x0000002800287308 */ /* 0x000ff00000000800 */
[----:B------:R-:W3:Y:S01]  /*f220*/  MUFU.EX2 R69, R69 ;  /* 0x0000004500457308 */ /* 0x000ee20000000800 */
[----:B-1----:R-:W-:-:S07]  /*f230*/  F2FP.SATFINITE.E4M3.F32.PACK_AB_MERGE_C R26, R73, R42, RZ ;  /* 0x0000002a491a723e */ /* 0x002fce00048070ff */
[----:B------:R-:W1:Y:S01]  /*f240*/  MUFU.EX2 R14, R14 ;  /* 0x0000000e000e7308 */ /* 0x000e620000000800 */
[----:B--2---:R-:W-:-:S07]  /*f250*/  @P6 IMAD.HI.U32 R24, R90, R24, RZ ;  /* 0x000000185a186227 */ /* 0x004fce00078e00ff */
[----:B------:R-:W2:Y:S01]  /*f260*/  MUFU.EX2 R5, R5 ;  /* 0x0000000500057308 */ /* 0x000ea20000000800 */
[----:B---3--:R-:W-:Y:S01]  /*f270*/  F2FP.SATFINITE.E4M3.F32.PACK_AB_MERGE_C R136, R69, R40, R26 ;  /* 0x000000284588723e */ /* 0x008fe2000480701a */
[----:B------:R-:W-:-:S04]  /*f280*/  FADD.FTZ R40, R40, R65 ;  /* 0x0000004128287221 */ /* 0x000fc80000010000 */
[----:B------:R-:W-:Y:S02]  /*f290*/  FADD.FTZ R69, R69, R40 ;  /* 0x0000002845457221 */ /* 0x000fe40000010000 */
[----:B------:R-:W3:Y:S01]  /*f2a0*/  MUFU.EX2 R20, R20 ;  /* 0x0000001400147308 */ /* 0x000ee20000000800 */
[----:B-1----:R-:W-:-:S01]  /*f2b0*/  FADD.FTZ R4, R14, R21 ;  /* 0x000000150e047221 */ /* 0x002fc20000010000 */
[----:B------:R-:W-:-:S04]  /*f2c0*/  FADD.FTZ R42, R42, R69 ;  /* 0x000000452a2a7221 */ /* 0x000fc80000010000 */
[----:B------:R-:W-:Y:S02]  /*f2d0*/  FADD.FTZ R73, R73, R42 ;  /* 0x0000002a49497221 */ /* 0x000fe40000010000 */
[----:B------:R-:W-:Y:S01]  /*f2e0*/  MUFU.EX2 R46, R46 ;  /* 0x0000002e002e7308 */ /* 0x000fe20000000800 */
[----:B--2---:R-:W-:-:S07]  /*f2f0*/  FADD.FTZ R21, R5, R4 ;  /* 0x0000000405157221 */ /* 0x004fce0000010000 */
[----:B------:R-:W1:Y:S01]  /*f300*/  MUFU.EX2 R81, R81 ;  /* 0x0000005100517308 */ /* 0x000e620000000800 */
[----:B---3--:R-:W-:-:S07]  /*f310*/  FADD.FTZ R4, R20, R21 ;  /* 0x0000001514047221 */ /* 0x008fce0000010000 */
[----:B------:R-:W2:Y:S08]  /*f320*/  MUFU.EX2 R11, R79 ;  /* 0x0000004f000b7308 */ /* 0x000eb00000000800 */
[----:B------:R-:W-:Y:S01]  /*f330*/  MUFU.EX2 R44, R44 ;  /* 0x0000002c002c7308 */ /* 0x000fe20000000800 */
[----:B-1----:R-:W-:-:S07]  /*f340*/  F2FP.SATFINITE.E4M3.F32.PACK_AB_MERGE_C R21, R81, R46, RZ ;  /* 0x0000002e5115723e */ /* 0x002fce00048070ff */
[----:B------:R-:W1:Y:S01]  /*f350*/  MUFU.EX2 R77, R77 ;  /* 0x0000004d004d7308 */ /* 0x000e620000000800 */
[C---:B--2---:R-:W-:Y:S01]  /*f360*/  F2FP.SATFINITE.E4M3.F32.PACK_AB_MERGE_C R20, R11.reuse, R20, RZ ;  /* 0x000000140b14723e */ /* 0x044fe200048070ff */
[----:B------:R-:W-:-:S03]  /*f370*/  FADD.FTZ R11, R11, R4 ;  /* 0x000000040b0b7221 */ /* 0x000fc60000010000 */
[----:B------:R-:W-:-:S03]  /*f380*/  F2FP.SATFINITE.E4M3.F32.PACK_AB_MERGE_C R137, R5, R14, R20 ;  /* 0x0000000e0589723e */ /* 0x000fc60004807014 */
[----:B------:R-:W2:Y:S08]  /*f390*/  MUFU.EX2 R6, R45 ;  /* 0x0000002d00067308 */ /* 0x000eb00000000800 */
[----:B------:R-:W3:Y:S01]  /*f3a0*/  MUFU.EX2 R83, R83 ;  /* 0x0000005300537308 */ /* 0x000ee20000000800 */
[----:B-1----:R-:W-:Y:S01]  /*f3b0*/  F2FP.SATFINITE.E4M3.F32.PACK_AB_MERGE_C R138, R77, R44, R21 ;  /* 0x0000002c4d8a723e */ /* 0x002fe20004807015 */
[----:B------:R-:W-:-:S04]  /*f3c0*/  FADD.FTZ R44, R44, R73 ;  /* 0x000000492c2c7221 */ /* 0x000fc80000010000 */
[----:B------:R-:W-:Y:S02]  /*f3d0*/  FADD.FTZ R77, R77, R44 ;  /* 0x0000002c4d4d7221 */ /* 0x000fe40000010000 */
[----:B------:R-:W1:Y:S01]  /*f3e0*/  MUFU.EX2 R49, R49 ;  /* 0x0000003100317308 */ /* 0x000e620000000800 */
[----:B--2---:R-:W-:-:S01]  /*f3f0*/  FADD.FTZ R4, R6, R11 ;  /* 0x0000000b06047221 */ /* 0x004fc20000010000 */
[----:B------:R-:W-:Y:S01]  /*f400*/  IMAD.MOV.U32 R11, RZ, RZ, R90 ;  /* 0x000000ffff0b7224 */ /* 0x000fe200078e005a */
[----:B0-----:R-:W-:Y:S01]  /*f410*/  @P6 SHF.R.U32.HI R11, RZ, R27, R24 ;  /* 0x0000001bff0b6219 */ /* 0x001fe20000011618 */
[----:B------:R-:W-:-:S04]  /*f420*/  FADD.FTZ R46, R46, R77 ;  /* 0x0000004d2e2e7221 */ /* 0x000fc80000010000 */
[----:B------:R-:W0:Y:S01]  /*f430*/  MUFU.EX2 R48, R48 ;  /* 0x0000003000307308 */ /* 0x000e220000000800 */
[----:B---3--:R-:W-:-:S01]  /*f440*/  FADD.FTZ R4, R83, R4 ;  /* 0x0000000453047221 */ /* 0x008fc20000010000 */
[----:B------:R-:W-:-:S03]  /*f450*/  IMAD.IADD R88, R88, 0x1, R11 ;  /* 0x0000000158587824 */ /* 0x000fc600078e020b */
[----:B-1----:R-:W-:Y:S01]  /*f460*/  FADD.FTZ R5, R49, R4 ;  /* 0x0000000431057221 */ /* 0x002fe20000010000 */
[----:B------:R-:W-:Y:S01]  /*f470*/  VIADD R4, R89, 0xfffffffe ;  /* 0xfffffffe59047836 */ /* 0x000fe20000000000 */
[C---:B0-----:R-:W-:Y:S02]  /*f480*/  F2FP.SATFINITE.E4M3.F32.PACK_AB_MERGE_C R10, R48.reuse, R49, RZ ;  /* 0x00000031300a723e */ /* 0x041fe400048070ff */
[----:B------:R-:W-:-:S02]  /*f490*/  FADD.FTZ R5, R48, R5 ;  /* 0x0000000530057221 */ /* 0x000fc40000010000 */
[----:B------:R-:W-:Y:S01]  /*f4a0*/  F2FP.SATFINITE.E4M3.F32.PACK_AB_MERGE_C R139, R83, R6, R10 ;  /* 0x00000006538b723e */ /* 0x000fe2000480700a */
[----:B------:R-:W-:-:S01]  /*f4b0*/  FADD.FTZ R6, R81, R46 ;  /* 0x0000002e51067221 */ /* 0x000fc20000010000 */
[----:B------:R-:W-:Y:S01]  /*f4c0*/  VIADD R10, R88, UR4 ;  /* 0x00000004580a7c36 */ /* 0x000fe20008000000 */
[----:B------:R-:W-:Y:S06]  /*f4d0*/  @P1 BRA `(.L_x_1364) ;  /* 0x0000000000541947 */ /* 0x000fec0003800000 */
[C---:B------:R-:W-:Y:S01]  /*f4e0*/  ISETP.GT.AND P1, PT, R88.reuse, RZ, PT ;  /* 0x000000ff5800720c */ /* 0x040fe20003f24270 */
[----:B------:R-:W-:Y:S01]  /*f4f0*/  BSSY B0, `(.L_x_1365) ;  /* 0x0000010000007945 */ /* 0x000fe20003800000 */
[----:B------:R-:W-:-:S11]  /*f500*/  VIADD R11, R88, 0xffffffff ;  /* 0xffffffff580b7836 */ /* 0x000fd60000000000 */
[----:B------:R-:W-:Y:S05]  /*f510*/  @P1 BRA `(.L_x_1366) ;  /* 0x0000000000201947 */ /* 0x000fea0003800000 */
[----:B------:R-:W-:Y:S01]  /*f520*/  UISETP.NE.AND UP0, UPT, UR5, 0x1, UPT ;  /* 0x000000010500788c */ /* 0x000fe2000bf05270 */
[----:B------:R-:W-:-:S05]  /*f530*/  IMAD.MOV R11, RZ, RZ, -R88 ;  /* 0x000000ffff0b7224 */ /* 0x000fca00078e0a58 */
[----:B------:R-:W-:-:S05]  /*f540*/  PLOP3.LUT P1, PT, PT, PT, UP0, 0x80, 0x0 ;  /* 0x000000000000781c */ /* 0x000fca0003f2f008 */
[----:B------:R-:W-:-:S08]  /*f550*/  @UP0 ULDC.64 UR6, c[0x0][0x9e8] ;  /* 0x00027a0000060ab9 */ /* 0x000fd00000000a00 */
[----:B------:R-:W-:-:S05]  /*f560*/  @P1 IMAD.HI.U32 R14, R11, UR6, RZ ;  /* 0x000000060b0e1c27 */ /* 0x000fca000f8e00ff */
[----:B------:R-:W-:-:S04]  /*f570*/  @P1 SHF.R.U32.HI R11, RZ, UR7, R14 ;  /* 0x00000007ff0b1c19 */ /* 0x000fc8000801160e */
[----:B------:R-:W-:Y:S01]  /*f580*/  LOP3.LUT R11, RZ, R11, RZ, 0x33, !PT ;  /* 0x0000000bff0b7212 */ /* 0x000fe200078e33ff */
[----:B------:R-:W-:Y:S06]  /*f590*/  BRA `(.L_x_1367) ;  /* 0x0000000000147947 */ /* 0x000fec0003800000 */
.L_x_1366:
[----:B------:R-:W-:-:S06]  /*f5a0*/  UISETP.NE.AND UP0, UPT, UR5, 0x1, UPT ;  /* 0x000000010500788c */ /* 0x000fcc000bf05270 */
[----:B------:R-:W-:-:S05]  /*f5b0*/  PLOP3.LUT P1, PT, PT, PT, UP0, 0x80, 0x0 ;  /* 0x000000000000781c */ /* 0x000fca0003f2f008 */
[----:B------:R-:W-:-:S08]  /*f5c0*/  @UP0 ULDC.64 UR6, c[0x0][0x9e8] ;  /* 0x00027a0000060ab9 */ /* 0x000fd00000000a00 */
[----:B------:R-:W-:-:S05]  /*f5d0*/  @P1 IMAD.HI.U32 R14, R11, UR6, RZ ;  /* 0x000000060b0e1c27 */ /* 0x000fca000f8e00ff */
[----:B------:R-:W-:-:S07]  /*f5e0*/  @P1 SHF.R.U32.HI R11, RZ, UR7, R14 ;  /* 0x00000007ff0b1c19 */ /* 0x000fce000801160e */
.L_x_1367:
[----:B------:R-:W-:Y:S05]  /*f5f0*/  BSYNC B0 ;  /* 0x0000000000007941 */ /* 0x000fea0003800000 */
.L_x_1365:
[----:B------:R-:W-:-:S04]  /*f600*/  IMAD.U32 R14, RZ, RZ, UR5 ;  /* 0x00000005ff0e7e24 */ /* 0x000fc8000f8e00ff */
[----:B------:R-:W-:-:S05]  /*f610*/  IMAD R11, R11, R14, UR5 ;  /* 0x000000050b0b7e24 */ /* 0x000fca000f8e020e */
[----:B------:R-:W-:-:S07]  /*f620*/  VIMNMX R10, R10, R11, PT ;  /* 0x0000000b0a0a7248 */ /* 0x000fce0003fe0100 */
.L_x_1364:
[----:B------:R-:W2:Y:S01]  /*f630*/  LDL R14, [R1+0x44] ;  /* 0x00004400010e7983 */ /* 0x000ea20000100800 */
[----:B------:R-:W-:Y:S01]  /*f640*/  SHF.R.S32.HI R11, RZ, 0x1f, R10 ;  /* 0x0000001fff0b7819 */ /* 0x000fe2000001140a */
[----:B------:R-:W-:Y:S01]  /*f650*/  ULDC UR41, c[0x0][0x9e4] ;  /* 0x0002790000297ab9 */ /* 0x000fe20000000800 */
[----:B------:R-:W-:Y:S01]  /*f660*/  ULDC UR40, c[0x0][0x9e4] ;  /* 0x0002790000287ab9 */ /* 0x000fe20000000800 */
[----:B------:R-:W-:Y:S01]  /*f670*/  ULDC UR44, c[0x0][0x9dc] ;  /* 0x00027700002c7ab9 */ /* 0x000fe20000000800 */
[----:B------:R-:W-:Y:S01]  /*f680*/  LEA.HI R11, R11, R10, RZ, 0x7 ;  /* 0x0000000a0b0b7211 */ /* 0x000fe200078f38ff */
[----:B------:R-:W-:Y:S01]  /*f690*/  ULDC UR46, c[0x0][0x9dc] ;  /* 0x00027700002e7ab9 */ /* 0x000fe20000000800 */
[----:B------:R-:W-:Y:S01]  /*f6a0*/  ULDC UR38, c[0x0][0x9e0] ;  /* 0x0002780000267ab9 */ /* 0x000fe20000000800 */
[----:B------:R-:W-:Y:S01]  /*f6b0*/  ULDC UR45, c[0x0][0x9e0] ;  /* 0x00027800002d7ab9 */ /* 0x000fe20000000800 */
[----:B------:R-:W-:Y:S01]  /*f6c0*/  SHF.R.S32.HI R11, RZ, 0x7, R11 ;  /* 0x00000007ff0b7819 */ /* 0x000fe2000001140b */
[----:B------:R-:W-:Y:S01]  /*f6d0*/  BSSY B1, `(.L_x_1368) ;  /* 0x0000345000017945 */ /* 0x000fe20003800000 */
        /* <DEDUP_REMOVED lines=24> */
[----:B--2---:R-:W-:-:S04]  /*f860*/  VIMNMX R14, R14, R11, !PT ;  /* 0x0000000b0e0e7248 */ /* 0x004fc80007fe0100 */
[----:B------:R-:W-:Y:S01]  /*f870*/  ISETP.GE.AND P1, PT, R4, R14, PT ;  /* 0x0000000e0400720c */ /* 0x000fe20003f26270 */
[----:B------:R0:W-:-:S12]  /*f880*/  STL [R1+0x2c], R14 ;  /* 0x00002c0e01007387 */ /* 0x0001d80000100800 */
[----:B0-----:R-:W-:Y:S05]  /*f890*/  @!P1 BRA `(.L_x_1369) ;  /* 0x0000003000a09947 */ /* 0x001fea0003800000 */
[----:B------:R-:W-:Y:S01]  /*f8a0*/  BSSY B0, `(.L_x_1370) ;  /* 0x0000323000007945 */ /* 0x000fe20003800000 */
        /* <DEDUP_REMOVED lines=23> */
[----:B------:R-:W-:-:S07]  /*fa20*/  CS2R R88, SRZ ;  /* 0x0000000000587805 */ /* 0x000fce000001ff00 */
.L_x_1391:
[----:B------:R-:W-:-:S05]  /*fa30*/  VIADD R21, R22, 0x1 ;  /* 0x0000000116157836 */ /* 0x000fca0000000000 */
[----:B------:R-:W-:-:S04]  /*fa40*/  ISETP.NE.AND P1, PT, R21, 0x2, PT ;  /* 0x000000021500780c */ /* 0x000fc80003f25270 */
[----:B------:R-:W-:Y:S02]  /*fa50*/  SEL R7, RZ, 0x1, P1 ;  /* 0x00000001ff077807 */ /* 0x000fe40000800000 */
[----:B------:R-:W-:Y:S02]  /*fa60*/  SEL R21, R21, RZ, P1 ;  /* 0x000000ff15157207 */ /* 0x000fe40000800000 */
[----:B------:R-:W-:Y:S01]  /*fa70*/  LOP3.LUT R20, R152, R7, RZ, 0x3c, !PT ;  /* 0x0000000798147212 */ /* 0x000fe200078e3cff */
[----:B------:R-:W-:Y:S06]  /*fa80*/  @!P0 BRA `(.L_x_1371) ;  /* 0x0000000000048947 */ /* 0x000fec0003800000 */
[----:B------:R-:W-:Y:S01]  /*fa90*/  BPT.TRAP 0x1 ;  /* 0x000000040000795c */ /* 0x000fe20000300000 */
.L_x_1371:
[----:B------:R-:W-:Y:S01]  /*faa0*/  IMAD R7, R21, 0x8, R16 ;  /* 0x0000000815077824 */ /* 0x000fe200078e0210 */
[----:B------:R-:W-:-:S04]  /*fab0*/  SHF.L.U32 R10, R20, 0x1f, RZ ;  /* 0x0000001f140a7819 */ /* 0x000fc800000006ff */
[----:B------:R0:W1:Y:S01]  /*fac0*/  SYNCS.PHASECHK.TRANS64.TRYWAIT P1, [R7+URZ+0x19c30], R10 ;  /* 0x019c300a070075a7 */ /* 0x000062000802017f */
[----:B------:R-:W-:Y:S05]  /*fad0*/  @!P0 BRA `(.L_x_1372) ;  /* 0x0000000000048947 */ /* 0x000fea0003800000 */
[----:B------:R-:W-:Y:S01]  /*fae0*/  BPT.TRAP 0x1 ;  /* 0x000000040000795c */ /* 0x000fe20000300000 */
.L_x_1372:
[----:B------:R-:W2:Y:S01]  /*faf0*/  LDL R11, [R1+0x24] ;  /* 0x00002400010b7983 */ /* 0x000ea20000100800 */
[----:B------:R-:W-:Y:S01]  /*fb00*/  BSSY B2, `(.L_x_1373) ;  /* 0x0000006000027945 */ /* 0x000fe20003800000 */
[----:B------:R-:W-:Y:S02]  /*fb10*/  IMAD.MOV.U32 R15, RZ, RZ, -0x3ffffff0 ;  /* 0xc0000010ff0f7424 */ /* 0x000fe400078e00ff */
[----:B--2---:R-:W-:Y:S01]  /*fb20*/  IMAD R14, R21, 0x300, R11 ;  /* 0x00000300150e7824 */ /* 0x004fe200078e020b */
[----:B-1----:R-:W-:Y:S06]  /*fb30*/  @P1 BRA `(.L_x_1374) ;  /* 0x0000000000081947 */ /* 0x002fec0003800000 */
[----:B------:R-:W1:Y:S02]  /*fb40*/  SYNCS.PHASECHK.TRANS64.TRYWAIT P1, [R7+URZ+0x19c30], R10 ;  /* 0x019c300a070075a7 */ /* 0x000e64000802017f */
[----:B-1----:R-:W-:Y:S05]  /*fb50*/  @!P1 BRA `(.L_x_1375) ;  /* 0x0000014c00909947 */ /* 0x002fea0003800000 */
.L_x_1374:
[----:B------:R-:W-:Y:S05]  /*fb60*/  BSYNC B2 ;  /* 0x0000000000027941 */ /* 0x000fea0003800000 */
.L_x_1373:
[C---:B------:R-:W-:Y:S01]  /*fb70*/  R2UR UR6, R14.reuse ;  /* 0x000000000e0672ca */ /* 0x040fe200000e0000 */
[----:B------:R-:W-:Y:S01]  /*fb80*/  WARPGROUP.ARRIVE ;  /* 0x00000000000079c5 */ /* 0x000fe20000000000 */
[----:B------:R-:W-:Y:S01]  /*fb90*/  R2UR UR7, R15 ;  /* 0x000000000f0772ca */ /* 0x000fe200000e0000 */
[----:B01----:R-:W-:Y:S01]  /*fba0*/  VIADD R10, R14, 0x100 ;  /* 0x000001000e0a7836 */ /* 0x003fe20000000000 */
[----:B------:R-:W-:Y:S01]  /*fbb0*/  R2UR UR4, R8 ;  /* 0x00000000080472ca */ /* 0x000fe200000e0000 */
[----:B------:R-:W-:Y:S01]  /*fbc0*/  IMAD.MOV.U32 R11, RZ, RZ, -0x3ffffff0 ;  /* 0xc0000010ff0b7424 */ /* 0x000fe200078e00ff */
[----:B------:R-:W-:Y:S01]  /*fbd0*/  R2UR UR5, R9 ;  /* 0x00000000090572ca */ /* 0x000fe200000e0000 */
[----:B------:R-:W-:Y:S01]  /*fbe0*/  VIADD R14, R14, 0x200 ;  /* 0x000002000e0e7836 */ /* 0x000fe20000000000 */
[----:B------:R-:W-:Y:S01]  /*fbf0*/  R2UR UR10, R10 ;  /* 0x000000000a0a72ca */ /* 0x000fe200000e0000 */
[----:B------:R-:W-:Y:S01]  /*fc00*/  IMAD.MOV.U32 R15, RZ, RZ, -0x3ffffff0 ;  /* 0xc0000010ff0f7424 */ /* 0x000fe200078e00ff */
[----:B------:R-:W-:-:S02]  /*fc10*/  R2UR UR11, R11 ;  /* 0x000000000b0b72ca */ /* 0x000fc400000e0000 */
[----:B------:R-:W-:Y:S02]  /*fc20*/  R2UR UR8, R156 ;  /* 0x000000009c0872ca */ /* 0x000fe400000e0000 */
[----:B------:R-:W-:Y:S02]  /*fc30*/  R2UR UR9, R157 ;  /* 0x000000009d0972ca */ /* 0x000fe400000e0000 */
[----:B------:R-:W-:Y:S02]  /*fc40*/  R2UR UR14, R14 ;  /* 0x000000000e0e72ca */ /* 0x000fe400000e0000 */
[----:B------:R-:W-:Y:S01]  /*fc50*/  R2UR UR15, R15 ;  /* 0x000000000f0f72ca */ /* 0x000fe200000e0000 */
[----:B------:R-:W-:Y:S01]  /*fc60*/  QGMMA.64x128x32.F32.E4M3.E4M3 R24, gdesc[UR4], RZ, !UPT, gsb0 ;  /* 0x01e00000041879f3 */ /* 0x000fe2000c0008ff */
[----:B------:R-:W-:Y:S02]  /*fc70*/  R2UR UR12, R12 ;  /* 0x000000000c0c72ca */ /* 0x000fe400000e0000 */
[----:B------:R-:W-:Y:S01]  /*fc80*/  R2UR UR13, R13 ;  /* 0x000000000d0d72ca */ /* 0x000fe200000e0000 */
[----:B------:R-:W-:-:S02]  /*fc90*/  WARPGROUP.DEPBAR.LE gsb0, 0x0 ;  /* 0x00008000000079c5 */ /* 0x000fc40000010000 */
        /* <DEDUP_REMOVED lines=8> */
.L_x_1376:
[----:B------:R-:W-:Y:S01]  /*fd20*/  SHF.L.U32 R10, R152, 0x1f, RZ ;  /* 0x0000001f980a7819 */ /* 0x000fe200000006ff */
[----:B------:R-:W-:-:S04]  /*fd30*/  IMAD R152, R22, 0x8, R16 ;  /* 0x0000000816987824 */ /* 0x000fc800078e0210 */
[----:B------:R0:W1:Y:S01]  /*fd40*/  SYNCS.PHASECHK.TRANS64.TRYWAIT P1, [R152+URZ+0x19c50], R10 ;  /* 0x019c500a980075a7 */ /* 0x000062000802017f */
[----:B------:R-:W-:Y:S05]  /*fd50*/  @!P0 BRA `(.L_x_1377) ;  /* 0x0000000000048947 */ /* 0x000fea0003800000 */
[----:B------:R-:W-:Y:S01]  /*fd60*/  BPT.TRAP 0x1 ;  /* 0x000000040000795c */ /* 0x000fe20000300000 */
.L_x_1377:
[----:B------:R-:W-:Y:S04]  /*fd70*/  BSSY B2, `(.L_x_1378) ;  /* 0x0000004000027945 */ /* 0x000fe80003800000 */
[----:B-1----:R-:W-:Y:S05]  /*fd80*/  @P1 BRA `(.L_x_1379) ;  /* 0x0000000000081947 */ /* 0x002fea0003800000 */
[----:B------:R-:W1:Y:S02]  /*fd90*/  SYNCS.PHASECHK.TRANS64.TRYWAIT P1, [R152+URZ+0x19c50], R10 ;  /* 0x019c500a980075a7 */ /* 0x000e64000802017f */
[----:B-1----:R-:W-:Y:S05]  /*fda0*/  @!P1 BRA `(.L_x_1380) ;  /* 0x0000014c00109947 */ /* 0x002fea0003800000 */
.L_x_1379:
[----:B------:R-:W-:Y:S05]  /*fdb0*/  BSYNC B2 ;  /* 0x0000000000027941 */ /* 0x000fea0003800000 */
.L_x_1378:
[----:B01----:R-:W-:Y:S01]  /*fdc0*/  VIADD R10, R16, 0x3000 ;  /* 0x00003000100a7836 */ /* 0x003fe20000000000 */
[----:B------:R-:W-:Y:S01]  /*fdd0*/  WARPGROUP.ARRIVE ;  /* 0x00000000000079c5 */ /* 0x000fe20000000000 */
[----:B------:R-:W-:Y:S02]  /*fde0*/  IMAD.MOV.U32 R11, RZ, RZ, 0x40000040 ;  /* 0x40000040ff0b7424 */ /* 0x000fe400078e00ff */
[----:B------:R-:W-:Y:S01]  /*fdf0*/  IMAD.MOV.U32 R15, RZ, RZ, 0x40000040 ;  /* 0x40000040ff0f7424 */ /* 0x000fe200078e00ff */
[----:B------:R-:W-:Y:S02]  /*fe00*/  SHF.R.U32.HI R10, RZ, 0x4, R10 ;  /* 0x00000004ff0a7819 */ /* 0x000fe4000001160a */
[----:B------:R-:W-:Y:S01]  /*fe10*/  R2UR UR7, R11 ;  /* 0x000000000b0772ca */ /* 0x000fe200000e0000 */
[----:B------:R-:W-:Y:S01]  /*fe20*/  IMAD.MOV.U32 R11, RZ, RZ, 0x40000040 ;  /* 0x40000040ff0b7424 */ /* 0x000fe200078e00ff */
[----:B------:R-:W-:-:S04]  /*fe30*/  LOP3.LUT R10, R10, 0x3fff, RZ, 0xc0, !PT ;  /* 0x00003fff0a0a7812 */ /* 0x000fc800078ec0ff */
[----:B------:R-:W-:-:S05]  /*fe40*/  LOP3.LUT R10, R10, 0x10000, RZ, 0xfc, !PT ;  /* 0x000100000a0a7812 */ /* 0x000fca00078efcff */
[----:B------:R-:W-:-:S04]  /*fe50*/  IMAD R10, R22, 0x300, R10 ;  /* 0x00000300160a7824 */ /* 0x000fc800078e020a */
[C---:B------:R-:W-:Y:S01]  /*fe60*/  VIADD R14, R10.reuse, 0x2 ;  /* 0x000000020a0e7836 */ /* 0x040fe20000000000 */
[----:B------:R-:W-:-:S13]  /*fe70*/  R2UR UR6, R10 ;  /* 0x000000000a0672ca */ /* 0x000fda00000e0000 */
        /* <DEDUP_REMOVED lines=22> */
.L_x_1381:
[----:B------:R-:W2:Y:S01]  /*ffe0*/  LDL R15, [R1+0x20] ;  /* 0x00002000010f7983 */ /* 0x000ea20000100800 */
[----:B------:R-:W0:Y:S03]  /*fff0*/  LDC R10, c[0x0][0x448] ;  /* 0x00011200ff0a7b82 */ /* 0x000e260000000800 */
[----:B------:R-:W2:Y:S04]  /*10000*/  LDL R14, [R1+0x40] ;  /* 0x00004000010e7983 */ /* 0x000ea80000100800 */
[----:B------:R-:W3:Y:S04]  /*10010*/  LDL R141, [R1+0x4] ;  /* 0x00000400018d7983 */ /* 0x000ee80000100800 */
[----:B------:R-:W4:Y:S01]  /*10020*/  LDL R142, [R1] ;  /* 0x00000000018e7983 */ /* 0x000f220000100800 */
[----:B0-----:R-:W-:-:S13]  /*10030*/  ISETP.NE.AND P1, PT, R10, 0x1, PT ;  /* 0x000000010a00780c */ /* 0x001fda0003f25270 */
[----:B------:R-:W0:Y:S08]  /*10040*/  @P1 LDC R11, c[0x0][0x44c] ;  /* 0x00011300ff0b1b82 */ /* 0x000e300000000800 */
[----:B------:R-:W1:Y:S01]  /*10050*/  @P1 LDC R10, c[0x0][0x450] ;  /* 0x00011400ff0a1b82 */ /* 0x000e620000000800 */
[----:B------:R-:W-:Y:S01]  /*10060*/  VIADD R7, R7, 0x19c40 ;  /* 0x00019c4007077836 */ /* 0x000fe20000000000 */
[----:B------:R-:W-:Y:S01]  /*10070*/  UISETP.NE.AND UP0, UPT, UR39, URZ, UPT ;  /* 0x0000003f2700728c */ /* 0x000fe2000bf05270 */
[----:B--2---:R-:W-:-:S04]  /*10080*/  IMAD.IADD R14, R14, 0x1, R15 ;  /* 0x000000010e0e7824 */ /* 0x004fc800078e020f */
[----:B0-----:R-:W-:-:S05]  /*10090*/  @P1 IMAD.HI.U32 R11, R14, R11, RZ ;  /* 0x0000000b0e0b1227 */ /* 0x001fca00078e00ff */
[----:B-1----:R-:W-:-:S05]  /*100a0*/  @P1 SHF.R.U32.HI R14, RZ, R10, R11 ;  /* 0x0000000aff0e1219 */ /* 0x002fca000001160b */
[----:B------:R-:W0:Y:S01]  /*100b0*/  SHFL.IDX PT, R139, R14, RZ, 0x1c1f ;  /* 0x001c1fff0e8b7589 */ /* 0x000e2200000e0000 */
[----:B---3--:R-:W-:Y:S01]  /*100c0*/  PRMT R7, R141, 0x654, R7 ;  /* 0x000006548d077816 */ /* 0x008fe20000000007 */
[----:B------:R-:W-:Y:S01]  /*100d0*/  IMAD.SHL.U32 R15, R4, 0x80, RZ ;  /* 0x00000080040f7824 */ /* 0x000fe200078e00ff */
[----:B------:R-:W-:Y:S02]  /*100e0*/  PLOP3.LUT P1, PT, PT, PT, UP0, 0x40, 0x0 ;  /* 0x000000000000781c */ /* 0x000fe40003f2e808 */
[----:B------:R1:W-:Y:S02]  /*100f0*/  SYNCS.ARRIVE.TRANS64.RED.A1T0 RZ, [R7+URZ], RZ ;  /* 0x000000ff07ff79a7 */ /* 0x0003e4000810043f */
[----:B------:R-:W-:Y:S01]  /*10100*/  IADD3 R136, -R153, 0x1, -R15 ;  /* 0x0000000199887810 */ /* 0x000fe20007ffe90f */
[----:B-1----:R-:W-:-:S03]  /*10110*/  IMAD.U32 R7, RZ, RZ, UR44 ;  /* 0x0000002cff077e24 */ /* 0x002fc6000f8e00ff */
[----:B----4-:R-:W-:Y:S02]  /*10120*/  IADD3 R136, -R155, R136, R142 ;  /* 0x000000889b887210 */ /* 0x010fe40007ffe18e */
[----:B------:R-:W-:-:S05]  /*10130*/  LOP3.LUT R22, RZ, R7, RZ, 0x33, !PT ;  /* 0x00000007ff167212 */ /* 0x000fca00078e33ff */
[----:B------:R-:W-:Y:S02]  /*10140*/  IMAD.IADD R22, R22, 0x1, R136 ;  /* 0x0000000116167824 */ /* 0x000fe400078e0288 */
[----:B------:R-:W-:Y:S02]  /*10150*/  VIADD R136, R136, UR38 ;  /* 0x0000002688887c36 */ /* 0x000fe40008000000 */
[--C-:B0-----:R-:W-:Y:S02]  /*10160*/  IMAD.IADD R138, R22, 0x1, R139.reuse ;  /* 0x00000001168a7824 */ /* 0x101fe400078e028b */
[----:B------:R-:W-:Y:S01]  /*10170*/  IMAD.IADD R137, R136, 0x1, R139 ;  /* 0x0000000188897824 */ /* 0x000fe200078e028b */
[----:B------:R-:W-:Y:S06]  /*10180*/  @P1 BRA `(.L_x_1382) ;  /* 0x0000000000581947 */ /* 0x000fec0003800000 */
[----:B------:R-:W-:Y:S01]  /*10190*/  IADD3 R139, -R155, R142, R139 ;  /* 0x0000008e9b8b7210 */ /* 0x000fe20007ffe18b */
[----:B------:R-:W-:Y:S03]  /*101a0*/  BSSY B2, `(.L_x_1383) ;  /* 0x0000010000027945 */ /* 0x000fe60003800000 */
        /* <DEDUP_REMOVED lines=10> */
.L_x_1384:
[----:B------:R-:W-:-:S05]  /*10250*/  IMAD.U32 R140, RZ, RZ, UR41 ;  /* 0x00000029ff8c7e24 */ /* 0x000fca000f8e00ff */
[----:B------:R-:W-:-:S13]  /*10260*/  ISETP.NE.AND P1, PT, R140, 0x1, PT ;  /* 0x000000018c00780c */ /* 0x000fda0003f25270 */
[----:B------:R-:W0:Y:S02]  /*10270*/  @P1 LDC.64 R10, c[0x0][0x9e8] ;  /* 0x00027a00ff0a1b82 */ /* 0x000e240000000a00 */
[----:B0-----:R-:W-:-:S05]  /*10280*/  @P1 IMAD.HI.U32 R10, R139, R10, RZ ;  /* 0x0000000a8b0a1227 */ /* 0x001fca00078e00ff */
[----:B------:R-:W-:-:S07]  /*10290*/  @P1 SHF.R.U32.HI R139, RZ, R11, R10 ;  /* 0x0000000bff8b1219 */ /* 0x000fce000001160a */
.L_x_1385:
[----:B------:R-:W-:Y:S05]  /*102a0*/  BSYNC B2 ;  /* 0x0000000000027941 */ /* 0x000fea0003800000 */
.L_x_1383:
[----:B------:R-:W-:-:S04]  /*102b0*/  IMAD R139, R139, R140, -R15 ;  /* 0x0000008c8b8b7224 */ /* 0x000fc800078e0a0f */
[----:B------:R-:W-:-:S05]  /*102c0*/  IMAD.IADD R139, R139, 0x1, -R153 ;  /* 0x000000018b8b7824 */ /* 0x000fca00078e0a99 */
[----:B------:R-:W-:Y:S02]  /*102d0*/  VIMNMX R138, R138, R139, !PT ;  /* 0x0000008b8a8a7248 */ /* 0x000fe40007fe0100 */
[----:B------:R-:W-:-:S07]  /*102e0*/  VIADDMNMX R137, R139, R140, R137, PT ;  /* 0x0000008c8b897246 */ /* 0x000fce0003800189 */
.L_x_1382:
[----:B------:R-:W-:Y:S01]  /*102f0*/  ISETP.GT.AND P1, PT, R4, -0x1, PT ;  /* 0xffffffff0400780c */ /* 0x000fe20003f24270 */
[----:B------:R-:W0:Y:S01]  /*10300*/  SHFL.IDX PT, R14, R14, 0x1, 0x1c1f ;  /* 0x003c1f000e0e7f89 */ /* 0x000e2200000e0000 */
[----:B------:R-:W-:Y:S02]  /*10310*/  UISETP.NE.AND UP0, UPT, UR39, URZ, UPT ;  /* 0x0000003f2700728c */ /* 0x000fe4000bf05270 */
[C---:B------:R-:W-:Y:S02]  /*10320*/  ISETP.GT.AND P4, PT, R138.reuse, RZ, P1 ;  /* 0x000000ff8a00720c */ /* 0x040fe40000f84270 */
[C---:B------:R-:W-:Y:S02]  /*10330*/  ISETP.GT.AND P3, PT, R138.reuse, 0x1, P1 ;  /* 0x000000018a00780c */ /* 0x040fe40000f64270 */
[----:B------:R-:W-:Y:S02]  /*10340*/  ISETP.LT.OR P4, PT, R137, 0x1, P4 ;  /* 0x000000018900780c */ /* 0x000fe40002781670 */
[----:B------:R-:W-:-:S02]  /*10350*/  ISETP.GT.AND P5, PT, R138, 0x8, P1 ;  /* 0x000000088a00780c */ /* 0x000fc40000fa4270 */
[----:B------:R-:W-:Y:S02]  /*10360*/  FSEL R24, R24, -INF , !P4 ;  /* 0xff80000018187808 */ /* 0x000fe40006000000 */
[C---:B------:R-:W-:Y:S02]  /*10370*/  ISETP.GT.AND P4, PT, R138.reuse, 0x10, P1 ;  /* 0x000000108a00780c */ /* 0x040fe40000f84270 */
[----:B------:R-:W-:Y:S02]  /*10380*/  ISETP.GT.AND P2, PT, R138, 0x9, P1 ;  /* 0x000000098a00780c */ /* 0x000fe40000f44270 */
[C---:B------:R-:W-:Y:S02]  /*10390*/  ISETP.LT.OR P4, PT, R137.reuse, 0x11, P4 ;  /* 0x000000118900780c */ /* 0x040fe40002781670 */
[----:B------:R-:W-:Y:S02]  /*103a0*/  ISETP.LT.OR P3, PT, R137, 0x2, P3 ;  /* 0x000000028900780c */ /* 0x000fe40001f61670 */
[----:B------:R-:W-:-:S02]  /*103b0*/  FSEL R32, R32, -INF , !P4 ;  /* 0xff80000020207808 */ /* 0x000fc40006000000 */
[----:B------:R-:W-:Y:S01]  /*103c0*/  ISETP.GT.AND P4, PT, R138, 0x20, P1 ;  /* 0x000000208a00780c */ /* 0x000fe20000f84270 */
[--C-:B0-----:R-:W-:Y:S01]  /*103d0*/  IMAD.IADD R136, R136, 0x1, R14.reuse ;  /* 0x0000000188887824 */ /* 0x101fe200078e020e */
[C---:B------:R-:W-:Y:S01]  /*103e0*/  ISETP.LT.OR P5, PT, R137.reuse, 0x9, P5 ;  /* 0x000000098900780c */ /* 0x040fe20002fa1670 */
[----:B------:R-:W-:Y:S01]  /*103f0*/  IMAD.IADD R22, R22, 0x1, R14 ;  /* 0x0000000116167824 */ /* 0x000fe200078e020e */
[C---:B------:R-:W-:Y:S02]  /*10400*/  ISETP.LT.OR P2, PT, R137.reuse, 0xa, P2 ;  /* 0x0000000a8900780c */ /* 0x040fe40001741670 */
[----:B------:R-:W-:Y:S02]  /*10410*/  ISETP.LT.OR P4, PT, R137, 0x21, P4 ;  /* 0x000000218900780c */ /* 0x000fe40002781670 */
[----:B------:R-:W-:Y:S02]  /*10420*/  FSEL R25, R25, -INF , !P3 ;  /* 0xff80000019197808 */ /* 0x000fe40005800000 */
[----:B------:R-:W-:-:S02]  /*10430*/  FSEL R28, R28, -INF , !P5 ;  /* 0xff8000001c1c7808 */ /* 0x000fc40006800000 */
[----:B------:R-:W-:Y:S02]  /*10440*/  FSEL R29, R29, -INF , !P2 ;  /* 0xff8000001d1d7808 */ /* 0x000fe40005000000 */
[C---:B------:R-:W-:Y:S02]  /*10450*/  ISETP.GT.AND P3, PT, R138.reuse, 0x11, P1 ;  /* 0x000000118a00780c */ /* 0x040fe40000f64270 */
[C---:B------:R-:W-:Y:S02]  /*10460*/  ISETP.GT.AND P5, PT, R138.reuse, 0x18, P1 ;  /* 0x000000188a00780c */ /* 0x040fe40000fa4270 */
[----:B------:R-:W-:Y:S02]  /*10470*/  ISETP.GT.AND P2, PT, R138, 0x19, P1 ;  /* 0x000000198a00780c */ /* 0x000fe40000f44270 */
[----:B------:R-:W-:Y:S02]  /*10480*/  FSEL R40, R40, -INF , !P4 ;  /* 0xff80000028287808 */ /* 0x000fe40006000000 */
[----:B------:R-:W-:-:S02]  /*10490*/  ISETP.GT.AND P4, PT, R138, 0x30, P1 ;  /* 0x000000308a00780c */ /* 0x000fc40000f84270 */
[C---:B------:R-:W-:Y:S02]  /*104a0*/  ISETP.LT.OR P3, PT, R137.reuse, 0x12, P3 ;  /* 0x000000128900780c */ /* 0x040fe40001f61670 */
[C---:B------:R-:W-:Y:S02]  /*104b0*/  ISETP.LT.OR P5, PT, R137.reuse, 0x19, P5 ;  /* 0x000000198900780c */ /* 0x040fe40002fa1670 */
        /* <DEDUP_REMOVED lines=57> */
[----:B------:R-:W-:-:S02]  /*10850*/  PLOP3.LUT P4, PT, PT, PT, UP0, 0x40, 0x0 ;  /* 0x000000000000781c */ /* 0x000fc40003f8e808 */
[C---:B------:R-:W-:Y:S02]  /*10860*/  ISETP.LT.OR P3, PT, R137.reuse, 0x62, P3 ;  /* 0x000000628900780c */ /* 0x040fe40001f61670 */
[C---:B------:R-:W-:Y:S02]  /*10870*/  ISETP.LT.OR P5, PT, R137.reuse, 0x69, P5 ;  /* 0x000000698900780c */ /* 0x040fe40002fa1670 */
[----:B------:R-:W-:Y:S02]  /*10880*/  ISETP.LT.OR P2, PT, R137, 0x6a, P2 ;  /* 0x0000006a8900780c */ /* 0x000fe40001741670 */
[----:B------:R-:W-:Y:S02]  /*10890*/  FSEL R73, R73, -INF , !P3 ;  /* 0xff80000049497808 */ /* 0x000fe40005800000 */
[----:B------:R-:W-:Y:S02]  /*108a0*/  FSEL R76, R76, -INF , !P5 ;  /* 0xff8000004c4c7808 */ /* 0x000fe40006800000 */
[----:B------:R-:W-:-:S02]  /*108b0*/  FSEL R77, R77, -INF , !P2 ;  /* 0xff8000004d4d7808 */ /* 0x000fc40005000000 */
[C---:B------:R-:W-:Y:S02]  /*108c0*/  ISETP.GT.AND P3, PT, R138.reuse, 0x71, P1 ;  /* 0x000000718a00780c */ /* 0x040fe40000f64270 */
[C---:B------:R-:W-:Y:S02]  /*108d0*/  ISETP.GT.AND P5, PT, R138.reuse, 0x78, P1 ;  /* 0x000000788a00780c */ /* 0x040fe40000fa4270 */
[----:B------:R-:W-:Y:S02]  /*108e0*/  ISETP.GT.AND P2, PT, R138, 0x79, P1 ;  /* 0x000000798a00780c */ /* 0x000fe40000f44270 */
[C---:B------:R-:W-:Y:S02]  /*108f0*/  ISETP.LT.OR P3, PT, R137.reuse, 0x72, P3 ;  /* 0x000000728900780c */ /* 0x040fe40001f61670 */
[C---:B------:R-:W-:Y:S02]  /*10900*/  ISETP.LT.OR P5, PT, R137.reuse, 0x79, P5 ;  /* 0x000000798900780c */ /* 0x040fe40002fa1670 */
[----:B------:R-:W-:-:S02]  /*10910*/  ISETP.LT.OR P2, PT, R137, 0x7a, P2 ;  /* 0x0000007a8900780c */ /* 0x000fc40001741670 */
[----:B------:R-:W-:Y:S02]  /*10920*/  FSEL R81, R81, -INF , !P3 ;  /* 0xff80000051517808 */ /* 0x000fe40005800000 */
[----:B------:R-:W-:Y:S02]  /*10930*/  FSEL R84, R84, -INF , !P5 ;  /* 0xff80000054547808 */ /* 0x000fe40006800000 */
[----:B------:R-:W-:Y:S01]  /*10940*/  FSEL R85, R85, -INF , !P2 ;  /* 0xff80000055557808 */ /* 0x000fe20005000000 */
        /* <DEDUP_REMOVED lines=13> */
.L_x_1388:
[----:B------:R-:W-:-:S05]  /*10a20*/  IMAD.U32 R137, RZ, RZ, UR41 ;  /* 0x00000029ff897e24 */ /* 0x000fca000f8e00ff */
[----:B------:R-:W-:-:S13]  /*10a30*/  ISETP.NE.AND P2, PT, R137, 0x1, PT ;  /* 0x000000018900780c */ /* 0x000fda0003f45270 */
[----:B------:R-:W0:Y:S02]  /*10a40*/  @P2 LDC.64 R10, c[0x0][0x9e8] ;  /* 0x00027a00ff0a2b82 */ /* 0x000e240000000a00 */
[----:B0-----:R-:W-:-:S05]  /*10a50*/  @P2 IMAD.HI.U32 R10, R14, R10, RZ ;  /* 0x0000000a0e0a2227 */ /* 0x001fca00078e00ff */
[----:B------:R-:W-:-:S07]  /*10a60*/  @P2 SHF.R.U32.HI R14, RZ, R11, R10 ;  /* 0x0000000bff0e2219 */ /* 0x000fce000001160a */
.L_x_1389:
[----:B------:R-:W-:Y:S05]  /*10a70*/  BSYNC B2 ;  /* 0x0000000000027941 */ /* 0x000fea0003800000 */
.L_x_1387:
[----:B------:R-:W-:-:S04]  /*10a80*/  IMAD R14, R14, R137, -R15 ;  /* 0x000000890e0e7224 */ /* 0x000fc800078e0a0f */
[----:B------:R-:W-:-:S05]  /*10a90*/  IMAD.IADD R14, R14, 0x1, -R153 ;  /* 0x000000010e0e7824 */ /* 0x000fca00078e0a99 */
[----:B------:R-:W-:Y:S02]  /*10aa0*/  VIMNMX R22, R22, R14, !PT ;  /* 0x0000000e16167248 */ /* 0x000fe40007fe0100 */
[----:B------:R-:W-:-:S07]  /*10ab0*/  VIADDMNMX R136, R14, R137, R136, PT ;  /* 0x000000890e887246 */ /* 0x000fce0003800188 */
.L_x_1386:
[----:B------:R-:W-:Y:S02]  /*10ac0*/  FMNMX.FTZ R10, R24, R3, !PT ;  /* 0x00000003180a7209 */ /* 0x000fe40007810000 */
[C---:B------:R-:W-:Y:S02]  /*10ad0*/  ISETP.GT.AND P2, PT, R22.reuse, 0x1, P1 ;  /* 0x000000011600780c */ /* 0x040fe40000f44270 */
[----:B------:R-:W-:Y:S02]  /*10ae0*/  FMNMX.FTZ R10, R25, R10, !PT ;  /* 0x0000000a190a7209 */ /* 0x000fe40007810000 */
[----:B------:R-:W-:Y:S02]  /*10af0*/  ISETP.GT.AND P3, PT, R22, 0x8, P1 ;  /* 0x000000081600780c */ /* 0x000fe40000f64270 */
[----:B------:R-:W-:Y:S02]  /*10b00*/  FMNMX.FTZ R10, R28, R10, !PT ;  /* 0x0000000a1c0a7209 */ /* 0x000fe40007810000 */
[----:B------:R-:W-:-:S02]  /*10b10*/  ISETP.GT.AND P4, PT, R22, 0x9, P1 ;  /* 0x000000091600780c */ /* 0x000fc40000f84270 */
[----:B------:R-:W-:Y:S02]  /*10b20*/  FMNMX.FTZ R10, R29, R10, !PT ;  /* 0x0000000a1d0a7209 */ /* 0x000fe40007810000 */
[----:B------:R-:W-:Y:S02]  /*10b30*/  ISETP.LT.OR P2, PT, R136, 0x2, P2 ;  /* 0x000000028800780c */ /* 0x000fe40001741670 */
[----:B------:R-:W-:Y:S02]  /*10b40*/  FMNMX.FTZ R10, R32, R10, !PT ;  /* 0x0000000a200a7209 */ /* 0x000fe40007810000 */
[C---:B------:R-:W-:Y:S02]  /*10b50*/  ISETP.LT.OR P3, PT, R136.reuse, 0x9, P3 ;  /* 0x000000098800780c */ /* 0x040fe40001f61670 */
[----:B------:R-:W-:Y:S02]  /*10b60*/  ISETP.LT.OR P4, PT, R136, 0xa, P4 ;  /* 0x0000000a8800780c */ /* 0x000fe40002781670 */
[----:B------:R-:W-:-:S02]  /*10b70*/  FMNMX.FTZ R10, R33, R10, !PT ;  /* 0x0000000a210a7209 */ /* 0x000fc40007810000 */
[----:B------:R-:W-:Y:S02]  /*10b80*/  FSEL R27, R27, -INF , !P2 ;  /* 0xff8000001b1b7808 */ /* 0x000fe40005000000 */
[----:B------:R-:W-:Y:S02]  /*10b90*/  FSEL R30, R30, -INF , !P3 ;  /* 0xff8000001e1e7808 */ /* 0x000fe40005800000 */
[----:B------:R-:W-:Y:S02]  /*10ba0*/  FSEL R31, R31, -INF , !P4 ;  /* 0xff8000001f1f7808 */ /* 0x000fe40006000000 */
[C---:B------:R-:W-:Y:S02]  /*10bb0*/  ISETP.GT.AND P5, PT, R22.reuse, 0x10, P1 ;  /* 0x000000101600780c */ /* 0x040fe40000fa4270 */
[C---:B------:R-:W-:Y:S02]  /*10bc0*/  ISETP.GT.AND P2, PT, R22.reuse, 0x11, P1 ;  /* 0x000000111600780c */ /* 0x040fe40000f44270 */
[----:B------:R-:W-:-:S02]  /*10bd0*/  ISETP.GT.AND P3, PT, R22, 0x18, P1 ;  /* 0x000000181600780c */ /* 0x000fc40000f64270 */
[----:B------:R-:W-:Y:S02]  /*10be0*/  ISETP.GT.AND P4, PT, R22, 0x19, P1 ;  /* 0x000000191600780c */ /* 0x000fe40000f84270 */
[----:B------:R-:W-:Y:S02]  /*10bf0*/  LOP3.LUT R17, R17, 0xefffffff, RZ, 0xc0, !PT ;  /* 0xefffffff11117812 */ /* 0x000fe400078ec0ff */
[----:B------:R-:W-:Y:S02]  /*10c00*/  FMNMX.FTZ R10, R36, R10, !PT ;  /* 0x0000000a240a7209 */ /* 0x000fe40007810000 */
[C---:B------:R-:W-:Y:S02]  /*10c10*/  ISETP.LT.OR P5, PT, R136.reuse, 0x11, P5 ;  /* 0x000000118800780c */ /* 0x040fe40002fa1670 */
[C---:B------:R-:W-:Y:S02]  /*10c20*/  ISETP.LT.OR P2, PT, R136.reuse, 0x12, P2 ;  /* 0x000000128800780c */ /* 0x040fe40001741670 */
[----:B------:R-:W-:-:S02]  /*10c30*/  ISETP.LT.OR P3, PT, R136, 0x19, P3 ;  /* 0x000000198800780c */ /* 0x000fc40001f61670 */
[----:B------:R-:W-:Y:S02]  /*10c40*/  ISETP.LT.OR P4, PT, R136, 0x1a, P4 ;  /* 0x0000001a8800780c */ /* 0x000fe40002781670 */
[----:B------:R-:W-:Y:S02]  /*10c50*/  @P0 LOP3.LUT R17, R17, 0x10000000, RZ, 0xfc, !PT ;  /* 0x1000000011110812 */ /* 0x000fe400078efcff */
[----:B------:R-:W-:Y:S02]  /*10c60*/  ISETP.GT.AND P0, PT, R22, 0x60, P1 ;  /* 0x000000601600780c */ /* 0x000fe40000f04270 */
[----:B------:R-:W-:Y:S02]  /*10c70*/  FMNMX.FTZ R10, R37, R10, !PT ;  /* 0x0000000a250a7209 */ /* 0x000fe40007810000 */
[----:B------:R-:W-:Y:S02]  /*10c80*/  FSEL R34, R34, -INF , !P5 ;  /* 0xff80000022227808 */ /* 0x000fe40006800000 */
[----:B------:R-:W-:-:S02]  /*10c90*/  FSEL R35, R35, -INF , !P2 ;  /* 0xff80000023237808 */ /* 0x000fc40005000000 */
[----:B------:R-:W-:Y:S02]  /*10ca0*/  FSEL R38, R38, -INF , !P3 ;  /* 0xff80000026267808 */ /* 0x000fe40005800000 */
[----:B------:R-:W-:Y:S02]  /*10cb0*/  FSEL R39, R39, -INF , !P4 ;  /* 0xff80000027277808 */ /* 0x000fe40006000000 */
        /* <DEDUP_REMOVED lines=8> */
[----:B------:R-:W-:Y:S02]  /*10d40*/  ISETP.LT.OR P4, PT, R136, 0x2a, P4 ;  /* 0x0000002a8800780c */ /* 0x000fe40002781670 */
[----:B------:R-:W-:-:S02]  /*10d50*/  FMNMX.FTZ R10, R41, R10, !PT ;  /* 0x0000000a290a7209 */ /* 0x000fc40007810000 */
[----:B------:R-:W-:Y:S02]  /*10d60*/  LOP3.LUT R17, R17, 0x7fffffff, RZ, 0xc0, !PT ;  /* 0x7fffffff11117812 */ /* 0x000fe400078ec0ff */
[----:B------:R-:W-:Y:S02]  /*10d70*/  FSEL R42, R42, -INF , !P5 ;  /* 0xff8000002a2a7808 */ /* 0x000fe40006800000 */
[----:B------:R-:W-:Y:S02]  /*10d80*/  FSEL R43, R43, -INF , !P2 ;  /* 0xff8000002b2b7808 */ /* 0x000fe40005000000 */
[----:B------:R-:W-:Y:S02]  /*10d90*/  FSEL R46, R46, -INF , !P3 ;  /* 0xff8000002e2e7808 */ /* 0x000fe40005800000 */
[----:B------:R-:W-:Y:S02]  /*10da0*/  FSEL R47, R47, -INF , !P4 ;  /* 0xff8000002f2f7808 */ /* 0x000fe40006000000 */
[----:B------:R-:W-:-:S02]  /*10db0*/  ISETP.GT.AND P5, PT, R22, 0x30, P1 ;  /* 0x000000301600780c */ /* 0x000fc40000fa4270 */
[C---:B------:R-:W-:Y:S02]  /*10dc0*/  ISETP.GT.AND P2, PT, R22.reuse, 0x31, P1 ;  /* 0x000000311600780c */ /* 0x040fe40000f44270 */
[C---:B------:R-:W-:Y:S02]  /*10dd0*/  ISETP.GT.AND P3, PT, R22.reuse, 0x38, P1 ;  /* 0x000000381600780c */ /* 0x040fe40000f64270 */
[----:B------:R-:W-:Y:S02]  /*10de0*/  ISETP.GT.AND P4, PT, R22, 0x39, P1 ;  /* 0x000000391600780c */ /* 0x000fe40000f84270 */
[----:B------:R-:W-:Y:S02]  /*10df0*/  FMNMX.FTZ R10, R44, R10, !PT ;  /* 0x0000000a2c0a7209 */ /* 0x000fe40007810000 */
[----:B------:R-:W-:Y:S02]  /*10e00*/  @P0 LOP3.LUT R17, R17, 0x80000000, RZ, 0xfc, !PT ;  /* 0x8000000011110812 */ /* 0x000fe400078efcff */
[----:B------:R-:W-:-:S02]  /*10e10*/  ISETP.GT.AND P0, PT, R22, 0x78, P1 ;  /* 0x000000781600780c */ /* 0x000fc40000f04270 */
[C---:B------:R-:W-:Y:S02]  /*10e20*/  ISETP.LT.OR P5, PT, R136.reuse, 0x31, P5 ;  /* 0x000000318800780c */ /* 0x040fe40002fa1670 */
[C---:B------:R-:W-:Y:S02]  /*10e30*/  ISETP.LT.OR P2, PT, R136.reuse, 0x32, P2 ;  /* 0x000000328800780c */ /* 0x040fe40001741670 */
[C---:B------:R-:W-:Y:S02]  /*10e40*/  ISETP.LT.OR P3, PT, R136.reuse, 0x39, P3 ;  /* 0x000000398800780c */ /* 0x040fe40001f61670 */
[----:B------:R-:W-:Y:S02]  /*10e50*/  ISETP.LT.OR P4, PT, R136, 0x3a, P4 ;  /* 0x0000003a8800780c */ /* 0x000fe40002781670 */
[----:B------:R-:W-:Y:S02]  /*10e60*/  FMNMX.FTZ R10, R45, R10, !PT ;  /* 0x0000000a2d0a7209 */ /* 0x000fe40007810000 */
[----:B------:R-:W-:-:S02]  /*10e70*/  FSEL R50, R50, -INF , !P5 ;  /* 0xff80000032327808 */ /* 0x000fc40006800000 */
[----:B------:R-:W-:Y:S02]  /*10e80*/  FSEL R51, R51, -INF , !P2 ;  /* 0xff80000033337808 */ /* 0x000fe40005000000 */
[----:B------:R-:W-:Y:S02]  /*10e90*/  FSEL R54, R54, -INF , !P3 ;  /* 0xff80000036367808 */ /* 0x000fe40005800000 */
[----:B------:R-:W-:Y:S02]  /*10ea0*/  FSEL R55, R55, -INF , !P4 ;  /* 0xff80000037377808 */ /* 0x000fe40006000000 */
[----:B------:R-:W-:Y:S02]  /*10eb0*/  FMNMX.FTZ R10, R48, R10, !PT ;  /* 0x0000000a300a7209 */ /* 0x000fe40007810000 */
[C---:B------:R-:W-:Y:S02]  /*10ec0*/  ISETP.GT.AND P5, PT, R22.reuse, 0x40, P1 ;  /* 0x000000401600780c */ /* 0x040fe40000fa4270 */
[----:B------:R-:W-:-:S02]  /*10ed0*/  ISETP.GT.AND P2, PT, R22, 0x41, P1 ;  /* 0x000000411600780c */ /* 0x000fc40000f44270 */
[C---:B------:R-:W-:Y:S02]  /*10ee0*/  ISETP.GT.AND P3, PT, R22.reuse, 0x48, P1 ;  /* 0x000000481600780c */ /* 0x040fe40000f64270 */
[----:B------:R-:W-:Y:S02]  /*10ef0*/  ISETP.GT.AND P4, PT, R22, 0x49, P1 ;  /* 0x000000491600780c */ /* 0x000fe40000f84270 */
[----:B------:R-:W-:Y:S02]  /*10f00*/  LOP3.LUT R17, R17, 0xfffffffd, RZ, 0xc0, !PT ;  /* 0xfffffffd11117812 */ /* 0x000fe400078ec0ff */
[----:B------:R-:W-:Y:S02]  /*10f10*/  FMNMX.FTZ R10, R49, R10, !PT ;  /* 0x0000000a310a7209 */ /* 0x000fe40007810000 */
[C---:B------:R-:W-:Y:S02]  /*10f20*/  ISETP.LT.OR P5, PT, R136.reuse, 0x41, P5 ;  /* 0x000000418800780c */ /* 0x040fe40002fa1670 */
[----:B------:R-:W-:-:S02]  /*10f30*/  ISETP.LT.OR P2, PT, R136, 0x42, P2 ;  /* 0x000000428800780c */ /* 0x000fc40001741670 */
[C---:B------:R-:W-:Y:S02]  /*10f40*/  ISETP.LT.OR P3, PT, R136.reuse, 0x49, P3 ;  /* 0x000000498800780c */ /* 0x040fe40001f61670 */
[----:B------:R-:W-:Y:S02]  /*10f50*/  ISETP.LT.OR P4, PT, R136, 0x4a, P4 ;  /* 0x0000004a8800780c */ /* 0x000fe40002781670 */
[----:B------:R-:W-:Y:S02]  /*10f60*/  @P0 LOP3.LUT R17, R17, 0x2, RZ, 0xfc, !PT ;  /* 0x0000000211110812 */ /* 0x000fe400078efcff */
[----:B------:R-:W-:Y:S02]  /*10f70*/  ISETP.GT.AND P0, PT, R22, RZ, P1 ;  /* 0x000000ff1600720c */ /* 0x000fe40000f04270 */
[----:B------:R-:W-:Y:S02]  /*10f80*/  FMNMX.FTZ R10, R52, R10, !PT ;  /* 0x0000000a340a7209 */ /* 0x000fe40007810000 */
        /* <DEDUP_REMOVED lines=8> */
[----:B------:R-:W-:Y:S02]  /*11010*/  FMNMX.FTZ R10, R53, R10, !PT ;  /* 0x0000000a350a7209 */ /* 0x000fe40007810000 */
        /* <DEDUP_REMOVED lines=10> */
[C---:B------:R-:W-:Y:S02]  /*110c0*/  ISETP.GT.AND P2, PT, R22.reuse, 0x61, P1 ;  /* 0x000000611600780c */ /* 0x040fe40000f44270 */
[C---:B------:R-:W-:Y:S02]  /*110d0*/  ISETP.GT.AND P3, PT, R22.reuse, 0x68, P1 ;  /* 0x000000681600780c */ /* 0x040fe40000f64270 */
[C---:B------:R-:W-:Y:S02]  /*110e0*/  ISETP.GT.AND P4, PT, R22.reuse, 0x69, P1 ;  /* 0x000000691600780c */ /* 0x040fe40000f84270 */
[C---:B------:R-:W-:Y:S02]  /*110f0*/  ISETP.GT.AND P5, PT, R22.reuse, 0x70, P1 ;  /* 0x000000701600780c */ /* 0x040fe40000fa4270 */
[C---:B------:R-:W-:Y:S02]  /*11100*/  ISETP.GT.AND P6, PT, R22.reuse, 0x71, P1 ;  /* 0x000000711600780c */ /* 0x040fe40000fc4270 */
[----:B------:R-:W-:-:S02]  /*11110*/  ISETP.GT.AND P1, PT, R22, 0x79, P1 ;  /* 0x000000791600780c */ /* 0x000fc40000f24270 */
[----:B------:R-:W-:Y:S02]  /*11120*/  FMNMX.FTZ R10, R57, R10, !PT ;  /* 0x0000000a390a7209 */ /* 0x000fe40007810000 */
[----:B------:R-:W-:Y:S02]  /*11130*/  @P0 LOP3.LUT R17, R17, 0x20, RZ, 0xfc, !PT ;  /* 0x0000002011110812 */ /* 0x000fe400078efcff */
[----:B------:R-:W-:Y:S02]  /*11140*/  FMNMX.FTZ R10, R60, R10, !PT ;  /* 0x0000000a3c0a7209 */ /* 0x000fe40007810000 */
[----:B------:R-:W-:Y:S02]  /*11150*/  LOP3.LUT P0, RZ, R17, 0x80000000, RZ, 0xc0, !PT ;  /* 0x8000000011ff7812 */ /* 0x000fe4000780c0ff */
[----:B------:R-:W-:Y:S02]  /*11160*/  FMNMX.FTZ R10, R61, R10, !PT ;  /* 0x0000000a3d0a7209 */ /* 0x000fe40007810000 */
[----:B------:R-:W-:-:S02]  /*11170*/  LOP3.LUT R17, R17, 0xfffffff7, RZ, 0xc0, !PT ;  /* 0xfffffff711117812 */ /* 0x000fc400078ec0ff */
[----:B------:R-:W-:Y:S02]  /*11180*/  ISETP.LT.OR P0, PT, R136, 0x61, P0 ;  /* 0x000000618800780c */ /* 0x000fe40000701670 */
[----:B------:R-:W-:Y:S02]  /*11190*/  FMNMX.FTZ R10, R64, R10, !PT ;  /* 0x0000000a400a7209 */ /* 0x000fe40007810000 */
[----:B------:R-:W-:Y:S02]  /*111a0*/  @P1 LOP3.LUT R17, R17, 0x8, RZ, 0xfc, !PT ;  /* 0x0000000811111812 */ /* 0x000fe400078efcff */
[----:B------:R-:W-:Y:S02]  /*111b0*/  FMNMX.FTZ R10, R65, R10, !PT ;  /* 0x0000000a410a7209 */ /* 0x000fe40007810000 */
[C---:B------:R-:W-:Y:S02]  /*111c0*/  LOP3.LUT P1, RZ, R17.reuse, 0x2, RZ, 0xc0, !PT ;  /* 0x0000000211ff7812 */ /* 0x040fe4000782c0ff */
[----:B------:R-:W-:-:S02]  /*111d0*/  LOP3.LUT R17, R17, 0xffffffbf, RZ, 0xc0, !PT ;  /* 0xffffffbf11117812 */ /* 0x000fc400078ec0ff */
[----:B------:R-:W-:Y:S02]  /*111e0*/  FMNMX.FTZ R10, R68, R10, !PT ;  /* 0x0000000a440a7209 */ /* 0x000fe40007810000 */
[----:B------:R-:W-:Y:S02]  /*111f0*/  @P0 LOP3.LUT R17, R17, 0x40, RZ, 0xfc, !PT ;  /* 0x0000004011110812 */ /* 0x000fe400078efcff */
[----:B------:R-:W-:Y:S02]  /*11200*/  FMNMX.FTZ R10, R69, R10, !PT ;  /* 0x0000000a450a7209 */ /* 0x000fe40007810000 */
[----:B------:R-:W-:Y:S02]  /*11210*/  ISETP.LT.OR P0, PT, R136, 0x62, P2 ;  /* 0x000000628800780c */ /* 0x000fe40001701670 */
[----:B------:R-:W-:Y:S02]  /*11220*/  LOP3.LUT P2, RZ, R17, 0x20, RZ, 0xc0, !PT ;  /* 0x0000002011ff7812 */ /* 0x000fe4000784c0ff */
[----:B------:R-:W-:-:S02]  /*11230*/  FMNMX.FTZ R10, R72, R10, !PT ;  /* 0x0000000a480a7209 */ /* 0x000fc40007810000 */
[----:B------:R-:W-:Y:S02]  /*11240*/  ISETP.LT.OR P2, PT, R136, 0x1, P2 ;  /* 0x000000018800780c */ /* 0x000fe40001741670 */
[----:B------:R-:W-:Y:S02]  /*11250*/  FMNMX.FTZ R10, R73, R10, !PT ;  /* 0x0000000a490a7209 */ /* 0x000fe40007810000 */
[----:B------:R-:W-:Y:S02]  /*11260*/  FSEL R26, R26, -INF , !P2 ;  /* 0xff8000001a1a7808 */ /* 0x000fe40005000000 */
        /* <DEDUP_REMOVED lines=12> */
[----:B------:R-:W-:Y:S01]  /*11330*/  LOP3.LUT R17, R17, 0xffffffef, RZ, 0xc0, !PT ;  /* 0xffffffef11117812 */ /* 0x000fe200078ec0ff */
[----:B------:R-:W0:Y:S01]  /*11340*/  SHFL.BFLY PT, R11, R10, 0x2, 0x1f ;  /* 0x0c401f000a0b7f89 */ /* 0x000e2200000e0000 */
[----:B------:R-:W-:Y:S02]  /*11350*/  FMNMX.FTZ R14, R38, R14, !PT ;  /* 0x0000000e260e7209 */ /* 0x000fe40007810000 */
[----:B------:R-:W-:-:S02]  /*11360*/  @P0 LOP3.LUT R17, R17, 0x10, RZ, 0xfc, !PT ;  /* 0x0000001011110812 */ /* 0x000fc400078efcff */
[----:B------:R-:W-:Y:S02]  /*11370*/  FMNMX.FTZ R14, R39, R14, !PT ;  /* 0x0000000e270e7209 */ /* 0x000fe40007810000 */
[----:B------:R-:W-:Y:S02]  /*11380*/  ISETP.LT.OR P0, PT, R136, 0x69, P3 ;  /* 0x000000698800780c */ /* 0x000fe40001f01670 */
[----:B------:R-:W-:Y:S02]  /*11390*/  FMNMX.FTZ R14, R42, R14, !PT ;  /* 0x0000000e2a0e7209 */ /* 0x000fe40007810000 */
[----:B------:R-:W-:Y:S02]  /*113a0*/  LOP3.LUT P3, RZ, R17, 0x8, RZ, 0xc0, !PT ;  /* 0x0000000811ff7812 */ /* 0x000fe4000786c0ff */
[----:B------:R-:W-:Y:S02]  /*113b0*/  FMNMX.FTZ R14, R43, R14, !PT ;  /* 0x0000000e2b0e7209 */ /* 0x000fe40007810000 */
[----:B------:R-:W-:-:S02]  /*113c0*/  LOP3.LUT R17, R17, 0xfffffffb, RZ, 0xc0, !PT ;  /* 0xfffffffb11117812 */ /* 0x000fc400078ec0ff */
[----:B------:R-:W-:Y:S02]  /*113d0*/  FMNMX.FTZ R14, R46, R14, !PT ;  /* 0x0000000e2e0e7209 */ /* 0x000fe40007810000 */
[----:B------:R-:W-:Y:S02]  /*113e0*/  ISETP.LT.OR P5, PT, R136, 0x71, P5 ;  /* 0x000000718800780c */ /* 0x000fe40002fa1670 */
[----:B------:R-:W-:Y:S02]  /*113f0*/  FMNMX.FTZ R14, R47, R14, !PT ;  /* 0x0000000e2f0e7209 */ /* 0x000fe40007810000 */
[----:B------:R-:W-:Y:S02]  /*11400*/  @P0 LOP3.LUT R17, R17, 0x4, RZ, 0xfc, !PT ;  /* 0x0000000411110812 */ /* 0x000fe400078efcff */
[----:B0-----:R-:W-:Y:S02]  /*11410*/  FMNMX.FTZ R10, R10, R11, !PT ;  /* 0x0000000b0a0a7209 */ /* 0x001fe40007810000 */
[----:B------:R-:W-:-:S02]  /*11420*/  FMNMX.FTZ R14, R50, R14, !PT ;  /* 0x0000000e320e7209 */ /* 0x000fc40007810000 */
[----:B------:R-:W-:Y:S01]  /*11430*/  ISETP.LT.OR P0, PT, R136, 0x6a, P4 ;  /* 0x0000006a8800780c */ /* 0x000fe20002701670 */
[----:B------:R-:W0:Y:S01]  /*11440*/  SHFL.BFLY PT, R11, R10, 0x1, 0x1f ;  /* 0x0c201f000a0b7f89 */ /* 0x000e2200000e0000 */
[----:B------:R-:W-:Y:S02]  /*11450*/  FMNMX.FTZ R14, R51, R14, !PT ;  /* 0x0000000e330e7209 */ /* 0x000fe40007810000 */
[----:B------:R-:W-:Y:S02]  /*11460*/  LOP3.LUT R17, R17, 0xdfffffff, RZ, 0xc0, !PT ;  /* 0xdfffffff11117812 */ /* 0x000fe400078ec0ff */
[----:B------:R-:W-:Y:S02]  /*11470*/  FMNMX.FTZ R14, R54, R14, !PT ;  /* 0x0000000e360e7209 */ /* 0x000fe40007810000 */
[----:B------:R-:W-:Y:S02]  /*11480*/  ISETP.LT.OR P6, PT, R136, 0x72, P6 ;  /* 0x000000728800780c */ /* 0x000fe400037c1670 */
[----:B------:R-:W-:-:S02]  /*11490*/  FMNMX.FTZ R14, R55, R14, !PT ;  /* 0x0000000e370e7209 */ /* 0x000fc40007810000 */
[----:B------:R-:W-:Y:S02]  /*114a0*/  ISETP.LT.OR P1, PT, R136, 0x79, P1 ;  /* 0x000000798800780c */ /* 0x000fe40000f21670 */
[----:B------:R-:W-:Y:S02]  /*114b0*/  FMNMX.FTZ R14, R58, R14, !PT ;  /* 0x0000000e3a0e7209 */ /* 0x000fe40007810000 */
[----:B------:R-:W-:Y:S02]  /*114c0*/  @P0 LOP3.LUT R17, R17, 0x20000000, RZ, 0xfc, !PT ;  /* 0x2000000011110812 */ /* 0x000fe400078efcff */
[----:B------:R-:W-:Y:S02]  /*114d0*/  FMNMX.FTZ R14, R59, R14, !PT ;  /* 0x0000000e3b0e7209 */ /* 0x000fe40007810000 */
[----:B------:R-:W-:Y:S02]  /*114e0*/  LOP3.LUT R17, R17, 0xbfffffff, RZ, 0xc0, !PT ;  /* 0xbfffffff11117812 */ /* 0x000fe400078ec0ff */
[----:B------:R-:W-:-:S02]  /*114f0*/  FMNMX.FTZ R14, R62, R14, !PT ;  /* 0x0000000e3e0e7209 */ /* 0x000fc40007810000 */
[----:B------:R-:W-:Y:S02]  /*11500*/  @P5 LOP3.LUT R17, R17, 0x40000000, RZ, 0xfc, !PT ;  /* 0x4000000011115812 */ /* 0x000fe400078efcff */
[----:B0-----:R-:W-:Y:S02]  /*11510*/  FMNMX.FTZ R10, R10, R11, !PT ;  /* 0x0000000b0a0a7209 */ /* 0x001fe40007810000 */
[----:B------:R-:W-:Y:S02]  /*11520*/  FMNMX.FTZ R14, R63, R14, !PT ;  /* 0x0000000e3f0e7209 */ /* 0x000fe40007810000 */
[----:B------:R-:W-:Y:S02]  /*11530*/  FSETP.NEU.FTZ.AND P4, PT, R10, -INF , PT ;  /* 0xff8000000a00780b */ /* 0x000fe40003f9d000 */
[----:B------:R-:W-:Y:S02]  /*11540*/  FMNMX.FTZ R14, R66, R14, !PT ;  /* 0x0000000e420e7209 */ /* 0x000fe40007810000 */
[----:B------:R-:W-:-:S02]  /*11550*/  FSEL R11, R10, RZ, P4 ;  /* 0x000000ff0a0b7208 */ /* 0x000fc40002000000 */
[----:B------:R-:W-:Y:S02]  /*11560*/  FMNMX.FTZ R14, R67, R14, !PT ;  /* 0x0000000e430e7209 */ /* 0x000fe40007810000 */
[----:B------:R-:W-:Y:S01]  /*11570*/  LOP3.LUT P5, RZ, R17, 0x40, RZ, 0xc0, !PT ;  /* 0x0000004011ff7812 */ /* 0x000fe200078ac0ff */
[----:B------:R-:W-:-:S01]  /*11580*/  FADD.FTZ R3, -R11, R3 ;  /* 0x000000030b037221 */ /* 0x000fc20000010100 */
[----:B------:R-:W-:Y:S01]  /*11590*/  FMNMX.FTZ R14, R70, R14, !PT ;  /* 0x0000000e460e7209 */ /* 0x000fe20007810000 */
[----:B------:R-:W-:-:S01]  /*115a0*/  FFMA.FTZ R11, R2, R10, -8 ;  /* 0xc1000000020b7423 */ /* 0x000fc2000001000a */
[----:B------:R-:W-:Y:S01]  /*115b0*/  LOP3.LUT P0, RZ, R17, 0x10, RZ, 0xc0, !PT ;  /* 0x0000001011ff7812 */ /* 0x000fe2000780c0ff */
[----:B------:R-:W-:Y:S01]  /*115c0*/  FMUL.FTZ R3, R2, R3 ;  /* 0x0000000302037220 */ /* 0x000fe20000410000 */
[----:B------:R-:W-:Y:S02]  /*115d0*/  FSEL R74, R74, -INF , !P5 ;  /* 0xff8000004a4a7808 */ /* 0x000fe40006800000 */
[----:B------:R-:W-:-:S02]  /*115e0*/  FMNMX.FTZ R14, R71, R14, !PT ;  /* 0x0000000e470e7209 */ /* 0x000fc40007810000 */
[----:B------:R-:W-:Y:S01]  /*115f0*/  FSEL R11, R11, RZ, P4 ;  /* 0x000000ff0b0b7208 */ /* 0x000fe20002000000 */
[----:B------:R-:W-:Y:S01]  /*11600*/  MUFU.EX2 R3, R3 ;  /* 0x0000000300037308 */ /* 0x000fe20000000800 */
[----:B------:R-:W-:Y:S02]  /*11610*/  LOP3.LUT P4, RZ, R17, 0x4, RZ, 0xc0, !PT ;  /* 0x0000000411ff7812 */ /* 0x000fe4000788c0ff */
[----:B------:R-:W-:Y:S01]  /*11620*/  FSEL R75, R75, -INF , !P0 ;  /* 0xff8000004b4b7808 */ /* 0x000fe20004000000 */
[----:B------:R-:W-:-:S01]  /*11630*/  FFMA.FTZ R24, R2, R24, -R11 ;  /* 0x0000001802187223 */ /* 0x000fc2000001080b */
[----:B------:R-:W-:Y:S01]  /*11640*/  FMNMX.FTZ R14, R74, R14, !PT ;  /* 0x0000000e4a0e7209 */ /* 0x000fe20007810000 */
[----:B------:R-:W-:-:S01]  /*11650*/  FFMA.FTZ R25, R2, R25, -R11 ;  /* 0x0000001902197223 */ /* 0x000fc2000001080b */
[----:B------:R-:W-:Y:S01]  /*11660*/  LOP3.LUT P0, RZ, R17, 0x20000000, RZ, 0xc0, !PT ;  /* 0x2000000011ff7812 */ /* 0x000fe2000780c0ff */
[----:B------:R-:W-:-:S01]  /*11670*/  FFMA.FTZ R28, R2, R28, -R11 ;  /* 0x0000001c021c7223 */ /* 0x000fc2000001080b */
[----:B------:R-:W-:Y:S01]  /*11680*/  FSEL R78, R78, -INF , !P4 ;  /* 0xff8000004e4e7808 */ /* 0x000fe20006000000 */
[----:B------:R-:W0:Y:S01]  /*11690*/  MUFU.EX2 R24, R24 ;  /* 0x0000001800187308 */ /* 0x000e220000000800 */
[----:B------:R-:W-:Y:S01]  /*116a0*/  FMNMX.FTZ R14, R75, R14, !PT ;  /* 0x0000000e4b0e7209 */ /* 0x000fe20007810000 */
[C-C-:B------:R-:W-:Y:S01]  /*116b0*/  FFMA.FTZ R29, R2.reuse, R29, -R11.reuse ;  /* 0x0000001d021d7223 */ /* 0x140fe2000001080b */
[----:B------:R-:W-:Y:S01]  /*116c0*/  LOP3.LUT P5, RZ, R17, 0x40000000, RZ, 0xc0, !PT ;  /* 0x4000000011ff7812 */ /* 0x000fe200078ac0ff */
[C-C-:B------:R-:W-:Y:S01]  /*116d0*/  FFMA.FTZ R32, R2.reuse, R32, -R11.reuse ;  /* 0x0000002002207223 */ /* 0x140fe2000001080b */
[----:B------:R-:W-:Y:S01]  /*116e0*/  FSEL R79, R79, -INF , !P0 ;  /* 0xff8000004f4f7808 */ /* 0x000fe20004000000 */
[--C-:B------:R-:W-:Y:S01]  /*116f0*/  FFMA.FTZ R33, R2, R33, -R11.reuse ;  /* 0x0000002102217223 */ /* 0x100fe2000001080b */
[----:B------:R-:W-:Y:S01]  /*11700*/  FMNMX.FTZ R14, R78, R14, !PT ;  /* 0x0000000e4e0e7209 */ /* 0x000fe20007810000 */
[----:B------:R-:W1:Y:S01]  /*11710*/  MUFU.EX2 R25, R25 ;  /* 0x0000001900197308 */ /* 0x000e620000000800 */
[----:B------:R-:W-:Y:S01]  /*11720*/  FSEL R82, R82, -INF , !P5 ;  /* 0xff80000052527808 */ /* 0x000fe20006800000 */
[C-C-:B------:R-:W-:Y:S01]  /*11730*/  FFMA.FTZ R36, R2.reuse, R36, -R11.reuse ;  /* 0x0000002402247223 */ /* 0x140fe2000001080b */
[----:B------:R-:W-:Y:S01]  /*11740*/  FMNMX.FTZ R14, R79, R14, !PT ;  /* 0x0000000e4f0e7209 */ /* 0x000fe20007810000 */
[C-C-:B------:R-:W-:Y:S01]  /*11750*/  FFMA.FTZ R37, R2.reuse, R37, -R11.reuse ;  /* 0x0000002502257223 */ /* 0x140fe2000001080b */
[----:B------:R-:W-:Y:S01]  /*11760*/  FSEL R83, R83, -INF , !P6 ;  /* 0xff80000053537808 */ /* 0x000fe20007000000 */
[--C-:B------:R-:W-:Y:S01]  /*11770*/  FFMA.FTZ R40, R2, R40, -R11.reuse ;  /* 0x0000002802287223 */ /* 0x100fe2000001080b */
[----:B------:R-:W-:Y:S01]  /*11780*/  FMNMX.FTZ R14, R82, R14, !PT ;  /* 0x0000000e520e7209 */ /* 0x000fe20007810000 */
[----:B------:R-:W-:Y:S01]  /*11790*/  MUFU.EX2 R28, R28 ;  /* 0x0000001c001c7308 */ /* 0x000fe20000000800 */
[----:B------:R-:W-:Y:S01]  /*117a0*/  ISETP.LT.OR P3, PT, R136, 0x7a, P3 ;  /* 0x0000007a8800780c */ /* 0x000fe20001f61670 */
[----:B0-----:R-:W-:Y:S01]  /*117b0*/  FFMA.FTZ R6, R3, R6, R24 ;  /* 0x0000000603067223 */ /* 0x001fe20000010018 */
[----:B------:R-:W-:Y:S01]  /*117c0*/  FSEL R86, R86, -INF , !P1 ;  /* 0xff80000056567808 */ /* 0x000fe20004800000 */
[C-C-:B------:R-:W-:Y:S01]  /*117d0*/  FFMA.FTZ R41, R2.reuse, R41, -R11.reuse ;  /* 0x0000002902297223 */ /* 0x140fe2000001080b */
[----:B------:R-:W-:Y:S01]  /*117e0*/  FMNMX.FTZ R14, R83, R14, !PT ;  /* 0x0000000e530e7209 */ /* 0x000fe20007810000 */
[--C-:B------:R-:W-:Y:S01]  /*117f0*/  FFMA.FTZ R44, R2, R44, -R11.reuse ;  /* 0x0000002c022c7223 */ /* 0x100fe2000001080b */
[----:B------:R-:W-:Y:S01]  /*11800*/  FSEL R87, R87, -INF , !P3 ;  /* 0xff80000057577808 */ /* 0x000fe20005800000 */
[----:B------:R-:W-:Y:S01]  /*11810*/  MUFU.EX2 R29, R29 ;  /* 0x0000001d001d7308 */ /* 0x000fe20000000800 */
[----:B------:R-:W-:Y:S01]  /*11820*/  FMNMX.FTZ R14, R86, R14, !PT ;  /* 0x0000000e560e7209 */ /* 0x000fe20007810000 */
[----:B-1----:R-:W-:Y:S01]  /*11830*/  FADD.FTZ R6, R25, R6 ;  /* 0x0000000619067221 */ /* 0x002fe20000010000 */
[----:B------:R-:W-:-:S01]  /*11840*/  FFMA.FTZ R45, R2, R45, -R11 ;  /* 0x0000002d022d7223 */ /* 0x000fc2000001080b */
[C-C-:B------:R-:W-:Y:S01]  /*11850*/  FFMA.FTZ R48, R2.reuse, R48, -R11.reuse ;  /* 0x0000003002307223 */ /* 0x140fe2000001080b */
[----:B------:R-:W-:Y:S01]  /*11860*/  FMNMX.FTZ R14, R87, R14, !PT ;  /* 0x0000000e570e7209 */ /* 0x000fe20007810000 */
[C-C-:B------:R-:W-:Y:S01]  /*11870*/  FFMA.FTZ R49, R2.reuse, R49, -R11.reuse ;  /* 0x0000003102317223 */ /* 0x140fe2000001080b */
[----:B------:R-:W-:-:S01]  /*11880*/  FFMA.FTZ R52, R2, R52, -R11 ;  /* 0x0000003402347223 */ /* 0x000fc2000001080b */
[----:B------:R-:W-:Y:S01]  /*11890*/  MUFU.EX2 R32, R32 ;  /* 0x0000002000207308 */ /* 0x000fe20000000800 */
[----:B------:R-:W-:-:S01]  /*118a0*/  FFMA.FTZ R53, R2, R53, -R11 ;  /* 0x0000003502357223 */ /* 0x000fc2000001080b */
[----:B------:R-:W0:Y:S01]  /*118b0*/  SHFL.BFLY PT, R15, R14, 0x2, 0x1f ;  /* 0x0c401f000e0f7f89 */ /* 0x000e2200000e0000 */
        /* <DEDUP_REMOVED lines=17> */
[----:B------:R-:W-:Y:S01]  /*119d0*/  FFMA.FTZ R11, R2, R85, -R11 ;  /* 0x00000055020b7223 */ /* 0x000fe2000001080b */
[----:B------:R-:W-:-:S03]  /*119e0*/  LOP3.LUT P0, RZ, R17, 0x10000000, RZ, 0xc0, !PT ;  /* 0x1000000011ff7812 */ /* 0x000fc6000780c0ff */
[----:B------:R-:W-:Y:S01]  /*119f0*/  MUFU.EX2 R37, R37 ;  /* 0x0000002500257308 */ /* 0x000fe20000000800 */
[----:B0-----:R-:W-:-:S05]  /*11a00*/  FMNMX.FTZ R14, R14, R15, !PT ;  /* 0x0000000f0e0e7209 */ /* 0x001fca0007810000 */
[----:B------:R-:W0:Y:S02]  /*11a10*/  SHFL.BFLY PT, R15, R14, 0x1, 0x1f ;  /* 0x0c201f000e0f7f89 */ /* 0x000e2400000e0000 */
[----:B------:R-:W-:Y:S08]  /*11a20*/  MUFU.EX2 R40, R40 ;  /* 0x0000002800287308 */ /* 0x000ff00000000800 */
[----:B------:R-:W-:Y:S08]  /*11a30*/  MUFU.EX2 R41, R41 ;  /* 0x0000002900297308 */ /* 0x000ff00000000800 */
[----:B------:R-:W-:Y:S01]  /*11a40*/  MUFU.EX2 R44, R44 ;  /* 0x0000002c002c7308 */ /* 0x000fe20000000800 */
[----:B0-----:R-:W-:-:S07]  /*11a50*/  FMNMX.FTZ R14, R14, R15, !PT ;  /* 0x0000000f0e0e7209 */ /* 0x001fce0007810000 */
[----:B------:R-:W-:Y:S01]  /*11a60*/  MUFU.EX2 R45, R45 ;  /* 0x0000002d002d7308 */ /* 0x000fe20000000800 */
[----:B------:R-:W-:-:S04]  /*11a70*/  FSETP.NEU.FTZ.AND P1, PT, R14, -INF , PT ;  /* 0xff8000000e00780b */ /* 0x000fc80003f3d000 */
[----:B------:R-:W-:-:S03]  /*11a80*/  FSEL R15, R14, RZ, P1 ;  /* 0x000000ff0e0f7208 */ /* 0x000fc60000800000 */
[----:B------:R-:W-:Y:S02]  /*11a90*/  MUFU.EX2 R48, R48 ;  /* 0x0000003000307308 */ /* 0x000fe40000000800 */
[----:B------:R-:W-:-:S01]  /*11aa0*/  FADD.FTZ R0, -R15, R0 ;  /* 0x000000000f007221 */ /* 0x000fc20000010100 */
[----:B------:R-:W-:-:S03]  /*11ab0*/  FFMA.FTZ R15, R2, R14, -8 ;  /* 0xc1000000020f7423 */ /* 0x000fc6000001000e */
[----:B------:R-:W-:Y:S02]  /*11ac0*/  FMUL.FTZ R0, R2, R0 ;  /* 0x0000000002007220 */ /* 0x000fe40000410000 */
[----:B------:R-:W-:Y:S01]  /*11ad0*/  MUFU.EX2 R49, R49 ;  /* 0x0000003100317308 */ /* 0x000fe20000000800 */
[----:B------:R-:W-:-:S05]  /*11ae0*/  FSEL R15, R15, RZ, P1 ;  /* 0x000000ff0f0f7208 */ /* 0x000fca0000800000 */
        /* <DEDUP_REMOVED lines=27> */
[----:B0-----:R-:W-:-:S01]  /*11ca0*/  FFMA.FTZ R5, R0, R5, R26 ;  /* 0x0000000500057223 */ /* 0x001fc2000001001a */
[C-C-:B------:R-:W-:Y:S01]  /*11cb0*/  FFMA.FTZ R71, R2.reuse, R71, -R15.reuse ;  /* 0x0000004702477223 */ /* 0x140fe2000001080f */
[----:B------:R-:W-:-:S01]  /*11cc0*/  FFMA.FTZ R74, R2, R74, -R15 ;  /* 0x0000004a024a7223 */ /* 0x000fc2000001080f */
[C-C-:B------:R-:W-:Y:S01]  /*11cd0*/  FFMA.FTZ R75, R2.reuse, R75, -R15.reuse ;  /* 0x0000004b024b7223 */ /* 0x140fe2000001080f */
[----:B------:R-:W-:-:S01]  /*11ce0*/  FFMA.FTZ R78, R2, R78, -R15 ;  /* 0x0000004e024e7223 */ /* 0x000fc2000001080f */
[C-C-:B------:R-:W-:Y:S01]  /*11cf0*/  FFMA.FTZ R79, R2.reuse, R79, -R15.reuse ;  /* 0x0000004f024f7223 */ /* 0x140fe2000001080f */
[----:B------:R-:W-:-:S01]  /*11d00*/  FFMA.FTZ R82, R2, R82, -R15 ;  /* 0x0000005202527223 */ /* 0x000fc2000001080f */
[----:B------:R-:W0:Y:S01]  /*11d10*/  MUFU.EX2 R31, R31 ;  /* 0x0000001f001f7308 */ /* 0x000e220000000800 */
[----:B-1----:R-:W-:-:S01]  /*11d20*/  FADD.FTZ R22, R27, R5 ;  /* 0x000000051b167221 */ /* 0x002fc20000010000 */
[----:B------:R-:W-:Y:S01]  /*11d30*/  FADD.FTZ R5, R28, R6 ;  /* 0x000000061c057221 */ /* 0x000fe20000010000 */
[----:B------:R-:W-:-:S01]  /*11d40*/  FFMA.FTZ R83, R2, R83, -R15 ;  /* 0x0000005302537223 */ /* 0x000fc2000001080f */
[C-C-:B------:R-:W-:Y:S01]  /*11d50*/  FFMA.FTZ R86, R2.reuse, R86, -R15.reuse ;  /* 0x0000005602567223 */ /* 0x140fe2000001080f */
[----:B------:R-:W-:-:S01]  /*11d60*/  FFMA.FTZ R15, R2, R87, -R15 ;  /* 0x00000057020f7223 */ /* 0x000fc2000001080f */
[----:B------:R-:W-:-:S02]  /*11d70*/  FADD.FTZ R5, R29, R5 ;  /* 0x000000051d057221 */ /* 0x000fc40000010000 */
        /* <DEDUP_REMOVED lines=102> */
[----:B0-----:R-:W-:-:S03]  /*123e0*/  FADD.FTZ R6, R11, R5 ;  /* 0x000000050b067221 */ /* 0x001fc60000010000 */
[----:B-1----:R-:W-:Y:S01]  /*123f0*/  FADD.FTZ R5, R15, R22 ;  /* 0x000000160f057221 */ /* 0x002fe20000010000 */
[----:B------:R-:W-:Y:S06]  /*12400*/  @!P0 BRA `(.L_x_1390) ;  /* 0x0000000000048947 */ /* 0x000fec0003800000 */
[----:B------:R-:W-:Y:S01]  /*12410*/  BPT.TRAP 0x1 ;  /* 0x000000040000795c */ /* 0x000fe20000300000 */
.L_x_1390:
[----:B------:R-:W2:Y:S01]  /*12420*/  LDL R22, [R1+0x2c] ;  /* 0x00002c0001167983 */ /* 0x000ea20000100800 */
[----:B------:R-:W-:Y:S01]  /*12430*/  VIADD R152, R152, 0x19c60 ;  /* 0x00019c6098987836 */ /* 0x000fe20000000000 */
        /* <DEDUP_REMOVED lines=16> */
[----:B------:R-:W-:-:S02]  /*12540*/  PRMT R152, R141, 0x654, R152 ;  /* 0x000006548d987816 */ /* 0x000fc40000000098 */
[----:B------:R-:W-:Y:S02]  /*12550*/  F2FP.SATFINITE.E4M3.F32.PACK_AB_MERGE_C R28, R25, R24, R28 ;  /* 0x00000018191c723e */ /* 0x000fe4000480701c */
[----:B------:R-:W-:Y:S01]  /*12560*/  F2FP.SATFINITE.E4M3.F32.PACK_AB_MERGE_C R30, R27, R26, R30 ;  /* 0x0000001a1b1e723e */ /* 0x000fe2000480701e */
[----:B------:R0:W-:Y:S01]  /*12570*/  SYNCS.ARRIVE.TRANS64.RED.A1T0 RZ, [R152+URZ], RZ ;  /* 0x000000ff98ff79a7 */ /* 0x0001e2000810043f */
        /* <DEDUP_REMOVED lines=63> */
[----:B------:R-:W-:Y:S02]  /*12970*/  IMAD.MOV.U32 R3, RZ, RZ, R10 ;  /* 0x000000ffff037224 */ /* 0x000fe400078e000a */
[----:B0-----:R-:W-:Y:S02]  /*12980*/  IMAD.MOV.U32 R152, RZ, RZ, R20 ;  /* 0x000000ffff987224 */ /* 0x001fe400078e0014 */
        /* <DEDUP_REMOVED lines=15> */
[----:B------:R-:W-:Y:S01]  /*12a80*/  IMAD.MOV.U32 R139, RZ, RZ, R15 ;  /* 0x000000ffff8b7224 */ /* 0x000fe200078e000f */
[C---:B--2---:R-:W-:Y:S01]  /*12a90*/  ISETP.GT.AND P1, PT, R4.reuse, R22, PT ;  /* 0x000000160400720c */ /* 0x044fe20003f24270 */
[----:B------:R-:W-:-:S02]  /*12aa0*/  VIADD R4, R4, 0xffffffff ;  /* 0xffffffff04047836 */ /* 0x000fc40000000000 */
[----:B------:R-:W-:-:S10]  /*12ab0*/  IMAD.MOV.U32 R22, RZ, RZ, R21 ;  /* 0x000000ffff167224 */ /* 0x000fd400078e0015 */
[----:B------:R-:W-:Y:S05]  /*12ac0*/  @P1 BRA `(.L_x_1391) ;  /* 0xffffffcc00d81947 */ /* 0x000fea000383ffff */
[----:B------:R-:W-:Y:S05]  /*12ad0*/  BSYNC B0 ;  /* 0x0000000000007941 */ /* 0x000fea0003800000 */
.L_x_1370:
[----:B------:R-:W-:Y:S02]  /*12ae0*/  IMAD.MOV.U32 R0, RZ, RZ, R14 ;  /* 0x000000ffff007224 */ /* 0x000fe400078e000e */
[----:B------:R-:W-:Y:S02]  /*12af0*/  IMAD.MOV.U32 R3, RZ, RZ, R10 ;  /* 0x000000ffff037224 */ /* 0x000fe400078e000a */
[----:B------:R-:W-:Y:S02]  /*12b00*/  IMAD.MOV.U32 R22, RZ, RZ, R21 ;  /* 0x000000ffff167224 */ /* 0x000fe400078e0015 */
[----:B------:R-:W-:-:S07]  /*12b10*/  IMAD.MOV.U32 R152, RZ, RZ, R20 ;  /* 0x000000ffff987224 */ /* 0x000fce00078e0014 */
.L_x_1369:
[----:B------:R-:W-:Y:S05]  /*12b20*/  BSYNC B1 ;  /* 0x0000000000017941 */ /* 0x000fea0003800000 */
.L_x_1368:
[----:B------:R-:W2:Y:S01]  /*12b30*/  LDL R10, [R1+0x20] ;  /* 0x00002000010a7983 */ /* 0x000ea20000100800 */
[----:B------:R-:W0:Y:S03]  /*12b40*/  LDC R11, c[0x0][0x448] ;  /* 0x00011200ff0b7b82 */ /* 0x000e260000000800 */
[----:B------:R-:W3:Y:S01]  /*12b50*/  LDL R15, [R1] ;  /* 0x00000000010f7983 */ /* 0x000ee20000100800 */
[----:B------:R-:W-:-:S04]  /*12b60*/  LOP3.LUT R17, R17, 0xffffffdf, RZ, 0xc0, !PT ;  /* 0xffffffdf11117812 */ /* 0x000fc800078ec0ff */
[----:B------:R-:W1:Y:S01]  /*12b70*/  LDC R20, c[0x0][0x9e4] ;  /* 0x00027900ff147b82 */ /* 0x000e620000000800 */
[----:B0-----:R-:W-:-:S13]  /*12b80*/  ISETP.NE.AND P1, PT, R11, 0x1, PT ;  /* 0x000000010b00780c */ /* 0x001fda0003f25270 */
[----:B------:R-:W0:Y:S01]  /*12b90*/  @P1 LDC R11, c[0x0][0x44c] ;  /* 0x00011300ff0b1b82 */ /* 0x000e220000000800 */
[----:B------:R-:W-:-:S04]  /*12ba0*/  @P1 LOP3.LUT R17, R17, 0x20, RZ, 0xfc, !PT ;  /* 0x0000002011111812 */ /* 0x000fc800078efcff */
[----:B------:R-:W-:-:S03]  /*12bb0*/  LOP3.LUT R17, R17, 0xffffffbf, RZ, 0xc0, !PT ;  /* 0xffffffbf11117812 */ /* 0x000fc600078ec0ff */
[----:B------:R-:W4:Y:S01]  /*12bc0*/  @P1 LDC R14, c[0x0][0x450] ;  /* 0x00011400ff0e1b82 */ /* 0x000f220000000800 */
[----:B--2---:R-:W-:-:S04]  /*12bd0*/  VIADD R10, R10, 0xbf ;  /* 0x000000bf0a0a7836 */ /* 0x004fc80000000000 */
[----:B0-----:R-:W-:Y:S01]  /*12be0*/  @P1 IMAD.HI.U32 R11, R10, R11, RZ ;  /* 0x0000000b0a0b1227 */ /* 0x001fe200078e00ff */
[----:B---3--:R-:W-:-:S04]  /*12bf0*/  IADD3 R15, R15, 0x1, -R155 ;  /* 0x000000010f0f7810 */ /* 0x008fc80007ffe89b */
[----:B----4-:R-:W-:Y:S02]  /*12c00*/  @P1 SHF.R.U32.HI R10, RZ, R14, R11 ;  /* 0x0000000eff0a1219 */ /* 0x010fe4000001160b */
[----:B-1----:R-:W-:-:S03]  /*12c10*/  ISETP.GE.AND P1, PT, R20, 0x1, PT ;  /* 0x000000011400780c */ /* 0x002fc60003f26270 */
[----:B------:R-:W-:-:S04]  /*12c20*/  IMAD.IADD R10, R15, 0x1, R10 ;  /* 0x000000010f0a7824 */ /* 0x000fc800078e020a */
[----:B------:R-:W-:-:S06]  /*12c30*/  IMAD.IADD R14, R10, 0x1, -R7 ;  /* 0x000000010a0e7824 */ /* 0x000fcc00078e0a07 */
[----:B------:R-:W-:Y:S01]  /*12c40*/  @P1 LOP3.LUT R17, R17, 0x40, RZ, 0xfc, !PT ;  /* 0x0000004011111812 */ /* 0x000fe200078efcff */
[----:B------:R-:W-:Y:S06]  /*12c50*/  @!P1 BRA `(.L_x_1392) ;  /* 0x0000000000489947 */ /* 0x000fec0003800000 */
[----:B------:R-:W-:Y:S01]  /*12c60*/  IMAD.MOV.U32 R7, RZ, RZ, R10 ;  /* 0x000000ffff077224 */ /* 0x000fe200078e000a */
[----:B------:R-:W-:Y:S04]  /*12c70*/  BSSY B0, `(.L_x_1393) ;  /* 0x000000e000007945 */ /* 0x000fe80003800000 */
[----:B------:R-:W-:-:S13]  /*12c80*/  ISETP.GT.AND P1, PT, R7, -0x1, PT ;  /* 0xffffffff0700780c */ /* 0x000fda0003f24270 */
        /* <DEDUP_REMOVED lines=8> */
.L_x_1394:
[----:B------:R-:W-:-:S13]  /*12d10*/  ISETP.NE.AND P1, PT, R20, 0x1, PT ;  /* 0x000000011400780c */ /* 0x000fda0003f25270 */
[----:B------:R-:W0:Y:S02]  /*12d20*/  @P1 LDC.64 R10, c[0x0][0x9e8] ;  /* 0x00027a00ff0a1b82 */ /* 0x000e240000000a00 */
[----:B0-----:R-:W-:-:S05]  /*12d30*/  @P1 IMAD.HI.U32 R10, R7, R10, RZ ;  /* 0x0000000a070a1227 */ /* 0x001fca00078e00ff */
[----:B------:R-:W-:-:S07]  /*12d40*/  @P1 SHF.R.U32.HI R7, RZ, R11, R10 ;  /* 0x0000000bff071219 */ /* 0x000fce000001160a */
.L_x_1395:
[----:B------:R-:W-:Y:S05]  /*12d50*/  BSYNC B0 ;  /* 0x0000000000007941 */ /* 0x000fea0003800000 */
.L_x_1393:
[----:B------:R-:W-:-:S05]  /*12d60*/  IMAD R7, R7, R20, RZ ;  /* 0x0000001407077224 */ /* 0x000fca00078e02ff */
[----:B------:R-:W-:-:S07]  /*12d70*/  VIMNMX R14, R14, R7, !PT ;  /* 0x000000070e0e7248 */ /* 0x000fce0007fe0100 */
.L_x_1392:
[----:B------:R-:W2:Y:S01]  /*12d80*/  LDL R10, [R1+0x44] ;  /* 0x00004400010a7983 */ /* 0x000ea20000100800 */
[----:B------:R-:W-:Y:S01]  /*12d90*/  VIADD R14, R14, 0x7f ;  /* 0x0000007f0e0e7836 */ /* 0x000fe20000000000 */
[----:B------:R-:W-:Y:S04]  /*12da0*/  BSSY B0, `(.L_x_1396) ;  /* 0x00001ec000007945 */ /* 0x000fe80003800000 */
[----:B------:R-:W-:-:S04]  /*12db0*/  SHF.R.S32.HI R7, RZ, 0x1f, R14 ;  /* 0x0000001fff077819 */ /* 0x000fc8000001140e */
[----:B------:R-:W-:-:S04]  /*12dc0*/  LEA.HI R7, R7, R14, RZ, 0x7 ;  /* 0x0000000e07077211 */ /* 0x000fc800078f38ff */
[----:B------:R-:W-:-:S04]  /*12dd0*/  SHF.R.S32.HI R7, RZ, 0x7, R7 ;  /* 0x00000007ff077819 */ /* 0x000fc80000011407 */
[----:B--2---:R-:W-:-:S04]  /*12de0*/  VIMNMX R10, R10, R7, !PT ;  /* 0x000000070a0a7248 */ /* 0x004fc80007fe0100 */
[----:B------:R-:W-:Y:S01]  /*12df0*/  ISETP.GE.AND P1, PT, R4, R10, PT ;  /* 0x0000000a0400720c */ /* 0x000fe20003f26270 */
[----:B------:R0:W-:-:S12]  /*12e00*/  STL [R1+0x2c], R10 ;  /* 0x00002c0a01007387 */ /* 0x0001d80000100800 */
[----:B0-----:R-:W-:Y:S05]  /*12e10*/  @!P1 BRA `(.L_x_1397) ;  /* 0x0000001c00909947 */ /* 0x001fea0003800000 */
[----:B------:R-:W-:Y:S01]  /*12e20*/  BSSY B1, `(.L_x_1397) ;  /* 0x00001e3000017945 */ /* 0x000fe20003800000 */
[----:B------:R-:W-:Y:S02]  /*12e30*/  IMAD.MOV.U32 R20, RZ, RZ, R0 ;  /* 0x000000ffff147224 */ /* 0x000fe400078e0000 */
[----:B------:R-:W-:Y:S02]  /*12e40*/  IMAD.MOV.U32 R7, RZ, RZ, R3 ;  /* 0x000000ffff077224 */ /* 0x000fe400078e0003 */
[----:B------:R-:W-:Y:S02]  /*12e50*/  IMAD.MOV.U32 R11, RZ, RZ, R152 ;  /* 0x000000ffff0b7224 */ /* 0x000fe400078e0098 */
[----:B------:R-:W-:-:S07]  /*12e60*/  IMAD.MOV.U32 R10, RZ, RZ, R22 ;  /* 0x000000ffff0a7224 */ /* 0x000fce00078e0016 */
.L_x_1410:
[----:B------:R-:W-:-:S05]  /*12e70*/  VIADD R0, R10, 0x1 ;  /* 0x000000010a007836 */ /* 0x000fca0000000000 */
[----:B------:R-:W-:-:S04]  /*12e80*/  ISETP.NE.AND P1, PT, R0, 0x2, PT ;  /* 0x000000020000780c */ /* 0x000fc80003f25270 */
[----:B------:R-:W-:Y:S02]  /*12e90*/  SEL R0, R0, RZ, P1 ;  /* 0x000000ff00007207 */ /* 0x000fe40000800000 */
[----:B------:R-:W-:-:S03]  /*12ea0*/  SEL R152, RZ, 0x1, P1 ;  /* 0x00000001ff987807 */ /* 0x000fc60000800000 */
[----:B------:R-:W-:Y:S01]  /*12eb0*/  IMAD.MOV.U32 R22, RZ, RZ, R0 ;  /* 0x000000ffff167224 */ /* 0x000fe200078e0000 */
[----:B------:R-:W-:Y:S01]  /*12ec0*/  LOP3.LUT R152, R11, R152, RZ, 0x3c, !PT ;  /* 0x000000980b987212 */ /* 0x000fe200078e3cff */
[----:B------:R-:W-:Y:S06]  /*12ed0*/  @!P0 BRA `(.L_x_1398) ;  /* 0x0000000000048947 */ /* 0x000fec0003800000 */
[----:B------:R-:W-:Y:S01]  /*12ee0*/  BPT.TRAP 0x1 ;  /* 0x000000040000795c */ /* 0x000fe20000300000 */
.L_x_1398:
[----:B------:R-:W-:Y:S01]  /*12ef0*/  IMAD R3, R22, 0x8, R16 ;  /* 0x0000000816037824 */ /* 0x000fe200078e0210 */
[----:B------:R-:W-:-:S04]  /*12f00*/  SHF.L.U32 R14, R152, 0x1f, RZ ;  /* 0x0000001f980e7819 */ /* 0x000fc800000006ff */
[----:B------:R0:W1:Y:S01]  /*12f10*/  SYNCS.PHASECHK.TRANS64.TRYWAIT P1, [R3+URZ+0x19c30], R14 ;  /* 0x019c300e030075a7 */ /* 0x000062000802017f */
[----:B------:R-:W-:Y:S05]  /*12f20*/  @!P0 BRA `(.L_x_1399) ;  /* 0x0000000000048947 */ /* 0x000fea0003800000 */
[----:B------:R-:W-:Y:S01]  /*12f30*/  BPT.TRAP 0x1 ;  /* 0x000000040000795c */ /* 0x000fe20000300000 */
.L_x_1399:
[----:B------:R-:W2:Y:S01]  /*12f40*/  LDL R15, [R1+0x24] ;  /* 0x00002400010f7983 */ /* 0x000ea20000100800 */
[----:B------:R-:W-:Y:S01]  /*12f50*/  BSSY B2, `(.L_x_1400) ;  /* 0x0000006000027945 */ /* 0x000fe20003800000 */
[----:B------:R-:W-:Y:S02]  /*12f60*/  IMAD.MOV.U32 R25, RZ, RZ, -0x3ffffff0 ;  /* 0xc0000010ff197424 */ /* 0x000fe400078e00ff */
[----:B--2---:R-:W-:Y:S01]  /*12f70*/  IMAD R24, R22, 0x300, R15 ;  /* 0x0000030016187824 */ /* 0x004fe200078e020f */
[----:B-1----:R-:W-:Y:S06]  /*12f80*/  @P1 BRA `(.L_x_1401) ;  /* 0x0000000000081947 */ /* 0x002fec0003800000 */
[----:B------:R-:W1:Y:S02]  /*12f90*/  SYNCS.PHASECHK.TRANS64.TRYWAIT P1, [R3+URZ+0x19c30], R14 ;  /* 0x019c300e030075a7 */ /* 0x000e64000802017f */
[----:B-1----:R-:W-:Y:S05]  /*12fa0*/  @!P1 BRA `(.L_x_1402) ;  /* 0x0000011800a49947 */ /* 0x002fea0003800000 */
.L_x_1401:
[----:B------:R-:W-:Y:S05]  /*12fb0*/  BSYNC B2 ;  /* 0x0000000000027941 */ /* 0x000fea0003800000 */
.L_x_1400:
[C---:B------:R-:W-:Y:S01]  /*12fc0*/  R2UR UR6, R24.reuse ;  /* 0x00000000180672ca */ /* 0x040fe200000e0000 */
[C---:B01----:R-:W-:Y:S01]  /*12fd0*/  VIADD R14, R24.reuse, 0x100 ;  /* 0x00000100180e7836 */ /* 0x043fe20000000000 */
[----:B------:R-:W-:Y:S01]  /*12fe0*/  R2UR UR7, R25 ;  /* 0x00000000190772ca */ /* 0x000fe200000e0000 */
[----:B------:R-:W-:Y:S01]  /*12ff0*/  VIADD R24, R24, 0x200 ;  /* 0x0000020018187836 */ /* 0x000fe20000000000 */
[----:B------:R-:W-:Y:S01]  /*13000*/  R2UR UR4, R8 ;  /* 0x00000000080472ca */ /* 0x000fe200000e0000 */
[----:B------:R-:W-:Y:S01]  /*13010*/  IMAD.MOV.U32 R25, RZ, RZ, -0x3ffffff0 ;  /* 0xc0000010ff197424 */ /* 0x000fe200078e00ff */
[----:B------:R-:W-:Y:S01]  /*13020*/  R2UR UR5, R9 ;  /* 0x00000000090572ca */ /* 0x000fe200000e0000 */
[----:B------:R-:W-:Y:S01]  /*13030*/  IMAD.MOV.U32 R15, RZ, RZ, -0x3ffffff0 ;  /* 0xc0000010ff0f7424 */ /* 0x000fe200078e00ff */
[----:B------:R-:W-:Y:S02]  /*13040*/  R2UR UR14, R24 ;  /* 0x00000000180e72ca */ /* 0x000fe400000e0000 */
[----:B------:R-:W-:-:S02]  /*13050*/  R2UR UR15, R25 ;  /* 0x00000000190f72ca */ /* 0x000fc400000e0000 */
[----:B------:R-:W-:Y:S01]  /*13060*/  WARPGROUP.ARRIVE ;  /* 0x00000000000079c5 */ /* 0x000fe20000000000 */
[----:B------:R-:W-:Y:S02]  /*13070*/  R2UR UR10, R14 ;  /* 0x000000000e0a72ca */ /* 0x000fe400000e0000 */
[----:B------:R-:W-:Y:S02]  /*13080*/  R2UR UR11, R15 ;  /* 0x000000000f0b72ca */ /* 0x000fe400000e0000 */
[----:B------:R-:W-:Y:S02]  /*13090*/  R2UR UR8, R156 ;  /* 0x000000009c0872ca */ /* 0x000fe400000e0000 */
[----:B------:R-:W-:Y:S01]  /*130a0*/  QGMMA.64x128x32.F32.E4M3.E4M3 R24, gdesc[UR4], RZ, !UPT, gsb0 ;  /* 0x01e00000041879f3 */ /* 0x000fe2000c0008ff */
[----:B------:R-:W-:Y:S02]  /*130b0*/  R2UR UR9, R157 ;  /* 0x000000009d0972ca */ /* 0x000fe400000e0000 */
[----:B------:R-:W-:-:S02]  /*130c0*/  R2UR UR12, R12 ;  /* 0x000000000c0c72ca */ /* 0x000fc400000e0000 */
[----:B------:R-:W-:Y:S01]  /*130d0*/  R2UR UR13, R13 ;  /* 0x000000000d0d72ca */ /* 0x000fe200000e0000 */
        /* <DEDUP_REMOVED lines=9> */
.L_x_1403:
[----:B------:R-:W-:Y:S01]  /*13170*/  SHF.L.U32 R3, R11, 0x1f, RZ ;  /* 0x0000001f0b037819 */ /* 0x000fe200000006ff */
[----:B------:R-:W-:-:S04]  /*13180*/  IMAD R21, R10, 0x8, R16 ;  /* 0x000000080a157824 */ /* 0x000fc800078e0210 */
[----:B------:R0:W1:Y:S01]  /*13190*/  SYNCS.PHASECHK.TRANS64.TRYWAIT P1, [R21+URZ+0x19c50], R3 ;  /* 0x019c5003150075a7 */ /* 0x000062000802017f */
[----:B------:R-:W-:Y:S05]  /*131a0*/  @!P0 BRA `(.L_x_1404) ;  /* 0x0000000000048947 */ /* 0x000fea0003800000 */
[----:B------:R-:W-:Y:S01]  /*131b0*/  BPT.TRAP 0x1 ;  /* 0x000000040000795c */ /* 0x000fe20000300000 */
.L_x_1404:
[----:B------:R-:W-:Y:S04]  /*131c0*/  BSSY B2, `(.L_x_1405) ;  /* 0x0000004000027945 */ /* 0x000fe80003800000 */
[----:B-1----:R-:W-:Y:S05]  /*131d0*/  @P1 BRA `(.L_x_1406) ;  /* 0x0000000000081947 */ /* 0x002fea0003800000 */
[----:B------:R-:W1:Y:S02]  /*131e0*/  SYNCS.PHASECHK.TRANS64.TRYWAIT P1, [R21+URZ+0x19c50], R3 ;  /* 0x019c5003150075a7 */ /* 0x000e64000802017f */
[----:B-1----:R-:W-:Y:S05]  /*131f0*/  @!P1 BRA `(.L_x_1407) ;  /* 0x0000011800249947 */ /* 0x002fea0003800000 */
.L_x_1406:
[----:B------:R-:W-:Y:S05]  /*13200*/  BSYNC B2 ;  /* 0x0000000000027941 */ /* 0x000fea0003800000 */
.L_x_1405:
        /* <DEDUP_REMOVED lines=34> */
.L_x_1408:
[----:B------:R-:W2:Y:S01]  /*13430*/  LDL R136, [R1+0x4] ;  /* 0x0000040001887983 */ /* 0x000ea20000100800 */
[----:B------:R-:W-:-:S04]  /*13440*/  IMAD R0, R0, 0x8, R16 ;  /* 0x0000000800007824 */ /* 0x000fc800078e0210 */
        /* <DEDUP_REMOVED lines=40> */
[C---:B------:R-:W-:Y:S01]  /*136d0*/  FFMA.FTZ R11, R2.reuse, R3, -8 ;  /* 0xc1000000020b7423 */ /* 0x040fe20000010003 */
[----:B------:R-:W-:Y:S01]  /*136e0*/  FMNMX.FTZ R0, R27, R0, !PT ;  /* 0x000000001b007209 */ /* 0x000fe20007810000 */
[----:B------:R-:W-:Y:S02]  /*136f0*/  FADD.FTZ R7, -R3, R7 ;  /* 0x0000000703077221 */ /* 0x000fe40000010100 */
[----:B------:R-:W-:-:S01]  /*13700*/  FFMA.FTZ R24, R2, R24, -R11 ;  /* 0x0000001802187223 */ /* 0x000fc2000001080b */
[----:B------:R-:W-:Y:S01]  /*13710*/  FMNMX.FTZ R0, R30, R0, !PT ;  /* 0x000000001e007209 */ /* 0x000fe20007810000 */
[C---:B------:R-:W-:Y:S01]  /*13720*/  FMUL.FTZ R7, R2.reuse, R7 ;  /* 0x0000000702077220 */ /* 0x040fe20000410000 */
[C-C-:B------:R-:W-:Y:S01]  /*13730*/  FFMA.FTZ R25, R2.reuse, R25, -R11.reuse ;  /* 0x0000001902197223 */ /* 0x140fe2000001080b */
[----:B------:R-:W-:-:S01]  /*13740*/  FFMA.FTZ R28, R2, R28, -R11 ;  /* 0x0000001c021c7223 */ /* 0x000fc2000001080b */
        /* <DEDUP_REMOVED lines=9> */
[----:B------:R-:W0:Y:S01]  /*137e0*/  MUFU.EX2 R7, R7 ;  /* 0x0000000700077308 */ /* 0x000e220000000800 */
[----:B------:R-:W-:-:S01]  /*137f0*/  FFMA.FTZ R40, R2, R40, -R11 ;  /* 0x0000002802287223 */ /* 0x000fc2000001080b */
[--C-:B------:R-:W-:Y:S01]  /*13800*/  FFMA.FTZ R41, R2, R41, -R11.reuse ;  /* 0x0000002902297223 */ /* 0x100fe2000001080b */
[----:B------:R-:W-:Y:S01]  /*13810*/  FMNMX.FTZ R0, R38, R0, !PT ;  /* 0x0000000026007209 */ /* 0x000fe20007810000 */
[C-C-:B------:R-:W-:Y:S01]  /*13820*/  FFMA.FTZ R44, R2.reuse, R44, -R11.reuse ;  /* 0x0000002c022c7223 */ /* 0x140fe2000001080b */
[----:B------:R-:W-:-:S01]  /*13830*/  FFMA.FTZ R45, R2, R45, -R11 ;  /* 0x0000002d022d7223 */ /* 0x000fc2000001080b */
[C-C-:B------:R-:W-:Y:S01]  /*13840*/  FFMA.FTZ R48, R2.reuse, R48, -R11.reuse ;  /* 0x0000003002307223 */ /* 0x140fe2000001080b */
[----:B------:R-:W-:Y:S01]  /*13850*/  FMNMX.FTZ R0, R39, R0, !PT ;  /* 0x0000000027007209 */ /* 0x000fe20007810000 */
[----:B------:R-:W1:Y:S01]  /*13860*/  MUFU.EX2 R25, R25 ;  /* 0x0000001900197308 */ /* 0x000e620000000800 */
[----:B------:R-:W-:-:S01]  /*13870*/  FFMA.FTZ R49, R2, R49, -R11 ;  /* 0x0000003102317223 */ /* 0x000fc2000001080b */
[--C-:B------:R-:W-:Y:S01]  /*13880*/  FFMA.FTZ R52, R2, R52, -R11.reuse ;  /* 0x0000003402347223 */ /* 0x100fe2000001080b */
[----:B------:R-:W-:Y:S01]  /*13890*/  FMNMX.FTZ R0, R42, R0, !PT ;  /* 0x000000002a007209 */ /* 0x000fe20007810000 */
[C-C-:B------:R-:W-:Y:S01]  /*138a0*/  FFMA.FTZ R53, R2.reuse, R53, -R11.reuse ;  /* 0x0000003502357223 */ /* 0x140fe2000001080b */
[----:B------:R-:W-:-:S01]  /*138b0*/  FFMA.FTZ R56, R2, R56, -R11 ;  /* 0x0000003802387223 */ /* 0x000fc2000001080b */
[----:B------:R-:W-:Y:S01]  /*138c0*/  FFMA.FTZ R57, R2, R57, -R11 ;  /* 0x0000003902397223 */ /* 0x000fe2000001080b */
[----:B------:R-:W-:Y:S01]  /*138d0*/  FMNMX.FTZ R0, R43, R0, !PT ;  /* 0x000000002b007209 */ /* 0x000fe20007810000 */
[----:B------:R-:W-:Y:S01]  /*138e0*/  MUFU.EX2 R28, R28 ;  /* 0x0000001c001c7308 */ /* 0x000fe20000000800 */
[----:B0-----:R-:W-:-:S01]  /*138f0*/  FFMA.FTZ R6, R7, R6, R24 ;  /* 0x0000000607067223 */ /* 0x001fc20000010018 */
[--C-:B------:R-:W-:Y:S01]  /*13900*/  FFMA.FTZ R60, R2, R60, -R11.reuse ;  /* 0x0000003c023c7223 */ /* 0x100fe2000001080b */
[----:B------:R-:W-:Y:S01]  /*13910*/  FMNMX.FTZ R0, R46, R0, !PT ;  /* 0x000000002e007209 */ /* 0x000fe20007810000 */
[C-C-:B------:R-:W-:Y:S01]  /*13920*/  FFMA.FTZ R61, R2.reuse, R61, -R11.reuse ;  /* 0x0000003d023d7223 */ /* 0x140fe2000001080b */
[----:B------:R-:W-:-:S01]  /*13930*/  FFMA.FTZ R64, R2, R64, -R11 ;  /* 0x0000004002407223 */ /* 0x000fc2000001080b */
[----:B------:R-:W-:Y:S01]  /*13940*/  FFMA.FTZ R65, R2, R65, -R11 ;  /* 0x0000004102417223 */ /* 0x000fe2000001080b */
[----:B------:R-:W-:Y:S01]  /*13950*/  FMNMX.FTZ R0, R47, R0, !PT ;  /* 0x000000002f007209 */ /* 0x000fe20007810000 */
[----:B------:R-:W-:Y:S01]  /*13960*/  MUFU.EX2 R29, R29 ;  /* 0x0000001d001d7308 */ /* 0x000fe20000000800 */
[----:B-1----:R-:W-:-:S01]  /*13970*/  FADD.FTZ R6, R25, R6 ;  /* 0x0000000619067221 */ /* 0x002fc20000010000 */
        /* <DEDUP_REMOVED lines=15> */
[----:B------:R-:W-:-:S02]  /*13a70*/  FFMA.FTZ R11, R2, R85, -R11 ;  /* 0x00000055020b7223 */ /* 0x000fc4000001080b */
        /* <DEDUP_REMOVED lines=34> */
[----:B0-----:R-:W-:-:S05]  /*13ca0*/  FMNMX.FTZ R0, R0, R10, !PT ;  /* 0x0000000a00007209 */ /* 0x001fca0007810000 */
[----:B------:R-:W-:Y:S01]  /*13cb0*/  FADD.FTZ R10, -R0, R20 ;  /* 0x00000014000a7221 */ /* 0x000fe20000010100 */
[----:B------:R-:W-:-:S01]  /*13cc0*/  FFMA.FTZ R15, R2, R0, -8 ;  /* 0xc1000000020f7423 */ /* 0x000fc20000010000 */
[----:B------:R-:W-:Y:S02]  /*13cd0*/  MUFU.EX2 R65, R65 ;  /* 0x0000004100417308 */ /* 0x000fe40000000800 */
[C---:B------:R-:W-:Y:S01]  /*13ce0*/  FMUL.FTZ R10, R2.reuse, R10 ;  /* 0x0000000a020a7220 */ /* 0x040fe20000410000 */
[C-C-:B------:R-:W-:Y:S01]  /*13cf0*/  FFMA.FTZ R26, R2.reuse, R26, -R15.reuse ;  /* 0x0000001a021a7223 */ /* 0x140fe2000001080f */
[----:B------:R-:W-:-:S01]  /*13d00*/  FFMA.FTZ R27, R2, R27, -R15 ;  /* 0x0000001b021b7223 */ /* 0x000fc2000001080f */
[C-C-:B------:R-:W-:Y:S01]  /*13d10*/  FFMA.FTZ R30, R2.reuse, R30, -R15.reuse ;  /* 0x0000001e021e7223 */ /* 0x140fe2000001080f */
[----:B------:R-:W-:-:S01]  /*13d20*/  FFMA.FTZ R31, R2, R31, -R15 ;  /* 0x0000001f021f7223 */ /* 0x000fc2000001080f */
[C-C-:B------:R-:W-:Y:S01]  /*13d30*/  FFMA.FTZ R34, R2.reuse, R34, -R15.reuse ;  /* 0x0000002202227223 */ /* 0x140fe2000001080f */
        /* <DEDUP_REMOVED lines=134> */
.L_x_1409:
        /* <DEDUP_REMOVED lines=103> */
[----:B------:R-:W-:Y:S01]  /*14c10*/  IMAD.MOV.U32 R139, RZ, RZ, R15 ;  /* 0x000000ffff8b7224 */ /* 0x000fe200078e000f */
[C---:B--2---:R-:W-:Y:S01]  /*14c20*/  ISETP.GT.AND P1, PT, R4.reuse, R14, PT ;  /* 0x0000000e0400720c */ /* 0x044fe20003f24270 */
[----:B------:R-:W-:-:S12]  /*14c30*/  VIADD R4, R4, 0xffffffff ;  /* 0xffffffff04047836 */ /* 0x000fd80000000000 */
[----:B0-----:R-:W-:Y:S05]  /*14c40*/  @P1 BRA `(.L_x_1410) ;  /* 0xffffffe000881947 */ /* 0x001fea000383ffff */
[----:B------:R-:W-:Y:S05]  /*14c50*/  BSYNC B1 ;  /* 0x0000000000017941 */ /* 0x000fea0003800000 */
.L_x_1397:
[----:B------:R-:W-:Y:S05]  /*14c60*/  BSYNC B0 ;  /* 0x0000000000007941 */ /* 0x000fea0003800000 */
.L_x_1396:
[----:B------:R-:W2:Y:S01]  /*14c70*/  LDL R7, [R1+0x44] ;  /* 0x0000440001077983 */ /* 0x000ea20000100800 */
[----:B------:R-:W-:Y:S01]  /*14c80*/  BSSY B0, `(.L_x_1411) ;  /* 0x0000307000007945 */ /* 0x000fe20003800000 */
[----:B--2---:R-:W-:-:S13]  /*14c90*/  ISETP.GE.AND P1, PT, R4, R7, PT ;  /* 0x000000070400720c */ /* 0x004fda0003f26270 */
[----:B------:R-:W-:Y:S05]  /*14ca0*/  @!P1 BRA `(.L_x_1412) ;  /* 0x0000003000109947 */ /* 0x000fea0003800000 */
[----:B------:R-:W-:Y:S02]  /*14cb0*/  IMAD.MOV.U32 R20, RZ, RZ, R0 ;  /* 0x000000ffff147224 */ /* 0x000fe400078e0000 */
[----:B------:R-:W-:Y:S02]  /*14cc0*/  IMAD.MOV.U32 R7, RZ, RZ, R3 ;  /* 0x000000ffff077224 */ /* 0x000fe400078e0003 */
[----:B------:R-:W-:Y:S02]  /*14cd0*/  IMAD.MOV.U32 R11, RZ, RZ, R152 ;  /* 0x000000ffff0b7224 */ /* 0x000fe400078e0098 */
[----:B------:R-:W-:-:S07]  /*14ce0*/  IMAD.MOV.U32 R10, RZ, RZ, R22 ;  /* 0x000000ffff0a7224 */ /* 0x000fce00078e0016 */
.L_x_1433:
        /* <DEDUP_REMOVED lines=8> */
.L_x_1413:
[----:B------:R-:W-:Y:S01]  /*14d70*/  IMAD R3, R22, 0x8, R16 ;  /* 0x0000000816037824 */ /* 0x000fe200078e0210 */
[----:B------:R-:W-:-:S04]  /*14d80*/  SHF.L.U32 R14, R152, 0x1f, RZ ;  /* 0x0000001f980e7819 */ /* 0x000fc800000006ff */
[----:B------:R0:W1:Y:S01]  /*14d90*/  SYNCS.PHASECHK.TRANS64.TRYWAIT P1, [R3+URZ+0x19c30], R14 ;  /* 0x019c300e030075a7 */ /* 0x000062000802017f */
[----:B------:R-:W-:Y:S05]  /*14da0*/  @!P0 BRA `(.L_x_1414) ;  /* 0x0000000000048947 */ /* 0x000fea0003800000 */
[----:B------:R-:W-:Y:S01]  /*14db0*/  BPT.TRAP 0x1 ;  /* 0x000000040000795c */ /* 0x000fe20000300000 */
.L_x_1414:
[----:B------:R-:W2:Y:S01]  /*14dc0*/  LDL R15, [R1+0x24] ;  /* 0x00002400010f7983 */ /* 0x000ea20000100800 */
[----:B------:R-:W-:Y:S01]  /*14dd0*/  BSSY B1, `(.L_x_1415) ;  /* 0x0000006000017945 */ /* 0x000fe20003800000 */
[----:B------:R-:W-:Y:S02]  /*14de0*/  IMAD.MOV.U32 R25, RZ, RZ, -0x3ffffff0 ;  /* 0xc0000010ff197424 */ /* 0x000fe400078e00ff */
[----:B--2---:R-:W-:Y:S01]  /*14df0*/  IMAD R24, R22, 0x300, R15 ;  /* 0x0000030016187824 */ /* 0x004fe200078e020f */
[----:B-1----:R-:W-:Y:S06]  /*14e00*/  @P1 BRA `(.L_x_1416) ;  /* 0x0000000000081947 */ /* 0x002fec0003800000 */
[----:B------:R-:W1:Y:S02]  /*14e10*/  SYNCS.PHASECHK.TRANS64.TRYWAIT P1, [R3+URZ+0x19c30], R14 ;  /* 0x019c300e030075a7 */ /* 0x000e64000802017f */
[----:B-1----:R-:W-:Y:S05]  /*14e20*/  @!P1 BRA `(.L_x_1417) ;  /* 0x000000fc002c9947 */ /* 0x002fea0003800000 */
.L_x_1416:
[----:B------:R-:W-:Y:S05]  /*14e30*/  BSYNC B1 ;  /* 0x0000000000017941 */ /* 0x000fea0003800000 */
.L_x_1415:
        /* <DEDUP_REMOVED lines=27> */
.L_x_1418:
[----:B------:R-:W-:Y:S01]  /*14ff0*/  SHF.L.U32 R3, R11, 0x1f, RZ ;  /* 0x0000001f0b037819 */ /* 0x000fe200000006ff */
[----:B------:R-:W-:-:S04]  /*15000*/  IMAD R21, R10, 0x8, R16 ;  /* 0x000000080a157824 */ /* 0x000fc800078e0210 */
[----:B------:R0:W1:Y:S01]  /*15010*/  SYNCS.PHASECHK.TRANS64.TRYWAIT P1, [R21+URZ+0x19c50], R3 ;  /* 0x019c5003150075a7 */ /* 0x000062000802017f */
[----:B------:R-:W-:Y:S05]  /*15020*/  @!P0 BRA `(.L_x_1419) ;  /* 0x0000000000048947 */ /* 0x000fea0003800000 */
[----:B------:R-:W-:Y:S01]  /*15030*/  BPT.TRAP 0x1 ;  /* 0x000000040000795c */ /* 0x000fe20000300000 */
.L_x_1419:
[----:B------:R-:W-:Y:S04]  /*15040*/  BSSY B1, `(.L_x_1420) ;  /* 0x0000004000017945 */ /* 0x000fe80003800000 */
[----:B-1----:R-:W-:Y:S05]  /*15050*/  @P1 BRA `(.L_x_1421) ;  /* 0x0000000000081947 */ /* 0x002fea0003800000 */
[----:B------:R-:W1:Y:S02]  /*15060*/  SYNCS.PHASECHK.TRANS64.TRYWAIT P1, [R21+URZ+0x19c50], R3 ;  /* 0x019c5003150075a7 */ /* 0x000e64000802017f */
[----:B-1----:R-:W-:Y:S05]  /*15070*/  @!P1 BRA `(.L_x_1422) ;  /* 0x000000f800ac9947 */ /* 0x002fea0003800000 */
.L_x_1421:
[----:B------:R-:W-:Y:S05]  /*15080*/  BSYNC B1 ;  /* 0x0000000000017941 */ /* 0x000fea0003800000 */
.L_x_1420:
        /* <DEDUP_REMOVED lines=34> */
.L_x_1423:
[----:B------:R-:W2:Y:S01]  /*152b0*/  LDL R14, [R1+0x20] ;  /* 0x00002000010e7983 */ /* 0x000ea20000100800 */
[----:B------:R-:W0:Y:S03]  /*152c0*/  LDC R10, c[0x0][0x448] ;  /* 0x00011200ff0a7b82 */ /* 0x000e260000000800 */
[----:B------:R-:W2:Y:S04]  /*152d0*/  LDL R3, [R1+0x40] ;  /* 0x0000400001037983 */ /* 0x000ea80000100800 */
[----:B------:R-:W3:Y:S01]  /*152e0*/  LDL R140, [R1+0x4] ;  /* 0x00000400018c7983 */ /* 0x000ee20000100800 */
[----:B------:R-:W1:Y:S03]  /*152f0*/  LDC R136, c[0x0][0x9e4] ;  /* 0x00027900ff887b82 */ /* 0x000e660000000800 */
[----:B------:R-:W4:Y:S01]  /*15300*/  LDL R141, [R1] ;  /* 0x00000000018d7983 */ /* 0x000f220000100800 */
[----:B0-----:R-:W-:-:S13]  /*15310*/  ISETP.NE.AND P1, PT, R10, 0x1, PT ;  /* 0x000000010a00780c */ /* 0x001fda0003f25270 */
[----:B------:R-:W0:Y:S08]  /*15320*/  @P1 LDC R11, c[0x0][0x44c] ;  /* 0x00011300ff0b1b82 */ /* 0x000e300000000800 */
[----:B------:R-:W5:Y:S01]  /*15330*/  @P1 LDC R10, c[0x0][0x450] ;  /* 0x00011400ff0a1b82 */ /* 0x000f620000000800 */
[----:B------:R-:W-:-:S04]  /*15340*/  IMAD R0, R0, 0x8, R16 ;  /* 0x0000000800007824 */ /* 0x000fc800078e0210 */
[----:B------:R-:W-:Y:S01]  /*15350*/  VIADD R0, R0, 0x19c40 ;  /* 0x00019c4000007836 */ /* 0x000fe20000000000 */
[----:B-1----:R-:W-:Y:S01]  /*15360*/  ISETP.GE.AND P5, PT, R136, 0x1, PT ;  /* 0x000000018800780c */ /* 0x002fe20003fa6270 */
[----:B------:R-:W-:Y:S01]  /*15370*/  ULOP3.LUT UR4, URZ, UR46, URZ, 0x33, !UPT ;  /* 0x0000002e3f047292 */ /* 0x000fe2000f8e333f */
[----:B--2---:R-:W-:-:S04]  /*15380*/  IMAD.IADD R3, R3, 0x1, R14 ;  /* 0x0000000103037824 */ /* 0x004fc800078e020e */
[----:B0-----:R-:W-:-:S05]  /*15390*/  @P1 IMAD.HI.U32 R11, R3, R11, RZ ;  /* 0x0000000b030b1227 */ /* 0x001fca00078e00ff */
[----:B-----5:R-:W-:Y:S02]  /*153a0*/  @P1 SHF.R.U32.HI R3, RZ, R10, R11 ;  /* 0x0000000aff031219 */ /* 0x020fe4000001160b */
[----:B---3--:R-:W-:-:S03]  /*153b0*/  PRMT R0, R140, 0x654, R0 ;  /* 0x000006548c007816 */ /* 0x008fc60000000000 */
[----:B------:R-:W0:Y:S01]  /*153c0*/  SHFL.IDX PT, R138, R3, RZ, 0x1c1f ;  /* 0x001c1fff038a7589 */ /* 0x000e2200000e0000 */
[----:B------:R1:W-:Y:S02]  /*153d0*/  SYNCS.ARRIVE.TRANS64.RED.A1T0 RZ, [R0+URZ], RZ ;  /* 0x000000ff00ff79a7 */ /* 0x0003e4000810043f */
[----:B-1----:R-:W-:-:S05]  /*153e0*/  IMAD.SHL.U32 R0, R4, 0x80, RZ ;  /* 0x0000008004007824 */ /* 0x002fca00078e00ff */
[----:B------:R-:W-:-:S04]  /*153f0*/  IADD3 R15, -R153, 0x1, -R0 ;  /* 0x00000001990f7810 */ /* 0x000fc80007ffe900 */
[----:B----4-:R-:W-:-:S05]  /*15400*/  IADD3 R15, -R155, R15, R141 ;  /* 0x0000000f9b0f7210 */ /* 0x010fca0007ffe18d */
[C---:B------:R-:W-:Y:S02]  /*15410*/  VIADD R14, R15.reuse, UR45 ;  /* 0x0000002d0f0e7c36 */ /* 0x040fe40008000000 */
[----:B------:R-:W-:Y:S02]  /*15420*/  VIADD R15, R15, UR4 ;  /* 0x000000040f0f7c36 */ /* 0x000fe40008000000 */
[--C-:B0-----:R-:W-:Y:S02]  /*15430*/  IMAD.IADD R136, R14, 0x1, R138.reuse ;  /* 0x000000010e887824 */ /* 0x101fe400078e028a */
[----:B------:R-:W-:Y:S01]  /*15440*/  IMAD.IADD R137, R15, 0x1, R138 ;  /* 0x000000010f897824 */ /* 0x000fe200078e028a */
[----:B------:R-:W-:Y:S06]  /*15450*/  @!P5 BRA `(.L_x_1424) ;  /* 0x000000000058d947 */ /* 0x000fec0003800000 */
        /* <DEDUP_REMOVED lines=12> */
.L_x_1426:
[----:B------:R-:W-:-:S05]  /*15520*/  IMAD.U32 R139, RZ, RZ, UR40 ;  /* 0x00000028ff8b7e24 */ /* 0x000fca000f8e00ff */
[----:B------:R-:W-:-:S13]  /*15530*/  ISETP.NE.AND P1, PT, R139, 0x1, PT ;  /* 0x000000018b00780c */ /* 0x000fda0003f25270 */
[----:B------:R-:W0:Y:S02]  /*15540*/  @P1 LDC.64 R10, c[0x0][0x9e8] ;  /* 0x00027a00ff0a1b82 */ /* 0x000e240000000a00 */
[----:B0-----:R-:W-:-:S05]  /*15550*/  @P1 IMAD.HI.U32 R10, R138, R10, RZ ;  /* 0x0000000a8a0a1227 */ /* 0x001fca00078e00ff */
[----:B------:R-:W-:-:S07]  /*15560*/  @P1 SHF.R.U32.HI R138, RZ, R11, R10 ;  /* 0x0000000bff8a1219 */ /* 0x000fce000001160a */
.L_x_1427:
[----:B------:R-:W-:Y:S05]  /*15570*/  BSYNC B1 ;  /* 0x0000000000017941 */ /* 0x000fea0003800000 */
.L_x_1425:
[----:B------:R-:W-:-:S04]  /*15580*/  IMAD R138, R138, R139, -R0 ;  /* 0x0000008b8a8a7224 */ /* 0x000fc800078e0a00 */
[----:B------:R-:W-:-:S05]  /*15590*/  IMAD.IADD R138, R138, 0x1, -R153 ;  /* 0x000000018a8a7824 */ /* 0x000fca00078e0a99 */
[----:B------:R-:W-:Y:S02]  /*155a0*/  VIMNMX R137, R137, R138, !PT ;  /* 0x0000008a89897248 */ /* 0x000fe40007fe0100 */
[----:B------:R-:W-:-:S07]  /*155b0*/  VIADDMNMX R136, R138, R139, R136, PT ;  /* 0x0000008b8a887246 */ /* 0x000fce0003800188 */
.L_x_1424:
[----:B------:R-:W-:Y:S01]  /*155c0*/  ISETP.GT.AND P1, PT, R4, -0x1, PT ;  /* 0xffffffff0400780c */ /* 0x000fe20003f24270 */
[----:B------:R-:W0:Y:S03]  /*155d0*/  SHFL.IDX PT, R3, R3, 0x1, 0x1c1f ;  /* 0x003c1f0003037f89 */ /* 0x000e2600000e0000 */
[C---:B------:R-:W-:Y:S02]  /*155e0*/  ISETP.GT.AND P3, PT, R137.reuse, RZ, P1 ;  /* 0x000000ff8900720c */ /* 0x040fe40000f64270 */
[----:B------:R-:W-:Y:S02]  /*155f0*/  ISETP.GT.AND P4, PT, R137, 0x1, P1 ;  /* 0x000000018900780c */ /* 0x000fe40000f84270 */
[C---:B------:R-:W-:Y:S02]  /*15600*/  ISETP.LT.OR P3, PT, R136.reuse, 0x1, P3 ;  /* 0x000000018800780c */ /* 0x040fe40001f61670 */
[----:B------:R-:W-:-:S02]  /*15610*/  ISETP.LT.OR P4, PT, R136, 0x2, P4 ;  /* 0x000000028800780c */ /* 0x000fc40002781670 */
[----:B------:R-:W-:Y:S02]  /*15620*/  FSEL R24, R24, -INF , !P3 ;  /* 0xff80000018187808 */ /* 0x000fe40005800000 */
[----:B------:R-:W-:Y:S02]  /*15630*/  FSEL R25, R25, -INF , !P4 ;  /* 0xff80000019197808 */ /* 0x000fe40006000000 */
[C---:B------:R-:W-:Y:S02]  /*15640*/  ISETP.GT.AND P2, PT, R137.reuse, 0x8, P1 ;  /* 0x000000088900780c */ /* 0x040fe40000f44270 */
[C---:B------:R-:W-:Y:S02]  /*15650*/  ISETP.GT.AND P3, PT, R137.reuse, 0x9, P1 ;  /* 0x000000098900780c */ /* 0x040fe40000f64270 */
[----:B------:R-:W-:Y:S02]  /*15660*/  ISETP.GT.AND P4, PT, R137, 0x10, P1 ;  /* 0x000000108900780c */ /* 0x000fe40000f84270 */
[----:B------:R-:W-:-:S02]  /*15670*/  ISETP.LT.OR P2, PT, R136, 0x9, P2 ;  /* 0x000000098800780c */ /* 0x000fc40001741670 */
[----:B------:R-:W-:Y:S01]  /*15680*/  ISETP.LT.OR P3, PT, R136, 0xa, P3 ;  /* 0x0000000a8800780c */ /* 0x000fe20001f61670 */
[--C-:B0-----:R-:W-:Y:S01]  /*15690*/  IMAD.IADD R14, R14, 0x1, R3.reuse ;  /* 0x000000010e0e7824 */ /* 0x101fe200078e0203 */
[----:B------:R-:W-:Y:S01]  /*156a0*/  ISETP.LT.OR P4, PT, R136, 0x11, P4 ;  /* 0x000000118800780c */ /* 0x000fe20002781670 */
[----:B------:R-:W-:Y:S01]  /*156b0*/  IMAD.IADD R15, R15, 0x1, R3 ;  /* 0x000000010f0f7824 */ /* 0x000fe200078e0203 */
[----:B------:R-:W-:Y:S02]  /*156c0*/  FSEL R28, R28, -INF , !P2 ;  /* 0xff8000001c1c7808 */ /* 0x000fe40005000000 */
[----:B------:R-:W-:Y:S02]  /*156d0*/  FSEL R29, R29, -INF , !P3 ;  /* 0xff8000001d1d7808 */ /* 0x000fe40005800000 */
[----:B------:R-:W-:Y:S02]  /*156e0*/  FSEL R32, R32, -INF , !P4 ;  /* 0xff80000020207808 */ /* 0x000fe40006000000 */
[----:B------:R-:W-:-:S02]  /*156f0*/  ISETP.GT.AND P2, PT, R137, 0x11, P1 ;  /* 0x000000118900780c */ /* 0x000fc40000f44270 */
[C---:B------:R-:W-:Y:S02]  /*15700*/  ISETP.GT.AND P3, PT, R137.reuse, 0x18, P1 ;  /* 0x000000188900780c */ /* 0x040fe40000f64270 */
[----:B------:R-:W-:Y:S02]  /*15710*/  ISETP.GT.AND P4, PT, R137, 0x19, P1 ;  /* 0x000000198900780c */ /* 0x000fe40000f84270 */
[C---:B------:R-:W-:Y:S02]  /*15720*/  ISETP.LT.OR P2, PT, R136.reuse, 0x12, P2 ;  /* 0x000000128800780c */ /* 0x040fe40001741670 */
[C---:B------:R-:W-:Y:S02]  /*15730*/  ISETP.LT.OR P3, PT, R136.reuse, 0x19, P3 ;  /* 0x000000198800780c */ /* 0x040fe40001f61670 */
[----:B------:R-:W-:Y:S02]  /*15740*/  ISETP.LT.OR P4, PT, R136, 0x1a, P4 ;  /* 0x0000001a8800780c */ /* 0x000fe40002781670 */
[----:B------:R-:W-:-:S02]  /*15750*/  FSEL R33, R33, -INF , !P2 ;  /* 0xff80000021217808 */ /* 0x000fc40005000000 */
[----:B------:R-:W-:Y:S02]  /*15760*/  FSEL R36, R36, -INF , !P3 ;  /* 0xff80000024247808 */ /* 0x000fe40005800000 */
[----:B------:R-:W-:Y:S02]  /*15770*/  FSEL R37, R37, -INF , !P4 ;  /* 0xff80000025257808 */ /* 0x000fe40006000000 */
[C---:B------:R-:W-:Y:S02]  /*15780*/  ISETP.GT.AND P2, PT, R137.reuse, 0x20, P1 ;  /* 0x000000208900780c */ /* 0x040fe40000f44270 */
[C---:B------:R-:W-:Y:S02]  /*15790*/  ISETP.GT.AND P3, PT, R137.reuse, 0x21, P1 ;  /* 0x000000218900780c */ /* 0x040fe40000f64270 */
[----:B------:R-:W-:Y:S02]  /*157a0*/  ISETP.GT.AND P4, PT, R137, 0x28, P1 ;  /* 0x000000288900780c */ /* 0x000fe40000f84270 */
[----:B------:R-:W-:-:S02]  /*157b0*/  ISETP.LT.OR P2, PT, R136, 0x21, P2 ;  /* 0x000000218800780c */ /* 0x000fc40001741670 */
[C---:B------:R-:W-:Y:S02]  /*157c0*/  ISETP.LT.OR P3, PT, R136.reuse, 0x22, P3 ;  /* 0x000000228800780c */ /* 0x040fe40001f61670 */
[----:B------:R-:W-:Y:S02]  /*157d0*/  ISETP.LT.OR P4, PT, R136, 0x29, P4 ;  /* 0x000000298800780c */ /* 0x000fe40002781670 */
        /* <DEDUP_REMOVED lines=65> */
[----:B------:R-:W-:Y:S01]  /*15bf0*/  FSEL R85, R85, -INF , !P4 ;  /* 0xff80000055557808 */ /* 0x000fe20006000000 */
        /* <DEDUP_REMOVED lines=13> */
.L_x_1430:
[----:B------:R-:W-:-:S05]  /*15cd0*/  IMAD.U32 R136, RZ, RZ, UR40 ;  /* 0x00000028ff887e24 */ /* 0x000fca000f8e00ff */
[----:B------:R-:W-:-:S13]  /*15ce0*/  ISETP.NE.AND P2, PT, R136, 0x1, PT ;  /* 0x000000018800780c */ /* 0x000fda0003f45270 */
[----:B------:R-:W0:Y:S02]  /*15cf0*/  @P2 LDC.64 R10, c[0x0][0x9e8] ;  /* 0x00027a00ff0a2b82 */ /* 0x000e240000000a00 */
[----:B0-----:R-:W-:-:S05]  /*15d00*/  @P2 IMAD.HI.U32 R10, R3, R10, RZ ;  /* 0x0000000a030a2227 */ /* 0x001fca00078e00ff */
[----:B------:R-:W-:-:S07]  /*15d10*/  @P2 SHF.R.U32.HI R3, RZ, R11, R10 ;  /* 0x0000000bff032219 */ /* 0x000fce000001160a */
.L_x_1431:
[----:B------:R-:W-:Y:S05]  /*15d20*/  BSYNC B1 ;  /* 0x0000000000017941 */ /* 0x000fea0003800000 */
.L_x_1429:
[----:B------:R-:W-:-:S04]  /*15d30*/  IMAD R0, R3, R136, -R0 ;  /* 0x0000008803007224 */ /* 0x000fc800078e0a00 */
[----:B------:R-:W-:-:S05]  /*15d40*/  IMAD.IADD R0, R0, 0x1, -R153 ;  /* 0x0000000100007824 */ /* 0x000fca00078e0a99 */
[----:B------:R-:W-:Y:S02]  /*15d50*/  VIMNMX R15, R15, R0, !PT ;  /* 0x000000000f0f7248 */ /* 0x000fe40007fe0100 */
[----:B------:R-:W-:-:S07]  /*15d60*/  VIADDMNMX R14, R0, R136, R14, PT ;  /* 0x00000088000e7246 */ /* 0x000fce000380010e */
.L_x_1428:
[----:B------:R-:W-:Y:S02]  /*15d70*/  FMNMX.FTZ R0, R24, R7, !PT ;  /* 0x0000000718007209 */ /* 0x000fe40007810000 */
[----:B------:R-:W-:Y:S02]  /*15d80*/  ISETP.GT.AND P4, PT, R15, 0x1, P1 ;  /* 0x000000010f00780c */ /* 0x000fe40000f84270 */
[----:B------:R-:W-:Y:S02]  /*15d90*/  FMNMX.FTZ R0, R25, R0, !PT ;  /* 0x0000000019007209 */ /* 0x000fe40007810000 */
[C---:B------:R-:W-:Y:S02]  /*15da0*/  ISETP.GT.AND P2, PT, R15.reuse, 0x8, P1 ;  /* 0x000000080f00780c */ /* 0x040fe40000f44270 */
[----:B------:R-:W-:Y:S02]  /*15db0*/  FMNMX.FTZ R0, R28, R0, !PT ;  /* 0x000000001c007209 */ /* 0x000fe40007810000 */
[----:B------:R-:W-:-:S02]  /*15dc0*/  ISETP.GT.AND P3, PT, R15, 0x9, P1 ;  /* 0x000000090f00780c */ /* 0x000fc40000f64270 */
[----:B------:R-:W-:Y:S02]  /*15dd0*/  FMNMX.FTZ R0, R29, R0, !PT ;  /* 0x000000001d007209 */ /* 0x000fe40007810000 */
[----:B------:R-:W-:Y:S02]  /*15de0*/  ISETP.LT.OR P4, PT, R14, 0x2, P4 ;  /* 0x000000020e00780c */ /* 0x000fe40002781670 */
[----:B------:R-:W-:Y:S02]  /*15df0*/  FMNMX.FTZ R0, R32, R0, !PT ;  /* 0x0000000020007209 */ /* 0x000fe40007810000 */
[C---:B------:R-:W-:Y:S02]  /*15e00*/  ISETP.LT.OR P2, PT, R14.reuse, 0x9, P2 ;  /* 0x000000090e00780c */ /* 0x040fe40001741670 */
[----:B------:R-:W-:Y:S02]  /*15e10*/  FMNMX.FTZ R0, R33, R0, !PT ;  /* 0x0000000021007209 */ /* 0x000fe40007810000 */
[----:B------:R-:W-:-:S02]  /*15e20*/  ISETP.LT.OR P3, PT, R14, 0xa, P3 ;  /* 0x0000000a0e00780c */ /* 0x000fc40001f61670 */
[----:B------:R-:W-:Y:S02]  /*15e30*/  FMNMX.FTZ R0, R36, R0, !PT ;  /* 0x0000000024007209 */ /* 0x000fe40007810000 */
[----:B------:R-:W-:Y:S02]  /*15e40*/  FSEL R27, R27, -INF , !P4 ;  /* 0xff8000001b1b7808 */ /* 0x000fe40006000000 */
[----:B------:R-:W-:Y:S02]  /*15e50*/  FMNMX.FTZ R0, R37, R0, !PT ;  /* 0x0000000025007209 */ /* 0x000fe40007810000 */
[----:B------:R-:W-:Y:S02]  /*15e60*/  FSEL R30, R30, -INF , !P2 ;  /* 0xff8000001e1e7808 */ /* 0x000fe40005000000 */
[----:B------:R-:W-:Y:S02]  /*15e70*/  FMNMX.FTZ R0, R40, R0, !PT ;  /* 0x0000000028007209 */ /* 0x000fe40007810000 */
[----:B------:R-:W-:-:S02]  /*15e80*/  FSEL R31, R31, -INF , !P3 ;  /* 0xff8000001f1f7808 */ /* 0x000fc40005800000 */
[----:B------:R-:W-:Y:S02]  /*15e90*/  FMNMX.FTZ R0, R41, R0, !PT ;  /* 0x0000000029007209 */ /* 0x000fe40007810000 */
[C---:B------:R-:W-:Y:S02]  /*15ea0*/  ISETP.GT.AND P4, PT, R15.reuse, 0x10, P1 ;  /* 0x000000100f00780c */ /* 0x040fe40000f84270 */
[----:B------:R-:W-:Y:S02]  /*15eb0*/  FMNMX.FTZ R0, R44, R0, !PT ;  /* 0x000000002c007209 */ /* 0x000fe40007810000 */
[----:B------:R-:W-:Y:S02]  /*15ec0*/  ISETP.GT.AND P2, PT, R15, 0x11, P1 ;  /* 0x000000110f00780c */ /* 0x000fe40000f44270 */
[----:B------:R-:W-:Y:S02]  /*15ed0*/  FMNMX.FTZ R0, R45, R0, !PT ;  /* 0x000000002d007209 */ /* 0x000fe40007810000 */
[----:B------:R-:W-:-:S02]  /*15ee0*/  ISETP.GT.AND P3, PT, R15, 0x18, P1 ;  /* 0x000000180f00780c */ /* 0x000fc40000f64270 */
[----:B------:R-:W-:Y:S02]  /*15ef0*/  FMNMX.FTZ R0, R48, R0, !PT ;  /* 0x0000000030007209 */ /* 0x000fe40007810000 */
[C---:B------:R-:W-:Y:S02]  /*15f00*/  ISETP.LT.OR P4, PT, R14.reuse, 0x11, P4 ;  /* 0x000000110e00780c */ /* 0x040fe40002781670 */
[----:B------:R-:W-:Y:S02]  /*15f10*/  FMNMX.FTZ R0, R49, R0, !PT ;  /* 0x0000000031007209 */ /* 0x000fe40007810000 */
[----:B------:R-:W-:Y:S02]  /*15f20*/  ISETP.LT.OR P2, PT, R14, 0x12, P2 ;  /* 0x000000120e00780c */ /* 0x000fe40001741670 */
        /* <DEDUP_REMOVED lines=24> */
[----:B------:R-:W-:Y:S02]  /*160b0*/  FSEL R43, R43, -INF , !P3 ;  /* 0xff8000002b2b7808 */ /* 0x000fe40005800000 */
[----:B------:R-:W-:-:S02]  /*160c0*/  ISETP.GT.AND P4, PT, R15, 0x28, P1 ;  /* 0x000000280f00780c */ /* 0x000fc40000f84270 */
[C---:B------:R-:W-:Y:S02]  /*160d0*/  ISETP.GT.AND P2, PT, R15.reuse, 0x29, P1 ;  /* 0x000000290f00780c */ /* 0x040fe40000f44270 */
[----:B------:R-:W-:Y:S02]  /*160e0*/  ISETP.GT.AND P3, PT, R15, 0x30, P1 ;  /* 0x000000300f00780c */ /* 0x000fe40000f64270 */
[----:B------:R-:W-:Y:S02]  /*160f0*/  FMNMX.FTZ R0, R76, R0, !PT ;  /* 0x000000004c007209 */ /* 0x000fe40007810000 */
[C---:B------:R-:W-:Y:S02]  /*16100*/  ISETP.LT.OR P4, PT, R14.reuse, 0x29, P4 ;  /* 0x000000290e00780c */ /* 0x040fe40002781670 */
[C---:B------:R-:W-:Y:S02]  /*16110*/  ISETP.LT.OR P2, PT, R14.reuse, 0x2a, P2 ;  /* 0x0000002a0e00780c */ /* 0x040fe40001741670 */
[----:B------:R-:W-:-:S02]  /*16120*/  ISETP.LT.OR P3, PT, R14, 0x31, P3 ;  /* 0x000000310e00780c */ /* 0x000fc40001f61670 */
[----:B------:R-:W-:Y:S02]  /*16130*/  FMNMX.FTZ R0, R77, R0, !PT ;  /* 0x000000004d007209 */ /* 0x000fe40007810000 */
[----:B------:R-:W-:Y:S02]  /*16140*/  FSEL R46, R46, -INF , !P4 ;  /* 0xff8000002e2e7808 */ /* 0x000fe40006000000 */
[----:B------:R-:W-:Y:S02]  /*16150*/  FSEL R47, R47, -INF , !P2 ;  /* 0xff8000002f2f7808 */ /* 0x000fe40005000000 */
[----:B------:R-:W-:Y:S02]  /*16160*/  FSEL R50, R50, -INF , !P3 ;  /* 0xff80000032327808 */ /* 0x000fe40005800000 */
[C---:B------:R-:W-:Y:S02]  /*16170*/  ISETP.GT.AND P4, PT, R15.reuse, 0x31, P1 ;  /* 0x000000310f00780c */ /* 0x040fe40000f84270 */
[----:B------:R-:W-:-:S02]  /*16180*/  ISETP.GT.AND P2, PT, R15, 0x38, P1 ;  /* 0x000000380f00780c */ /* 0x000fc40000f44270 */
[----:B------:R-:W-:Y:S02]  /*16190*/  ISETP.GT.AND P3, PT, R15, 0x39, P1 ;  /* 0x000000390f00780c */ /* 0x000fe40000f64270 */
[----:B------:R-:W-:Y:S02]  /*161a0*/  FMNMX.FTZ R0, R80, R0, !PT ;  /* 0x0000000050007209 */ /* 0x000fe40007810000 */
        /* <DEDUP_REMOVED lines=8> */
[C---:B------:R-:W-:Y:S02]  /*16230*/  ISETP.GT.AND P4, PT, R15.reuse, 0x40, P1 ;  /* 0x000000400f00780c */ /* 0x040fe40000f84270 */
[----:B------:R-:W-:-:S02]  /*16240*/  ISETP.GT.AND P2, PT, R15, 0x41, P1 ;  /* 0x000000410f00780c */ /* 0x000fc40000f44270 */
[----:B------:R-:W-:Y:S02]  /*16250*/  ISETP.GT.AND P3, PT, R15, 0x48, P1 ;  /* 0x000000480f00780c */ /* 0x000fe40000f64270 */
[----:B------:R-:W-:Y:S02]  /*16260*/  FMNMX.FTZ R0, R84, R0, !PT ;  /* 0x0000000054007209 */ /* 0x000fe40007810000 */
[----:B------:R-:W-:Y:S02]  /*16270*/  @P0 LOP3.LUT R17, R17, 0x10000000, RZ, 0xfc, !PT ;  /* 0x1000000011110812 */ /* 0x000fe400078efcff */
[----:B------:R-:W-:Y:S02]  /*16280*/  ISETP.GT.AND P0, PT, R15, 0x61, P1 ;  /* 0x000000610f00780c */ /* 0x000fe40000f04270 */
[C---:B------:R-:W-:Y:S02]  /*16290*/  ISETP.LT.OR P4, PT, R14.reuse, 0x41, P4 ;  /* 0x000000410e00780c */ /* 0x040fe40002781670 */
[----:B------:R-:W-:-:S02]  /*162a0*/  ISETP.LT.OR P2, PT, R14, 0x42, P2 ;  /* 0x000000420e00780c */ /* 0x000fc40001741670 */
[----:B------:R-:W-:Y:S02]  /*162b0*/  ISETP.LT.OR P3, PT, R14, 0x49, P3 ;  /* 0x000000490e00780c */ /* 0x000fe40001f61670 */
[----:B------:R-:W-:Y:S02]  /*162c0*/  FMNMX.FTZ R0, R85, R0, !PT ;  /* 0x0000000055007209 */ /* 0x000fe40007810000 */
[----:B------:R-:W-:Y:S02]  /*162d0*/  FSEL R58, R58, -INF , !P4 ;  /* 0xff8000003a3a7808 */ /* 0x000fe40006000000 */
[----:B------:R-:W-:Y:S01]  /*162e0*/  FSEL R59, R59, -INF , !P2 ;  /* 0xff8000003b3b7808 */ /* 0x000fe20005000000 */
[----:B------:R-:W0:Y:S01]  /*162f0*/  SHFL.BFLY PT, R3, R0, 0x2, 0x1f ;  /* 0x0c401f0000037f89 */ /* 0x000e2200000e0000 */
[----:B------:R-:W-:Y:S02]  /*16300*/  FSEL R62, R62, -INF , !P3 ;  /* 0xff8000003e3e7808 */ /* 0x000fe40005800000 */
[----:B------:R-:W-:-:S02]  /*16310*/  ISETP.GT.AND P4, PT, R15, 0x49, P1 ;  /* 0x000000490f00780c */ /* 0x000fc40000f84270 */
[C---:B------:R-:W-:Y:S02]  /*16320*/  ISETP.GT.AND P2, PT, R15.reuse, 0x50, P1 ;  /* 0x000000500f00780c */ /* 0x040fe40000f44270 */
[----:B------:R-:W-:Y:S02]  /*16330*/  ISETP.GT.AND P3, PT, R15, 0x51, P1 ;  /* 0x000000510f00780c */ /* 0x000fe40000f64270 */
[----:B------:R-:W-:Y:S02]  /*16340*/  LOP3.LUT R17, R17, 0xbfffffff, RZ, 0xc0, !PT ;  /* 0xbfffffff11117812 */ /* 0x000fe400078ec0ff */
[C---:B------:R-:W-:Y:S02]  /*16350*/  ISETP.LT.OR P4, PT, R14.reuse, 0x4a, P4 ;  /* 0x0000004a0e00780c */ /* 0x040fe40002781670 */
[C---:B------:R-:W-:Y:S02]  /*16360*/  ISETP.LT.OR P2, PT, R14.reuse, 0x51, P2 ;  /* 0x000000510e00780c */ /* 0x040fe40001741670 */
[----:B------:R-:W-:-:S02]  /*16370*/  ISETP.LT.OR P3, PT, R14, 0x52, P3 ;  /* 0x000000520e00780c */ /* 0x000fc40001f61670 */
[----:B------:R-:W-:Y:S02]  /*16380*/  @P0 LOP3.LUT R17, R17, 0x40000000, RZ, 0xfc, !PT ;  /* 0x4000000011110812 */ /* 0x000fe400078efcff */
[----:B------:R-:W-:Y:S02]  /*16390*/  ISETP.GT.AND P0, PT, R15, RZ, P1 ;  /* 0x000000ff0f00720c */ /* 0x000fe40000f04270 */
        /* <DEDUP_REMOVED lines=9> */
[----:B------:R-:W-:-:S02]  /*16430*/  LOP3.LUT R17, R17, 0xfffffff7, RZ, 0xc0, !PT ;  /* 0xfffffff711117812 */ /* 0x000fc400078ec0ff */
[----:B------:R-:W-:Y:S02]  /*16440*/  FSEL R70, R70, -INF , !P4 ;  /* 0xff80000046467808 */ /* 0x000fe40006000000 */
[----:B------:R-:W-:Y:S02]  /*16450*/  FSEL R71, R71, -INF , !P2 ;  /* 0xff80000047477808 */ /* 0x000fe40005000000 */
[----:B------:R-:W-:Y:S02]  /*16460*/  FSEL R74, R74, -INF , !P3 ;  /* 0xff8000004a4a7808 */ /* 0x000fe40005800000 */
[C---:B------:R-:W-:Y:S02]  /*16470*/  ISETP.GT.AND P2, PT, R15.reuse, 0x68, P1 ;  /* 0x000000680f00780c */ /* 0x040fe40000f44270 */
[C---:B------:R-:W-:Y:S02]  /*16480*/  ISETP.GT.AND P3, PT, R15.reuse, 0x69, P1 ;  /* 0x000000690f00780c */ /* 0x040fe40000f64270 */
[----:B------:R-:W-:-:S02]  /*16490*/  ISETP.GT.AND P4, PT, R15, 0x70, P1 ;  /* 0x000000700f00780c */ /* 0x000fc40000f84270 */
[C---:B------:R-:W-:Y:S02]  /*164a0*/  ISETP.GT.AND P5, PT, R15.reuse, 0x71, P1 ;  /* 0x000000710f00780c */ /* 0x040fe40000fa4270 */
[C---:B------:R-:W-:Y:S02]  /*164b0*/  ISETP.GT.AND P6, PT, R15.reuse, 0x78, P1 ;  /* 0x000000780f00780c */ /* 0x040fe40000fc4270 */
[----:B------:R-:W-:Y:S02]  /*164c0*/  ISETP.GT.AND P1, PT, R15, 0x79, P1 ;  /* 0x000000790f00780c */ /* 0x000fe40000f24270 */
[----:B------:R-:W-:Y:S02]  /*164d0*/  @P0 LOP3.LUT R17, R17, 0x8, RZ, 0xfc, !PT ;  /* 0x0000000811110812 */ /* 0x000fe400078efcff */
[----:B0-----:R-:W-:Y:S02]  /*164e0*/  FMNMX.FTZ R3, R0, R3, !PT ;  /* 0x0000000300037209 */ /* 0x001fe40007810000 */
[----:B------:R-:W-:-:S02]  /*164f0*/  LOP3.LUT P0, RZ, R17, 0x40000000, RZ, 0xc0, !PT ;  /* 0x4000000011ff7812 */ /* 0x000fc4000780c0ff */
[----:B------:R-:W-:Y:S01]  /*16500*/  LOP3.LUT R17, R17, 0xfffffffd, RZ, 0xc0, !PT ;  /* 0xfffffffd11117812 */ /* 0x000fe200078ec0ff */
[----:B------:R-:W0:Y:S01]  /*16510*/  SHFL.BFLY PT, R0, R3, 0x1, 0x1f ;  /* 0x0c201f0003007f89 */ /* 0x000e2200000e0000 */
[C---:B------:R-:W-:Y:S02]  /*16520*/  ISETP.LT.OR P0, PT, R14.reuse, 0x62, P0 ;  /* 0x000000620e00780c */ /* 0x040fe40000701670 */
[C---:B------:R-:W-:Y:S02]  /*16530*/  ISETP.LT.OR P4, PT, R14.reuse, 0x71, P4 ;  /* 0x000000710e00780c */ /* 0x040fe40002781670 */
[----:B------:R-:W-:Y:S02]  /*16540*/  @P1 LOP3.LUT R17, R17, 0x2, RZ, 0xfc, !PT ;  /* 0x0000000211111812 */ /* 0x000fe400078efcff */
[----:B------:R-:W-:Y:S02]  /*16550*/  ISETP.LT.OR P5, PT, R14, 0x72, P5 ;  /* 0x000000720e00780c */ /* 0x000fe40002fa1670 */
[----:B------:R-:W-:-:S02]  /*16560*/  LOP3.LUT P1, RZ, R17, 0x8, RZ, 0xc0, !PT ;  /* 0x0000000811ff7812 */ /* 0x000fc4000782c0ff */
[----:B------:R-:W-:Y:S02]  /*16570*/  LOP3.LUT R17, R17, 0xffffffef, RZ, 0xc0, !PT ;  /* 0xffffffef11117812 */ /* 0x000fe400078ec0ff */
[C---:B------:R-:W-:Y:S02]  /*16580*/  ISETP.LT.OR P1, PT, R14.reuse, 0x1, P1 ;  /* 0x000000010e00780c */ /* 0x040fe40000f21670 */
[----:B------:R-:W-:Y:S02]  /*16590*/  @P0 LOP3.LUT R17, R17, 0x10, RZ, 0xfc, !PT ;  /* 0x0000001011110812 */ /* 0x000fe400078efcff */
[----:B------:R-:W-:Y:S02]  /*165a0*/  ISETP.LT.OR P0, PT, R14, 0x69, P2 ;  /* 0x000000690e00780c */ /* 0x000fe40001701670 */
[C---:B------:R-:W-:Y:S02]  /*165b0*/  LOP3.LUT P2, RZ, R17.reuse, 0x2, RZ, 0xc0, !PT ;  /* 0x0000000211ff7812 */ /* 0x040fe4000784c0ff */
[----:B------:R-:W-:-:S02]  /*165c0*/  LOP3.LUT R17, R17, 0xfffffffb, RZ, 0xc0, !PT ;  /* 0xfffffffb11117812 */ /* 0x000fc400078ec0ff */
[----:B------:R-:W-:Y:S02]  /*165d0*/  FSEL R26, R26, -INF , !P1 ;  /* 0xff8000001a1a7808 */ /* 0x000fe40004800000 */
[----:B0-----:R-:W-:Y:S02]  /*165e0*/  FMNMX.FTZ R3, R3, R0, !PT ;  /* 0x0000000003037209 */ /* 0x001fe40007810000 */
[----:B------:R-:W-:Y:S02]  /*165f0*/  FSEL R82, R82, -INF , !P4 ;  /* 0xff80000052527808 */ /* 0x000fe40006000000 */
[----:B------:R-:W-:Y:S01]  /*16600*/  ISETP.LT.OR P6, PT, R14, 0x79, P6 ;  /* 0x000000790e00780c */ /* 0x000fe200037c1670 */
[----:B------:R-:W-:-:S01]  /*16610*/  FFMA.FTZ R11, R2, R3, -8 ;  /* 0xc1000000020b7423 */ /* 0x000fc20000010003 */
[----:B------:R-:W-:Y:S02]  /*16620*/  @P0 LOP3.LUT R17, R17, 0x4, RZ, 0xfc, !PT ;  /* 0x0000000411110812 */ /* 0x000fe400078efcff */
[----:B------:R-:W-:-:S02]  /*16630*/  ISETP.LT.OR P0, PT, R14, 0x6a, P3 ;  /* 0x0000006a0e00780c */ /* 0x000fc40001f01670 */
[----:B------:R-:W-:Y:S02]  /*16640*/  FSETP.NEU.FTZ.AND P3, PT, R3, -INF , PT ;  /* 0xff8000000300780b */ /* 0x000fe40003f7d000 */
[----:B------:R-:W-:Y:S02]  /*16650*/  LOP3.LUT R17, R17, 0xdfffffff, RZ, 0xc0, !PT ;  /* 0xdfffffff11117812 */ /* 0x000fe400078ec0ff */
[----:B------:R-:W-:Y:S02]  /*16660*/  FSEL R0, R3, RZ, P3 ;  /* 0x000000ff03007208 */ /* 0x000fe40001800000 */
[----:B------:R-:W-:Y:S02]  /*16670*/  FSEL R11, R11, RZ, P3 ;  /* 0x000000ff0b0b7208 */ /* 0x000fe40001800000 */
[----:B------:R-:W-:Y:S01]  /*16680*/  FSEL R83, R83, -INF , !P5 ;  /* 0xff80000053537808 */ /* 0x000fe20006800000 */
[----:B------:R-:W-:-:S01]  /*16690*/  FADD.FTZ R7, -R0, R7 ;  /* 0x0000000700077221 */ /* 0x000fc20000010100 */
[----:B------:R-:W-:Y:S01]  /*166a0*/  FMNMX.FTZ R0, R26, R20, !PT ;  /* 0x000000141a007209 */ /* 0x000fe20007810000 */
[----:B------:R-:W-:-:S01]  /*166b0*/  FFMA.FTZ R24, R2, R24, -R11 ;  /* 0x0000001802187223 */ /* 0x000fc2000001080b */
[----:B------:R-:W-:Y:S01]  /*166c0*/  @P0 LOP3.LUT R17, R17, 0x20000000, RZ, 0xfc, !PT ;  /* 0x2000000011110812 */ /* 0x000fe200078efcff */
[C---:B------:R-:W-:Y:S01]  /*166d0*/  FMUL.FTZ R7, R2.reuse, R7 ;  /* 0x0000000702077220 */ /* 0x040fe20000410000 */
[----:B------:R-:W-:Y:S01]  /*166e0*/  FMNMX.FTZ R0, R27, R0, !PT ;  /* 0x000000001b007209 */ /* 0x000fe20007810000 */
[----:B------:R-:W-:-:S01]  /*166f0*/  FFMA.FTZ R25, R2, R25, -R11 ;  /* 0x0000001902197223 */ /* 0x000fc2000001080b */
[C---:B------:R-:W-:Y:S01]  /*16700*/  LOP3.LUT P0, RZ, R17.reuse, 0x10, RZ, 0xc0, !PT ;  /* 0x0000001011ff7812 */ /* 0x040fe2000780c0ff */
[----:B------:R-:W-:Y:S01]  /*16710*/  MUFU.EX2 R24, R24 ;  /* 0x0000001800187308 */ /* 0x000fe20000000800 */
[----:B------:R-:W-:Y:S01]  /*16720*/  FMNMX.FTZ R0, R30, R0, !PT ;  /* 0x000000001e007209 */ /* 0x000fe20007810000 */
[C-C-:B------:R-:W-:Y:S01]  /*16730*/  FFMA.FTZ R28, R2.reuse, R28, -R11.reuse ;  /* 0x0000001c021c7223 */ /* 0x140fe2000001080b */
[----:B------:R-:W-:Y:S01]  /*16740*/  LOP3.LUT P3, RZ, R17, 0x4, RZ, 0xc0, !PT ;  /* 0x0000000411ff7812 */ /* 0x000fe2000786c0ff */
[C-C-:B------:R-:W-:Y:S01]  /*16750*/  FFMA.FTZ R29, R2.reuse, R29, -R11.reuse ;  /* 0x0000001d021d7223 */ /* 0x140fe2000001080b */
[----:B------:R-:W-:Y:S01]  /*16760*/  FMNMX.FTZ R0, R31, R0, !PT ;  /* 0x000000001f007209 */ /* 0x000fe20007810000 */
[--C-:B------:R-:W-:Y:S01]  /*16770*/  FFMA.FTZ R32, R2, R32, -R11.reuse ;  /* 0x0000002002207223 */ /* 0x100fe2000001080b */
[----:B------:R-:W-:Y:S01]  /*16780*/  FSEL R75, R75, -INF , !P0 ;  /* 0xff8000004b4b7808 */ /* 0x000fe20004000000 */
[----:B------:R-:W0:Y:S01]  /*16790*/  MUFU.EX2 R7, R7 ;  /* 0x0000000700077308 */ /* 0x000e220000000800 */
[----:B------:R-:W-:Y:S01]  /*167a0*/  FMNMX.FTZ R0, R34, R0, !PT ;  /* 0x0000000022007209 */ /* 0x000fe20007810000 */
[C-C-:B------:R-:W-:Y:S01]  /*167b0*/  FFMA.FTZ R33, R2.reuse, R33, -R11.reuse ;  /* 0x0000002102217223 */ /* 0x140fe2000001080b */
[----:B------:R-:W-:Y:S01]  /*167c0*/  LOP3.LUT P0, RZ, R17, 0x20000000, RZ, 0xc0, !PT ;  /* 0x2000000011ff7812 */ /* 0x000fe2000780c0ff */
[C-C-:B------:R-:W-:Y:S01]  /*167d0*/  FFMA.FTZ R36, R2.reuse, R36, -R11.reuse ;  /* 0x0000002402247223 */ /* 0x140fe2000001080b */
[----:B------:R-:W-:Y:S01]  /*167e0*/  FMNMX.FTZ R0, R35, R0, !PT ;  /* 0x0000000023007209 */ /* 0x000fe20007810000 */
[--C-:B------:R-:W-:Y:S01]  /*167f0*/  FFMA.FTZ R37, R2, R37, -R11.reuse ;  /* 0x0000002502257223 */ /* 0x100fe2000001080b */
[----:B------:R-:W-:Y:S01]  /*16800*/  FSEL R78, R78, -INF , !P3 ;  /* 0xff8000004e4e7808 */ /* 0x000fe20005800000 */
[----:B------:R-:W1:Y:S01]  /*16810*/  MUFU.EX2 R25, R25 ;  /* 0x0000001900197308 */ /* 0x000e620000000800 */
[----:B------:R-:W-:Y:S01]  /*16820*/  FMNMX.FTZ R0, R38, R0, !PT ;  /* 0x0000000026007209 */ /* 0x000fe20007810000 */
[C-C-:B------:R-:W-:Y:S01]  /*16830*/  FFMA.FTZ R40, R2.reuse, R40, -R11.reuse ;  /* 0x0000002802287223 */ /* 0x140fe2000001080b */
[----:B------:R-:W-:Y:S01]  /*16840*/  FSEL R79, R79, -INF , !P0 ;  /* 0xff8000004f4f7808 */ /* 0x000fe20004000000 */
[C-C-:B------:R-:W-:Y:S01]  /*16850*/  FFMA.FTZ R41, R2.reuse, R41, -R11.reuse ;  /* 0x0000002902297223 */ /* 0x140fe2000001080b */
[----:B------:R-:W-:Y:S01]  /*16860*/  FMNMX.FTZ R0, R39, R0, !PT ;  /* 0x0000000027007209 */ /* 0x000fe20007810000 */
[--C-:B------:R-:W-:Y:S01]  /*16870*/  FFMA.FTZ R44, R2, R44, -R11.reuse ;  /* 0x0000002c022c7223 */ /* 0x100fe2000001080b */
[----:B------:R-:W-:Y:S01]  /*16880*/  ISETP.LT.OR P2, PT, R14, 0x7a, P2 ;  /* 0x0000007a0e00780c */ /* 0x000fe20001741670 */
[----:B------:R-:W-:Y:S01]  /*16890*/  MUFU.EX2 R28, R28 ;  /* 0x0000001c001c7308 */ /* 0x000fe20000000800 */
[----:B------:R-:W-:Y:S01]  /*168a0*/  FMNMX.FTZ R0, R42, R0, !PT ;  /* 0x000000002a007209 */ /* 0x000fe20007810000 */
        /* <DEDUP_REMOVED lines=15> */
[----:B------:R-:W-:Y:S01]  /*169a0*/  FMNMX.FTZ R0, R50, R0, !PT ;  /* 0x0000000032007209 */ /* 0x000fe20007810000 */
[C-C-:B------:R-:W-:Y:S01]  /*169b0*/  FFMA.FTZ R57, R2.reuse, R57, -R11.reuse ;  /* 0x0000003902397223 */ /* 0x140fe2000001080b */
        /* <DEDUP_REMOVED lines=22> */
[----:B------:R-:W-:-:S02]  /*16b20*/  FMNMX.FTZ R0, R62, R0, !PT ;  /* 0x000000003e007209 */ /* 0x000fc40007810000 */
        /* <DEDUP_REMOVED lines=32> */
[----:B------:R-:W-:Y:S01]  /*16d30*/  FSETP.NEU.FTZ.AND P1, PT, R0, -INF , PT ;  /* 0xff8000000000780b */ /* 0x000fe20003f3d000 */
[----:B------:R-:W-:-:S03]  /*16d40*/  FFMA.FTZ R14, R2, R0, -8 ;  /* 0xc1000000020e7423 */ /* 0x000fc60000010000 */
[----:B------:R-:W-:-:S03]  /*16d50*/  FSEL R10, R0, RZ, P1 ;  /* 0x000000ff000a7208 */ /* 0x000fc60000800000 */
[----:B------:R-:W-:Y:S01]  /*16d60*/  MUFU.EX2 R68, R68 ;  /* 0x0000004400447308 */ /* 0x000fe20000000800 */
[----:B------:R-:W-:Y:S01]  /*16d70*/  FSEL R15, R14, RZ, P1 ;  /* 0x000000ff0e0f7208 */ /* 0x000fe20000800000 */
[----:B------:R-:W-:-:S04]  /*16d80*/  FADD.FTZ R10, -R10, R20 ;  /* 0x000000140a0a7221 */ /* 0x000fc80000010100 */
[C-C-:B------:R-:W-:Y:S01]  /*16d90*/  FFMA.FTZ R26, R2.reuse, R26, -R15.reuse ;  /* 0x0000001a021a7223 */ /* 0x140fe2000001080f */
[----:B------:R-:W-:-:S01]  /*16da0*/  FFMA.FTZ R27, R2, R27, -R15 ;  /* 0x0000001b021b7223 */ /* 0x000fc2000001080f */
[C---:B------:R-:W-:Y:S01]  /*16db0*/  FMUL.FTZ R10, R2.reuse, R10 ;  /* 0x0000000a020a7220 */ /* 0x040fe20000410000 */
        /* <DEDUP_REMOVED lines=136> */
.L_x_1432:
        /* <DEDUP_REMOVED lines=107> */
.L_x_1412:
[----:B------:R-:W-:Y:S05]  /*17cf0*/  BSYNC B0 ;  /* 0x0000000000007941 */ /* 0x000fea0003800000 */
.L_x_1411:
[----:B------:R-:W-:Y:S06]  /*17d00*/  BAR.ARV 0x8, 0x200 ;  /* 0x0208000000007b1d */ /* 0x000fec0000002000 */
[----:B------:R-:W-:Y:S05]  /*17d10*/  @!P0 BRA `(.L_x_1434) ;  /* 0x0000000000048947 */ /* 0x000fea0003800000 */
[----:B------:R-:W-:Y:S01]  /*17d20*/  BPT.TRAP 0x1 ;  /* 0x000000040000795c */ /* 0x000fe20000300000 */
.L_x_1434:
[----:B------:R-:W-:Y:S01]  /*17d30*/  IMAD R4, R22, 0x8, R16 ;  /* 0x0000000816047824 */ /* 0x000fe200078e0210 */
[----:B------:R-:W-:-:S04]  /*17d40*/  SHF.L.U32 R7, R152, 0x1f, RZ ;  /* 0x0000001f98077819 */ /* 0x000fc800000006ff */
[----:B------:R0:W1:Y:S01]  /*17d50*/  SYNCS.PHASECHK.TRANS64.TRYWAIT P1, [R4+URZ+0x19c50], R7 ;  /* 0x019c5007040075a7 */ /* 0x000062000802017f */
[----:B------:R-:W-:Y:S05]  /*17d60*/  @!P0 BRA `(.L_x_1435) ;  /* 0x0000000000048947 */ /* 0x000fea0003800000 */
[----:B------:R-:W-:Y:S01]  /*17d70*/  BPT.TRAP 0x1 ;  /* 0x000000040000795c */ /* 0x000fe20000300000 */
.L_x_1435:
[----:B------:R-:W-:Y:S04]  /*17d80*/  BSSY B0, `(.L_x_1436) ;  /* 0x0000004000007945 */ /* 0x000fe80003800000 */
[----:B-1----:R-:W-:Y:S05]  /*17d90*/  @P1 BRA `(.L_x_1437) ;  /* 0x0000000000081947 */ /* 0x002fea0003800000 */
[----:B------:R-:W1:Y:S02]  /*17da0*/  SYNCS.PHASECHK.TRANS64.TRYWAIT P1, [R4+URZ+0x19c50], R7 ;  /* 0x019c5007040075a7 */ /* 0x000e64000802017f */
[----:B-1----:R-:W-:Y:S05]  /*17db0*/  @!P1 BRA `(.L_x_1438) ;  /* 0x000000cc00709947 */ /* 0x002fea0003800000 */
.L_x_1437:
[----:B------:R-:W-:Y:S05]  /*17dc0*/  BSYNC B0 ;  /* 0x0000000000007941 */ /* 0x000fea0003800000 */
.L_x_1436:
[----:B------:R-:W0:Y:S01]  /*17dd0*/  LDL.LU R15, [R1+0x5c] ;  /* 0x00005c00010f7983 */ /* 0x000e220000300800 */
[----:B------:R-:W-:Y:S01]  /*17de0*/  VIADD R16, R16, 0x3000 ;  /* 0x0000300010107836 */ /* 0x000fe20000000000 */
[----:B------:R-:W-:Y:S01]  /*17df0*/  ULDC.64 UR4, c[0x0][0x9a0] ;  /* 0x0002680000047ab9 */ /* 0x000fe20000000a00 */
[----:B------:R-:W-:Y:S01]  /*17e00*/  WARPGROUP.ARRIVE ;  /* 0x00000000000079c5 */ /* 0x000fe20000000000 */
[----:B------:R-:W-:Y:S02]  /*17e10*/  ISETP.NE.U32.AND P1, PT, RZ, UR4, PT ;  /* 0x00000004ff007c0c */ /* 0x000fe4000bf25070 */
[----:B------:R-:W-:Y:S02]  /*17e20*/  SHF.R.U32.HI R16, RZ, 0x4, R16 ;  /* 0x00000004ff107819 */ /* 0x000fe40000011610 */
        /* <DEDUP_REMOVED lines=12> */
[----:B01----:R-:W-:-:S05]  /*17ef0*/  @P1 SHF.R.S32.HI R7, RZ, 0x1f, R15 ;  /* 0x0000001fff071819 */ /* 0x003fca000001140f */
[----:B--2---:R-:W-:-:S04]  /*17f00*/  @P1 IMAD R14, R7, R8, RZ ;  /* 0x00000008070e1224 */ /* 0x004fc800078e02ff */
[C---:B------:R-:W-:Y:S02]  /*17f10*/  @P1 IMAD R7, R15.reuse, R9, R14 ;  /* 0x000000090f071224 */ /* 0x040fe400078e020e */
        /* <DEDUP_REMOVED lines=8> */
[----:B------:R-:W-:Y:S02]  /*17fa0*/  VIADD R8, R10, 0x2 ;  /* 0x000000020a087836 */ /* 0x000fe40000000000 */
[----:B------:R-:W-:Y:S01]  /*17fb0*/  IMAD.MOV.U32 R9, RZ, RZ, 0x40000040 ;  /* 0x40000040ff097424 */ /* 0x000fe200078e00ff */
[----:B------:R-:W1:Y:S01]  /*17fc0*/  SHFL.BFLY PT, R14, R5, 0x2, 0x1f ;  /* 0x0c401f00050e7f89 */ /* 0x000e6200000e0000 */
[----:B------:R-:W-:Y:S01]  /*17fd0*/  IMAD.MOV.U32 R11, RZ, RZ, 0x40000040 ;  /* 0x40000040ff0b7424 */ /* 0x000fe200078e00ff */
[----:B------:R-:W-:Y:S01]  /*17fe0*/  R2UR UR6, R8 ;  /* 0x00000000080672ca */ /* 0x000fe200000e0000 */
[C---:B------:R-:W-:Y:S01]  /*17ff0*/  VIADD R8, R10.reuse, 0x4 ;  /* 0x000000040a087836 */ /* 0x040fe20000000000 */
[----:B------:R-:W-:Y:S01]  /*18000*/  R2UR UR7, R9 ;  /* 0x00000000090772ca */ /* 0x000fe200000e0000 */
[----:B------:R-:W-:Y:S02]  /*18010*/  IMAD.MOV.U32 R9, RZ, RZ, 0x40000040 ;  /* 0x40000040ff097424 */ /* 0x000fe400078e00ff */
[----:B------:R-:W-:-:S02]  /*18020*/  VIADD R10, R10, 0x6 ;  /* 0x000000060a0a7836 */ /* 0x000fc40000000000 */
[----:B------:R-:W-:Y:S02]  /*18030*/  IMAD.MOV.U32 R21, RZ, RZ, -0x800000 ;  /* 0xff800000ff157424 */ /* 0x000fe400078e00ff */
[----:B------:R-:W-:-:S06]  /*18040*/  IMAD.MOV.U32 R20, RZ, RZ, -0x800000 ;  /* 0xff800000ff147424 */ /* 0x000fcc00078e00ff */
[----:B------:R-:W-:Y:S01]  /*18050*/  QGMMA.64x96x32.F32.E4M3.E4M3 R88, R144, gdesc[UR4], R88, gsb0 ;  /* 0x0160000490587df3 */ /* 0x000fe20008000858 */
[----:B------:R-:W-:Y:S02]  /*18060*/  R2UR UR6, R8 ;  /* 0x00000000080672ca */ /* 0x000fe400000e0000 */
[----:B------:R-:W-:Y:S02]  /*18070*/  R2UR UR7, R9 ;  /* 0x00000000090772ca */ /* 0x000fe400000e0000 */
[----:B------:R-:W3:Y:S01]  /*18080*/  SHFL.BFLY PT, R9, R6, 0x2, 0x1f ;  /* 0x0c401f0006097f89 */ /* 0x000ee200000e0000 */
[----:B-1----:R-:W-:-:S01]  /*18090*/  FADD.FTZ R14, R14, R5 ;  /* 0x000000050e0e7221 */ /* 0x002fc20000010000 */
[----:B---3--:R-:W-:Y:S01]  /*180a0*/  FADD.FTZ R9, R9, R6 ;  /* 0x0000000609097221 */ /* 0x008fe20000010000 */
[----:B------:R-:W-:-:S04]  /*180b0*/  IMAD.MOV.U32 R6, RZ, RZ, RZ ;  /* 0x000000ffff067224 */ /* 0x000fc800078e00ff */
[----:B------:R-:W0:Y:S02]  /*180c0*/  SHFL.BFLY PT, R8, R9, 0x1, 0x1f ;  /* 0x0c201f0009087f89 */ /* 0x000e2400000e0000 */
[----:B0-----:R-:W-:-:S04]  /*180d0*/  FADD.FTZ R12, R9, R8 ;  /* 0x00000008090c7221 */ /* 0x001fc80000010000 */
[C---:B------:R-:W-:Y:S01]  /*180e0*/  FMUL.FTZ R13, R12.reuse, 0.00390625 ;  /* 0x3b8000000c0d7820 */ /* 0x040fe20000410000 */
[----:B------:R-:W-:-:S04]  /*180f0*/  FSETP.NE.FTZ.AND P1, PT, R12, RZ, PT ;  /* 0x000000ff0c00720b */ /* 0x000fc80003f35000 */
[----:B------:R-:W-:-:S09]  /*18100*/  FSETP.NE.FTZ.AND P2, PT, R13, RZ, PT ;  /* 0x000000ff0d00720b */ /* 0x000fd20003f55000 */
[----:B------:R-:W-:Y:S04]  /*18110*/  @P1 MUFU.RCP R6, R12 ;  /* 0x0000000c00061308 */ /* 0x000fe80000001000 */
[----:B------:R-:W-:-:S04]  /*18120*/  @P2 FMUL.FTZ R8, R2, 0.69314718246459960938 ;  /* 0x3f31721802082820 */ /* 0x000fc80000410000 */
[----:B------:R-:W0:Y:S02]  /*18130*/  @P2 MUFU.LG2 R5, R13 ;  /* 0x0000000d00052308 */ /* 0x000e240000000c00 */
[----:B0-----:R-:W-:-:S04]  /*18140*/  @P2 FMUL.FTZ R5, R5, 0.69314718246459960938 ;  /* 0x3f31721805052820 */ /* 0x001fc80000410000 */
[----:B------:R-:W-:Y:S01]  /*18150*/  @P2 FFMA.FTZ R20, R8, R3, R5 ;  /* 0x0000000308142223 */ /* 0x000fe20000010005 */
[----:B------:R-:W-:Y:S02]  /*18160*/  WARPGROUP.DEPBAR.LE gsb0, 0x0 ;  /* 0x00008000000079c5 */ /* 0x000fe40000010000 */
[----:B------:R-:W-:-:S06]  /*18170*/  WARPGROUP.ARRIVE ;  /* 0x00000000000079c5 */ /* 0x000fcc0000000000 */
[----:B------:R-:W-:Y:S01]  /*18180*/  QGMMA.64x96x32.F32.E4M3.E4M3 R88, R140, gdesc[UR4], R88, gsb0 ;  /* 0x016000048c587df3 */ /* 0x000fe20008000858 */
[----:B------:R-:W-:Y:S01]  /*18190*/  R2UR UR6, R10 ;  /* 0x000000000a0672ca */ /* 0x000fe200000e0000 */
[----:B------:R-:W-:Y:S01]  /*181a0*/  IMAD.MOV.U32 R10, RZ, RZ, RZ ;  /* 0x000000ffff0a7224 */ /* 0x000fe200078e00ff */
[----:B------:R-:W-:Y:S02]  /*181b0*/  R2UR UR7, R11 ;  /* 0x000000000b0772ca */ /* 0x000fe400000e0000 */
        /* <DEDUP_REMOVED lines=13> */
[-C--:B--2---:R-:W-:Y:S01]  /*18290*/  FMUL.FTZ R6, R6, R7.reuse ;  /* 0x0000000706067220 */ /* 0x084fe20000410000 */
[----:B------:R-:W-:Y:S01]  /*182a0*/  FMUL.FTZ R2, R10, R7 ;  /* 0x000000070a027220 */ /* 0x000fe20000410000 */
[----:B------:R-:W-:Y:S02]  /*182b0*/  WARPGROUP.DEPBAR.LE gsb0, 0x0 ;  /* 0x00008000000079c5 */ /* 0x000fe40000010000 */
[----:B------:R-:W-:Y:S05]  /*182c0*/  @!P0 BRA `(.L_x_1439) ;  /* 0x0000000000048947 */ /* 0x000fea0003800000 */
[----:B------:R-:W-:Y:S01]  /*182d0*/  BPT.TRAP 0x1 ;  /* 0x000000040000795c */ /* 0x000fe20000300000 */
.L_x_1439:
[----:B------:R-:W2:Y:S01]  /*182e0*/  LDL.LU R3, [R1+0x4] ;  /* 0x0000040001037983 */ /* 0x000ea20000300800 */
[----:B------:R-:W-:Y:S02]  /*182f0*/  VIADD R4, R4, 0x19c60 ;  /* 0x00019c6004047836 */ /* 0x000fe40000000000 */
[-C--:B------:R-:W-:Y:S01]  /*18300*/  FMUL.FTZ R0, R88, R6.reuse ;  /* 0x0000000658007220 */ /* 0x080fe20000410000 */
[----:B------:R-:W-:Y:S01]  /*18310*/  FMUL.FTZ R93, R93, R6 ;  /* 0x000000065d5d7220 */ /* 0x000fe20000410000 */
[----:B------:R-:W3:Y:S01]  /*18320*/  LDL.LU R5, [R1+0x68] ;  /* 0x0000680001057983 */ /* 0x000ee20000300800 */
[----:B------:R-:W-:-:S05]  /*18330*/  VIADD R22, R22, 0x1 ;  /* 0x0000000116167836 */ /* 0x000fca0000000000 */
[----:B------:R-:W-:Y:S01]  /*18340*/  ISETP.NE.AND P1, PT, R22, 0x2, PT ;  /* 0x000000021600780c */ /* 0x000fe20003f25270 */
        /* <DEDUP_REMOVED lines=47> */
[----:B------:R-:W-:-:S02]  /*18640*/  SEL R22, R22, RZ, P1 ;  /* 0x000000ff16167207 */ /* 0x000fc40000800000 */
[----:B--2---:R-:W-:Y:S01]  /*18650*/  PRMT R4, R3, 0x654, R4 ;  /* 0x0000065403047816 */ /* 0x004fe20000000004 */
[----:B---3--:R-:W-:-:S03]  /*18660*/  VIADD R5, R5, 0x1 ;  /* 0x0000000105057836 */ /* 0x008fc60000000000 */
[----:B------:R0:W-:Y:S02]  /*18670*/  SYNCS.ARRIVE.TRANS64.RED.A1T0 RZ, [R4+URZ], RZ ;  /* 0x000000ff04ff79a7 */ /* 0x0001e4000810043f */
[----:B------:R0:W-:Y:S01]  /*18680*/  STL [R1+0x68], R5 ;  /* 0x0000680501007387 */ /* 0x0001e20000100800 */
[----:B------:R-:W-:-:S04]  /*18690*/  SEL R3, RZ, 0x1, P1 ;  /* 0x00000001ff037807 */ /* 0x000fc80000800000 */
[----:B------:R-:W-:-:S07]  /*186a0*/  LOP3.LUT R152, R152, R3, RZ, 0x3c, !PT ;  /* 0x0000000398987212 */ /* 0x000fce00078e3cff */
.L_x_1322:
[----:B------:R-:W2:Y:S01]  /*186b0*/  LDL R88, [R1+0x60] ;  /* 0x0000600001587983 */ /* 0x000ea20000100800 */
[----:B------:R-:W1:Y:S01]  /*186c0*/  S2UR UR4, SR_CgaCtaId ;  /* 0x00000000000479c3 */ /* 0x000e620000008800 */
[----:B------:R-:W-:Y:S01]  /*186d0*/  MOV R16, 0x400 ;  /* 0x0000040000107802 */ /* 0x000fe20000000f00 */
[----:B------:R-:W-:Y:S01]  /*186e0*/  BSSY B0, `(.L_x_1440) ;  /* 0x0000334000007945 */ /* 0x000fe20003800000 */
[----:B-1----:R-:W-:-:S05]  /*186f0*/  IMAD.U32 R2, RZ, RZ, UR4 ;  /* 0x00000004ff027e24 */ /* 0x002fca000f8e00ff */
[----:B------:R-:W-:Y:S01]  /*18700*/  LEA R16, R2, R16, 0x18 ;  /* 0x0000001002107211 */ /* 0x000fe200078ec0ff */
[----:B------:R-:W-:Y:S06]  /*18710*/  BAR.SYNC.DEFER_BLOCKING 0x5, 0x200 ;  /* 0x0148000000007b1d */ /* 0x000fec0000010000 */
[----:B------:R-:W-:Y:S04]  /*18720*/  STL [R1+0x4], R2 ;  /* 0x0000040201007387 */ /* 0x000fe80000100800 */
[----:B0-----:R-:W0:Y:S04]  /*18730*/  LDS.128 R4, [R16+0x19cd0] ;  /* 0x019cd00010047984 */ /* 0x001e280000000c00 */
[----:B0-----:R0:W-:Y:S04]  /*18740*/  STL.64 [R1+0x50], R4 ;  /* 0x0000500401007387 */ /* 0x0011e80000100a00 */
[----:B------:R0:W-:Y:S01]  /*18750*/  STL.64 [R1+0x58], R6 ;  /* 0x0000580601007387 */ /* 0x0001e20000100a00 */
[----:B------:R-:W-:Y:S06]  /*18760*/  BAR.ARV 0x4, 0x200 ;  /* 0x0108000000007b1d */ /* 0x000fec0000002000 */
[----:B--2---:R-:W-:-:S13]  /*18770*/  ISETP.NE.AND P1, PT, R88, RZ, PT ;  /* 0x000000ff5800720c */ /* 0x004fda0003f25270 */
[----:B------:R-:W1:Y:S02]  /*18780*/  @!P1 LDC R88, c[0x0][0xad4] ;  /* 0x0002b500ff589b82 */ /* 0x000e640000000800 */
[----:B-1----:R0:W-:Y:S01]  /*18790*/  @!P1 STL [R1+0x60], R88 ;  /* 0x0000605801009387 */ /* 0x0021e20000100800 */
[----:B------:R-:W-:Y:S05]  /*187a0*/  @P0 BRA `(.L_x_1441) ;  /* 0x0000002400e40947 */ /* 0x000fea0003800000 */
[----:B0-----:R-:W0:Y:S01]  /*187b0*/  S2R R4, SR_TID.X ;  /* 0x0000000000047919 */ /* 0x001e220000002100 */
[----:B------:R-:W-:Y:S01]  /*187c0*/  ULDC.64 UR4, c[0x4][0x38] ;  /* 0x01000e0000047ab9 */ /* 0x000fe20000000a00 */
[----:B------:R-:W-:Y:S01]  /*187d0*/  ULDC.64 UR6, c[0x0][0xc08] ;  /* 0x0003020000067ab9 */ /* 0x000fe20000000a00 */
[----:B------:R-:W2:Y:S01]  /*187e0*/  LDL R6, [R1+0x84] ;  /* 0x0000840001067983 */ /* 0x000ea20000100800 */
[----:B0-----:R-:W-:-:S05]  /*187f0*/  IMAD.SHL.U32 R2, R4, 0x4, RZ ;  /* 0x0000000404027824 */ /* 0x001fca00078e00ff */
[----:B------:R-:W-:Y:S01]  /*18800*/  LOP3.LUT R2, R2, 0xc, RZ, 0xc0, !PT ;  /* 0x0000000c02027812 */ /* 0x000fe200078ec0ff */
[----:B------:R-:W-:Y:S03]  /*18810*/  BAR.SYNC.DEFER_BLOCKING 0x1, 0x180 ;  /* 0x0046000000007b1d */ /* 0x000fe60000010000 */
[----:B------:R-:W-:-:S05]  /*18820*/  IADD3 R2, P0, R2, UR4, RZ ;  /* 0x0000000402027c10 */ /* 0x000fca000ff1e0ff */
[----:B------:R-:W-:Y:S01]  /*18830*/  IMAD.X R3, RZ, RZ, UR5, P0 ;  /* 0x00000005ff037e24 */ /* 0x000fe200080e06ff */
[----:B------:R-:W0:Y:S01]  /*18840*/  S2R R5, SR_SWINHI ;  /* 0x0000000000057919 */ /* 0x000e220000002f00 */
[----:B------:R-:W-:-:S03]  /*18850*/  ULDC.64 UR4, c[0x0][0xc00] ;  /* 0x0003000000047ab9 */ /* 0x000fc60000000a00 */
[----:B------:R1:W3:Y:S01]  /*18860*/  LDG.E.CONSTANT R14, desc[UR42][R2.64] ;  /* 0x0000002a020e7981 */ /* 0x0002e2000c1e9900 */
[----:B------:R-:W-:-:S04]  /*18870*/  LOP3.LUT P0, R4, R4, 0x3, RZ, 0xc0, !PT ;  /* 0x0000000304047812 */ /* 0x000fc8000780c0ff */
[----:B------:R-:W-:-:S04]  /*18880*/  ISETP.EQ.OR P0, PT, R4, 0x3, !P0 ;  /* 0x000000030400780c */ /* 0x000fc80004702670 */
[----:B------:R-:W-:Y:S02]  /*18890*/  SEL R51, R94, R95, P0 ;  /* 0x0000005f5e337207 */ /* 0x000fe40000000000 */
[----:B------:R-:W-:Y:S02]  /*188a0*/  SEL R95, R95, R94, P0 ;  /* 0x0000005e5f5f7207 */ /* 0x000fe40000000000 */
[----:B------:R-:W4:Y:S01]  /*188b0*/  LDL.LU R94, [R1+0x64] ;  /* 0x00006400015e7983 */ /* 0x000f220000300800 */
[----:B------:R-:W-:Y:S02]  /*188c0*/  SEL R25, R0, R15, P0 ;  /* 0x0000000f00197207 */ /* 0x000fe40000000000 */
[----:B-1----:R-:W-:Y:S02]  /*188d0*/  MOV R2, R16 ;  /* 0x0000001000027202 */ /* 0x002fe40000000f00 */
[----:B0-----:R-:W-:Y:S01]  /*188e0*/  MOV R3, R5 ;  /* 0x0000000500037202 */ /* 0x001fe20000000f00 */
[----:B------:R-:W4:Y:S01]  /*188f0*/  LDL R89, [R1+0x70] ;  /* 0x0000700001597983 */ /* 0x000f220000100800 */
[----:B------:R-:W-:-:S02]  /*18900*/  SEL R15, R15, R0, P0 ;  /* 0x000000000f0f7207 */ /* 0x000fc40000000000 */
[----:B------:R-:W-:Y:S02]  /*18910*/  SEL R49, R90, R91, P0 ;  /* 0x0000005b5a317207 */ /* 0x000fe40000000000 */
[----:B------:R-:W-:Y:S02]  /*18920*/  SEL R27, R92, R93, P0 ;  /* 0x0000005d5c1b7207 */ /* 0x000fe40000000000 */
        /* <DEDUP_REMOVED lines=43> */
[----:B------:R-:W-:Y:S01]  /*18be0*/  SEL R126, R127, R126, P0 ;  /* 0x0000007e7f7e7207 */ /* 0x000fe20000000000 */
[----:B--2---:R-:W-:-:S03]  /*18bf0*/  IMAD.WIDE R10, R6, 0x2, R2 ;  /* 0x00000002060a7825 */ /* 0x004fc600078e0202 */
[----:B------:R-:W-:-:S04]  /*18c00*/  IADD3 R73, P5, R10, 0x20, RZ ;  /* 0x000000200a497810 */ /* 0x000fc80007fbe0ff */
[----:B------:R-:W-:Y:S02]  /*18c10*/  LOP3.LUT R0, R73, 0x180, RZ, 0xc0, !PT ;  /* 0x0000018049007812 */ /* 0x000fe400078ec0ff */
[----:B------:R-:W-:Y:S02]  /*18c20*/  IADD3 R77, P3, R10, 0x3020, RZ ;  /* 0x000030200a4d7810 */ /* 0x000fe40007f7e0ff */
[----:B------:R-:W-:Y:S02]  /*18c30*/  SHF.R.U64 R0, R0, 0x3, RZ ;  /* 0x0000000300007819 */ /* 0x000fe400000012ff */
[C---:B------:R-:W-:Y:S02]  /*18c40*/  IADD3 R75, P4, R10.reuse, 0x3000, RZ ;  /* 0x000030000a4b7810 */ /* 0x040fe40007f9e0ff */
[C---:B------:R-:W-:Y:S02]  /*18c50*/  IADD3 R79, P2, R10.reuse, 0x6000, RZ ;  /* 0x000060000a4f7810 */ /* 0x040fe40007f5e0ff */
[----:B------:R-:W-:-:S02]  /*18c60*/  IADD3 R81, P1, R10, 0x6020, RZ ;  /* 0x000060200a517810 */ /* 0x000fc40007f3e0ff */
[----:B------:R-:W-:Y:S02]  /*18c70*/  LOP3.LUT R5, R10, 0x180, RZ, 0xc0, !PT ;  /* 0x000001800a057812 */ /* 0x000fe400078ec0ff */
[----:B------:R-:W-:Y:S02]  /*18c80*/  LOP3.LUT R12, R0, R73, RZ, 0x3c, !PT ;  /* 0x00000049000c7212 */ /* 0x000fe400078e3cff */
[----:B------:R-:W-:Y:S02]  /*18c90*/  LOP3.LUT R4, R77, 0x180, RZ, 0xc0, !PT ;  /* 0x000001804d047812 */ /* 0x000fe400078ec0ff */
[----:B------:R-:W-:Y:S02]  /*18ca0*/  LOP3.LUT R0, R75, 0x180, RZ, 0xc0, !PT ;  /* 0x000001804b007812 */ /* 0x000fe400078ec0ff */
[----:B------:R-:W-:Y:S02]  /*18cb0*/  LOP3.LUT R6, R79, 0x180, RZ, 0xc0, !PT ;  /* 0x000001804f067812 */ /* 0x000fe400078ec0ff */
[----:B-----5:R-:W-:-:S02]  /*18cc0*/  LOP3.LUT R24, R81, 0x180, RZ, 0xc0, !PT ;  /* 0x0000018051187812 */ /* 0x020fc400078ec0ff */
[----:B------:R-:W-:Y:S02]  /*18cd0*/  SHF.R.U64 R5, R5, 0x3, RZ ;  /* 0x0000000305057819 */ /* 0x000fe400000012ff */
[----:B------:R-:W-:Y:S02]  /*18ce0*/  SHF.R.U64 R4, R4, 0x3, RZ ;  /* 0x0000000304047819 */ /* 0x000fe400000012ff */
[----:B------:R-:W-:Y:S02]  /*18cf0*/  SHF.R.U64 R0, R0, 0x3, RZ ;  /* 0x0000000300007819 */ /* 0x000fe400000012ff */
[----:B------:R-:W-:Y:S02]  /*18d00*/  SHF.R.U64 R6, R6, 0x3, RZ ;  /* 0x0000000306067819 */ /* 0x000fe400000012ff */
[----:B------:R-:W-:Y:S01]  /*18d10*/  SHF.R.U64 R24, R24, 0x3, RZ ;  /* 0x0000000318187819 */ /* 0x000fe200000012ff */
[--C-:B------:R-:W-:Y:S01]  /*18d20*/  IMAD.X R9, RZ, RZ, R11.reuse, P4 ;  /* 0x000000ffff097224 */ /* 0x100fe200020e060b */
[----:B------:R-:W-:Y:S01]  /*18d30*/  LOP3.LUT R10, R5, R10, RZ, 0x3c, !PT ;  /* 0x0000000a050a7212 */ /* 0x000fe200078e3cff */
[--C-:B------:R-:W-:Y:S01]  /*18d40*/  IMAD.X R83, RZ, RZ, R11.reuse, P3 ;  /* 0x000000ffff537224 */ /* 0x100fe200018e060b */
[----:B------:R-:W-:Y:S01]  /*18d50*/  LOP3.LUT R82, R4, R77, RZ, 0x3c, !PT ;  /* 0x0000004d04527212 */ /* 0x000fe200078e3cff */
[--C-:B------:R-:W-:Y:S01]  /*18d60*/  IMAD.X R7, RZ, RZ, R11.reuse, P2 ;  /* 0x000000ffff077224 */ /* 0x100fe200010e060b */
[----:B---3--:R-:W-:Y:S01]  /*18d70*/  LOP3.LUT R73, R14, 0x2, RZ, 0x3c, !PT ;  /* 0x000000020e497812 */ /* 0x008fe200078e3cff */
[----:B------:R-:W-:Y:S01]  /*18d80*/  IMAD.X R5, RZ, RZ, R11, P1 ;  /* 0x000000ffff057224 */ /* 0x000fe200008e060b */
[----:B------:R-:W-:-:S02]  /*18d90*/  LOP3.LUT R8, R0, R75, RZ, 0x3c, !PT ;  /* 0x0000004b00087212 */ /* 0x000fc400078e3cff */
[----:B------:R-:W-:Y:S02]  /*18da0*/  LOP3.LUT R6, R6, R79, RZ, 0x3c, !PT ;  /* 0x0000004f06067212 */ /* 0x000fe400078e3cff */
[----:B------:R-:W-:Y:S01]  /*18db0*/  LOP3.LUT R4, R24, R81, RZ, 0x3c, !PT ;  /* 0x0000005118047212 */ /* 0x000fe200078e3cff */
[----:B------:R-:W-:Y:S01]  /*18dc0*/  IMAD.X R13, RZ, RZ, R11, P5 ;  /* 0x000000ffff0d7224 */ /* 0x000fe200028e060b */
[----:B------:R-:W-:Y:S01]  /*18dd0*/  MOV R0, R10 ;  /* 0x0000000a00007202 */ /* 0x000fe20000000f00 */
[----:B------:R-:W-:Y:S01]  /*18de0*/  SHFL.IDX PT, R25, R25, R14, 0x1c1f ;  /* 0x001c1f0e19197589 */ /* 0x000fe200000e0000 */
[----:B------:R-:W-:Y:S01]  /*18df0*/  MOV R86, R8 ;  /* 0x0000000800567202 */ /* 0x000fe20000000f00 */
[----:B------:R-:W4:Y:S01]  /*18e00*/  LDC.64 R80, c[0x0][0xc00] ;  /* 0x00030000ff507b82 */ /* 0x000f220000000a00 */
[----:B------:R-:W-:Y:S01]  /*18e10*/  MOV R82, R82 ;  /* 0x0000005200527202 */ /* 0x000fe20000000f00 */
[----:B------:R-:W0:Y:S01]  /*18e20*/  SHFL.IDX PT, R38, R15, R73, 0x1c1f ;  /* 0x001c1f490f267589 */ /* 0x000e2200000e0000 */
[----:B------:R-:W-:-:S02]  /*18e30*/  MOV R83, R6 ;  /* 0x0000000600537202 */ /* 0x000fc40000000f00 */
[----:B------:R-:W-:Y:S01]  /*18e40*/  MOV R84, R4 ;  /* 0x0000000400547202 */ /* 0x000fe20000000f00 */
[----:B------:R-:W-:Y:S01]  /*18e50*/  SHFL.IDX PT, R27, R27, R14, 0x1c1f ;  /* 0x001c1f0e1b1b7589 */ /* 0x000fe200000e0000 */
[----:B------:R-:W-:-:S03]  /*18e60*/  MOV R85, R12 ;  /* 0x0000000c00557202 */ /* 0x000fc60000000f00 */
        /* <DEDUP_REMOVED lines=8> */
[----:B------:R-:W3:Y:S04]  /*18ef0*/  SHFL.IDX PT, R28, R95, R73, 0x1c1f ;  /* 0x001c1f495f1c7589 */ /* 0x000ee800000e0000 */
[----:B------:R-:W-:Y:S04]  /*18f00*/  SHFL.IDX PT, R29, R29, R14, 0x1c1f ;  /* 0x001c1f0e1d1d7589 */ /* 0x000fe800000e0000 */
[----:B------:R-:W-:Y:S04]  /*18f10*/  SHFL.IDX PT, R31, R31, R14, 0x1c1f ;  /* 0x001c1f0e1f1f7589 */ /* 0x000fe800000e0000 */
[----:B------:R-:W-:Y:S04]  /*18f20*/  SHFL.IDX PT, R54, R33, R14, 0x1c1f ;  /* 0x001c1f0e21367589 */ /* 0x000fe800000e0000 */
[----:B------:R1:W-:Y:S04]  /*18f30*/  SHFL.IDX PT, R62, R37, R14, 0x1c1f ;  /* 0x001c1f0e253e7589 */ /* 0x0003e800000e0000 */
[----:B------:R4:W-:Y:S04]  /*18f40*/  SHFL.IDX PT, R6, R39, R14, 0x1c1f ;  /* 0x001c1f0e27067589 */ /* 0x0009e800000e0000 */
[----:B------:R3:W-:Y:S04]  /*18f50*/  SHFL.IDX PT, R70, R41, R14, 0x1c1f ;  /* 0x001c1f0e29467589 */ /* 0x0007e800000e0000 */
[----:B------:R3:W-:Y:S04]  /*18f60*/  SHFL.IDX PT, R5, R43, R14, 0x1c1f ;  /* 0x001c1f0e2b057589 */ /* 0x0007e800000e0000 */
        /* <DEDUP_REMOVED lines=12> */
[----:B------:R-:W-:Y:S04]  /*19030*/  SHFL.IDX PT, R71, R120, R73, 0x1c1f ;  /* 0x001c1f4978477589 */ /* 0x000fe800000e0000 */
[----:B------:R-:W-:Y:S04]  /*19040*/  SHFL.IDX PT, R79, R128, R73, 0x1c1f ;  /* 0x001c1f49804f7589 */ /* 0x000fe800000e0000 */
[----:B------:R-:W3:Y:S04]  /*19050*/  SHFL.IDX PT, R106, R106, R73, 0x1c1f ;  /* 0x001c1f496a6a7589 */ /* 0x000ee800000e0000 */
[----:B------:R-:W-:Y:S04]  /*19060*/  SHFL.IDX PT, R26, R101, R73, 0x1c1f ;  /* 0x001c1f49651a7589 */ /* 0x000fe800000e0000 */
[----:B------:R-:W3:Y:S04]  /*19070*/  SHFL.IDX PT, R96, R96, R73, 0x1c1f ;  /* 0x001c1f4960607589 */ /* 0x000ee800000e0000 */
[----:B------:R-:W3:Y:S04]  /*19080*/  SHFL.IDX PT, R98, R98, R73, 0x1c1f ;  /* 0x001c1f4962627589 */ /* 0x000ee800000e0000 */
[----:B------:R-:W3:Y:S04]  /*19090*/  SHFL.IDX PT, R14, R103, R73, 0x1c1f ;  /* 0x001c1f49670e7589 */ /* 0x000ee800000e0000 */
[----:B------:R-:W3:Y:S04]  /*190a0*/  SHFL.IDX PT, R30, R111, R73, 0x1c1f ;  /* 0x001c1f496f1e7589 */ /* 0x000ee800000e0000 */
[----:B------:R-:W3:Y:S04]  /*190b0*/  SHFL.IDX PT, R67, R114, R73, 0x1c1f ;  /* 0x001c1f4972437589 */ /* 0x000ee800000e0000 */
[----:B------:R-:W3:Y:S04]  /*190c0*/  SHFL.IDX PT, R12, R109, R73, 0x1c1f ;  /* 0x001c1f496d0c7589 */ /* 0x000ee800000e0000 */
[----:B------:R-:W3:Y:S04]  /*190d0*/  SHFL.IDX PT, R117, R117, R73, 0x1c1f ;  /* 0x001c1f4975757589 */ /* 0x000ee800000e0000 */
[----:B------:R-:W3:Y:S04]  /*190e0*/  SHFL.IDX PT, R124, R124, R73, 0x1c1f ;  /* 0x001c1f497c7c7589 */ /* 0x000ee800000e0000 */
[----:B------:R-:W-:Y:S04]  /*190f0*/  SHFL.IDX PT, R11, R132, R73, 0x1c1f ;  /* 0x001c1f49840b7589 */ /* 0x000fe800000e0000 */
[----:B------:R-:W3:Y:S04]  /*19100*/  SHFL.IDX PT, R75, R122, R73, 0x1c1f ;  /* 0x001c1f497a4b7589 */ /* 0x000ee800000e0000 */
[----:B------:R-:W3:Y:S04]  /*19110*/  SHFL.IDX PT, R130, R130, R73, 0x1c1f ;  /* 0x001c1f4982827589 */ /* 0x000ee800000e0000 */
[----:B------:R-:W3:Y:S04]  /*19120*/  SHFL.IDX PT, R15, R118, R73, 0x1c1f ;  /* 0x001c1f49760f7589 */ /* 0x000ee800000e0000 */
[----:B------:R-:W3:Y:S01]  /*19130*/  SHFL.IDX PT, R13, R126, R73, 0x1c1f ;  /* 0x001c1f497e0d7589 */ /* 0x000ee200000e0000 */
[----:B0-----:R-:W-:-:S02]  /*19140*/  SEL R36, R25, R38, P0 ;  /* 0x0000002619247207 */ /* 0x001fc40000000000 */
[----:B------:R-:W-:Y:S02]  /*19150*/  SEL R38, R38, R25, P0 ;  /* 0x0000001926267207 */ /* 0x000fe40000000000 */
[----:B-1----:R-:W-:Y:S02]  /*19160*/  SEL R37, R27, R24, P0 ;  /* 0x000000181b257207 */ /* 0x002fe40000000000 */
[----:B----4-:R-:W-:Y:S02]  /*19170*/  SEL R39, R24, R27, P0 ;  /* 0x0000001b18277207 */ /* 0x010fe40000000000 */
[----:B--2---:R-:W-:Y:S02]  /*19180*/  SEL R40, R49, R90, P0 ;  /* 0x0000005a31287207 */ /* 0x004fe40000000000 */
        /* <DEDUP_REMOVED lines=55> */
[----:B------:R0:W-:Y:S01]  /*19500*/  STSM.16.M88.4 [R0], R4 ;  /* 0x0000000400007844 */ /* 0x0001e20000000200 */
[----:B------:R-:W-:-:S02]  /*19510*/  F2FP.BF16.F32.PACK_AB R24, R61, R60 ;  /* 0x0000003c3d18723e */ /* 0x000fc400000010ff */
[----:B------:R-:W-:Y:S02]  /*19520*/  F2FP.BF16.F32.PACK_AB R25, R65, R64 ;  /* 0x000000404119723e */ /* 0x000fe400000010ff */
[----:B------:R-:W-:Y:S02]  /*19530*/  F2FP.BF16.F32.PACK_AB R26, R63, R62 ;  /* 0x0000003e3f1a723e */ /* 0x000fe400000010ff */
[----:B------:R-:W-:Y:S02]  /*19540*/  F2FP.BF16.F32.PACK_AB R27, R67, R66 ;  /* 0x00000042431b723e */ /* 0x000fe400000010ff */
[----:B------:R-:W-:Y:S02]  /*19550*/  F2FP.BF16.F32.PACK_AB R28, R69, R68 ;  /* 0x00000044451c723e */ /* 0x000fe400000010ff */
[----:B------:R-:W-:Y:S02]  /*19560*/  F2FP.BF16.F32.PACK_AB R29, R73, R72 ;  /* 0x00000048491d723e */ /* 0x000fe400000010ff */
[----:B------:R-:W-:-:S02]  /*19570*/  F2FP.BF16.F32.PACK_AB R30, R71, R70 ;  /* 0x00000046471e723e */ /* 0x000fc400000010ff */
[----:B------:R-:W-:Y:S01]  /*19580*/  F2FP.BF16.F32.PACK_AB R31, R75, R74 ;  /* 0x0000004a4b1f723e */ /* 0x000fe200000010ff */
[----:B------:R1:W-:Y:S01]  /*19590*/  STSM.16.M88.4 [R85], R8 ;  /* 0x0000000855007844 */ /* 0x0003e20000000200 */
[----:B0-----:R-:W-:Y:S02]  /*195a0*/  F2FP.BF16.F32.PACK_AB R4, R77, R76 ;  /* 0x0000004c4d04723e */ /* 0x001fe400000010ff */
[----:B------:R-:W-:Y:S02]  /*195b0*/  F2FP.BF16.F32.PACK_AB R5, R33, R32 ;  /* 0x000000202105723e */ /* 0x000fe400000010ff */
[----:B------:R-:W-:Y:S02]  /*195c0*/  F2FP.BF16.F32.PACK_AB R6, R79, R78 ;  /* 0x0000004e4f06723e */ /* 0x000fe400000010ff */
[----:B------:R-:W-:Y:S01]  /*195d0*/  F2FP.BF16.F32.PACK_AB R7, R35, R34 ;  /* 0x000000222307723e */ /* 0x000fe200000010ff */
[----:B------:R-:W-:Y:S04]  /*195e0*/  STSM.16.M88.4 [R86], R12 ;  /* 0x0000000c56007844 */ /* 0x000fe80000000200 */
[----:B------:R0:W-:Y:S04]  /*195f0*/  STSM.16.M88.4 [R82], R24 ;  /* 0x0000001852007844 */ /* 0x0001e80000000200 */
[----:B------:R-:W-:Y:S04]  /*19600*/  STSM.16.M88.4 [R83], R28 ;  /* 0x0000001c53007844 */ /* 0x000fe80000000200 */
[----:B------:R2:W-:Y:S01]  /*19610*/  STSM.16.M88.4 [R84], R4 ;  /* 0x0000000454007844 */ /* 0x0005e20000000200 */
[----:B------:R-:W-:Y:S01]  /*19620*/  ISETP.NE.U32.AND P0, PT, RZ, UR4, PT ;  /* 0x00000004ff007c0c */ /* 0x000fe2000bf05070 */
[----:B------:R-:W-:-:S02]  /*19630*/  IMAD.MOV.U32 R0, RZ, RZ, RZ ;  /* 0x000000ffff007224 */ /* 0x000fc400078e00ff */
[----:B-1----:R-:W-:Y:S01]  /*19640*/  IMAD.WIDE R8, R94, 0x4, R80 ;  /* 0x000000045e087825 */ /* 0x002fe200078e0250 */
[----:B------:R-:W-:Y:S01]  /*19650*/  ISETP.NE.AND.EX P0, PT, RZ, UR5, PT, P0 ;  /* 0x00000005ff007c0c */ /* 0x000fe2000bf05300 */
[----:B------:R-:W-:Y:S01]  /*19660*/  BAR.SYNC.DEFER_BLOCKING 0x1, 0x180 ;  /* 0x0046000000007b1d */ /* 0x000fe20000010000 */
[----:B------:R-:W-:Y:S01]  /*19670*/  ISETP.NE.U32.AND P1, PT, RZ, UR6, PT ;  /* 0x00000006ff007c0c */ /* 0x000fe2000bf25070 */
[----:B0-----:R-:W-:Y:S01]  /*19680*/  IMAD.MOV.U32 R24, RZ, RZ, 0x9b8 ;  /* 0x000009b8ff187424 */ /* 0x001fe200078e00ff */
[----:B------:R-:W-:-:S05]  /*19690*/  ISETP.GT.AND P3, PT, R88, 0x1, PT ;  /* 0x000000015800780c */ /* 0x000fca0003f64270 */
[----:B------:R-:W0:Y:S01]  /*196a0*/  LDC R80, c[0x0][0xbe8] ;  /* 0x0002fa00ff507b82 */ /* 0x000e220000000800 */
[----:B------:R-:W-:-:S07]  /*196b0*/  ISETP.NE.U32.AND P2, PT, RZ, UR4, PT ;  /* 0x00000004ff007c0c */ /* 0x000fce000bf45070 */
[----:B------:R-:W1:Y:S01]  /*196c0*/  LDC.64 R14, c[0x0][0xba8] ;  /* 0x0002ea00ff0e7b82 */ /* 0x000e620000000a00 */
[----:B------:R-:W3:Y:S01]  /*196d0*/  @P0 LDG.E R0, desc[UR42][R8.64] ;  /* 0x0000002a08000981 */ /* 0x000ee2000c1e1900 */
[----:B------:R-:W-:Y:S02]  /*196e0*/  ISETP.NE.AND.EX P1, PT, RZ, UR7, PT, P1 ;  /* 0x00000007ff007c0c */ /* 0x000fe4000bf25310 */
[----:B------:R-:W-:-:S04]  /*196f0*/  SEL R24, R24, 0x978, P3 ;  /* 0x0000097818187807 */ /* 0x000fc80001800000 */
[----:B--2---:R-:W2:Y:S08]  /*19700*/  LDC.64 R6, c[0x0][R24+0x220] ;  /* 0x0000880018067b82 */ /* 0x004eb00000000a00 */
[----:B------:R-:W4:Y:S08]  /*19710*/  @P1 LDC.64 R4, c[0x0][0xc08] ;  /* 0x00030200ff041b82 */ /* 0x000f300000000a00 */
[----:B------:R-:W1:Y:S01]  /*19720*/  LDC.64 R10, c[0x0][R24+0x218] ;  /* 0x00008600180a7b82 */ /* 0x000e620000000a00 */
[----:B------:R-:W-:Y:S01]  /*19730*/  ULDC UR6, c[0x0][0xa88] ;  /* 0x0002a20000067ab9 */ /* 0x000fe20000000800 */
[----:B0-----:R-:W-:-:S06]  /*19740*/  ISETP.NE.AND P4, PT, R80, 0x1, PT ;  /* 0x000000015000780c */ /* 0x001fcc0003f85270 */
[----:B------:R-:W0:Y:S01]  /*19750*/  LDC.64 R12, c[0x0][R24+0x228] ;  /* 0x00008a00180c7b82 */ /* 0x000e220000000a00 */
[----:B------:R-:W-:Y:S02]  /*19760*/  IMAD.U32 R85, RZ, RZ, UR6 ;  /* 0x00000006ff557e24 */ /* 0x000fe4000f8e00ff */
[----:B----4-:R-:W-:-:S05]  /*19770*/  @P1 IMAD.WIDE R4, R94, 0x4, R4 ;  /* 0x000000045e041825 */ /* 0x010fca00078e0204 */
[----:B------:R-:W4:Y:S01]  /*19780*/  @P4 LDC R26, c[0x0][0xbec] ;  /* 0x0002fb00ff1a4b82 */ /* 0x000f220000000800 */
[----:B------:R2:W5:Y:S01]  /*19790*/  @P1 LDG.E R85, desc[UR42][R4.64] ;  /* 0x0000002a04551981 */ /* 0x000562000c1e1900 */
[----:B------:R-:W-:-:S06]  /*197a0*/  ISETP.NE.AND.EX P2, PT, RZ, UR5, PT, P2 ;  /* 0x00000005ff007c0c */ /* 0x000fcc000bf45320 */
[----:B------:R-:W4:Y:S08]  /*197b0*/  @P4 LDC R87, c[0x0][0xbf0] ;  /* 0x0002fc00ff574b82 */ /* 0x000f300000000800 */
[----:B--2---:R2:W2:Y:S01]  /*197c0*/  LDC.64 R4, c[0x0][R24+0x210] ;  /* 0x0000840018047b82 */ /* 0x0044a20000000a00 */
[----:B------:R-:W-:Y:S02]  /*197d0*/  SHF.R.S32.HI R25, RZ, 0x1f, R94 ;  /* 0x0000001fff197819 */ /* 0x000fe4000001145e */
[----:B------:R-:W-:-:S02]  /*197e0*/  SEL R81, R94, RZ, !P2 ;  /* 0x000000ff5e517207 */ /* 0x000fc40005000000 */
[----:B------:R-:W-:-:S03]  /*197f0*/  SEL R25, R25, RZ, !P2 ;  /* 0x000000ff19197207 */ /* 0x000fc60005000000 */
[----:B------:R-:W-:Y:S01]  /*19800*/  IMAD R7, R7, R81, RZ ;  /* 0x0000005107077224 */ /* 0x000fe200078e02ff */
[----:B------:R-:W-:Y:S01]  /*19810*/  SEL R27, R89, RZ, P3 ;  /* 0x000000ff591b7207 */ /* 0x000fe20001800000 */
[----:B-1----:R-:W1:Y:S02]  /*19820*/  @!P3 LDC R14, c[0x0][0xb50] ;  /* 0x0002d400ff0ebb82 */ /* 0x002e640000000800 */
[C---:B------:R-:W-:Y:S02]  /*19830*/  IMAD R31, R6.reuse, R25, R7 ;  /* 0x00000019061f7224 */ /* 0x040fe400078e0207 */
[----:B------:R-:W-:-:S04]  /*19840*/  IMAD.WIDE.U32 R6, R6, R81, RZ ;  /* 0x0000005106067225 */ /* 0x000fc800078e00ff */
[-C--:B------:R-:W-:Y:S01]  /*19850*/  IMAD R29, R11, R154.reuse, RZ ;  /* 0x0000009a0b1d7224 */ /* 0x080fe200078e02ff */
[----:B------:R-:W1:Y:S01]  /*19860*/  @!P3 LDC R15, c[0x0][0xb54] ;  /* 0x0002d500ff0fbb82 */ /* 0x000e620000000800 */
[----:B------:R-:W-:-:S04]  /*19870*/  IMAD.WIDE.U32 R10, R10, R154, RZ ;  /* 0x0000009a0a0a7225 */ /* 0x000fc800078e00ff */
[----:B------:R-:W-:Y:S02]  /*19880*/  IMAD.IADD R25, R92, 0x1, R91 ;  /* 0x000000015c197824 */ /* 0x000fe400078e025b */
[----:B------:R-:W-:Y:S02]  /*19890*/  IMAD.IADD R28, R11, 0x1, R29 ;  /* 0x000000010b1c7824 */ /* 0x000fe400078e021d */
[----:B------:R-:W-:Y:S02]  /*198a0*/  IMAD.IADD R11, R7, 0x1, R31 ;  /* 0x00000001070b7824 */ /* 0x000fe400078e021f */
[----:B------:R-:W-:Y:S02]  /*198b0*/  IMAD.MOV.U32 R7, RZ, RZ, R25 ;  /* 0x000000ffff077224 */ /* 0x000fe400078e0019 */
[-C--:B0-----:R-:W-:Y:S02]  /*198c0*/  IMAD R29, R13, R27.reuse, RZ ;  /* 0x0000001b0d1d7224 */ /* 0x081fe400078e02ff */
[----:B------:R-:W-:-:S04]  /*198d0*/  IMAD.WIDE.U32 R12, R12, R27, RZ ;  /* 0x0000001b0c0c7225 */ /* 0x000fc800078e00ff */
[----:B------:R-:W-:Y:S01]  /*198e0*/  IMAD.IADD R29, R13, 0x1, R29 ;  /* 0x000000010d1d7824 */ /* 0x000fe200078e021d */
[--C-:B---3--:R-:W-:Y:S01]  /*198f0*/  IADD3 R10, P2, P5, R6, R10, R0.reuse ;  /* 0x0000000a060a7210 */ /* 0x108fe20007d5e000 */
[----:B----4-:R-:W-:Y:S01]  /*19900*/  @P4 IMAD.HI.U32 R6, R25, R26, RZ ;  /* 0x0000001a19064227 */ /* 0x010fe200078e00ff */
        /* <DEDUP_REMOVED lines=12> */
[----:B-1----:R-:W-:-:S03]  /*199d0*/  LEA R14, P2, R12, R14, 0x2 ;  /* 0x0000000e0c0e7211 */ /* 0x002fc600078410ff */
[----:B------:R-:W-:-:S05]  /*199e0*/  IMAD.IADD R4, R13, 0x1, R5 ;  /* 0x000000010d047824 */ /* 0x000fca00078e0205 */
[----:B------:R-:W-:Y:S01]  /*199f0*/  LEA.HI.X R15, R12, R15, R4, 0x2, P2 ;  /* 0x0000000f0c0f7211 */ /* 0x000fe200010f1404 */
[----:B------:R-:W-:Y:S06]  /*19a00*/  @P1 BRA `(.L_x_1442) ;  /* 0x0000000000101947 */ /* 0x000fec0003800000 */
[----:B------:R-:W-:Y:S05]  /*19a10*/  @!P0 BRA `(.L_x_1442) ;  /* 0x00000000000c8947 */ /* 0x000fea0003800000 */
[----:B------:R-:W2:Y:S04]  /*19a20*/  LDG.E R4, desc[UR42][R8.64] ;  /* 0x0000002a08047981 */ /* 0x000ea8000c1e1900 */
[----:B-----5:R-:W2:Y:S02]  /*19a30*/  LDG.E R85, desc[UR42][R8.64+0x4] ;  /* 0x0000042a08557981 */ /* 0x020ea4000c1e1900 */
[----:B--2---:R-:W-:-:S07]  /*19a40*/  IMAD.IADD R85, R85, 0x1, -R4 ;  /* 0x0000000155557824 */ /* 0x004fce00078e0a04 */
.L_x_1442:
        /* <DEDUP_REMOVED lines=13> */
[----:B--2---:R-:W-:-:S04]  /*19b20*/  IMAD.IADD R11, R9, 0x1, R91 ;  /* 0x00000001090b7824 */ /* 0x004fc800078e025b */
[C---:B------:R-:W-:Y:S01]  /*19b30*/  VIADD R9, R11.reuse, 0x8 ;  /* 0x000000080b097836 */ /* 0x040fe20000000000 */
[----:B------:R-:W-:-:S04]  /*19b40*/  ISETP.GE.OR P1, PT, R11, R82, P0 ;  /* 0x000000520b00720c */ /* 0x000fc80000726670 */
[----:B------:R-:W-:-:S09]  /*19b50*/  ISETP.GE.OR P0, PT, R9, R82, P0 ;  /* 0x000000520900720c */ /* 0x000fd20000706670 */
[----:B0-----:R0:W-:Y:S04]  /*19b60*/  @!P1 ST.E desc[UR42][R4.64], R20 ;  /* 0x0000001404009985 */ /* 0x0011e8000c10192a */
[----:B------:R0:W-:Y:S01]  /*19b70*/  @!P0 ST.E desc[UR42][R6.64], R21 ;  /* 0x0000001506008985 */ /* 0x0001e2000c10192a */
[----:B------:R-:W-:Y:S05]  /*19b80*/  @P3 BRA `(.L_x_1443) ;  /* 0x00000008001c3947 */ /* 0x000fea0003800000 */
[----:B------:R-:W2:Y:S01]  /*19b90*/  LDL R84, [R1+0x4c] ;  /* 0x00004c0001547983 */ /* 0x000ea20000100800 */
[----:B0-----:R-:W0:Y:S01]  /*19ba0*/  @P4 LDC R21, c[0x0][0xbec] ;  /* 0x0002fb00ff154b82 */ /* 0x001e220000000800 */
[----:B------:R-:W-:Y:S02]  /*19bb0*/  ULDC.64 UR4, c[0x0][0xaa0] ;  /* 0x0002a80000047ab9 */ /* 0x000fe40000000a00 */
[----:B------:R-:W5:Y:S04]  /*19bc0*/  LDL R46, [R1+0x8c] ;  /* 0x00008c00012e7983 */ /* 0x000f680000100800 */
[----:B------:R-:W5:Y:S01]  /*19bd0*/  LDL R45, [R1+0x6c] ;  /* 0x00006c00012d7983 */ /* 0x000f620000100800 */
[----:B------:R-:W1:Y:S03]  /*19be0*/  @P4 LDC R37, c[0x0][0xbf0] ;  /* 0x0002fc00ff254b82 */ /* 0x000e660000000800 */
[----:B------:R-:W5:Y:S04]  /*19bf0*/  LDL R44, [R1+0x88] ;  /* 0x00008800012c7983 */ /* 0x000f680000100800 */
[----:B------:R-:W5:Y:S01]  /*19c00*/  LDL R42, [R1+0x74] ;  /* 0x00007400012a7983 */ /* 0x000f620000100800 */
[----:B------:R-:W3:Y:S02]  /*19c10*/  S2R R8, SR_TID.X ;  /* 0x0000000000087919 */ /* 0x000ee40000002100 */
[----:B---3--:R-:W-:-:S05]  /*19c20*/  VIADD R87, R8, 0xffffff80 ;  /* 0xffffff8008577836 */ /* 0x008fca0000000000 */
[----:B------:R-:W-:-:S04]  /*19c30*/  SHF.R.S32.HI R86, RZ, 0x1f, R87 ;  /* 0x0000001fff567819 */ /* 0x000fc80000011457 */
[----:B------:R-:W-:-:S04]  /*19c40*/  LEA.HI R86, R86, R87, RZ, 0x2 ;  /* 0x0000005756567211 */ /* 0x000fc800078f10ff */
[----:B------:R-:W-:Y:S02]  /*19c50*/  SHF.R.S32.HI R86, RZ, 0x2, R86 ;  /* 0x00000002ff567819 */ /* 0x000fe40000011456 */
[----:B------:R-:W-:-:S04]  /*19c60*/  SHF.R.S32.HI R20, RZ, 0x1f, R87 ;  /* 0x0000001fff147819 */ /* 0x000fc80000011457 */
[----:B------:R-:W-:Y:S01]  /*19c70*/  LEA.HI R20, R20, R87, RZ, 0x2 ;  /* 0x0000005714147211 */ /* 0x000fe200078f10ff */
[----:B------:R-:W-:-:S03]  /*19c80*/  IMAD R83, R83, UR4, RZ ;  /* 0x0000000453537c24 */ /* 0x000fc6000f8e02ff */
[----:B------:R-:W-:Y:S01]  /*19c90*/  LOP3.LUT R20, R20, 0xfffffffc, RZ, 0xc0, !PT ;  /* 0xfffffffc14147812 */ /* 0x000fe200078ec0ff */
[----:B------:R-:W-:-:S04]  /*19ca0*/  IMAD R83, R0, UR5, R83 ;  /* 0x0000000500537c24 */ /* 0x000fc8000f8e0253 */
[----:B------:R-:W-:Y:S02]  /*19cb0*/  IMAD.IADD R20, R87, 0x1, -R20 ;  /* 0x0000000157147824 */ /* 0x000fe400078e0a14 */
[C---:B------:R-:W-:Y:S01]  /*19cc0*/  IMAD.IADD R43, R86.reuse, 0x1, R91 ;  /* 0x00000001562b7824 */ /* 0x040fe200078e025b */
[----:B------:R-:W-:Y:S01]  /*19cd0*/  BSSY B1, `(.L_x_1444) ;  /* 0x000005f000017945 */ /* 0x000fe20003800000 */
[----:B--2---:R-:W-:-:S04]  /*19ce0*/  IMAD R5, R86, 0x20, R84 ;  /* 0x0000002056057824 */ /* 0x004fc800078e0254 */
[----:B------:R-:W-:-:S03]  /*19cf0*/  IMAD.WIDE R2, R5, 0x2, R2 ;  /* 0x0000000205027825 */ /* 0x000fc600078e0202 */
[C---:B------:R-:W-:Y:S02]  /*19d00*/  IADD3 R5, P5, R2.reuse, 0x7800, RZ ;  /* 0x0000780002057810 */ /* 0x040fe40007fbe0ff */
[C---:B------:R-:W-:Y:S02]  /*19d10*/  IADD3 R9, P0, R2.reuse, 0x1800, RZ ;  /* 0x0000180002097810 */ /* 0x040fe40007f1e0ff */
[C---:B------:R-:W-:Y:S02]  /*19d20*/  IADD3 R13, P1, R2.reuse, 0x3000, RZ ;  /* 0x00003000020d7810 */ /* 0x040fe40007f3e0ff */
        /* <DEDUP_REMOVED lines=25> */
[----:B------:R-:W5:Y:S04]  /*19ec0*/  LD.E.128 R8, desc[UR42][R8.64] ;  /* 0x0000002a08087980 */ /* 0x000f68000c101d00 */
[----:B------:R2:W5:Y:S04]  /*19ed0*/  LD.E.128 R4, desc[UR42][R2.64] ;  /* 0x0000002a02047980 */ /* 0x000568000c101d00 */
[----:B------:R-:W5:Y:S04]  /*19ee0*/  LD.E.128 R12, desc[UR42][R12.64] ;  /* 0x0000002a0c0c7980 */ /* 0x000f68000c101d00 */
[----:B------:R-:W5:Y:S01]  /*19ef0*/  LD.E.128 R24, desc[UR42][R24.64] ;  /* 0x0000002a18187980 */ /* 0x000f62000c101d00 */
[----:B--2---:R-:W-:Y:S01]  /*19f00*/  IMAD.WIDE.U32 R2, R0, UR4, RZ ;  /* 0x0000000400027c25 */ /* 0x004fe2000f8e00ff */
[----:B------:R-:W-:-:S02]  /*19f10*/  ULDC.64 UR4, c[0x0][0xae8] ;  /* 0x0002ba0000047ab9 */ /* 0x000fc40000000a00 */
[----:B------:R-:W5:Y:S01]  /*19f20*/  LD.E.128 R28, desc[UR42][R28.64] ;  /* 0x0000002a1c1c7980 */ /* 0x000f62000c101d00 */
[----:B------:R-:W-:Y:S02]  /*19f30*/  IMAD R0, R20, 0x60, R86 ;  /* 0x0000006014007824 */ /* 0x000fe400078e0256 */
[----:B------:R-:W-:Y:S01]  /*19f40*/  IMAD.IADD R3, R3, 0x1, R83 ;  /* 0x0000000103037824 */ /* 0x000fe200078e0253 */
[----:B------:R-:W5:Y:S01]  /*19f50*/  LD.E.128 R32, desc[UR42][R32.64] ;  /* 0x0000002a20207980 */ /* 0x000f62000c101d00 */
[----:B------:R-:W-:Y:S02]  /*19f60*/  IMAD.IADD R36, R91, 0x1, R0 ;  /* 0x000000015b247824 */ /* 0x000fe400078e0200 */
[----:B------:R-:W-:Y:S01]  /*19f70*/  IMAD.WIDE.U32 R2, R154, UR4, R2 ;  /* 0x000000049a027c25 */ /* 0x000fe2000f8e0002 */
[----:B------:R-:W-:Y:S01]  /*19f80*/  SHF.R.S32.HI R20, RZ, 0x1f, R81 ;  /* 0x0000001fff147819 */ /* 0x000fe20000011451 */
[----:B------:R-:W-:Y:S01]  /*19f90*/  @!PT LDS RZ, [RZ] ;  /* 0x00000000fffff984 */ /* 0x000fe20000000800 */
[----:B------:R-:W-:Y:S01]  /*19fa0*/  @!PT LDS RZ, [RZ] ;  /* 0x00000000fffff984 */ /* 0x000fe20000000800 */
[----:B------:R-:W-:Y:S01]  /*19fb0*/  @!PT LDS RZ, [RZ] ;  /* 0x00000000fffff984 */ /* 0x000fe20000000800 */
[----:B------:R-:W-:Y:S01]  /*19fc0*/  @!PT LDS RZ, [RZ] ;  /* 0x00000000fffff984 */ /* 0x000fe20000000800 */
[----:B------:R2:W-:Y:S06]  /*19fd0*/  MEMBAR.ALL.CTA ;  /* 0x0000000000007992 */ /* 0x0005ec0000008000 */
[----:B--2---:R-:W2:Y:S01]  /*19fe0*/  FENCE.VIEW.ASYNC.S ;  /* 0x00000000000073c6 */ /* 0x004ea20000000000 */
[----:B0-----:R-:W-:-:S04]  /*19ff0*/  @P4 IMAD.HI.U32 R0, R36, R21, RZ ;  /* 0x0000001524004227 */ /* 0x001fc800078e00ff */
[----:B------:R-:W-:Y:S01]  /*1a000*/  IMAD R3, R154, UR5, R3 ;  /* 0x000000059a037c24 */ /* 0x000fe2000f8e0203 */
[----:B------:R-:W-:Y:S01]  /*1a010*/  ULDC.64 UR4, c[0x0][0xaf0] ;  /* 0x0002bc0000047ab9 */ /* 0x000fe20000000a00 */
[----:B------:R-:W-:Y:S01]  /*1a020*/  IMAD.MOV.U32 R21, RZ, RZ, R36 ;  /* 0x000000ffff157224 */ /* 0x000fe200078e0024 */
[----:B-1----:R-:W-:Y:S01]  /*1a030*/  @P4 SHF.R.U32.HI R21, RZ, R37, R0 ;  /* 0x00000025ff154219 */ /* 0x002fe20000011600 */
[----:B------:R-:W-:Y:S02]  /*1a040*/  IMAD R20, R20, UR4, RZ ;  /* 0x0000000414147c24 */ /* 0x000fe4000f8e02ff */
[----:B------:R-:W-:Y:S01]  /*1a050*/  IMAD.WIDE.U32 R2, R81, UR4, R2 ;  /* 0x0000000451027c25 */ /* 0x000fe2000f8e0002 */
[----:B------:R-:W-:-:S03]  /*1a060*/  SHF.R.S32.HI R0, RZ, 0x1f, R21 ;  /* 0x0000001fff007819 */ /* 0x000fc60000011415 */
[----:B------:R-:W-:Y:S01]  /*1a070*/  IMAD R37, R81, UR5, R20 ;  /* 0x0000000551257c24 */ /* 0x000fe2000f8e0214 */
[----:B------:R-:W-:Y:S01]  /*1a080*/  ULDC.64 UR4, c[0x0][0xae0] ;  /* 0x0002b80000047ab9 */ /* 0x000fe20000000a00 */
[----:B------:R-:W-:Y:S02]  /*1a090*/  IMAD.MOV R39, RZ, RZ, -R21 ;  /* 0x000000ffff277224 */ /* 0x000fe400078e0a15 */
[----:B------:R-:W-:Y:S02]  /*1a0a0*/  IMAD.IADD R3, R3, 0x1, R37 ;  /* 0x0000000103037824 */ /* 0x000fe400078e0225 */
[----:B------:R-:W-:Y:S02]  /*1a0b0*/  IMAD R0, R0, UR4, RZ ;  /* 0x0000000400007c24 */ /* 0x000fe4000f8e02ff */
[----:B------:R-:W-:Y:S02]  /*1a0c0*/  IMAD R37, R80, R39, R36 ;  /* 0x0000002750257224 */ /* 0x000fe400078e0224 */
[----:B------:R-:W-:-:S02]  /*1a0d0*/  IMAD R39, R21, UR5, R0 ;  /* 0x0000000515277c24 */ /* 0x000fc4000f8e0200 */
[----:B------:R-:W-:Y:S01]  /*1a0e0*/  IMAD.WIDE.U32 R2, R21, UR4, R2 ;  /* 0x0000000415027c25 */ /* 0x000fe2000f8e0002 */
[----:B------:R-:W-:Y:S01]  /*1a0f0*/  SHF.R.S32.HI R0, RZ, 0x1f, R37 ;  /* 0x0000001fff007819 */ /* 0x000fe20000011425 */
[----:B------:R-:W-:Y:S02]  /*1a100*/  ULDC.64 UR4, c[0x0][0xad8] ;  /* 0x0002b60000047ab9 */ /* 0x000fe40000000a00 */
        /* <DEDUP_REMOVED lines=11> */
[----:B--2---:R0:W1:Y:S01]  /*1a1c0*/  SHFL.IDX PT, R20, R40, RZ, 0x1c1f ;  /* 0x001c1fff28147589 */ /* 0x00406200000e0000 */
[----:B------:R0:W-:Y:S03]  /*1a1d0*/  SYNCS.ARRIVE.TRANS64.RED.A1T0 RZ, [R0+URZ], RZ ;  /* 0x000000ff00ff79a7 */ /* 0x0001e6000810043f */
[----:B------:R0:W2:Y:S01]  /*1a1e0*/  SHFL.IDX PT, R21, R41, RZ, 0x1c1f ;  /* 0x001c1fff29157589 */ /* 0x0000a200000e0000 */
[----:B------:R-:W-:Y:S05]  /*1a1f0*/  @P0 BRA `(.L_x_1445) ;  /* 0x0000000000300947 */ /* 0x000fea0003800000 */
[----:B------:R-:W-:Y:S02]  /*1a200*/  ULDC UR4, c[0x0][0xac8] ;  /* 0x0002b20000047ab9 */ /* 0x000fe40000000800 */
[----:B-----5:R-:W-:Y:S02]  /*1a210*/  ISETP.GE.AND P1, PT, R45, UR4, PT ;  /* 0x000000042d007c0c */ /* 0x020fe4000bf26270 */
[----:B------:R-:W-:Y:S02]  /*1a220*/  ISETP.GE.AND P2, PT, R42, UR4, PT ;  /* 0x000000042a007c0c */ /* 0x000fe4000bf46270 */
[----:B------:R-:W-:-:S09]  /*1a230*/  ISETP.GE.AND P0, PT, R84, UR4, PT ;  /* 0x0000000454007c0c */ /* 0x000fd2000bf06270 */
[CC--:B-1----:R-:W-:Y:S02]  /*1a240*/  @!P1 LEA R36, P3, R45.reuse, R20.reuse, 0x1 ;  /* 0x000000142d249211 */ /* 0x0c2fe400078608ff */
[----:B------:R-:W-:Y:S02]  /*1a250*/  @!P2 LEA R38, P4, R42, R20, 0x1 ;  /* 0x000000142a26a211 */ /* 0x000fe400078808ff */
[----:B--2---:R-:W-:Y:S01]  /*1a260*/  @!P0 IMAD.WIDE R2, R84, 0x2, R20 ;  /* 0x0000000254028825 */ /* 0x004fe200078e0214 */
[-C--:B------:R-:W-:Y:S02]  /*1a270*/  @!P1 LEA.HI.X R37, R45, R21.reuse, R46, 0x1, P3 ;  /* 0x000000152d259211 */ /* 0x080fe400018f0c2e */
[----:B------:R-:W-:Y:S02]  /*1a280*/  @!P2 LEA.HI.X R39, R42, R21, R44, 0x1, P4 ;  /* 0x000000152a27a211 */ /* 0x000fe400020f0c2c */
[----:B------:R3:W-:Y:S04]  /*1a290*/  @!P0 ST.E.128 desc[UR42][R2.64], R4 ;  /* 0x0000000402008985 */ /* 0x0007e8000c101d2a */
[----:B------:R3:W-:Y:S04]  /*1a2a0*/  @!P1 ST.E.128 desc[UR42][R36.64], R12 ;  /* 0x0000000c24009985 */ /* 0x0007e8000c101d2a */
[----:B------:R3:W-:Y:S02]  /*1a2b0*/  @!P2 ST.E.128 desc[UR42][R38.64], R28 ;  /* 0x0000001c2600a985 */ /* 0x0007e4000c101d2a */
.L_x_1445:
[----:B------:R-:W-:Y:S05]  /*1a2c0*/  BSYNC B1 ;  /* 0x0000000000017941 */ /* 0x000fea0003800000 */
.L_x_1444:
        /* <DEDUP_REMOVED lines=19> */
.L_x_1443:
[----:B0-----:R-:W0:Y:S01]  /*1a400*/  @P4 LDC R4, c[0x0][0xbec] ;  /* 0x0002fb00ff044b82 */ /* 0x001e220000000800 */
[----:B------:R-:W-:Y:S01]  /*1a410*/  ULDC.64 UR4, c[0x0][0xb08] ;  /* 0x0002c20000047ab9 */ /* 0x000fe20000000a00 */
[----:B------:R-:W-:Y:S01]  /*1a420*/  IMAD.MOV.U32 R5, RZ, RZ, R25 ;  /* 0x000000ffff057224 */ /* 0x000fe200078e0019 */
[----:B------:R-:W-:Y:S01]  /*1a430*/  ULDC.64 UR6, c[0x0][0xb30] ;  /* 0x0002cc0000067ab9 */ /* 0x000fe20000000a00 */
[----:B------:R-:W-:Y:S01]  /*1a440*/  IMAD R83, R83, UR4, RZ ;  /* 0x0000000453537c24 */ /* 0x000fe2000f8e02ff */
[----:B------:R-:W-:Y:S01]  /*1a450*/  ISETP.GE.AND P0, PT, R11, R82, PT ;  /* 0x000000520b00720c */ /* 0x000fe20003f06270 */
[C---:B------:R-:W-:Y:S01]  /*1a460*/  IMAD.WIDE.U32 R2, R0.reuse, UR4, RZ ;  /* 0x0000000400027c25 */ /* 0x040fe2000f8e00ff */
[----:B------:R-:W-:Y:S01]  /*1a470*/  BSSY B1, `(.L_x_1447) ;  /* 0x0000075000017945 */ /* 0x000fe20003800000 */
[----:B------:R-:W1:Y:S01]  /*1a480*/  @P4 LDC R13, c[0x0][0xbf0] ;  /* 0x0002fc00ff0d4b82 */ /* 0x000e620000000800 */
[----:B------:R-:W-:Y:S01]  /*1a490*/  SHF.R.S32.HI R28, RZ, 0x1f, R153 ;  /* 0x0000001fff1c7819 */ /* 0x000fe20000011499 */
[----:B------:R-:W-:Y:S01]  /*1a4a0*/  IMAD R83, R0, UR5, R83 ;  /* 0x0000000500537c24 */ /* 0x000fe2000f8e0253 */
[----:B------:R-:W-:Y:S01]  /*1a4b0*/  ULDC.64 UR4, c[0x0][0xb38] ;  /* 0x0002ce0000047ab9 */ /* 0x000fe20000000a00 */
[----:B------:R-:W-:Y:S01]  /*1a4c0*/  SHF.R.S32.HI R0, RZ, 0x1f, R81 ;  /* 0x0000001fff007819 */ /* 0x000fe20000011451 */
[----:B------:R-:W-:-:S02]  /*1a4d0*/  VIADD R29, R153, 0x8 ;  /* 0x00000008991d7836 */ /* 0x000fc40000000000 */
[----:B------:R-:W-:Y:S02]  /*1a4e0*/  IMAD.IADD R3, R3, 0x1, R83 ;  /* 0x0000000103037824 */ /* 0x000fe400078e0253 */
[----:B------:R-:W-:Y:S01]  /*1a4f0*/  VIADD R31, R153, 0x10 ;  /* 0x00000010991f7836 */ /* 0x000fe20000000000 */
[----:B------:R-:W-:Y:S01]  /*1a500*/  SHF.R.S32.HI R30, RZ, 0x1f, R29 ;  /* 0x0000001fff1e7819 */ /* 0x000fe2000001141d */
[----:B------:R-:W-:-:S04]  /*1a510*/  IMAD.WIDE.U32 R2, R154, UR4, R2 ;  /* 0x000000049a027c25 */ /* 0x000fc8000f8e0002 */
[----:B------:R-:W-:Y:S01]  /*1a520*/  IMAD R3, R154, UR5, R3 ;  /* 0x000000059a037c24 */ /* 0x000fe2000f8e0203 */
[----:B------:R-:W-:Y:S01]  /*1a530*/  ULDC.64 UR4, c[0x0][0xb40] ;  /* 0x0002d00000047ab9 */ /* 0x000fe20000000a00 */
[----:B0-----:R-:W-:-:S04]  /*1a540*/  @P4 IMAD.HI.U32 R4, R25, R4, RZ ;  /* 0x0000000419044227 */ /* 0x001fc800078e00ff */
[----:B------:R-:W-:Y:S02]  /*1a550*/  IMAD R0, R0, UR4, RZ ;  /* 0x0000000400007c24 */ /* 0x000fe4000f8e02ff */
[----:B------:R-:W-:Y:S01]  /*1a560*/  IMAD.WIDE.U32 R2, R81, UR4, R2 ;  /* 0x0000000451027c25 */ /* 0x000fe2000f8e0002 */
[----:B-1----:R-:W-:-:S03]  /*1a570*/  @P4 SHF.R.U32.HI R5, RZ, R13, R4 ;  /* 0x0000000dff054219 */ /* 0x002fc60000011604 */
[----:B------:R-:W-:Y:S01]  /*1a580*/  IMAD R7, R81, UR5, R0 ;  /* 0x0000000551077c24 */ /* 0x000fe2000f8e0200 */
[----:B------:R-:W-:Y:S01]  /*1a590*/  SHF.R.S32.HI R0, RZ, 0x1f, R5 ;  /* 0x0000001fff007819 */ /* 0x000fe20000011405 */
[----:B------:R-:W-:Y:S01]  /*1a5a0*/  ULDC.64 UR4, c[0x0][0xb48] ;  /* 0x0002d20000047ab9 */ /* 0x000fe20000000a00 */
[----:B------:R-:W-:Y:S02]  /*1a5b0*/  VIADD R4, R16, 0x19c20 ;  /* 0x00019c2010047836 */ /* 0x000fe40000000000 */
[----:B------:R-:W-:Y:S02]  /*1a5c0*/  IMAD.IADD R3, R3, 0x1, R7 ;  /* 0x0000000103037824 */ /* 0x000fe400078e0207 */
[----:B------:R-:W-:Y:S01]  /*1a5d0*/  IMAD.MOV R7, RZ, RZ, -R5 ;  /* 0x000000ffff077224 */ /* 0x000fe200078e0a05 */
[----:B------:R-:W-:Y:S01]  /*1a5e0*/  PRMT R4, RZ, 0x654, R4 ;  /* 0x00000654ff047816 */ /* 0x000fe20000000004 */
[----:B------:R-:W-:-:S03]  /*1a5f0*/  IMAD.WIDE.U32 R2, R89, UR4, R2 ;  /* 0x0000000459027c25 */ /* 0x000fc6000f8e0002 */
[----:B------:R0:W-:Y:S01]  /*1a600*/  SYNCS.ARRIVE.TRANS64.RED.A1T0 RZ, [R4+URZ], RZ ;  /* 0x000000ff04ff79a7 */ /* 0x0001e2000810043f */
[----:B------:R-:W-:Y:S01]  /*1a610*/  IMAD R7, R80, R7, R25 ;  /* 0x0000000750077224 */ /* 0x000fe200078e0219 */
[----:B------:R-:W-:Y:S01]  /*1a620*/  SHF.R.S32.HI R80, RZ, 0x1f, R31 ;  /* 0x0000001fff507819 */ /* 0x000fe2000001141f */
[----:B------:R-:W-:Y:S02]  /*1a630*/  IMAD R0, R0, UR6, RZ ;  /* 0x0000000600007c24 */ /* 0x000fe4000f8e02ff */
[----:B------:R-:W-:Y:S01]  /*1a640*/  IMAD R3, R89, UR5, R3 ;  /* 0x0000000559037c24 */ /* 0x000fe2000f8e0203 */
[----:B------:R-:W-:Y:S01]  /*1a650*/  ULDC.64 UR4, c[0x0][0xb28] ;  /* 0x0002ca0000047ab9 */ /* 0x000fe20000000a00 */
        /* <DEDUP_REMOVED lines=11> */
[C---:B------:R-:W-:Y:S01]  /*1a710*/  VIADD R84, R153.reuse, 0x20 ;  /* 0x0000002099547836 */ /* 0x040fe20000000000 */
[----:B------:R-:W-:Y:S01]  /*1a720*/  LEA.HI.X R24, R2, UR5, R3, 0x2, P1 ;  /* 0x0000000502187c11 */ /* 0x000fe200088f1403 */
[C---:B------:R-:W-:Y:S01]  /*1a730*/  VIADD R8, R153.reuse, 0x28 ;  /* 0x0000002899087836 */ /* 0x040fe20000000000 */
[----:B------:R0:W1:Y:S01]  /*1a740*/  SHFL.IDX PT, R27, R20, RZ, 0x1c1f ;  /* 0x001c1fff141b7589 */ /* 0x00006200000e0000 */
[C---:B------:R-:W-:Y:S01]  /*1a750*/  VIADD R0, R153.reuse, 0x30 ;  /* 0x0000003099007836 */ /* 0x040fe20000000000 */
[----:B------:R-:W-:Y:S01]  /*1a760*/  SHF.R.S32.HI R83, RZ, 0x1f, R81 ;  /* 0x0000001fff537819 */ /* 0x000fe20000011451 */
[C---:B------:R-:W-:Y:S01]  /*1a770*/  VIADD R87, R153.reuse, 0x58 ;  /* 0x0000005899577836 */ /* 0x040fe20000000000 */
[----:B------:R0:W2:Y:S01]  /*1a780*/  SHFL.IDX PT, R26, R24, RZ, 0x1c1f ;  /* 0x001c1fff181a7589 */ /* 0x0000a200000e0000 */
        /* <DEDUP_REMOVED lines=17> */
[----:B0-----:R-:W-:Y:S06]  /*1a8a0*/  @P0 BRA `(.L_x_1448) ;  /* 0x0000000000c40947 */ /* 0x001fec0003800000 */
        /* <DEDUP_REMOVED lines=8> */
[----:B------:R-:W-:Y:S02]  /*1a930*/  ISETP.GE.AND P1, PT, R84, UR4, PT ;  /* 0x0000000454007c0c */ /* 0x000fe4000bf26270 */
[----:B------:R-:W-:Y:S01]  /*1a940*/  @!P4 LEA.HI.X R5, R29, R26, R30, 0x2, P6 ;  /* 0x0000001a1d05c211 */ /* 0x000fe200030f141e */
[----:B------:R0:W-:Y:S01]  /*1a950*/  @!P2 ST.E.64 desc[UR42][R2.64], R36 ;  /* 0x000000240200a985 */ /* 0x0001e2000c101b2a */
[----:B------:R-:W-:-:S02]  /*1a960*/  ISETP.GE.AND P2, PT, R8, UR4, PT ;  /* 0x0000000408007c0c */ /* 0x000fc4000bf46270 */
[CC--:B------:R-:W-:Y:S01]  /*1a970*/  @!P3 LEA R6, P5, R31.reuse, R27.reuse, 0x2 ;  /* 0x0000001b1f06b211 */ /* 0x0c0fe200078a10ff */
[----:B------:R-:W-:Y:S01]  /*1a980*/  @!P4 ST.E.64 desc[UR42][R4.64], R38 ;  /* 0x000000260400c985 */ /* 0x000fe2000c101b2a */
[----:B------:R-:W-:Y:S02]  /*1a990*/  ISETP.GE.AND P4, PT, R0, UR4, PT ;  /* 0x0000000400007c0c */ /* 0x000fe4000bf86270 */
[-C--:B------:R-:W-:Y:S02]  /*1a9a0*/  @!P3 LEA.HI.X R7, R31, R26.reuse, R80, 0x2, P5 ;  /* 0x0000001a1f07b211 */ /* 0x080fe400028f1450 */
[CC--:B------:R-:W-:Y:S02]  /*1a9b0*/  @!P0 LEA R10, P6, R81.reuse, R27.reuse, 0x2 ;  /* 0x0000001b510a8211 */ /* 0x0c0fe400078c10ff */
[----:B------:R-:W-:Y:S01]  /*1a9c0*/  @!P1 LEA R14, P5, R84, R27, 0x2 ;  /* 0x0000001b540e9211 */ /* 0x000fe200078a10ff */
[----:B------:R1:W-:Y:S01]  /*1a9d0*/  @!P3 ST.E.64 desc[UR42][R6.64], R44 ;  /* 0x0000002c0600b985 */ /* 0x0003e2000c101b2a */
[----:B------:R-:W-:-:S02]  /*1a9e0*/  @!P0 LEA.HI.X R11, R81, R26, R83, 0x2, P6 ;  /* 0x0000001a510b8211 */ /* 0x000fc400030f1453 */
[----:B------:R-:W-:Y:S02]  /*1a9f0*/  ISETP.GE.AND P3, PT, R94, UR4, PT ;  /* 0x000000045e007c0c */ /* 0x000fe4000bf66270 */
[-C--:B------:R-:W-:Y:S01]  /*1aa00*/  @!P2 LEA R12, P6, R8, R27.reuse, 0x2 ;  /* 0x0000001b080ca211 */ /* 0x080fe200078c10ff */
[----:B------:R2:W-:Y:S01]  /*1aa10*/  @!P0 ST.E.64 desc[UR42][R10.64], R46 ;  /* 0x0000002e0a008985 */ /* 0x0005e2000c101b2a */
[-C--:B------:R-:W-:Y:S02]  /*1aa20*/  @!P1 LEA.HI.X R15, R84, R26.reuse, R85, 0x2, P5 ;  /* 0x0000001a540f9211 */ /* 0x080fe400028f1455 */
[----:B------:R-:W-:Y:S02]  /*1aa30*/  @!P2 LEA.HI.X R13, R8, R26, R25, 0x2, P6 ;  /* 0x0000001a080da211 */ /* 0x000fe400030f1419 */
[----:B------:R-:W-:Y:S01]  /*1aa40*/  ISETP.GE.AND P0, PT, R92, UR4, PT ;  /* 0x000000045c007c0c */ /* 0x000fe2000bf06270 */
[----:B------:R-:W-:Y:S01]  /*1aa50*/  @!P1 ST.E.64 desc[UR42][R14.64], R52 ;  /* 0x000000340e009985 */ /* 0x000fe2000c101b2a */
[----:B0-----:R-:W-:-:S02]  /*1aa60*/  @!P4 LEA R2, P1, R0, R27, 0x2 ;  /* 0x0000001b0002c211 */ /* 0x001fc400078210ff */
[----:B------:R-:W-:Y:S01]  /*1aa70*/  ISETP.GE.AND P5, PT, R90, UR4, PT ;  /* 0x000000045a007c0c */ /* 0x000fe2000bfa6270 */
[----:B------:R0:W-:Y:S01]  /*1aa80*/  @!P2 ST.E.64 desc[UR42][R12.64], R54 ;  /* 0x000000360c00a985 */ /* 0x0001e2000c101b2a */
[----:B------:R-:W-:Y:S02]  /*1aa90*/  @!P4 LEA.HI.X R3, R0, R26, R21, 0x2, P1 ;  /* 0x0000001a0003c211 */ /* 0x000fe400008f1415 */
[----:B------:R-:W-:Y:S02]  /*1aaa0*/  ISETP.GE.AND P2, PT, R88, UR4, PT ;  /* 0x0000000458007c0c */ /* 0x000fe4000bf46270 */
[----:B------:R-:W-:Y:S01]  /*1aab0*/  ISETP.GE.AND P1, PT, R86, UR4, PT ;  /* 0x0000000456007c0c */ /* 0x000fe2000bf26270 */
[----:B------:R3:W-:Y:S01]  /*1aac0*/  @!P4 ST.E.64 desc[UR42][R2.64], R60 ;  /* 0x0000003c0200c985 */ /* 0x0007e2000c101b2a */
[-C--:B-1----:R-:W-:Y:S02]  /*1aad0*/  @!P3 LEA R6, P6, R94, R27.reuse, 0x2 ;  /* 0x0000001b5e06b211 */ /* 0x082fe400078c10ff */
[----:B------:R-:W-:-:S02]  /*1aae0*/  @!P0 LEA R4, P4, R92, R27, 0x2 ;  /* 0x0000001b5c048211 */ /* 0x000fc400078810ff */
[-C--:B------:R-:W-:Y:S02]  /*1aaf0*/  @!P3 LEA.HI.X R7, R94, R26.reuse, R95, 0x2, P6 ;  /* 0x0000001a5e07b211 */ /* 0x080fe400030f145f */
[----:B------:R-:W-:-:S03]  /*1ab00*/  @!P0 LEA.HI.X R5, R92, R26, R93, 0x2, P4 ;  /* 0x0000001a5c058211 */ /* 0x000fc600020f145d */
[----:B------:R3:W-:Y:S01]  /*1ab10*/  @!P3 ST.E.64 desc[UR42][R6.64], R62 ;  /* 0x0000003e0600b985 */ /* 0x0007e2000c101b2a */
[-C--:B--2---:R-:W-:Y:S02]  /*1ab20*/  @!P5 LEA R10, P3, R90, R27.reuse, 0x2 ;  /* 0x0000001b5a0ad211 */ /* 0x084fe400078610ff */
[-C--:B0-----:R-:W-:Y:S01]  /*1ab30*/  @!P2 LEA R12, P4, R88, R27.reuse, 0x2 ;  /* 0x0000001b580ca211 */ /* 0x081fe200078810ff */
[----:B------:R3:W-:Y:S01]  /*1ab40*/  @!P0 ST.E.64 desc[UR42][R4.64], R68 ;  /* 0x0000004404008985 */ /* 0x0007e2000c101b2a */
[----:B------:R-:W-:Y:S02]  /*1ab50*/  @!P1 LEA R14, P6, R86, R27, 0x2 ;  /* 0x0000001b560e9211 */ /* 0x000fe400078c10ff */
[-C--:B------:R-:W-:Y:S02]  /*1ab60*/  @!P5 LEA.HI.X R11, R90, R26.reuse, R91, 0x2, P3 ;  /* 0x0000001a5a0bd211 */ /* 0x080fe400018f145b */
[-C--:B------:R-:W-:Y:S02]  /*1ab70*/  @!P2 LEA.HI.X R13, R88, R26.reuse, R89, 0x2, P4 ;  /* 0x0000001a580da211 */ /* 0x080fe400020f1459 */
[----:B------:R-:W-:Y:S01]  /*1ab80*/  @!P1 LEA.HI.X R15, R86, R26, R87, 0x2, P6 ;  /* 0x0000001a560f9211 */ /* 0x000fe200030f1457 */
[----:B------:R3:W-:Y:S04]  /*1ab90*/  @!P5 ST.E.64 desc[UR42][R10.64], R70 ;  /* 0x000000460a00d985 */ /* 0x0007e8000c101b2a */
[----:B------:R3:W-:Y:S04]  /*1aba0*/  @!P2 ST.E.64 desc[UR42][R12.64], R76 ;  /* 0x0000004c0c00a985 */ /* 0x0007e8000c101b2a */
[----:B------:R3:W-:Y:S02]  /*1abb0*/  @!P1 ST.E.64 desc[UR42][R14.64], R78 ;  /* 0x0000004e0e009985 */ /* 0x0007e4000c101b2a */
.L_x_1448:
[----:B------:R-:W-:Y:S05]  /*1abc0*/  BSYNC B1 ;  /* 0x0000000000017941 */ /* 0x000fea0003800000 */
.L_x_1447:
[----:B------:R-:W-:Y:S01]  /*1abd0*/  ISETP.GE.AND P0, PT, R9, R82, PT ;  /* 0x000000520900720c */ /* 0x000fe20003f06270 */
[----:B------:R-:W0:Y:S04]  /*1abe0*/  SHFL.IDX PT, R24, R24, 0x1, 0x1c1f ;  /* 0x003c1f0018187f89 */ /* 0x000e2800000e0000 */
[----:B-1----:R1:W4:Y:S08]  /*1abf0*/  SHFL.IDX PT, R27, R20, 0x1, 0x1c1f ;  /* 0x003c1f00141b7f89 */ /* 0x00233000000e0000 */
[----:B-1----:R-:W-:Y:S05]  /*1ac00*/  @P0 BRA `(.L_x_1446) ;  /* 0x0000000c00840947 */ /* 0x002fea0003800000 */
[----:B------:R-:W-:Y:S02]  /*1ac10*/  ULDC UR4, c[0x0][0xac8] ;  /* 0x0002b20000047ab9 */ /* 0x000fe40000000800 */
[----:B------:R-:W-:Y:S02]  /*1ac20*/  ISETP.GE.AND P2, PT, R153, UR4, PT ;  /* 0x0000000499007c0c */ /* 0x000fe4000bf46270 */
[----:B------:R-:W-:Y:S02]  /*1ac30*/  ISETP.GE.AND P3, PT, R29, UR4, PT ;  /* 0x000000041d007c0c */ /* 0x000fe4000bf66270 */
[----:B------:R-:W-:Y:S02]  /*1ac40*/  ISETP.GE.AND P5, PT, R31, UR4, PT ;  /* 0x000000041f007c0c */ /* 0x000fe4000bfa6270 */
[----:B------:R-:W-:Y:S02]  /*1ac50*/  ISETP.GE.AND P4, PT, R81, UR4, PT ;  /* 0x0000000451007c0c */ /* 0x000fe4000bf86270 */
[----:B------:R-:W-:-:S05]  /*1ac60*/  ISETP.GE.AND P0, PT, R84, UR4, PT ;  /* 0x0000000454007c0c */ /* 0x000fca000bf06270 */
[-C--:B---34-:R-:W-:Y:S02]  /*1ac70*/  @!P2 LEA R2, P6, R153, R27.reuse, 0x2 ;  /* 0x0000001b9902a211 */ /* 0x098fe400078c10ff */
[-C--:B------:R-:W-:Y:S02]  /*1ac80*/  @!P3 LEA R4, P1, R29, R27.reuse, 0x2 ;  /* 0x0000001b1d04b211 */ /* 0x080fe400078210ff */
[-C--:B0-----:R-:W-:Y:S02]  /*1ac90*/  @!P2 LEA.HI.X R3, R153, R24.reuse, R28, 0x2, P6 ;  /* 0x000000189903a211 */ /* 0x081fe400030f141c */
[----:B------:R-:W-:Y:S02]  /*1aca0*/  @!P5 LEA R6, P6, R31, R27, 0x2 ;  /* 0x0000001b1f06d211 */ /* 0x000fe400078c10ff */
[----:B------:R-:W-:Y:S01]  /*1acb0*/  @!P3 LEA.HI.X R5, R29, R24, R30, 0x2, P1 ;  /* 0x000000181d05b211 */ /* 0x000fe200008f141e */
[----:B------:R0:W-:Y:S01]  /*1acc0*/  @!P2 ST.E.64 desc[UR42][R2.64], R40 ;  /* 0x000000280200a985 */ /* 0x0001e2000c101b2a */
[----:B------:R-:W-:-:S02]  /*1acd0*/  ISETP.GE.AND P1, PT, R8, UR4, PT ;  /* 0x0000000408007c0c */ /* 0x000fc4000bf26270 */
[-C--:B------:R-:W-:Y:S01]  /*1ace0*/  @!P5 LEA.HI.X R7, R31, R24.reuse, R80, 0x2, P6 ;  /* 0x000000181f07d211 */ /* 0x080fe200030f1450 */
[----:B------:R1:W-:Y:S01]  /*1acf0*/  @!P3 ST.E.64 desc[UR42][R4.64], R42 ;  /* 0x0000002a0400b985 */ /* 0x0003e2000c101b2a */
[CC--:B------:R-:W-:Y:S02]  /*1ad00*/  @!P4 LEA R10, P6, R81.reuse, R27.reuse, 0x2 ;  /* 0x0000001b510ac211 */ /* 0x0c0fe400078c10ff */
[----:B------:R-:W-:Y:S01]  /*1ad10*/  ISETP.GE.AND P2, PT, R0, UR4, PT ;  /* 0x0000000400007c0c */ /* 0x000fe2000bf46270 */
[----:B------:R3:W-:Y:S01]  /*1ad20*/  @!P5 ST.E.64 desc[UR42][R6.64], R48 ;  /* 0x000000300600d985 */ /* 0x0007e2000c101b2a */
[-C--:B------:R-:W-:Y:S02]  /*1ad30*/  @!P4 LEA.HI.X R11, R81, R24.reuse, R83, 0x2, P6 ;  /* 0x00000018510bc211 */ /* 0x080fe400030f1453 */
[----:B------:R-:W-:Y:S02]  /*1ad40*/  @!P0 LEA R12, P6, R84, R27, 0x2 ;  /* 0x0000001b540c8211 */ /* 0x000fe400078c10ff */
[----:B------:R-:W-:Y:S01]  /*1ad50*/  ISETP.GE.AND P5, PT, R94, UR4, PT ;  /* 0x000000045e007c0c */ /* 0x000fe2000bfa6270 */
[----:B------:R4:W-:Y:S01]  /*1ad60*/  @!P4 ST.E.64 desc[UR42][R10.64], R50 ;  /* 0x000000320a00c985 */ /* 0x0009e2000c101b2a */
[----:B------:R-:W-:-:S02]  /*1ad70*/  @!P0 LEA.HI.X R13, R84, R24, R85, 0x2, P6 ;  /* 0x00000018540d8211 */ /* 0x000fc400030f1455 */
[-C--:B------:R-:W-:Y:S02]  /*1ad80*/  @!P1 LEA R14, P6, R8, R27.reuse, 0x2 ;  /* 0x0000001b080e9211 */ /* 0x080fe400078c10ff */
[----:B------:R-:W-:Y:S01]  /*1ad90*/  ISETP.GE.AND P4, PT, R92, UR4, PT ;  /* 0x000000045c007c0c */ /* 0x000fe2000bf86270 */
[----:B------:R1:W-:Y:S01]  /*1ada0*/  @!P0 ST.E.64 desc[UR42][R12.64], R56 ;  /* 0x000000380c008985 */ /* 0x0003e2000c101b2a */
[----:B------:R-:W-:Y:S02]  /*1adb0*/  @!P1 LEA.HI.X R15, R8, R24, R25, 0x2, P6 ;  /* 0x00000018080f9211 */ /* 0x000fe400030f1419 */
[----:B------:R-:W-:Y:S02]  /*1adc0*/  ISETP.GE.AND P6, PT, R90, UR4, PT ;  /* 0x000000045a007c0c */ /* 0x000fe4000bfc6270 */
[----:B------:R-:W-:Y:S01]  /*1add0*/  ISETP.GE.AND P0, PT, R88, UR4, PT ;  /* 0x0000000458007c0c */ /* 0x000fe2000bf06270 */
[----:B------:R2:W-:Y:S01]  /*1ade0*/  @!P1 ST.E.64 desc[UR42][R14.64], R58 ;  /* 0x0000003a0e009985 */ /* 0x0005e2000c101b2a */
[----:B------:R-:W-:-:S04]  /*1adf0*/  @!P2 LEA R8, P3, R0, R27, 0x2 ;  /* 0x0000001b0008a211 */ /* 0x000fc800078610ff */
[-C--:B------:R-:W-:Y:S02]  /*1ae00*/  @!P2 LEA.HI.X R9, R0, R24.reuse, R21, 0x2, P3 ;  /* 0x000000180009a211 */ /* 0x080fe400018f1415 */
[-C--:B0-----:R-:W-:Y:S02]  /*1ae10*/  @!P5 LEA R2, P3, R94, R27.reuse, 0x2 ;  /* 0x0000001b5e02d211 */ /* 0x081fe400078610ff */
[-C--:B-1----:R-:W-:Y:S01]  /*1ae20*/  @!P4 LEA R4, P1, R92, R27.reuse, 0x2 ;  /* 0x0000001b5c04c211 */ /* 0x082fe200078210ff */
[----:B------:R0:W-:Y:S01]  /*1ae30*/  @!P2 ST.E.64 desc[UR42][R8.64], R64 ;  /* 0x000000400800a985 */ /* 0x0001e2000c101b2a */
[-C--:B------:R-:W-:Y:S02]  /*1ae40*/  @!P5 LEA.HI.X R3, R94, R24.reuse, R95, 0x2, P3 ;  /* 0x000000185e03d211 */ /* 0x080fe400018f145f */
[-C--:B---3--:R-:W-:Y:S02]  /*1ae50*/  @!P6 LEA R6, P2, R90, R27.reuse, 0x2 ;  /* 0x0000001b5a06e211 */ /* 0x088fe400078410ff */
[----:B----4-:R-:W-:Y:S01]  /*1ae60*/  @!P0 LEA R10, P3, R88, R27, 0x2 ;  /* 0x0000001b580a8211 */ /* 0x010fe200078610ff */
[----:B------:R0:W-:Y:S01]  /*1ae70*/  @!P5 ST.E.64 desc[UR42][R2.64], R66 ;  /* 0x000000420200d985 */ /* 0x0001e2000c101b2a */
[----:B------:R-:W-:-:S02]  /*1ae80*/  @!P4 LEA.HI.X R5, R92, R24, R93, 0x2, P1 ;  /* 0x000000185c05c211 */ /* 0x000fc400008f145d */
[-C--:B------:R-:W-:Y:S02]  /*1ae90*/  @!P6 LEA.HI.X R7, R90, R24.reuse, R91, 0x2, P2 ;  /* 0x000000185a07e211 */ /* 0x080fe400010f145b */
[----:B------:R-:W-:Y:S01]  /*1aea0*/  @!P0 LEA.HI.X R11, R88, R24, R89, 0x2, P3 ;  /* 0x00000018580b8211 */ /* 0x000fe200018f1459 */
[----:B------:R0:W-:Y:S04]  /*1aeb0*/  @!P4 ST.E.64 desc[UR42][R4.64], R72 ;  /* 0x000000480400c985 */ /* 0x0001e8000c101b2a */
[----:B------:R0:W-:Y:S04]  /*1aec0*/  @!P6 ST.E.64 desc[UR42][R6.64], R74 ;  /* 0x0000004a0600e985 */ /* 0x0001e8000c101b2a */
[----:B------:R0:W-:Y:S01]  /*1aed0*/  @!P0 ST.E.64 desc[UR42][R10.64], R32 ;  /* 0x000000200a008985 */ /* 0x0001e2000c101b2a */
[----:B------:R-:W-:-:S13]  /*1aee0*/  ISETP.GE.AND P0, PT, R86, UR4, PT ;  /* 0x0000000456007c0c */ /* 0x000fda000bf06270 */
[----:B0-2---:R-:W-:Y:S05]  /*1aef0*/  @P0 BRA `(.L_x_1446) ;  /* 0x0000000800c80947 */ /* 0x005fea0003800000 */
[----:B------:R-:W-:-:S04]  /*1af00*/  LEA R2, P0, R86, R27, 0x2 ;  /* 0x0000001b56027211 */ /* 0x000fc800078010ff */
[----:B------:R-:W-:-:S05]  /*1af10*/  LEA.HI.X R3, R86, R24, R87, 0x2, P0 ;  /* 0x0000001856037211 */ /* 0x000fca00000f1457 */
[----:B------:R0:W-:Y:S01]  /*1af20*/  ST.E.64 desc[UR42][R2.64], R34 ;  /* 0x0000002202007985 */ /* 0x0001e2000c101b2a */
[----:B------:R-:W-:Y:S05]  /*1af30*/  BRA `(.L_x_1446) ;  /* 0x0000000800b87947 */ /* 0x000fea0003800000 */
.L_x_1441:
[----:B0-----:R-:W2:Y:S01]  /*1af40*/  LDL R7, [R1+0x64] ;  /* 0x0000640001077983 */ /* 0x001ea20000100800 */
[----:B------:R-:W-:Y:S01]  /*1af50*/  ULDC.64 UR4, c[0x0][0xc08] ;  /* 0x0003020000047ab9 */ /* 0x000fe20000000a00 */
[----:B------:R-:W2:Y:S01]  /*1af60*/  LDC.64 R2, c[0x0][0xc00] ;  /* 0x00030000ff027b82 */ /* 0x000ea20000000a00 */
[----:B------:R-:W-:Y:S01]  /*1af70*/  ISETP.NE.U32.AND P0, PT, RZ, UR4, PT ;  /* 0x00000004ff007c0c */ /* 0x000fe2000bf05070 */
[----:B------:R-:W-:Y:S01]  /*1af80*/  IMAD.MOV.U32 R15, RZ, RZ, RZ ;  /* 0x000000ffff0f7224 */ /* 0x000fe200078e00ff */
[----:B------:R-:W0:Y:S02]  /*1af90*/  S2R R6, SR_TID.X ;  /* 0x0000000000067919 */ /* 0x000e240000002100 */
[----:B------:R-:W-:Y:S01]  /*1afa0*/  ISETP.NE.AND.EX P1, PT, RZ, UR5, PT, P0 ;  /* 0x00000005ff007c0c */ /* 0x000fe2000bf25300 */
[----:B------:R-:W-:Y:S02]  /*1afb0*/  ULDC.64 UR4, c[0x0][0xc00] ;  /* 0x0003000000047ab9 */ /* 0x000fe40000000a00 */
[----:B------:R-:W-:-:S04]  /*1afc0*/  ISETP.NE.U32.AND P0, PT, RZ, UR4, PT ;  /* 0x00000004ff007c0c */ /* 0x000fc8000bf05070 */
[----:B------:R-:W-:-:S06]  /*1afd0*/  ISETP.NE.AND.EX P0, PT, RZ, UR5, PT, P0 ;  /* 0x00000005ff007c0c */ /* 0x000fcc000bf05300 */
[----:B------:R-:W1:Y:S01]  /*1afe0*/  @P1 LDC.64 R4, c[0x0][0xc08] ;  /* 0x00030200ff041b82 */ /* 0x000e620000000a00 */
[----:B------:R-:W-:Y:S02]  /*1aff0*/  ULDC UR4, c[0x0][0xa88] ;  /* 0x0002a20000047ab9 */ /* 0x000fe40000000800 */
[----:B------:R-:W-:Y:S02]  /*1b000*/  IMAD.U32 R0, RZ, RZ, UR4 ;  /* 0x00000004ff007e24 */ /* 0x000fe4000f8e00ff */
[----:B--2---:R-:W-:-:S04]  /*1b010*/  IMAD.WIDE R2, R7, 0x4, R2 ;  /* 0x0000000407027825 */ /* 0x004fc800078e0202 */
[----:B-1----:R-:W-:Y:S01]  /*1b020*/  @P1 IMAD.WIDE R4, R7, 0x4, R4 ;  /* 0x0000000407041825 */ /* 0x002fe200078e0204 */
[----:B------:R1:W5:Y:S03]  /*1b030*/  @P0 LDG.E R15, desc[UR42][R2.64] ;  /* 0x0000002a020f0981 */ /* 0x000366000c1e1900 */
[----:B0-----:R-:W-:Y:S01]  /*1b040*/  VIADD R28, R6, 0xffffff80 ;  /* 0xffffff80061c7836 */ /* 0x001fe20000000000 */
[----:B------:R1:W5:Y:S01]  /*1b050*/  @P1 LDG.E R0, desc[UR42][R4.64] ;  /* 0x0000002a04001981 */ /* 0x000362000c1e1900 */
[----:B------:R-:W-:Y:S02]  /*1b060*/  ISETP.GT.AND P2, PT, R88, 0x1, PT ;  /* 0x000000015800780c */ /* 0x000fe40003f44270 */
[----:B-----5:R-:W-:Y:S02]  /*1b070*/  SHF.R.S32.HI R24, RZ, 0x1f, R7 ;  /* 0x0000001fff187819 */ /* 0x020fe40000011407 */
[----:B------:R-:W-:Y:S01]  /*1b080*/  ISETP.GT.AND P3, PT, R28, 0xbf, PT ;  /* 0x000000bf1c00780c */ /* 0x000fe20003f64270 */
[----:B------:R-:W-:-:S12]  /*1b090*/  @P1 BRA `(.L_x_1449) ;  /* 0x0000000000101947 */ /* 0x000fd80003800000 */
[----:B------:R-:W-:Y:S05]  /*1b0a0*/  @!P0 BRA `(.L_x_1449) ;  /* 0x00000000000c8947 */ /* 0x000fea0003800000 */
[----:B-1----:R-:W2:Y:S04]  /*1b0b0*/  LDG.E R5, desc[UR42][R2.64] ;  /* 0x0000002a02057981 */ /* 0x002ea8000c1e1900 */
[----:B------:R-:W2:Y:S02]  /*1b0c0*/  LDG.E R0, desc[UR42][R2.64+0x4] ;  /* 0x0000042a02007981 */ /* 0x000ea4000c1e1900 */
[----:B--2---:R-:W-:-:S07]  /*1b0d0*/  IMAD.IADD R0, R0, 0x1, -R5 ;  /* 0x0000000100007824 */ /* 0x004fce00078e0a05 */
.L_x_1449:
[----:B------:R-:W-:Y:S01]  /*1b0e0*/  BSSY B1, `(.L_x_1450) ;  /* 0x0000037000017945 */ /* 0x000fe20003800000 */
[----:B------:R-:W-:Y:S02]  /*1b0f0*/  SEL R25, R7, RZ, !P0 ;  /* 0x000000ff07197207 */ /* 0x000fe40004000000 */
[----:B------:R-:W-:Y:S02]  /*1b100*/  SEL R24, R24, RZ, !P0 ;  /* 0x000000ff18187207 */ /* 0x000fe40004000000 */
[----:B------:R-:W-:Y:S01]  /*1b110*/  SHF.R.S32.HI R20, RZ, 0x1f, R15 ;  /* 0x0000001fff147819 */ /* 0x000fe2000001140f */
[----:B------:R-:W-:Y:S06]  /*1b120*/  @P3 BRA `(.L_x_1451) ;  /* 0x0000000000c83947 */ /* 0x000fec0003800000 */
[----:B-1----:R-:W2:Y:S01]  /*1b130*/  LDL R3, [R1+0x20] ;  /* 0x0000200001037983 */ /* 0x002ea20000100800 */
[----:B------:R-:W0:Y:S02]  /*1b140*/  LDC R29, c[0x0][0xbe8] ;  /* 0x0002fa00ff1d7b82 */ /* 0x000e240000000800 */
[----:B0-----:R-:W-:Y:S01]  /*1b150*/  IMAD R2, R0, R29, RZ ;  /* 0x0000001d00027224 */ /* 0x001fe200078e02ff */
[----:B--2---:R-:W-:-:S04]  /*1b160*/  IADD3 R27, R3, -0x80, R6 ;  /* 0xffffff80031b7810 */ /* 0x004fc80007ffe006 */
        /* <DEDUP_REMOVED lines=46> */
.L_x_1451:
[----:B------:R-:W-:Y:S05]  /*1b450*/  BSYNC B1 ;  /* 0x0000000000017941 */ /* 0x000fea0003800000 */
.L_x_1450:
[----:B------:R-:W-:Y:S05]  /*1b460*/  @P2 BRA `(.L_x_1446) ;  /* 0x00000004006c2947 */ /* 0x000fea0003800000 */
[----:B------:R2:W5:Y:S01]  /*1b470*/  LDL R10, [R1+0x74] ;  /* 0x00007400010a7983 */ /* 0x0005620000100800 */
[----:B------:R-:W3:Y:S03]  /*1b480*/  LDC R11, c[0x0][0xbe8] ;  /* 0x0002fa00ff0b7b82 */ /* 0x000ee60000000800 */
[----:B------:R2:W5:Y:S04]  /*1b490*/  LDL R14, [R1+0x88] ;  /* 0x00008800010e7983 */ /* 0x0005680000100800 */
[----:B------:R2:W5:Y:S04]  /*1b4a0*/  LDL R21, [R1+0x6c] ;  /* 0x00006c0001157983 */ /* 0x0005680000100800 */
[----:B------:R-:W4:Y:S04]  /*1b4b0*/  LDL R8, [R1+0x8c] ;  /* 0x00008c0001087983 */ /* 0x000f280000100800 */
[----:B------:R-:W2:Y:S01]  /*1b4c0*/  LDL R6, [R1+0x4c] ;  /* 0x00004c0001067983 */ /* 0x000ea20000100800 */
[--C-:B-1----:R-:W-:Y:S01]  /*1b4d0*/  SHF.R.S32.HI R4, RZ, 0x1f, R28.reuse ;  /* 0x0000001fff047819 */ /* 0x102fe2000001141c */
[----:B------:R-:W-:Y:S01]  /*1b4e0*/  ULDC.64 UR4, c[0x0][0xaa0] ;  /* 0x0002a80000047ab9 */ /* 0x000fe20000000a00 */
[----:B------:R-:W-:Y:S01]  /*1b4f0*/  SHF.R.S32.HI R12, RZ, 0x1f, R28 ;  /* 0x0000001fff0c7819 */ /* 0x000fe2000001141c */
[----:B------:R-:W2:Y:S01]  /*1b500*/  LDL.LU R13, [R1+0x20] ;  /* 0x00002000010d7983 */ /* 0x000ea20000300800 */
[-C--:B------:R-:W-:Y:S01]  /*1b510*/  LEA.HI R4, R4, R28.reuse, RZ, 0x2 ;  /* 0x0000001c04047211 */ /* 0x080fe200078f10ff */
[----:B0-----:R-:W-:Y:S01]  /*1b520*/  IMAD R2, R20, UR4, RZ ;  /* 0x0000000414027c24 */ /* 0x001fe2000f8e02ff */
[----:B------:R-:W-:Y:S01]  /*1b530*/  LEA.HI R12, R12, R28, RZ, 0x2 ;  /* 0x0000001c0c0c7211 */ /* 0x000fe200078f10ff */
[----:B------:R-:W-:Y:S01]  /*1b540*/  ULDC.64 UR6, c[0x0][0xaf0] ;  /* 0x0002bc0000067ab9 */ /* 0x000fe20000000a00 */
[----:B---3--:R-:W-:Y:S01]  /*1b550*/  ISETP.NE.AND P0, PT, R11, 0x1, PT ;  /* 0x000000010b00780c */ /* 0x008fe20003f05270 */
        /* <DEDUP_REMOVED lines=13> */
[----:B------:R-:W1:Y:S01]  /*1b630*/  @P0 LDC R9, c[0x0][0xbf0] ;  /* 0x0002fc00ff090b82 */ /* 0x000e620000000800 */
[----:B------:R-:W-:-:S04]  /*1b640*/  IMAD.WIDE.U32 R2, R25, UR6, R2 ;  /* 0x0000000619027c25 */ /* 0x000fc8000f8e0002 */
[----:B----4-:R-:W-:Y:S02]  /*1b650*/  IMAD.MOV.U32 R26, RZ, RZ, R8 ;  /* 0x000000ffff1a7224 */ /* 0x010fe400078e0008 */
[----:B--2---:R-:W-:Y:S02]  /*1b660*/  IMAD.MOV.U32 R27, RZ, RZ, R6 ;  /* 0x000000ffff1b7224 */ /* 0x004fe400078e0006 */
[----:B------:R-:W-:Y:S02]  /*1b670*/  IMAD R6, R24, UR6, RZ ;  /* 0x0000000618067c24 */ /* 0x000fe4000f8e02ff */
[----:B------:R-:W-:-:S04]  /*1b680*/  IMAD.IADD R8, R13, 0x1, R4 ;  /* 0x000000010d087824 */ /* 0x000fc800078e0204 */
[----:B0-----:R-:W-:-:S04]  /*1b690*/  @P0 IMAD.HI.U32 R4, R8, R7, RZ ;  /* 0x0000000708040227 */ /* 0x001fc800078e00ff */
[----:B------:R-:W-:Y:S01]  /*1b6a0*/  IMAD.MOV.U32 R5, RZ, RZ, R8 ;  /* 0x000000ffff057224 */ /* 0x000fe200078e0008 */
[----:B-1----:R-:W-:Y:S01]  /*1b6b0*/  @P0 SHF.R.U32.HI R5, RZ, R9, R4 ;  /* 0x00000009ff050219 */ /* 0x002fe20000011604 */
        /* <DEDUP_REMOVED lines=13> */
[----:B------:R-:W-:Y:S02]  /*1b790*/  IMAD.IADD R0, R12, 0x1, R13 ;  /* 0x000000010c007824 */ /* 0x000fe400078e020d */
[----:B------:R-:W-:-:S02]  /*1b7a0*/  IMAD R5, R7, UR5, R4 ;  /* 0x0000000507057c24 */ /* 0x000fc4000f8e0204 */
[----:B------:R-:W-:Y:S01]  /*1b7b0*/  IMAD.WIDE.U32 R2, R7, UR4, R2 ;  /* 0x0000000407027c25 */ /* 0x000fe2000f8e0002 */
[----:B------:R-:W-:Y:S01]  /*1b7c0*/  ISETP.GE.AND P0, PT, R0, R11, PT ;  /* 0x0000000b0000720c */ /* 0x000fe20003f06270 */
[----:B------:R-:W-:Y:S02]  /*1b7d0*/  ULDC.64 UR4, c[0x0][0xa80] ;  /* 0x0002a00000047ab9 */ /* 0x000fe40000000a00 */
[----:B------:R-:W-:Y:S01]  /*1b7e0*/  IMAD.IADD R3, R3, 0x1, R5 ;  /* 0x0000000103037824 */ /* 0x000fe200078e0205 */
[----:B------:R-:W-:-:S04]  /*1b7f0*/  LEA R4, P1, R2, UR4, 0x1 ;  /* 0x0000000402047c11 */ /* 0x000fc8000f8208ff */
[----:B------:R-:W-:Y:S02]  /*1b800*/  LEA.HI.X R5, R2, UR5, R3, 0x1, P1 ;  /* 0x0000000502057c11 */ /* 0x000fe400088f0c03 */
[----:B------:R0:W1:Y:S04]  /*1b810*/  SHFL.IDX PT, R2, R4, RZ, 0x1c1f ;  /* 0x001c1fff04027589 */ /* 0x00006800000e0000 */
[----:B------:R0:W2:Y:S01]  /*1b820*/  SHFL.IDX PT, R3, R5, RZ, 0x1c1f ;  /* 0x001c1fff05037589 */ /* 0x0000a200000e0000 */
[----:B------:R-:W-:Y:S05]  /*1b830*/  @P0 BRA `(.L_x_1453) ;  /* 0x0000000000300947 */ /* 0x000fea0003800000 */
[----:B------:R-:W-:Y:S02]  /*1b840*/  ULDC UR4, c[0x0][0xac8] ;  /* 0x0002b20000047ab9 */ /* 0x000fe40000000800 */
[----:B-----5:R-:W-:Y:S02]  /*1b850*/  ISETP.GE.AND P3, PT, R21, UR4, PT ;  /* 0x0000000415007c0c */ /* 0x020fe4000bf66270 */
        /* <DEDUP_REMOVED lines=10> */
.L_x_1453:
[----:B------:R-:W-:Y:S05]  /*1b900*/  BSYNC B1 ;  /* 0x0000000000017941 */ /* 0x000fea0003800000 */
.L_x_1452:
[----:B------:R-:W-:Y:S01]  /*1b910*/  VIADD R0, R0, 0x60 ;  /* 0x0000006000007836 */ /* 0x000fe20000000000 */
[----:B--2---:R2:W4:Y:S04]  /*1b920*/  SHFL.IDX PT, R3, R5, 0x1, 0x1c1f ;  /* 0x003c1f0005037f89 */ /* 0x00452800000e0000 */
[----:B------:R-:W-:Y:S01]  /*1b930*/  ISETP.GE.AND P0, PT, R0, R11, PT ;  /* 0x0000000b0000720c */ /* 0x000fe20003f06270 */
[----:B-1----:R2:W1:-:S12]  /*1b940*/  SHFL.IDX PT, R2, R4, 0x1, 0x1c1f ;  /* 0x003c1f0004027f89 */ /* 0x00245800000e0000 */
[----:B--2---:R-:W-:Y:S05]  /*1b950*/  @P0 BRA `(.L_x_1446) ;  /* 0x0000000000300947 */ /* 0x004fea0003800000 */
[----:B------:R-:W-:Y:S02]  /*1b960*/  ULDC UR4, c[0x0][0xac8] ;  /* 0x0002b20000047ab9 */ /* 0x000fe40000000800 */
[----:B-----5:R-:W-:Y:S02]  /*1b970*/  ISETP.GE.AND P3, PT, R21, UR4, PT ;  /* 0x0000000415007c0c */ /* 0x020fe4000bf66270 */
        /* <DEDUP_REMOVED lines=10> */
.L_x_1446:
[----:B------:R-:W-:Y:S05]  /*1ba20*/  BSYNC B0 ;  /* 0x0000000000007941 */ /* 0x000fea0003800000 */
.L_x_1440:
[----:B0-----:R-:W3:Y:S01]  /*1ba30*/  LDL R0, [R1+0x5c] ;  /* 0x00005c0001007983 */ /* 0x001ee20000100800 */
[----:B------:R-:W-:Y:S02]  /*1ba40*/  ULDC UR4, c[0x0][0xc3c] ;  /* 0x00030f0000047ab9 */ /* 0x000fe40000000800 */
[----:B---3--:R-:W-:-:S13]  /*1ba50*/  ISETP.GE.AND P0, PT, R0, UR4, PT ;  /* 0x0000000400007c0c */ /* 0x008fda000bf06270 */
[----:B------:R-:W-:Y:S05]  /*1ba60*/  @!P0 BRA `(.L_x_1454) ;  /* 0xfffffe5400e88947 */ /* 0x000fea000383ffff */
[----:B------:R-:W-:Y:S05]  /*1ba70*/  BRA `(.L_x_1248) ;  /* 0x0000008400807947 */ /* 0x000fea0003800000 */
.L_x_1246:
        /* <DEDUP_REMOVED lines=10> */
[----:B------:R0:W1:Y:S01]  /*1bb20*/  @P0 LDS.128 R24, [R0+0x19cd0] ;  /* 0x019cd00000180984 */ /* 0x0000620000000c00 */
[----:B------:R-:W-:Y:S06]  /*1bb30*/  @P0 BAR.ARV 0x4, 0x200 ;  /* 0x0108000000000b1d */ /* 0x000fec0000002000 */
[----:B------:R-:W-:Y:S05]  /*1bb40*/  @P0 BRA `(.L_x_1455) ;  /* 0x0000000c00900947 */ /* 0x000fea0003800000 */
[----:B------:R-:W0:Y:S01]  /*1bb50*/  S2R R4, SR_TID.X ;  /* 0x0000000000047919 */ /* 0x000e220000002100 */
[----:B------:R-:W-:Y:S01]  /*1bb60*/  ULDC UR4, c[0x0][0xc3c] ;  /* 0x00030f0000047ab9 */ /* 0x000fe20000000800 */
[----:B-1----:R-:W-:Y:S02]  /*1bb70*/  IMAD.MOV.U32 R25, RZ, RZ, RZ ;  /* 0x000000ffff197224 */ /* 0x002fe400078e00ff */
[----:B------:R-:W-:Y:S01]  /*1bb80*/  IMAD.MOV.U32 R8, RZ, RZ, RZ ;  /* 0x000000ffff087224 */ /* 0x000fe200078e00ff */
[----:B------:R-:W1:Y:S01]  /*1bb90*/  S2UR UR6, SR_CTAID.X ;  /* 0x00000000000679c3 */ /* 0x000e620000002500 */
[----:B------:R-:W-:Y:S01]  /*1bba0*/  ULDC UR5, c[0x0][0xc38] ;  /* 0x00030e0000057ab9 */ /* 0x000fe20000000800 */
        /* <DEDUP_REMOVED lines=33> */
[----:B-1----:R-:W-:Y:S01]  /*1bdc0*/  ISETP.GT.AND P6, PT, R7, UR6, PT ;  /* 0x0000000607007c0c */ /* 0x002fe2000bfc4270 */
[----:B------:R-:W-:-:S12]  /*1bdd0*/  IMAD.MOV.U32 R4, RZ, RZ, R7 ;  /* 0x000000ffff047224 */ /* 0x000fd800078e0007 */
[----:B------:R-:W-:Y:S05]  /*1bde0*/  @P6 BRA `(.L_x_1456) ;  /* 0x0000000000a06947 */ /* 0x000fea0003800000 */
[----:B------:R-:W-:Y:S01]  /*1bdf0*/  IMAD.MOV.U32 R7, RZ, RZ, R4 ;  /* 0x000000ffff077224 */ /* 0x000fe200078e0004 */
[----:B------:R-:W-:Y:S01]  /*1be00*/  UMOV UR4, URZ ;  /* 0x0000003f00047c82 */ /* 0x000fe20008000000 */
[----:B------:R-:W-:-:S05]  /*1be10*/  ULDC UR5, c[0x0][0xc38] ;  /* 0x00030e0000057ab9 */ /* 0x000fca0000000800 */
.L_x_1458:
[----:B------:R-:W0:Y:S01]  /*1be20*/  LDC R2, c[0x0][0xc3c] ;  /* 0x00030f00ff027b82 */ /* 0x000e220000000800 */
[----:B------:R-:W-:Y:S01]  /*1be30*/  UIADD3 UR4, UR4, 0x1f, URZ ;  /* 0x0000001f04047890 */ /* 0x000fe2000fffe03f */
[----:B------:R-:W-:Y:S02]  /*1be40*/  ULDC UR7, c[0x0][0xc3c] ;  /* 0x00030f0000077ab9 */ /* 0x000fe40000000800 */
[----:B------:R-:W-:-:S03]  /*1be50*/  IMAD.U32 R27, RZ, RZ, UR7 ;  /* 0x00000007ff1b7e24 */ /* 0x000fc6000f8e00ff */
        /* <DEDUP_REMOVED lines=29> */
[----:B0-----:R-:W-:-:S04]  /*1c030*/  IMAD R4, R3, UR5, RZ ;  /* 0x0000000503047c24 */ /* 0x001fc8000f8e02ff */
[----:B------:R-:W-:-:S05]  /*1c040*/  IMAD.IADD R7, R4, 0x1, R7 ;  /* 0x0000000104077824 */ /* 0x000fca00078e0207 */
[----:B------:R-:W-:-:S13]  /*1c050*/  ISETP.GT.AND P6, PT, R7, UR6, PT ;  /* 0x0000000607007c0c */ /* 0x000fda000bfc4270 */
[----:B------:R-:W-:Y:S05]  /*1c060*/  @!P6 BRA `(.L_x_1458) ;  /* 0xfffffffc006ce947 */ /* 0x000fea000383ffff */
.L_x_1456:
[----:B------:R-:W-:Y:S02]  /*1c070*/  IMAD.IADD R5, R7, 0x1, -R4 ;  /* 0x0000000107057824 */ /* 0x000fe400078e0a04 */
[----:B------:R-:W-:Y:S02]  /*1c080*/  IMAD.MOV.U32 R24, RZ, RZ, RZ ;  /* 0x000000ffff187224 */ /* 0x000fe400078e00ff */
[----:B------:R-:W-:-:S05]  /*1c090*/  IMAD R3, R2, UR5, R5 ;  /* 0x0000000502037c24 */ /* 0x000fca000f8e0205 */
[----:B------:R-:W-:-:S13]  /*1c0a0*/  ISETP.GT.AND P0, PT, R3, UR6, PT ;  /* 0x0000000603007c0c */ /* 0x000fda000bf04270 */
[----:B------:R-:W-:-:S04]  /*1c0b0*/  VOTE.ANY R3, PT, !P0 ;  /* 0x0000000000037806 */ /* 0x000fc800040e0100 */
[----:B------:R-:W0:Y:S01]  /*1c0c0*/  POPC R27, R3 ;  /* 0x00000003001b7309 */ /* 0x000e220000000000 */
[----:B------:R-:W-:Y:S01]  /*1c0d0*/  ISETP.NE.AND P0, PT, R3, RZ, PT ;  /* 0x000000ff0300720c */ /* 0x000fe20003f05270 */
[----:B0-----:R-:W0:Y:S04]  /*1c0e0*/  SHFL.IDX PT, R8, R8, R27, 0x1f ;  /* 0x00001f1b08087589 */ /* 0x001e2800000e0000 */
[----:B------:R1:W2:Y:S01]  /*1c0f0*/  SHFL.IDX PT, R25, R25, R27, 0x1f ;  /* 0x00001f1b19197589 */ /* 0x0002a200000e0000 */
[----:B0-----:R-:W-:-:S07]  /*1c100*/  ISETP.NE.AND P1, PT, R8, 0x1, PT ;  /* 0x000000010800780c */ /* 0x001fce0003f25270 */
[----:B-1----:R-:W-:Y:S06]  /*1c110*/  @!P0 BRA `(.L_x_1459) ;  /* 0x0000000000088947 */ /* 0x002fec0003800000 */
[----:B------:R-:W-:-:S05]  /*1c120*/  VIADD R3, R27, 0xffffffff ;  /* 0xffffffff1b037836 */ /* 0x000fca0000000000 */
[----:B------:R0:W1:Y:S02]  /*1c130*/  SHFL.IDX PT, R24, R2, R3, 0x1f ;  /* 0x00001f0302187589 */ /* 0x00006400000e0000 */
.L_x_1459:
[----:B-1----:R-:W-:Y:S02]  /*1c140*/  IMAD R24, R24, UR5, R5 ;  /* 0x0000000518187c24 */ /* 0x002fe4000f8e0205 */
[----:B------:R-:W-:-:S03]  /*1c150*/  VIADD R27, R27, UR4 ;  /* 0x000000041b1b7c36 */ /* 0x000fc60008000000 */
[----:B------:R-:W-:Y:S01]  /*1c160*/  IADD3 R4, -R24, UR6, RZ ;  /* 0x0000000618047c10 */ /* 0x000fe2000fffe1ff */
[----:B------:R-:W-:Y:S06]  /*1c170*/  @!P1 BRA `(.L_x_1460) ;  /* 0x0000000000e49947 */ /* 0x000fec0003800000 */
[-C--:B--2---:R-:W-:Y:S02]  /*1c180*/  IABS R7, R25.reuse ;  /* 0x0000001900077213 */ /* 0x084fe40000000000 */
[----:B------:R-:W-:Y:S02]  /*1c190*/  IABS R5, R8 ;  /* 0x0000000800057213 */ /* 0x000fe40000000000 */
[----:B------:R-:W1:Y:S08]  /*1c1a0*/  I2F.RP R9, R7 ;  /* 0x0000000700097306 */ /* 0x000e700000209400 */
[----:B-1----:R-:W0:Y:S02]  /*1c1b0*/  MUFU.RCP R9, R9 ;  /* 0x0000000900097308 */ /* 0x002e240000001000 */
[----:B0-----:R-:W-:Y:S01]  /*1c1c0*/  VIADD R2, R9, 0xffffffe ;  /* 0x0ffffffe09027836 */ /* 0x001fe20000000000 */
[----:B------:R-:W-:-:S05]  /*1c1d0*/  IABS R9, R25 ;  /* 0x0000001900097213 */ /* 0x000fca0000000000 */
[----:B------:R0:W1:Y:S01]  /*1c1e0*/  F2I.FTZ.U32.TRUNC.NTZ R3, R2 ;  /* 0x0000000200037305 */ /* 0x000062000021f000 */
[----:B------:R-:W-:Y:S02]  /*1c1f0*/  IMAD.MOV R9, RZ, RZ, -R9 ;  /* 0x000000ffff097224 */ /* 0x000fe400078e0a09 */
[----:B0-----:R-:W-:Y:S02]  /*1c200*/  IMAD.MOV.U32 R2, RZ, RZ, RZ ;  /* 0x000000ffff027224 */ /* 0x001fe400078e00ff */
[----:B-1----:R-:W-:-:S04]  /*1c210*/  IMAD.MOV R10, RZ, RZ, -R3 ;  /* 0x000000ffff0a7224 */ /* 0x002fc800078e0a03 */
[----:B------:R-:W-:Y:S01]  /*1c220*/  IMAD R11, R10, R7, RZ ;  /* 0x000000070a0b7224 */ /* 0x000fe200078e02ff */
[----:B------:R-:W-:-:S03]  /*1c230*/  IABS R10, R4 ;  /* 0x00000004000a7213 */ /* 0x000fc60000000000 */
[----:B------:R-:W-:Y:S02]  /*1c240*/  IMAD.HI.U32 R3, R3, R11, R2 ;  /* 0x0000000b03037227 */ /* 0x000fe400078e0002 */
[----:B------:R-:W0:Y:S04]  /*1c250*/  I2F.RP R11, R5 ;  /* 0x00000005000b7306 */ /* 0x000e280000209400 */
        /* <DEDUP_REMOVED lines=13> */
[----:B------:R-:W-:-:S04]  /*1c330*/  IMAD.MOV.U32 R7, RZ, RZ, R2 ;  /* 0x000000ffff077224 */ /* 0x000fc800078e0002 */
[----:B------:R-:W-:Y:S01]  /*1c340*/  @!P2 IMAD.MOV R7, RZ, RZ, -R7 ;  /* 0x000000ffff07a224 */ /* 0x000fe200078e0a07 */
[----:B------:R-:W-:Y:S01]  /*1c350*/  @!P1 LOP3.LUT R7, RZ, R25, RZ, 0x33, !PT ;  /* 0x00000019ff079212 */ /* 0x000fe200078e33ff */
[----:B0-----:R-:W-:-:S04]  /*1c360*/  IMAD.MOV R9, RZ, RZ, -R3 ;  /* 0x000000ffff097224 */ /* 0x001fc800078e0a03 */
[----:B------:R-:W-:-:S04]  /*1c370*/  IMAD.MOV.U32 R2, RZ, RZ, R9 ;  /* 0x000000ffff027224 */ /* 0x000fc800078e0009 */
[----:B------:R-:W-:Y:S02]  /*1c380*/  IMAD R9, R2, R5, RZ ;  /* 0x0000000502097224 */ /* 0x000fe400078e02ff */
[----:B------:R-:W-:-:S04]  /*1c390*/  IMAD.MOV.U32 R2, RZ, RZ, RZ ;  /* 0x000000ffff027224 */ /* 0x000fc800078e00ff */
[----:B------:R-:W-:Y:S01]  /*1c3a0*/  IMAD.HI.U32 R2, R3, R9, R2 ;  /* 0x0000000903027227 */ /* 0x000fe200078e0002 */
[----:B------:R-:W-:Y:S02]  /*1c3b0*/  IABS R9, R8 ;  /* 0x0000000800097213 */ /* 0x000fe40000000000 */
[----:B------:R-:W-:-:S03]  /*1c3c0*/  IABS R3, R7 ;  /* 0x0000000700037213 */ /* 0x000fc60000000000 */
[----:B------:R-:W-:Y:S02]  /*1c3d0*/  IMAD.MOV R10, RZ, RZ, -R9 ;  /* 0x000000ffff0a7224 */ /* 0x000fe400078e0a09 */
[----:B------:R-:W-:-:S04]  /*1c3e0*/  IMAD.HI.U32 R2, R2, R3, RZ ;  /* 0x0000000302027227 */ /* 0x000fc800078e00ff */
[----:B------:R-:W-:Y:S01]  /*1c3f0*/  IMAD R10, R2, R10, R3 ;  /* 0x0000000a020a7224 */ /* 0x000fe200078e0203 */
[----:B------:R-:W-:-:S04]  /*1c400*/  LOP3.LUT R3, R7, R8, RZ, 0x3c, !PT ;  /* 0x0000000807037212 */ /* 0x000fc800078e3cff */
[----:B------:R-:W-:Y:S02]  /*1c410*/  ISETP.GT.U32.AND P1, PT, R5, R10, PT ;  /* 0x0000000a0500720c */ /* 0x000fe40003f24070 */
[----:B------:R-:W-:Y:S01]  /*1c420*/  ISETP.GE.AND P2, PT, R3, RZ, PT ;  /* 0x000000ff0300720c */ /* 0x000fe20003f46270 */
[----:B------:R-:W-:-:S10]  /*1c430*/  IMAD.MOV R3, RZ, RZ, -R7 ;  /* 0x000000ffff037224 */ /* 0x000fd400078e0a07 */
        /* <DEDUP_REMOVED lines=9> */
[----:B------:R-:W-:Y:S02]  /*1c4d0*/  IMAD R8, R8, 0x1000000, R2 ;  /* 0x0100000008087824 */ /* 0x000fe400078e0202 */
[----:B------:R-:W-:Y:S02]  /*1c4e0*/  IMAD R2, R25, R3, R4 ;  /* 0x0000000319027224 */ /* 0x000fe400078e0204 */
[----:B------:R-:W-:Y:S01]  /*1c4f0*/  IMAD R26, R7, 0x10000, R8 ;  /* 0x00010000071a7824 */ /* 0x000fe200078e0208 */
[----:B------:R-:W-:Y:S06]  /*1c500*/  BRA `(.L_x_1461) ;  /* 0x0000000000f07947 */ /* 0x000fec0003800000 */
.L_x_1460:
[----:B0-----:R-:W0:Y:S02]  /*1c510*/  LDC.64 R2, c[0x0][0xc90] ;  /* 0x00032400ff027b82 */ /* 0x001e240000000a00 */
[----:B0-----:R-:W-:-:S05]  /*1c520*/  IMAD.WIDE R2, R27, 0x4, R2 ;  /* 0x000000041b027825 */ /* 0x001fca00078e0202 */
[----:B------:R0:W2:Y:S02]  /*1c530*/  LDG.E R8, desc[UR42][R2.64] ;  /* 0x0000002a02087981 */ /* 0x0000a4000c1e1900 */
[----:B0-----:R-:W-:Y:S02]  /*1c540*/  IMAD.MOV.U32 R2, RZ, RZ, RZ ;  /* 0x000000ffff027224 */ /* 0x001fe400078e00ff */
[----:B--2---:R-:W-:-:S05]  /*1c550*/  IMAD R5, R25, R8, RZ ;  /* 0x0000000819057224 */ /* 0x004fca00078e02ff */
[----:B------:R-:W-:-:S04]  /*1c560*/  IABS R10, R5 ;  /* 0x00000005000a7213 */ /* 0x000fc80000000000 */
[----:B------:R-:W0:Y:S08]  /*1c570*/  I2F.RP R7, R10 ;  /* 0x0000000a00077306 */ /* 0x000e300000209400 */
[----:B0-----:R-:W0:Y:S02]  /*1c580*/  MUFU.RCP R7, R7 ;  /* 0x0000000700077308 */ /* 0x001e240000001000 */
[----:B0-----:R-:W-:-:S06]  /*1c590*/  VIADD R9, R7, 0xffffffe ;  /* 0x0ffffffe07097836 */ /* 0x001fcc0000000000 */
[----:B------:R-:W0:Y:S02]  /*1c5a0*/  F2I.FTZ.U32.TRUNC.NTZ R3, R9 ;  /* 0x0000000900037305 */ /* 0x000e24000021f000 */
[----:B0-----:R-:W-:-:S04]  /*1c5b0*/  IMAD.MOV R11, RZ, RZ, -R3 ;  /* 0x000000ffff0b7224 */ /* 0x001fc800078e0a03 */
[----:B------:R-:W-:-:S04]  /*1c5c0*/  IMAD R11, R11, R10, RZ ;  /* 0x0000000a0b0b7224 */ /* 0x000fc800078e02ff */
        /* <DEDUP_REMOVED lines=21> */
[----:B------:R-:W-:Y:S02]  /*1c720*/  VIADDMNMX R8, R3, UR5, R8, PT ;  /* 0x0000000503087c46 */ /* 0x000fe4000b800108 */
[----:B------:R-:W-:-:S02]  /*1c730*/  IADD3 R7, R7, 0x1000000, R11 ;  /* 0x0100000007077810 */ /* 0x000fc40007ffe00b */
[-C--:B------:R-:W-:Y:S01]  /*1c740*/  IABS R9, R8.reuse ;  /* 0x0000000800097213 */ /* 0x080fe20000000000 */
[----:B------:R-:W-:Y:S01]  /*1c750*/  IMAD.MOV R26, RZ, RZ, -R8 ;  /* 0x000000ffff1a7224 */ /* 0x000fe200078e0a08 */
[----:B------:R-:W-:Y:S02]  /*1c760*/  IABS R4, R8 ;  /* 0x0000000800047213 */ /* 0x000fe40000000000 */
[----:B------:R-:W0:Y:S03]  /*1c770*/  I2F.RP R10, R9 ;  /* 0x00000009000a7306 */ /* 0x000e260000209400 */
[----:B------:R-:W-:-:S05]  /*1c780*/  IMAD.MOV R4, RZ, RZ, -R4 ;  /* 0x000000ffff047224 */ /* 0x000fca00078e0a04 */
[----:B0-----:R-:W0:Y:S02]  /*1c790*/  MUFU.RCP R10, R10 ;  /* 0x0000000a000a7308 */ /* 0x001e240000001000 */
[----:B0-----:R-:W-:-:S06]  /*1c7a0*/  VIADD R3, R10, 0xffffffe ;  /* 0x0ffffffe0a037836 */ /* 0x001fcc0000000000 */
[----:B------:R-:W0:Y:S02]  /*1c7b0*/  F2I.FTZ.U32.TRUNC.NTZ R3, R3 ;  /* 0x0000000300037305 */ /* 0x000e24000021f000 */
[----:B0-----:R-:W-:-:S04]  /*1c7c0*/  IMAD.MOV R12, RZ, RZ, -R3 ;  /* 0x000000ffff0c7224 */ /* 0x001fc800078e0a03 */
[----:B------:R-:W-:-:S04]  /*1c7d0*/  IMAD R5, R12, R9, RZ ;  /* 0x000000090c057224 */ /* 0x000fc800078e02ff */
[----:B------:R-:W-:Y:S01]  /*1c7e0*/  IMAD.HI.U32 R2, R3, R5, R2 ;  /* 0x0000000503027227 */ /* 0x000fe200078e0002 */
[----:B------:R-:W-:Y:S02]  /*1c7f0*/  IABS R5, R11 ;  /* 0x0000000b00057213 */ /* 0x000fe40000000000 */
[----:B------:R-:W-:-:S03]  /*1c800*/  LOP3.LUT R3, R11, R8, RZ, 0x3c, !PT ;  /* 0x000000080b037212 */ /* 0x000fc600078e3cff */
        /* <DEDUP_REMOVED lines=11> */
[----:B------:R-:W-:-:S07]  /*1c8c0*/  IMAD R26, R2, R26, R7 ;  /* 0x0000001a021a7224 */ /* 0x000fce00078e0207 */
.L_x_1461:
[----:B------:R-:W-:-:S05]  /*1c8d0*/  LOP3.LUT R2, RZ, R2, RZ, 0x33, !PT ;  /* 0x00000002ff027212 */ /* 0x000fca00078e33ff */
[----:B------:R-:W-:Y:S01]  /*1c8e0*/  IMAD.IADD R25, R25, 0x1, R2 ;  /* 0x0000000119197824 */ /* 0x000fe200078e0202 */
[----:B------:R-:W-:Y:S06]  /*1c8f0*/  BRA `(.L_x_1462) ;  /* 0x00000000000c7947 */ /* 0x000fec0003800000 */
.L_x_1457:
[----:B------:R-:W-:Y:S02]  /*1c900*/  IMAD.MOV.U32 R25, RZ, RZ, RZ ;  /* 0x000000ffff197224 */ /* 0x000fe400078e00ff */
[----:B------:R-:W-:Y:S02]  /*1c910*/  IMAD.U32 R24, RZ, RZ, UR6 ;  /* 0x00000006ff187e24 */ /* 0x000fe4000f8e00ff */
[----:B------:R-:W-:-:S07]  /*1c920*/  IMAD.MOV.U32 R26, RZ, RZ, RZ ;  /* 0x000000ffff1a7224 */ /* 0x000fce00078e00ff */
.L_x_1462:
[----:B------:R-:W-:-:S13]  /*1c930*/  ISETP.NE.AND P0, PT, R0, RZ, PT ;  /* 0x000000ff0000720c */ /* 0x000fda0003f05270 */
[----:B------:R-:W0:Y:S01]  /*1c940*/  @!P0 S2R R3, SR_CgaCtaId ;  /* 0x0000000000038919 */ /* 0x000e220000008800 */
[----:B------:R-:W-:-:S04]  /*1c950*/  @!P0 MOV R0, 0x400 ;  /* 0x0000040000008802 */ /* 0x000fc80000000f00 */
[----:B0-----:R-:W-:-:S05]  /*1c960*/  @!P0 LEA R0, R3, R0, 0x18 ;  /* 0x0000000003008211 */ /* 0x001fca00078ec0ff */
[----:B------:R2:W-:Y:S01]  /*1c970*/  @!P0 STS.128 [R0+0x19cd0], R24 ;  /* 0x019cd01800008388 */ /* 0x0005e20000000c00 */
[----:B------:R-:W-:Y:S06]  /*1c980*/  BAR.ARV 0x5, 0x200 ;  /* 0x0148000000007b1d */ /* 0x000fec0000002000 */
.L_x_1455:
[----:B------:R3:W-:Y:S01]  /*1c990*/  STL [R1+0x44], RZ ;  /* 0x000044ff01007387 */ /* 0x0007e20000100800 */
[----:B------:R-:W-:Y:S01]  /*1c9a0*/  ULDC UR4, c[0x0][0xc3c] ;  /* 0x00030f0000047ab9 */ /* 0x000fe20000000800 */
[----:B------:R-:W-:Y:S01]  /*1c9b0*/  IMAD.MOV.U32 R28, RZ, RZ, 0x1 ;  /* 0x00000001ff1c7424 */ /* 0x000fe200078e00ff */
[----:B-1----:R-:W-:Y:S01]  /*1c9c0*/  ISETP.GE.AND P0, PT, R27, UR4, PT ;  /* 0x000000041b007c0c */ /* 0x002fe2000bf06270 */
[----:B------:R-:W-:-:S12]  /*1c9d0*/  IMAD.MOV.U32 R22, RZ, RZ, RZ ;  /* 0x000000ffff167224 */ /* 0x000fd800078e00ff */
[----:B---3--:R-:W-:Y:S05]  /*1c9e0*/  @P0 BRA `(.L_x_1463) ;  /* 0x0000007000a80947 */ /* 0x008fea0003800000 */
[----:B------:R-:W1:Y:S01]  /*1c9f0*/  S2R R13, SR_TID.X ;  /* 0x00000000000d7919 */ /* 0x000e620000002100 */
[----:B------:R-:W3:Y:S01]  /*1ca00*/  S2UR UR4, SR_CgaCtaId ;  /* 0x00000000000479c3 */ /* 0x000ee20000008800 */
[----:B------:R-:W-:Y:S01]  /*1ca10*/  MOV R18, 0x400 ;  /* 0x0000040000127802 */ /* 0x000fe20000000f00 */
[----:B------:R-:W-:Y:S01]  /*1ca20*/  BSSY B7, `(.L_x_1463) ;  /* 0x0000726000077945 */ /* 0x000fe20003800000 */
[----:B------:R-:W-:Y:S01]  /*1ca30*/  IMAD.MOV.U32 R29, RZ, RZ, 0x1 ;  /* 0x00000001ff1d7424 */ /* 0x000fe200078e00ff */
[----:B------:R-:W-:Y:S01]  /*1ca40*/  CS2R R22, SRZ ;  /* 0x0000000000167805 */ /* 0x000fe2000001ff00 */
[----:B------:R-:W-:Y:S01]  /*1ca50*/  IMAD.MOV.U32 R28, RZ, RZ, 0x1 ;  /* 0x00000001ff1c7424 */ /* 0x000fe200078e00ff */
[----:B------:R-:W-:Y:S01]  /*1ca60*/  ULDC.64 UR40, c[0x0][0x198] ;  /* 0x0000660000287ab9 */ /* 0x000fe20000000a00 */
[----:B------:R-:W-:Y:S02]  /*1ca70*/  ULOP3.LUT UR39, UR37, 0x2, URZ, 0xfc, !UPT ;  /* 0x0000000225277892 */ /* 0x000fe4000f8efc3f */
[----:B------:R-:W-:Y:S01]  /*1ca80*/  ULOP3.LUT UR36, UR37, 0x1, URZ, 0xfc, !UPT ;  /* 0x0000000125247892 */ /* 0x000fe2000f8efc3f */
[----:B------:R-:W-:Y:S01]  /*1ca90*/  ULDC UR38, c[0x0][0xc] ;  /* 0x0000030000267ab9 */ /* 0x000fe20000000800 */
[C---:B-1----:R-:W-:Y:S01]  /*1caa0*/  IMAD.SHL.U32 R2, R13.reuse, 0x20, RZ ;  /* 0x000000200d027824 */ /* 0x042fe200078e00ff */
[C---:B------:R-:W-:Y:S01]  /*1cab0*/  LOP3.LUT R12, R13.reuse, 0x7f, RZ, 0xc0, !PT ;  /* 0x0000007f0d0c7812 */ /* 0x040fe200078ec0ff */
[C---:B0-2---:R-:W-:Y:S01]  /*1cac0*/  IMAD.SHL.U32 R0, R13.reuse, 0x10, RZ ;  /* 0x000000100d007824 */ /* 0x045fe200078e00ff */
[----:B------:R-:W-:Y:S01]  /*1cad0*/  SHF.R.U32.HI R4, RZ, 0x1, R13 ;  /* 0x00000001ff047819 */ /* 0x000fe2000001160d */
[----:B------:R-:W-:Y:S01]  /*1cae0*/  IMAD.SHL.U32 R9, R13, 0x2, RZ ;  /* 0x000000020d097824 */ /* 0x000fe200078e00ff */
[----:B------:R-:W-:Y:S01]  /*1caf0*/  LOP3.LUT R3, R2, 0x80, RZ, 0xc0, !PT ;  /* 0x0000008002037812 */ /* 0x000fe200078ec0ff */
[----:B------:R-:W-:Y:S01]  /*1cb00*/  IMAD.SHL.U32 R5, R12, 0x10, RZ ;  /* 0x000000100c057824 */ /* 0x000fe200078e00ff */
[----:B------:R-:W-:-:S02]  /*1cb10*/  LOP3.LUT R7, R4, 0x20, RZ, 0xc0, !PT ;  /* 0x0000002004077812 */ /* 0x000fc400078ec0ff */
[----:B------:R-:W-:Y:S02]  /*1cb20*/  LOP3.LUT R8, R0, 0x60, RZ, 0xc0, !PT ;  /* 0x0000006000087812 */ /* 0x000fe400078ec0ff */
[----:B------:R-:W-:Y:S02]  /*1cb30*/  LOP3.LUT R2, R2, 0x360, RZ, 0xc0, !PT ;  /* 0x0000036002027812 */ /* 0x000fe400078ec0ff */
[----:B------:R-:W-:Y:S01]  /*1cb40*/  LOP3.LUT R3, R3, 0x10, R4, 0xf8, !PT ;  /* 0x0000001003037812 */ /* 0x000fe200078ef804 */
[----:B------:R-:W-:Y:S01]  /*1cb50*/  IMAD.SHL.U32 R4, R13, 0x80, RZ ;  /* 0x000000800d047824 */ /* 0x000fe200078e00ff */
[----:B------:R-:W-:Y:S02]  /*1cb60*/  LOP3.LUT R7, R7, 0x10, R13, 0xf8, !PT ;  /* 0x0000001007077812 */ /* 0x000fe400078ef80d */
[--C-:B------:R-:W-:Y:S01]  /*1cb70*/  LOP3.LUT R11, R8, 0x700, R5.reuse, 0xf8, !PT ;  /* 0x00000700080b7812 */ /* 0x100fe200078ef805 */
[----:B------:R-:W-:Y:S01]  /*1cb80*/  IMAD.SHL.U32 R8, R13, 0x4, RZ ;  /* 0x000000040d087824 */ /* 0x000fe200078e00ff */
[----:B------:R-:W-:Y:S01]  /*1cb90*/  LOP3.LUT R2, R2, 0x400, R5, 0xf8, !PT ;  /* 0x0000040002027812 */ /* 0x000fe200078ef805 */
[----:B------:R-:W-:Y:S01]  /*1cba0*/  IMAD.SHL.U32 R5, R6, 0x800, RZ ;  /* 0x0000080006057824 */ /* 0x000fe200078e00ff */
[----:B------:R-:W-:-:S02]  /*1cbb0*/  LOP3.LUT R6, R0, 0x90, RZ, 0xc0, !PT ;  /* 0x0000009000067812 */ /* 0x000fc400078ec0ff */
[----:B------:R-:W-:Y:S02]  /*1cbc0*/  LOP3.LUT R7, R7, 0x380, R4, 0xf8, !PT ;  /* 0x0000038007077812 */ /* 0x000fe400078ef804 */
[----:B------:R-:W-:Y:S02]  /*1cbd0*/  LOP3.LUT R4, R4, 0x400, RZ, 0xc0, !PT ;  /* 0x0000040004047812 */ /* 0x000fe400078ec0ff */
[----:B------:R-:W-:Y:S02]  /*1cbe0*/  LOP3.LUT R3, R3, 0x10, R8, 0x78, !PT ;  /* 0x0000001003037812 */ /* 0x000fe400078e7808 */
[----:B------:R-:W-:Y:S02]  /*1cbf0*/  LOP3.LUT R6, R6, 0x10, R9, 0x78, !PT ;  /* 0x0000001006067812 */ /* 0x000fe400078e7809 */
[----:B------:R-:W-:Y:S01]  /*1cc00*/  LOP3.LUT R4, R4, 0x800, R5, 0xf8, !PT ;  /* 0x0000080004047812 */ /* 0x000fe200078ef805 */
[----:B---3--:R-:W-:Y:S01]  /*1cc10*/  IMAD.U32 R5, RZ, RZ, UR4 ;  /* 0x00000004ff057e24 */ /* 0x008fe2000f8e00ff */
[----:B------:R-:W-:-:S02]  /*1cc20*/  LOP3.LUT R7, R7, 0x70, R0, 0x78, !PT ;  /* 0x0000007007077812 */ /* 0x000fc400078e7800 */
[----:B------:R-:W-:Y:S02]  /*1cc30*/  LOP3.LUT R3, R2, R3, RZ, 0xfc, !PT ;  /* 0x0000000302037212 */ /* 0x000fe400078efcff */
[----:B------:R-:W-:Y:S02]  /*1cc40*/  LOP3.LUT R10, R11, R6, RZ, 0xfc, !PT ;  /* 0x000000060b0a7212 */ /* 0x000fe400078efcff */
[----:B------:R-:W-:Y:S01]  /*1cc50*/  LOP3.LUT R2, R4, R7, RZ, 0xfc, !PT ;  /* 0x0000000704027212 */ /* 0x000fe200078efcff */
[----:B------:R0:W-:Y:S01]  /*1cc60*/  STL [R1+0x20], R3 ;  /* 0x0000200301007387 */ /* 0x0001e20000100800 */
[----:B------:R-:W-:Y:S02]  /*1cc70*/  LOP3.LUT P0, RZ, R13, 0x4, RZ, 0xc0, !PT ;  /* 0x000000040dff7812 */ /* 0x000fe4000780c0ff */
[----:B------:R-:W-:Y:S01]  /*1cc80*/  SHF.R.U32.HI R4, RZ, 0x1, R12 ;  /* 0x00000001ff047819 */ /* 0x000fe2000001160c */
[----:B------:R-:W-:Y:S01]  /*1cc90*/  STL [R1+0x14], R10 ;  /* 0x0000140a01007387 */ /* 0x000fe20000100800 */
[----:B------:R-:W-:-:S02]  /*1cca0*/  LOP3.LUT R0, R0, 0x10, RZ, 0xc0, !PT ;  /* 0x0000001000007812 */ /* 0x000fc400078ec0ff */
[----:B------:R-:W-:Y:S01]  /*1ccb0*/  LEA R18, R5, R18, 0x18 ;  /* 0x0000001205127211 */ /* 0x000fe200078ec0ff */
[----:B------:R1:W-:Y:S01]  /*1ccc0*/  STL [R1+0x18], R2 ;  /* 0x0000180201007387 */ /* 0x0003e20000100800 */
[----:B0-----:R-:W-:-:S03]  /*1ccd0*/  IMAD.MOV.U32 R3, RZ, RZ, 0x40 ;  /* 0x00000040ff037424 */ /* 0x001fc600078e00ff */
[----:B------:R-:W-:Y:S02]  /*1cce0*/  STL [R1+0x10], R5 ;  /* 0x0000100501007387 */ /* 0x000fe40000100800 */
[----:B------:R-:W-:Y:S01]  /*1ccf0*/  SEL R3, R3, 0xffffffc0, !P0 ;  /* 0xffffffc003037807 */ /* 0x000fe20004000000 */
[----:B-1----:R-:W-:-:S04]  /*1cd00*/  IMAD.SHL.U32 R2, R13, 0x40, RZ ;  /* 0x000000400d027824 */ /* 0x002fc800078e00ff */
[----:B------:R0:W-:Y:S01]  /*1cd10*/  STL [R1+0x1c], R3 ;  /* 0x00001c0301007387 */ /* 0x0001e20000100800 */
[----:B------:R-:W-:-:S03]  /*1cd20*/  LOP3.LUT R2, R2, 0x40, RZ, 0xc0, !PT ;  /* 0x0000004002027812 */ /* 0x000fc600078ec0ff */
[----:B------:R1:W-:Y:S01]  /*1cd30*/  STL [R1+0x44], RZ ;  /* 0x000044ff01007387 */ /* 0x0003e20000100800 */
[----:B------:R-:W-:Y:S02]  /*1cd40*/  LOP3.LUT R4, R4, R2, RZ, 0xfc, !PT ;  /* 0x0000000204047212 */ /* 0x000fe400078efcff */
[C---:B------:R-:W-:Y:S02]  /*1cd50*/  LOP3.LUT R2, R0.reuse, 0x40, RZ, 0xfc, !PT ;  /* 0x0000004000027812 */ /* 0x040fe400078efcff */
[----:B0-----:R-:W-:Y:S01]  /*1cd60*/  LOP3.LUT R3, R0, 0x20, RZ, 0xfc, !PT ;  /* 0x0000002000037812 */ /* 0x001fe200078efcff */
[----:B------:R-:W-:-:S05]  /*1cd70*/  IMAD.IADD R0, R18, 0x1, R10 ;  /* 0x0000000112007824 */ /* 0x000fca00078e020a */
[----:B------:R1:W-:Y:S02]  /*1cd80*/  STL [R1+0x30], R0 ;  /* 0x0000300001007387 */ /* 0x0003e40000100800 */
.L_x_1601:
[----:B------:R-:W-:Y:S05]  /*1cd90*/  YIELD ;  /* 0x0000000000007946 */ /* 0x000fea0003800000 */
[----:B------:R-:W-:Y:S01]  /*1cda0*/  ULDC.64 UR4, c[0x0][0xa28] ;  /* 0x00028a0000047ab9 */ /* 0x000fe20000000a00 */
[----:B0-----:R-:W-:Y:S01]  /*1cdb0*/  IMAD.MOV.U32 R11, RZ, RZ, RZ ;  /* 0x000000ffff0b7224 */ /* 0x001fe200078e00ff */
[----:B------:R-:W-:Y:S01]  /*1cdc0*/  ISETP.NE.U32.AND P0, PT, RZ, UR4, PT ;  /* 0x00000004ff007c0c */ /* 0x000fe2000bf05070 */
[----:B------:R-:W0:Y:S01]  /*1cdd0*/  LDC.64 R6, c[0x0][0xa00] ;  /* 0x00028000ff067b82 */ /* 0x000e220000000a00 */
[----:B-12---:R-:W-:Y:S01]  /*1cde0*/  IMAD.MOV.U32 R0, RZ, RZ, RZ ;  /* 0x000000ffff007224 */ /* 0x006fe200078e00ff */
[----:B------:R-:W-:Y:S01]  /*1cdf0*/  ULDC.64 UR6, c[0x0][0xa10] ;  /* 0x0002840000067ab9 */ /* 0x000fe20000000a00 */
[----:B------:R-:W-:Y:S01]  /*1ce00*/  ISETP.NE.AND.EX P0, PT, RZ, UR5, PT, P0 ;  /* 0x00000005ff007c0c */ /* 0x000fe2000bf05300 */
[----:B------:R-:W-:-:S12]  /*1ce10*/  ULDC.64 UR4, c[0x0][0xa18] ;  /* 0x0002860000047ab9 */ /* 0x000fd80000000a00 */
[----:B------:R-:W1:Y:S02]  /*1ce20*/  @P0 LDC.64 R2, c[0x0][0xa28] ;  /* 0x00028a00ff020b82 */ /* 0x000e640000000a00 */
[----:B-1----:R-:W-:-:S05]  /*1ce30*/  @P0 IMAD.WIDE R2, R27, 0x4, R2 ;  /* 0x000000041b020825 */ /* 0x002fca00078e0202 */
[----:B------:R1:W2:Y:S01]  /*1ce40*/  @P0 LDG.E R11, desc[UR42][R2.64] ;  /* 0x0000002a020b0981 */ /* 0x0002a2000c1e1900 */
[----:B------:R-:W-:Y:S01]  /*1ce50*/  ISETP.NE.U32.AND P0, PT, RZ, UR4, PT ;  /* 0x00000004ff007c0c */ /* 0x000fe2000bf05070 */
[----:B0-----:R-:W-:Y:S01]  /*1ce60*/  IMAD.WIDE R6, R27, 0x4, R6 ;  /* 0x000000041b067825 */ /* 0x001fe200078e0206 */
[----:B------:R-:W-:Y:S02]  /*1ce70*/  ISETP.NE.U32.AND P1, PT, RZ, UR6, PT ;  /* 0x00000006ff007c0c */ /* 0x000fe4000bf25070 */
[----:B------:R-:W-:Y:S01]  /*1ce80*/  ISETP.NE.AND.EX P2, PT, RZ, UR5, PT, P0 ;  /* 0x00000005ff007c0c */ /* 0x000fe2000bf45300 */
[----:B------:R-:W-:Y:S01]  /*1ce90*/  ULDC.64 UR4, c[0x0][0xa00] ;  /* 0x0002800000047ab9 */ /* 0x000fe20000000a00 */
[----:B------:R-:W-:Y:S01]  /*1cea0*/  ISETP.NE.AND.EX P1, PT, RZ, UR7, PT, P1 ;  /* 0x00000007ff007c0c */ /* 0x000fe2000bf25310 */
[----:B------:R-:W-:Y:S01]  /*1ceb0*/  IMAD.MOV.U32 R4, RZ, RZ, RZ ;  /* 0x000000ffff047224 */ /* 0x000fe200078e00ff */
[----:B------:R-:W-:Y:S01]  /*1cec0*/  ISETP.NE.U32.AND P0, PT, RZ, UR4, PT ;  /* 0x00000004ff007c0c */ /* 0x000fe2000bf05070 */
[----:B-1----:R-:W0:Y:S03]  /*1ced0*/  LDC.64 R2, c[0x0][0xa10] ;  /* 0x00028400ff027b82 */ /* 0x002e260000000a00 */
[----:B------:R-:W-:-:S05]  /*1cee0*/  ISETP.NE.AND.EX P0, PT, RZ, UR5, PT, P0 ;  /* 0x00000005ff007c0c */ /* 0x000fca000bf05300 */
[----:B------:R-:W1:Y:S08]  /*1cef0*/  @P2 LDC.64 R8, c[0x0][0xa18] ;  /* 0x00028600ff082b82 */ /* 0x000e700000000a00 */
[----:B------:R-:W3:Y:S01]  /*1cf00*/  @P0 LDG.E R0, desc[UR42][R6.64] ;  /* 0x0000002a06000981 */ /* 0x000ee2000c1e1900 */
[----:B------:R-:W-:Y:S01]  /*1cf10*/  ULDC UR4, c[0x0][0x288] ;  /* 0x0000a20000047ab9 */ /* 0x000fe20000000800 */
[----:B0-----:R-:W-:-:S05]  /*1cf20*/  IMAD.WIDE R2, R27, 0x4, R2 ;  /* 0x000000041b027825 */ /* 0x001fca00078e0202 */
[----:B------:R-:W5:Y:S01]  /*1cf30*/  @P1 LDG.E R4, desc[UR42][R2.64] ;  /* 0x0000002a02041981 */ /* 0x000f62000c1e1900 */
[----:B-1----:R-:W-:-:S03]  /*1cf40*/  @P2 IMAD.WIDE R8, R27, 0x4, R8 ;  /* 0x000000041b082825 */ /* 0x002fc600078e0208 */
[----:B---3--:R0:W-:Y:S02]  /*1cf50*/  STL [R1+0x28], R0 ;  /* 0x0000280001007387 */ /* 0x0081e40000100800 */
[----:B0-----:R-:W-:Y:S01]  /*1cf60*/  IMAD.U32 R0, RZ, RZ, UR4 ;  /* 0x00000004ff007e24 */ /* 0x001fe2000f8e00ff */
[----:B------:R-:W-:-:S05]  /*1cf70*/  ULDC.64 UR4, c[0x0][0x418] ;  /* 0x0001060000047ab9 */ /* 0x000fca0000000a00 */
[----:B------:R0:W3:Y:S01]  /*1cf80*/  @P2 LDG.E R0, desc[UR42][R8.64] ;  /* 0x0000002a08002981 */ /* 0x0000e2000c1e1900 */
[----:B------:R-:W-:-:S03]  /*1cf90*/  UISETP.NE.U32.AND UP0, UPT, UR4, URZ, UPT ;  /* 0x0000003f0400728c */ /* 0x000fc6000bf05070 */
[----:B------:R-:W-:Y:S01]  /*1cfa0*/  ULDC UR4, c[0x0][0x424] ;  /* 0x0001090000047ab9 */ /* 0x000fe20000000800 */
[----:B------:R-:W-:-:S03]  /*1cfb0*/  UISETP.NE.AND.EX UP0, UPT, UR5, URZ, UPT, UP0 ;  /* 0x0000003f0500728c */ /* 0x000fc6000bf05300 */
[----:B------:R-:W-:Y:S01]  /*1cfc0*/  ULDC UR5, c[0x0][0x2f0] ;  /* 0x0000bc0000057ab9 */ /* 0x000fe20000000800 */
[----:B------:R-:W-:-:S04]  /*1cfd0*/  USEL UR4, UR4, 0x1, UP0 ;  /* 0x0000000104047887 */ /* 0x000fc80008000000 */
[----:B------:R-:W-:-:S03]  /*1cfe0*/  UIMAD UR4, UR4, UR5, URZ ;  /* 0x00000005040472a4 */ /* 0x000fc6000f8e023f */
[----:B------:R-:W-:Y:S02]  /*1cff0*/  ULDC UR5, c[0x0][0x348] ;  /* 0x0000d20000057ab9 */ /* 0x000fe40000000800 */
[----:B0-----:R-:W-:Y:S02]  /*1d000*/  IMAD.U32 R9, RZ, RZ, UR5 ;  /* 0x00000005ff097e24 */ /* 0x001fe4000f8e00ff */
[----:B------:R-:W-:Y:S01]  /*1d010*/  IMAD.U32 R5, RZ, RZ, UR4 ;  /* 0x00000004ff057e24 */ /* 0x000fe2000f8e00ff */
[----:B---3--:R0:W-:Y:S04]  /*1d020*/  STL [R1+0x24], R0 ;  /* 0x0000240001007387 */ /* 0x0081e80000100800 */
[----:B--2---:R0:W-:Y:S01]  /*1d030*/  STL [R1+0x8], R11 ;  /* 0x0000080b01007387 */ /* 0x0041e20000100800 */
[----:B------:R-:W-:Y:S01]  /*1d040*/  IMAD.MOV.U32 R12, RZ, RZ, R0 ;  /* 0x000000ffff0c7224 */ /* 0x000fe200078e0000 */
[----:B------:R-:W-:Y:S06]  /*1d050*/  @P2 BRA `(.L_x_1464) ;  /* 0x0000000000142947 */ /* 0x000fec0003800000 */
[----:B------:R-:W-:Y:S05]  /*1d060*/  @!P0 BRA `(.L_x_1464) ;  /* 0x0000000000108947 */ /* 0x000fea0003800000 */
[----:B0-----:R-:W2:Y:S04]  /*1d070*/  LDG.E R0, desc[UR42][R6.64] ;  /* 0x0000002a06007981 */ /* 0x001ea8000c1e1900 */
[----:B------:R-:W2:Y:S02]  /*1d080*/  LDG.E R6, desc[UR42][R6.64+0x4] ;  /* 0x0000042a06067981 */ /* 0x000ea4000c1e1900 */
[----:B--2---:R-:W-:-:S05]  /*1d090*/  IMAD.IADD R12, R6, 0x1, -R0 ;  /* 0x00000001060c7824 */ /* 0x004fca00078e0a00 */
[----:B------:R1:W-:Y:S02]  /*1d0a0*/  STL [R1+0x24], R12 ;  /* 0x0000240c01007387 */ /* 0x0003e40000100800 */
.L_x_1464:
[----:B------:R-:W-:Y:S01]  /*1d0b0*/  ULDC.64 UR4, c[0x0][0xa20] ;  /* 0x0002880000047ab9 */ /* 0x000fe20000000a00 */
[C---:B------:R-:W-:Y:S02]  /*1d0c0*/  LOP3.LUT R10, R26.reuse, 0xff000000, RZ, 0xc0, !PT ;  /* 0xff0000001a0a7812 */ /* 0x040fe400078ec0ff */
[----:B------:R-:W-:Y:S02]  /*1d0d0*/  ISETP.NE.U32.AND P0, PT, RZ, UR4, PT ;  /* 0x00000004ff007c0c */ /* 0x000fe4000bf05070 */
[----:B------:R-:W-:Y:S02]  /*1d0e0*/  SHF.R.U32.HI R10, RZ, 0x8, R10 ;  /* 0x00000008ff0a7819 */ /* 0x000fe4000001160a */
[----:B------:R-:W-:Y:S02]  /*1d0f0*/  ISETP.NE.AND.EX P0, PT, RZ, UR5, PT, P0 ;  /* 0x00000005ff007c0c */ /* 0x000fe4000bf05300 */
[C---:B0-----:R-:W-:Y:S02]  /*1d100*/  LOP3.LUT R0, R26.reuse, 0xff0000, RZ, 0xc0, !PT ;  /* 0x00ff00001a007812 */ /* 0x041fe400078ec0ff */
[----:B------:R-:W-:-:S02]  /*1d110*/  LOP3.LUT R16, R26, 0xffff, RZ, 0xc0, !PT ;  /* 0x0000ffff1a107812 */ /* 0x000fc400078ec0ff */
[----:B------:R-:W-:-:S07]  /*1d120*/  LEA.HI R10, R0, R10, RZ, 0x10 ;  /* 0x0000000a000a7211 */ /* 0x000fce00078f80ff */
[----:B------:R-:W-:Y:S05]  /*1d130*/  @!P0 BRA `(.L_x_1465) ;  /* 0x0000000000108947 */ /* 0x000fea0003800000 */
[----:B------:R-:W0:Y:S02]  /*1d140*/  LDC.64 R6, c[0x0][0xa20] ;  /* 0x00028800ff067b82 */ /* 0x000e240000000a00 */
[----:B0-----:R-:W-:-:S05]  /*1d150*/  IMAD.WIDE R6, R27, 0x4, R6 ;  /* 0x000000041b067825 */ /* 0x001fca00078e0206 */
[----:B------:R0:W5:Y:S01]  /*1d160*/  LDG.E R5, desc[UR42][R6.64] ;  /* 0x0000002a06057981 */ /* 0x000162000c1e1900 */
[----:B------:R-:W-:Y:S05]  /*1d170*/  BRA `(.L_x_1466) ;  /* 0x0000000000247947 */ /* 0x000fea0003800000 */
.L_x_1465:
        /* <DEDUP_REMOVED lines=9> */
.L_x_1466:
[----:B------:R-:W2:Y:S04]  /*1d210*/  @P1 LDG.E R0, desc[UR42][R2.64] ;  /* 0x0000002a02001981 */ /* 0x000ea8000c1e1900 */
[----:B0-----:R0:W2:Y:S01]  /*1d220*/  @P1 LDG.E R6, desc[UR42][R2.64+0x4] ;  /* 0x0000042a02061981 */ /* 0x0010a2000c1e1900 */
[----:B------:R-:W-:Y:S02]  /*1d230*/  IMAD R25, R25, 0xc0, RZ ;  /* 0x000000c019197824 */ /* 0x000fe400078e02ff */
[----:B-----5:R-:W-:Y:S01]  /*1d240*/  IMAD.IADD R5, R5, 0x1, -R11 ;  /* 0x0000000105057824 */ /* 0x020fe200078e0a0b */
[----:B0-----:R-:W0:Y:S02]  /*1d250*/  LDC R2, c[0x0][0x448] ;  /* 0x00011200ff027b82 */ /* 0x001e240000000800 */
[----:B0-----:R-:W-:-:S13]  /*1d260*/  ISETP.NE.AND P2, PT, R2, 0x1, PT ;  /* 0x000000010200780c */ /* 0x001fda0003f45270 */
[----:B------:R-:W0:Y:S08]  /*1d270*/  @P2 LDC R3, c[0x0][0x44c] ;  /* 0x00011300ff032b82 */ /* 0x000e300000000800 */
[----:B------:R-:W3:Y:S01]  /*1d280*/  @P2 LDC R2, c[0x0][0x450] ;  /* 0x00011400ff022b82 */ /* 0x000ee20000000800 */
[----:B--2---:R-:W-:Y:S02]  /*1d290*/  @P1 IMAD.IADD R9, R6, 0x1, -R0 ;  /* 0x0000000106091824 */ /* 0x004fe400078e0a00 */
[----:B------:R-:W-:-:S02]  /*1d2a0*/  VIADD R0, R25, 0xbf ;  /* 0x000000bf19007836 */ /* 0x000fc40000000000 */
[----:B------:R-:W-:Y:S02]  /*1d2b0*/  IMAD.IADD R19, R5, 0x1, R9 ;  /* 0x0000000105137824 */ /* 0x000fe400078e0209 */
[----:B0-----:R-:W-:-:S03]  /*1d2c0*/  @P2 IMAD.HI.U32 R3, R0, R3, RZ ;  /* 0x0000000300032227 */ /* 0x001fc600078e00ff */
[C---:B------:R-:W-:Y:S01]  /*1d2d0*/  IADD3 R26, R19.reuse, 0x1, -R12 ;  /* 0x00000001131a7810 */ /* 0x040fe20007ffe80c */
[----:B------:R-:W-:Y:S01]  /*1d2e0*/  VIADD R6, R19, 0x7f ;  /* 0x0000007f13067836 */ /* 0x000fe20000000000 */
[----:B---3--:R-:W-:-:S04]  /*1d2f0*/  @P2 SHF.R.U32.HI R0, RZ, R2, R3 ;  /* 0x00000002ff002219 */ /* 0x008fc80000011603 */
[----:B------:R-:W-:Y:S01]  /*1d300*/  SHF.R.S32.HI R2, RZ, 0x1f, R6 ;  /* 0x0000001fff027819 */ /* 0x000fe20000011406 */
[----:B------:R-:W-:-:S03]  /*1d310*/  IMAD.IADD R0, R26, 0x1, R0 ;  /* 0x000000011a007824 */ /* 0x000fc600078e0200 */
[----:B------:R-:W-:Y:S02]  /*1d320*/  LEA.HI R6, R2, R6, RZ, 0x7 ;  /* 0x0000000602067211 */ /* 0x000fe400078f38ff */
[----:B------:R-:W0:Y:S02]  /*1d330*/  LDC.64 R2, c[0x0][0x9e0] ;  /* 0x00027800ff027b82 */ /* 0x000e240000000a00 */
[----:B------:R-:W-:-:S05]  /*1d340*/  SHF.R.S32.HI R11, RZ, 0x7, R6 ;  /* 0x00000007ff0b7819 */ /* 0x000fca0000011406 */
[----:B------:R2:W-:Y:S01]  /*1d350*/  STL [R1+0x4], R11 ;  /* 0x0000040b01007387 */ /* 0x0005e20000100800 */
[----:B0-----:R-:W-:Y:S01]  /*1d360*/  ISETP.GE.AND P3, PT, R3, 0x1, PT ;  /* 0x000000010300780c */ /* 0x001fe20003f66270 */
[----:B------:R-:W-:-:S12]  /*1d370*/  IMAD.IADD R2, R0, 0x1, R2 ;  /* 0x0000000100027824 */ /* 0x000fd800078e0202 */
[----:B--2---:R-:W-:Y:S05]  /*1d380*/  @!P3 BRA `(.L_x_1467) ;  /* 0x000000000048b947 */ /* 0x004fea0003800000 */
        /* <DEDUP_REMOVED lines=11> */
.L_x_1469:
[----:B------:R-:W-:-:S13]  /*1d440*/  ISETP.NE.AND P0, PT, R3, 0x1, PT ;  /* 0x000000010300780c */ /* 0x000fda0003f05270 */
[----:B------:R-:W0:Y:S02]  /*1d450*/  @P0 LDC.64 R6, c[0x0][0x9e8] ;  /* 0x00027a00ff060b82 */ /* 0x000e240000000a00 */
[----:B0-----:R-:W-:-:S05]  /*1d460*/  @P0 IMAD.HI.U32 R6, R8, R6, RZ ;  /* 0x0000000608060227 */ /* 0x001fca00078e00ff */
[----:B------:R-:W-:-:S07]  /*1d470*/  @P0 SHF.R.U32.HI R8, RZ, R7, R6 ;  /* 0x00000007ff080219 */ /* 0x000fce0000011606 */
.L_x_1470:
[----:B------:R-:W-:Y:S05]  /*1d480*/  BSYNC B0 ;  /* 0x0000000000007941 */ /* 0x000fea0003800000 */
.L_x_1468:
[----:B------:R-:W-:-:S05]  /*1d490*/  IMAD R8, R8, R3, R3 ;  /* 0x0000000308087224 */ /* 0x000fca00078e0203 */
[----:B------:R-:W-:-:S07]  /*1d4a0*/  VIMNMX R2, R2, R8, PT ;  /* 0x0000000802027248 */ /* 0x000fce0003fe0100 */
.L_x_1467:
[----:B------:R-:W0:Y:S01]  /*1d4b0*/  @P2 LDC R6, c[0x0][0x44c] ;  /* 0x00011300ff062b82 */ /* 0x000e220000000800 */
[----:B------:R-:W-:Y:S01]  /*1d4c0*/  VIADD R2, R2, 0x7f ;  /* 0x0000007f02027836 */ /* 0x000fe20000000000 */
[----:B------:R-:W-:Y:S01]  /*1d4d0*/  ULDC UR4, c[0x0][0x9dc] ;  /* 0x0002770000047ab9 */ /* 0x000fe20000000800 */
[----:B------:R-:W-:Y:S02]  /*1d4e0*/  IMAD.MOV.U32 R0, RZ, RZ, R25 ;  /* 0x000000ffff007224 */ /* 0x000fe400078e0019 */
[----:B------:R-:W-:-:S03]  /*1d4f0*/  IMAD.IADD R20, R19, 0x1, -R12 ;  /* 0x0000000113147824 */ /* 0x000fc600078e0a0c */
[----:B------:R-:W2:Y:S01]  /*1d500*/  @P2 LDC R7, c[0x0][0x450] ;  /* 0x00011400ff072b82 */ /* 0x000ea20000000800 */
[----:B0-----:R-:W-:-:S05]  /*1d510*/  @P2 IMAD.HI.U32 R6, R25, R6, RZ ;  /* 0x0000000619062227 */ /* 0x001fca00078e00ff */
[----:B--2---:R-:W-:Y:S02]  /*1d520*/  @P2 SHF.R.U32.HI R0, RZ, R7, R6 ;  /* 0x00000007ff002219 */ /* 0x004fe40000011606 */
[----:B------:R-:W-:-:S04]  /*1d530*/  SHF.R.S32.HI R6, RZ, 0x1f, R2 ;  /* 0x0000001fff067819 */ /* 0x000fc80000011402 */
[----:B------:R-:W-:Y:S01]  /*1d540*/  LEA.HI R6, R6, R2, RZ, 0x7 ;  /* 0x0000000206067211 */ /* 0x000fe200078f38ff */
[----:B------:R-:W-:-:S03]  /*1d550*/  IMAD.IADD R2, R20, 0x1, R0 ;  /* 0x0000000114027824 */ /* 0x000fc600078e0200 */
[----:B------:R-:W-:Y:S01]  /*1d560*/  SHF.R.S32.HI R8, RZ, 0x7, R6 ;  /* 0x00000007ff087819 */ /* 0x000fe20000011406 */
[----:B------:R-:W-:-:S03]  /*1d570*/  VIADD R0, R2, -UR4 ;  /* 0x8000000402007c36 */ /* 0x000fc60008000000 */
[----:B------:R-:W-:Y:S01]  /*1d580*/  VIMNMX R8, R11, R8, PT ;  /* 0x000000080b087248 */ /* 0x000fe20003fe0100 */
        /* <DEDUP_REMOVED lines=11> */
.L_x_1473:
[----:B------:R-:W-:-:S13]  /*1d640*/  ISETP.NE.AND P0, PT, R3, 0x1, PT ;  /* 0x000000010300780c */ /* 0x000fda0003f05270 */
[----:B------:R-:W0:Y:S02]  /*1d650*/  @P0 LDC.64 R6, c[0x0][0x9e8] ;  /* 0x00027a00ff060b82 */ /* 0x000e240000000a00 */
[----:B0-----:R-:W-:-:S05]  /*1d660*/  @P0 IMAD.HI.U32 R6, R2, R6, RZ ;  /* 0x0000000602060227 */ /* 0x001fca00078e00ff */
[----:B------:R-:W-:-:S07]  /*1d670*/  @P0 SHF.R.U32.HI R2, RZ, R7, R6 ;  /* 0x00000007ff020219 */ /* 0x000fce0000011606 */
.L_x_1474:
[----:B------:R-:W-:Y:S05]  /*1d680*/  BSYNC B0 ;  /* 0x0000000000007941 */ /* 0x000fea0003800000 */
.L_x_1472:
[----:B------:R-:W-:-:S05]  /*1d690*/  IMAD R2, R2, R3, RZ ;  /* 0x0000000302027224 */ /* 0x000fca00078e02ff */
[----:B------:R-:W-:-:S07]  /*1d6a0*/  VIMNMX R0, R0, R2, !PT ;  /* 0x0000000200007248 */ /* 0x000fce0007fe0100 */
.L_x_1471:
[----:B------:R-:W-:Y:S01]  /*1d6b0*/  SHF.R.S32.HI R2, RZ, 0x1f, R0 ;  /* 0x0000001fff027819 */ /* 0x000fe20000011400 */
[----:B------:R-:W-:Y:S01]  /*1d6c0*/  BSSY B0, `(.L_x_1475) ;  /* 0x0000027000007945 */ /* 0x000fe20003800000 */
[----:B------:R-:W-:Y:S02]  /*1d6d0*/  LOP3.LUT R21, R10, 0xff, RZ, 0xc0, !PT ;  /* 0x000000ff0a157812 */ /* 0x000fe400078ec0ff */
[----:B------:R-:W-:Y:S02]  /*1d6e0*/  LEA.HI R2, R2, R0, RZ, 0x7 ;  /* 0x0000000002027211 */ /* 0x000fe400078f38ff */
[----:B------:R-:W-:Y:S02]  /*1d6f0*/  SHF.R.U32.HI R0, RZ, 0x10, R10 ;  /* 0x00000010ff007819 */ /* 0x000fe4000001160a */
[----:B------:R-:W-:-:S04]  /*1d700*/  SHF.R.S32.HI R2, RZ, 0x7, R2 ;  /* 0x00000007ff027819 */ /* 0x000fc80000011402 */
[----:B------:R-:W-:Y:S01]  /*1d710*/  VIMNMX R6, RZ, R2, !PT ;  /* 0x00000002ff067248 */ /* 0x000fe20007fe0100 */
[----:B------:R-:W-:-:S03]  /*1d720*/  IMAD.MOV.U32 R2, RZ, RZ, RZ ;  /* 0x000000ffff027224 */ /* 0x000fc600078e00ff */
[----:B------:R-:W-:-:S13]  /*1d730*/  ISETP.GT.AND P0, PT, R8, R6, PT ;  /* 0x000000060800720c */ /* 0x000fda0003f04270 */
[----:B------:R-:W-:Y:S05]  /*1d740*/  @!P0 BRA `(.L_x_1476) ;  /* 0x0000000000788947 */ /* 0x000fea0003800000 */
[----:B------:R-:W-:Y:S01]  /*1d750*/  ISETP.NE.AND P0, PT, R0, RZ, PT ;  /* 0x000000ff0000720c */ /* 0x000fe20003f05270 */
[----:B------:R-:W-:-:S03]  /*1d760*/  ULDC UR4, c[0x0][0x9f0] ;  /* 0x00027c0000047ab9 */ /* 0x000fc60000000800 */
[----:B------:R-:W-:-:S04]  /*1d770*/  SEL R7, R0, UR4, P0 ;  /* 0x0000000400077c07 */ /* 0x000fc80008000000 */
[----:B------:R-:W-:Y:S02]  /*1d780*/  IABS R10, R7 ;  /* 0x00000007000a7213 */ /* 0x000fe40000000000 */
[----:B------:R-:W-:Y:S02]  /*1d790*/  IADD3 R11, R7, -0x1, R8 ;  /* 0xffffffff070b7810 */ /* 0x000fe40007ffe008 */
[----:B------:R-:W0:Y:S03]  /*1d7a0*/  I2F.RP R2, R10 ;  /* 0x0000000a00027306 */ /* 0x000e260000209400 */
[----:B------:R-:W-:-:S05]  /*1d7b0*/  IMAD.IADD R11, R11, 0x1, -R6 ;  /* 0x000000010b0b7824 */ /* 0x000fca00078e0a06 */
[----:B0-----:R-:W0:Y:S02]  /*1d7c0*/  MUFU.RCP R2, R2 ;  /* 0x0000000200027308 */ /* 0x001e240000001000 */
[----:B0-----:R-:W-:-:S06]  /*1d7d0*/  VIADD R2, R2, 0xffffffe ;  /* 0x0ffffffe02027836 */ /* 0x001fcc0000000000 */
[----:B------:R0:W2:Y:S02]  /*1d7e0*/  F2I.FTZ.U32.TRUNC.NTZ R3, R2 ;  /* 0x0000000200037305 */ /* 0x0000a4000021f000 */
[----:B0-----:R-:W-:-:S04]  /*1d7f0*/  LOP3.LUT R2, R11, R7, RZ, 0x3c, !PT ;  /* 0x000000070b027212 */ /* 0x001fc800078e3cff */
[----:B------:R-:W-:Y:S01]  /*1d800*/  ISETP.GE.AND P3, PT, R2, RZ, PT ;  /* 0x000000ff0200720c */ /* 0x000fe20003f66270 */
[----:B--2---:R-:W-:-:S04]  /*1d810*/  IMAD.MOV R2, RZ, RZ, -R3 ;  /* 0x000000ffff027224 */ /* 0x004fc800078e0a03 */
[----:B-1----:R-:W-:Y:S02]  /*1d820*/  IMAD R12, R2, R10, RZ ;  /* 0x0000000a020c7224 */ /* 0x002fe400078e02ff */
        /* <DEDUP_REMOVED lines=16> */
.L_x_1476:
[----:B------:R-:W-:Y:S05]  /*1d930*/  BSYNC B0 ;  /* 0x0000000000007941 */ /* 0x000fea0003800000 */
.L_x_1475:
[-C--:B------:R-:W-:Y:S01]  /*1d940*/  IMAD R6, R21, R2.reuse, R6 ;  /* 0x0000000215067224 */ /* 0x080fe200078e0206 */
[----:B------:R-:W-:Y:S04]  /*1d950*/  BSSY B0, `(.L_x_1477) ;  /* 0x0000151000007945 */ /* 0x000fe80003800000 */
[C---:B------:R-:W-:Y:S01]  /*1d960*/  VIADDMNMX R2, R6.reuse, R2, R8, PT ;  /* 0x0000000206027246 */ /* 0x040fe20003800108 */
[----:B------:R-:W-:-:S04]  /*1d970*/  IMAD R6, R6, 0x80, -R5 ;  /* 0x0000008006067824 */ /* 0x000fc800078e0a05 */
[----:B------:R-:W-:Y:S01]  /*1d980*/  IMAD R2, R2, 0x80, -R5 ;  /* 0x0000008002027824 */ /* 0x000fe200078e0a05 */
[----:B------:R-:W-:-:S04]  /*1d990*/  VIMNMX R6, RZ, R6, !PT ;  /* 0x00000006ff067248 */ /* 0x000fc80007fe0100 */
[----:B------:R-:W-:Y:S02]  /*1d9a0*/  VIMNMX R2, R2, R9, PT ;  /* 0x0000000902027248 */ /* 0x000fe40003fe0100 */
[----:B------:R-:W-:Y:S02]  /*1d9b0*/  SHF.R.U32.HI R3, RZ, 0x7, R6 ;  /* 0x00000007ff037819 */ /* 0x000fe40000011606 */
[----:B------:R-:W-:-:S13]  /*1d9c0*/  ISETP.GT.AND P0, PT, R2, R6, PT ;  /* 0x000000060200720c */ /* 0x000fda0003f04270 */
[----:B------:R-:W-:-:S05]  /*1d9d0*/  @P0 VIADD R2, R2, 0x7f ;  /* 0x0000007f02020836 */ /* 0x000fca0000000000 */
[----:B------:R-:W-:-:S04]  /*1d9e0*/  @P0 SHF.R.S32.HI R5, RZ, 0x1f, R2 ;  /* 0x0000001fff050819 */ /* 0x000fc80000011402 */
[----:B------:R-:W-:Y:S01]  /*1d9f0*/  @P0 LEA.HI R2, R5, R2, RZ, 0x7 ;  /* 0x0000000205020211 */ /* 0x000fe200078f38ff */
[----:B------:R-:W-:-:S03]  /*1da00*/  IMAD.MOV.U32 R5, RZ, RZ, R3 ;  /* 0x000000ffff057224 */ /* 0x000fc600078e0003 */
        /* <DEDUP_REMOVED lines=11> */
.L_x_1649:
[----:B--2---:R-:W-:Y:S02]  /*1dac0*/  ISETP.NE.AND P0, PT, R14, RZ, PT ;  /* 0x000000ff0e00720c */ /* 0x004fe40003f05270 */
[----:B------:R-:W-:-:S11]  /*1dad0*/  PLOP3.LUT P6, PT, PT, PT, PT, 0x8, 0x0 ;  /* 0x000000000000781c */ /* 0x000fd60003fce170 */
[----:B------:R-:W-:Y:S05]  /*1dae0*/  @P0 BRA `(.L_x_1480) ;  /* 0x00000000000c0947 */ /* 0x000fea0003800000 */
[----:B------:R-:W-:-:S03]  /*1daf0*/  UMOV UR4, 0xffffffff ;  /* 0xffffffff00047882 */ /* 0x000fc60000000000 */
[----:B------:R-:W-:Y:S05]  /*1db00*/  BRA.DIV UR4, `(.L_x_1481) ;  /* 0x0000007204647947 */ /* 0x000fea000b800000 */
[----:B------:R-:W-:-:S13]  /*1db10*/  ELECT P6, URZ, PT ;  /* 0x00000000003f782f */ /* 0x000fda00038c0000 */
.L_x_1480:
        /* <DEDUP_REMOVED lines=9> */
.L_x_1652:
[----:B------:R-:W-:Y:S05]  /*1dbb0*/  BSYNC B1 ;  /* 0x0000000000017941 */ /* 0x000fea0003800000 */
.L_x_1482:
        /* <DEDUP_REMOVED lines=10> */
.L_x_1653:
[----:B------:R-:W-:Y:S05]  /*1dc60*/  BSYNC B2 ;  /* 0x0000000000027941 */ /* 0x000fea0003800000 */
.L_x_1486:
[----:B------:R-:W-:Y:S04]  /*1dc70*/  BSSY B2, `(.L_x_1488) ;  /* 0x0000009000027945 */ /* 0x000fe80003800000 */
[----:B------:R-:W-:Y:S05]  /*1dc80*/  @P1 BRA `(.L_x_1489) ;  /* 0x00000000001c1947 */ /* 0x000fea0003800000 */
[----:B0-----:R-:W0:Y:S02]  /*1dc90*/  S2R R6, SR_TID.X ;  /* 0x0000000000067919 */ /* 0x001e240000002100 */
[----:B0-----:R-:W-:Y:S01]  /*1dca0*/  LOP3.LUT R7, R6, 0x1f, RZ, 0xc0, !PT ;  /* 0x0000001f06077812 */ /* 0x001fe200078ec0ff */
[----:B------:R-:W-:-:S03]  /*1dcb0*/  IMAD.MOV.U32 R6, RZ, RZ, 0x3000 ;  /* 0x00003000ff067424 */ /* 0x000fc600078e00ff */
[----:B------:R-:W-:Y:S01]  /*1dcc0*/  ISETP.NE.AND P0, PT, R7, RZ, PT ;  /* 0x000000ff0700720c */ /* 0x000fe20003f05270 */
[----:B------:R3:W-:-:S12]  /*1dcd0*/  SYNCS.ARRIVE.TRANS64 RZ, [R9+URZ+0x19c90], R6 ;  /* 0x019c900609ff79a7 */ /* 0x0007d8000800003f */
[----:B---3--:R-:W-:Y:S05]  /*1dce0*/  @!P0 BRA `(.L_x_1489) ;  /* 0x0000000000048947 */ /* 0x008fea0003800000 */
[----:B------:R-:W-:Y:S01]  /*1dcf0*/  BPT.TRAP 0x1 ;  /* 0x000000040000795c */ /* 0x000fe20000300000 */
.L_x_1489:
[----:B------:R-:W-:Y:S05]  /*1dd00*/  BSYNC B2 ;  /* 0x0000000000027941 */ /* 0x000fea0003800000 */
.L_x_1488:
        /* <DEDUP_REMOVED lines=8> */
[----:B0-----:R-:W-:Y:S01]  /*1dd90*/  VIADD R6, R9, 0x19c90 ;  /* 0x00019c9009067836 */ /* 0x001fe20000000000 */
[----:B------:R-:W-:Y:S01]  /*1dda0*/  UMOV UR6, 0x0 ;  /* 0x0000000000067882 */ /* 0x000fe20000000000 */
[----:B------:R-:W-:Y:S01]  /*1ddb0*/  VIADD R10, R8, 0x13800 ;  /* 0x00013800080a7836 */ /* 0x000fe20000000000 */
[----:B------:R-:W-:-:S09]  /*1ddc0*/  UMOV UR7, 0x12f00000 ;  /* 0x12f0000000077882 */ /* 0x000fd20000000000 */
.L_x_1490:
        /* <DEDUP_REMOVED lines=16> */
.L_x_1491:
        /* <DEDUP_REMOVED lines=10> */
[----:B-1----:R-:W-:Y:S01]  /*1df70*/  IMAD.MOV.U32 R12, RZ, RZ, 0x40 ;  /* 0x00000040ff0c7424 */ /* 0x002fe200078e00ff */
[----:B------:R-:W-:Y:S01]  /*1df80*/  PLOP3.LUT P0, PT, PT, PT, PT, 0x80, 0x0 ;  /* 0x000000000000781c */ /* 0x000fe20003f0f070 */
[----:B------:R-:W-:Y:S01]  /*1df90*/  VIADD R10, R8, 0x15800 ;  /* 0x00015800080a7836 */ /* 0x000fe20000000000 */
[----:B------:R-:W-:Y:S01]  /*1dfa0*/  UMOV UR6, 0x0 ;  /* 0x0000000000067882 */ /* 0x000fe20000000000 */
[----:B------:R-:W-:Y:S01]  /*1dfb0*/  UMOV UR7, 0x12f00000 ;  /* 0x12f0000000077882 */ /* 0x000fe20000000000 */
[----:B------:R-:W-:-:S15]  /*1dfc0*/  R2UR UR10, R12 ;  /* 0x000000000c0a72ca */ /* 0x000fde00000e0000 */
.L_x_1492:
        /* <DEDUP_REMOVED lines=13> */
.L_x_1654:
[----:B------:R-:W-:Y:S05]  /*1e0a0*/  BSYNC B2 ;  /* 0x0000000000027941 */ /* 0x000fea0003800000 */
.L_x_1493:
[----:B------:R-:W-:Y:S01]  /*1e0b0*/  BSSY B2, `(.L_x_1495) ;  /* 0x000000b000027945 */ /* 0x000fe20003800000 */
[----:B------:R-:W-:Y:S02]  /*1e0c0*/  IMAD.MOV.U32 R10, RZ, RZ, 0x0 ;  /* 0x00000000ff0a7424 */ /* 0x000fe400078e00ff */
[----:B0-2---:R-:W-:Y:S01]  /*1e0d0*/  IMAD.MOV.U32 R11, RZ, RZ, 0x12f00000 ;  /* 0x12f00000ff0b7424 */ /* 0x005fe200078e00ff */
[----:B------:R-:W-:Y:S06]  /*1e0e0*/  @P1 BRA `(.L_x_1496) ;  /* 0x00000000001c1947 */ /* 0x000fec0003800000 */
[----:B------:R-:W0:Y:S02]  /*1e0f0*/  S2R R6, SR_TID.X ;  /* 0x0000000000067919 */ /* 0x000e240000002100 */
[----:B0-----:R-:W-:Y:S01]  /*1e100*/  LOP3.LUT R15, R6, 0x1f, RZ, 0xc0, !PT ;  /* 0x0000001f060f7812 */ /* 0x001fe200078ec0ff */
[----:B------:R-:W-:-:S03]  /*1e110*/  IMAD.MOV.U32 R6, RZ, RZ, 0x3000 ;  /* 0x00003000ff067424 */ /* 0x000fc600078e00ff */
[----:B------:R-:W-:Y:S01]  /*1e120*/  ISETP.NE.AND P0, PT, R15, RZ, PT ;  /* 0x000000ff0f00720c */ /* 0x000fe20003f05270 */
[----:B------:R0:W-:-:S12]  /*1e130*/  SYNCS.ARRIVE.TRANS64 RZ, [R9+URZ+0x19cb0], R6 ;  /* 0x019cb00609ff79a7 */ /* 0x0001d8000800003f */
[----:B0-----:R-:W-:Y:S05]  /*1e140*/  @!P0 BRA `(.L_x_1496) ;  /* 0x0000000000048947 */ /* 0x001fea0003800000 */
[----:B------:R-:W-:Y:S01]  /*1e150*/  BPT.TRAP 0x1 ;  /* 0x000000040000795c */ /* 0x000fe20000300000 */
.L_x_1496:
[----:B------:R-:W-:Y:S05]  /*1e160*/  BSYNC B2 ;  /* 0x0000000000027941 */ /* 0x000fea0003800000 */
.L_x_1495:
[----:B------:R-:W-:Y:S01]  /*1e170*/  R2UR UR10, R14 ;  /* 0x000000000e0a72ca */ /* 0x000fe200000e0000 */
[----:B------:R-:W-:Y:S01]  /*1e180*/  UIADD3 UR4, UP0, UR40, 0x670, URZ ;  /* 0x0000067028047890 */ /* 0x000fe2000ff1e03f */
[----:B------:R-:W-:Y:S01]  /*1e190*/  R2UR UR6, R10 ;  /* 0x000000000a0672ca */ /* 0x000fe200000e0000 */
[----:B------:R-:W-:Y:S01]  /*1e1a0*/  VIADD R9, R9, 0x19cb0 ;  /* 0x00019cb009097836 */ /* 0x000fe20000000000 */
[----:B------:R-:W-:Y:S01]  /*1e1b0*/  R2UR UR7, R11 ;  /* 0x000000000b0772ca */ /* 0x000fe200000e0000 */
[----:B------:R-:W-:Y:S01]  /*1e1c0*/  VIADD R6, R8, 0x9000 ;  /* 0x0000900008067836 */ /* 0x000fe20000000000 */
[----:B------:R-:W-:Y:S01]  /*1e1d0*/  PLOP3.LUT P0, PT, PT, PT, PT, 0x80, 0x0 ;  /* 0x000000000000781c */ /* 0x000fe20003f0f070 */
[----:B------:R-:W-:-:S12]  /*1e1e0*/  UIADD3.X UR5, URZ, UR41, URZ, UP0, !UPT ;  /* 0x000000293f057290 */ /* 0x000fd800087fe43f */
.L_x_1497:
        /* <DEDUP_REMOVED lines=15> */
.L_x_1498:
        /* <DEDUP_REMOVED lines=15> */
.L_x_1499:
        /* <DEDUP_REMOVED lines=10> */
.L_x_1485:
[----:B------:R-:W-:Y:S05]  /*1e470*/  BSYNC B1 ;  /* 0x0000000000017941 */ /* 0x000fea0003800000 */
.L_x_1484:
[----:B------:R-:W-:Y:S01]  /*1e480*/  VIADD R10, R5, 0xfffffffe ;  /* 0xfffffffe050a7836 */ /* 0x000fe20000000000 */
[----:B------:R-:W-:Y:S01]  /*1e490*/  PLOP3.LUT P0, PT, PT, PT, PT, 0x8, 0x0 ;  /* 0x000000000000781c */ /* 0x000fe20003f0e170 */
[----:B------:R-:W-:-:S03]  /*1e4a0*/  VIADD R23, R23, 0x1 ;  /* 0x0000000117177836 */ /* 0x000fc60000000000 */
[----:B------:R-:W-:Y:S02]  /*1e4b0*/  ISETP.GE.AND P2, PT, R10, R3, PT ;  /* 0x000000030a00720c */ /* 0x000fe40003f46270 */
[----:B------:R-:W-:-:S04]  /*1e4c0*/  ISETP.NE.AND P1, PT, R23, 0x2, PT ;  /* 0x000000021700780c */ /* 0x000fc80003f25270 */
[----:B------:R-:W-:Y:S02]  /*1e4d0*/  SEL R5, RZ, 0x1, P1 ;  /* 0x00000001ff057807 */ /* 0x000fe40000800000 */
[----:B------:R-:W-:Y:S02]  /*1e4e0*/  SEL R23, R23, RZ, P1 ;  /* 0x000000ff17177207 */ /* 0x000fe40000800000 */
[----:B------:R-:W-:-:S03]  /*1e4f0*/  LOP3.LUT R29, R29, R5, RZ, 0x3c, !PT ;  /* 0x000000051d1d7212 */ /* 0x000fc600078e3cff */
[----:B------:R-:W-:Y:S05]  /*1e500*/  @!P2 BRA `(.L_x_1478) ;  /* 0x000000080054a947 */ /* 0x000fea0003800000 */
.L_x_1516:
[----:B------:R-:W-:Y:S05]  /*1e510*/  YIELD ;  /* 0x0000000000007946 */ /* 0x000fea0003800000 */
        /* <DEDUP_REMOVED lines=10> */
.L_x_1655:
[----:B------:R-:W-:Y:S05]  /*1e5c0*/  BSYNC B2 ;  /* 0x0000000000027941 */ /* 0x000fea0003800000 */
.L_x_1502:
[----:B------:R-:W-:Y:S04]  /*1e5d0*/  BSSY B2, `(.L_x_1504) ;  /* 0x0000009000027945 */ /* 0x000fe80003800000 */
[----:B------:R-:W-:Y:S05]  /*1e5e0*/  @P2 BRA `(.L_x_1505) ;  /* 0x00000000001c2947 */ /* 0x000fea0003800000 */
[----:B------:R-:W0:Y:S02]  /*1e5f0*/  S2R R5, SR_TID.X ;  /* 0x0000000000057919 */ /* 0x000e240000002100 */
[----:B0-----:R-:W-:Y:S01]  /*1e600*/  LOP3.LUT R6, R5, 0x1f, RZ, 0xc0, !PT ;  /* 0x0000001f05067812 */ /* 0x001fe200078ec0ff */
[----:B------:R-:W-:-:S03]  /*1e610*/  IMAD.MOV.U32 R5, RZ, RZ, 0x3000 ;  /* 0x00003000ff057424 */ /* 0x000fc600078e00ff */
[----:B------:R-:W-:Y:S01]  /*1e620*/  ISETP.NE.AND P1, PT, R6, RZ, PT ;  /* 0x000000ff0600720c */ /* 0x000fe20003f25270 */
[----:B------:R3:W-:-:S12]  /*1e630*/  SYNCS.ARRIVE.TRANS64 RZ, [R9+URZ+0x19c90], R5 ;  /* 0x019c900509ff79a7 */ /* 0x0007d8000800003f */
[----:B---3--:R-:W-:Y:S05]  /*1e640*/  @!P1 BRA `(.L_x_1505) ;  /* 0x0000000000049947 */ /* 0x008fea0003800000 */
[----:B------:R-:W-:Y:S01]  /*1e650*/  BPT.TRAP 0x1 ;  /* 0x000000040000795c */ /* 0x000fe20000300000 */
.L_x_1505:
[----:B------:R-:W-:Y:S05]  /*1e660*/  BSYNC B2 ;  /* 0x0000000000027941 */ /* 0x000fea0003800000 */
.L_x_1504:
[----:B------:R-:W-:Y:S01]  /*1e670*/  IMAD.MOV.U32 R14, RZ, RZ, RZ ;  /* 0x000000ffff0e7224 */ /* 0x000fe200078e00ff */
[----:B------:R-:W-:Y:S01]  /*1e680*/  UIADD3 UR4, UP0, UR40, 0x570, URZ ;  /* 0x0000057028047890 */ /* 0x000fe2000ff1e03f */
[----:B------:R-:W-:Y:S01]  /*1e690*/  IMAD R7, R23, 0x3000, R18 ;  /* 0x0000300017077824 */ /* 0x000fe200078e0212 */
[----:B------:R-:W-:Y:S01]  /*1e6a0*/  PLOP3.LUT P1, PT, PT, PT, PT, 0x80, 0x0 ;  /* 0x000000000000781c */ /* 0x000fe20003f2f070 */
[----:B0-----:R-:W-:Y:S01]  /*1e6b0*/  IMAD R6, R10, 0x80, R4 ;  /* 0x000000800a067824 */ /* 0x001fe200078e0204 */
[----:B------:R-:W-:Y:S01]  /*1e6c0*/  R2UR UR10, R14 ;  /* 0x000000000e0a72ca */ /* 0x000fe200000e0000 */
[----:B------:R-:W-:Y:S01]  /*1e6d0*/  VIADD R5, R9, 0x19c90 ;  /* 0x00019c9009057836 */ /* 0x000fe20000000000 */
[----:B------:R-:W-:Y:S01]  /*1e6e0*/  UIADD3.X UR5, URZ, UR41, URZ, UP0, !UPT ;  /* 0x000000293f057290 */ /* 0x000fe200087fe43f */
[----:B------:R-:W-:Y:S01]  /*1e6f0*/  VIADD R11, R7, 0x13800 ;  /* 0x00013800070b7836 */ /* 0x000fe20000000000 */
[----:B------:R-:W-:Y:S01]  /*1e700*/  UMOV UR6, 0x0 ;  /* 0x0000000000067882 */ /* 0x000fe20000000000 */
[----:B------:R-:W-:-:S10]  /*1e710*/  UMOV UR7, 0x12f00000 ;  /* 0x12f0000000077882 */ /* 0x000fd40000000000 */
.L_x_1506:
        /* <DEDUP_REMOVED lines=12> */
[----:B------:R-:W-:Y:S01]  /*1e7e0*/  UMOV UR6, 0x0 ;  /* 0x0000000000067882 */ /* 0x000fe20000000000 */
[----:B------:R-:W-:Y:S02]  /*1e7f0*/  UMOV UR7, 0x12f00000 ;  /* 0x12f0000000077882 */ /* 0x000fe40000000000 */
[----:B------:R-:W-:Y:S01]  /*1e800*/  R2UR UR10, R11 ;  /* 0x000000000b0a72ca */ /* 0x000fe200000e0000 */
[----:B------:R-:W-:-:S14]  /*1e810*/  VIADD R11, R7, 0x14800 ;  /* 0x00014800070b7836 */ /* 0x000fdc0000000000 */
.L_x_1507:
        /* <DEDUP_REMOVED lines=16> */
.L_x_1508:
        /* <DEDUP_REMOVED lines=13> */
.L_x_1656:
[----:B------:R-:W-:Y:S05]  /*1e9f0*/  BSYNC B2 ;  /* 0x0000000000027941 */ /* 0x000fea0003800000 */
.L_x_1509:
[----:B------:R-:W-:Y:S01]  /*1ea00*/  BSSY B2, `(.L_x_1511) ;  /* 0x000000b000027945 */ /* 0x000fe20003800000 */
[----:B-1----:R-:W-:Y:S02]  /*1ea10*/  IMAD.MOV.U32 R12, RZ, RZ, 0x0 ;  /* 0x00000000ff0c7424 */ /* 0x002fe400078e00ff */
        /* <DEDUP_REMOVED lines=9> */
.L_x_1512:
[----:B------:R-:W-:Y:S05]  /*1eab0*/  BSYNC B2 ;  /* 0x0000000000027941 */ /* 0x000fea0003800000 */
.L_x_1511:
[----:B------:R-:W-:Y:S01]  /*1eac0*/  R2UR UR10, R14 ;  /* 0x000000000e0a72ca */ /* 0x000fe200000e0000 */
[----:B------:R-:W-:Y:S01]  /*1ead0*/  UIADD3 UR4, UP0, UR40, 0x670, URZ ;  /* 0x0000067028047890 */ /* 0x000fe2000ff1e03f */
[----:B------:R-:W-:Y:S01]  /*1eae0*/  R2UR UR6, R12 ;  /* 0x000000000c0672ca */ /* 0x000fe200000e0000 */
[----:B0-2---:R-:W-:Y:S01]  /*1eaf0*/  VIADD R9, R9, 0x19cb0 ;  /* 0x00019cb009097836 */ /* 0x005fe20000000000 */
[----:B------:R-:W-:Y:S01]  /*1eb00*/  R2UR UR7, R13 ;  /* 0x000000000d0772ca */ /* 0x000fe200000e0000 */
[----:B------:R-:W-:Y:S01]  /*1eb10*/  VIADD R5, R7, 0x9000 ;  /* 0x0000900007057836 */ /* 0x000fe20000000000 */
[----:B------:R-:W-:Y:S01]  /*1eb20*/  PLOP3.LUT P1, PT, PT, PT, PT, 0x80, 0x0 ;  /* 0x000000000000781c */ /* 0x000fe20003f2f070 */
[----:B------:R-:W-:-:S12]  /*1eb30*/  UIADD3.X UR5, URZ, UR41, URZ, UP0, !UPT ;  /* 0x000000293f057290 */ /* 0x000fd800087fe43f */
.L_x_1513:
        /* <DEDUP_REMOVED lines=16> */
.L_x_1514:
        /* <DEDUP_REMOVED lines=15> */
.L_x_1515:
        /* <DEDUP_REMOVED lines=10> */
.L_x_1501:
[----:B------:R-:W-:Y:S05]  /*1edd0*/  BSYNC B1 ;  /* 0x0000000000017941 */ /* 0x000fea0003800000 */
.L_x_1500:
[C---:B------:R-:W-:Y:S01]  /*1ede0*/  ISETP.GT.AND P2, PT, R10.reuse, R3, PT ;  /* 0x000000030a00720c */ /* 0x040fe20003f44270 */
[----:B------:R-:W-:Y:S02]  /*1edf0*/  VIADD R23, R23, 0x1 ;  /* 0x0000000117177836 */ /* 0x000fe40000000000 */
[----:B------:R-:W-:-:S03]  /*1ee00*/  VIADD R10, R10, 0xffffffff ;  /* 0xffffffff0a0a7836 */ /* 0x000fc60000000000 */
[----:B------:R-:W-:-:S04]  /*1ee10*/  ISETP.NE.AND P1, PT, R23, 0x2, PT ;  /* 0x000000021700780c */ /* 0x000fc80003f25270 */
[----:B------:R-:W-:Y:S02]  /*1ee20*/  SEL R5, RZ, 0x1, P1 ;  /* 0x00000001ff057807 */ /* 0x000fe40000800000 */
[----:B------:R-:W-:Y:S02]  /*1ee30*/  SEL R23, R23, RZ, P1 ;  /* 0x000000ff17177207 */ /* 0x000fe40000800000 */
[----:B------:R-:W-:Y:S01]  /*1ee40*/  LOP3.LUT R29, R29, R5, RZ, 0x3c, !PT ;  /* 0x000000051d1d7212 */ /* 0x000fe200078e3cff */
[----:B------:R-:W-:Y:S06]  /*1ee50*/  @P2 BRA `(.L_x_1516) ;  /* 0xfffffff400ac2947 */ /* 0x000fec000383ffff */
.L_x_1478:
[----:B------:R-:W-:Y:S05]  /*1ee60*/  BSYNC B0 ;  /* 0x0000000000007941 */ /* 0x000fea0003800000 */
.L_x_1477:
[----:B------:R-:W2:Y:S01]  /*1ee70*/  LDC R2, c[0x0][0x448] ;  /* 0x00011200ff027b82 */ /* 0x000ea20000000800 */
[----:B------:R-:W-:Y:S07]  /*1ee80*/  @!P0 WARPSYNC.ALL ;  /* 0x0000000000008948 */ /* 0x000fee0003800000 */
[----:B------:R-:W-:Y:S01]  /*1ee90*/  @!P0 BAR.SYNC.DEFER_BLOCKING 0xc, 0x200 ;  /* 0x0308000000008b1d */ /* 0x000fe20000010000 */
[----:B--2---:R-:W-:Y:S01]  /*1eea0*/  ISETP.NE.AND P1, PT, R2, 0x1, PT ;  /* 0x000000010200780c */ /* 0x004fe20003f25270 */
[----:B------:R-:W-:-:S04]  /*1eeb0*/  VIADD R2, R25, 0xbf ;  /* 0x000000bf19027836 */ /* 0x000fc80000000000 */
[----:B0-----:R-:W-:-:S08]  /*1eec0*/  IMAD.MOV.U32 R6, RZ, RZ, R2 ;  /* 0x000000ffff067224 */ /* 0x001fd000078e0002 */
[----:B------:R-:W0:Y:S08]  /*1eed0*/  @P1 LDC R3, c[0x0][0x44c] ;  /* 0x00011300ff031b82 */ /* 0x000e300000000800 */
[----:B------:R-:W2:Y:S01]  /*1eee0*/  @P1 LDC R4, c[0x0][0x450] ;  /* 0x00011400ff041b82 */ /* 0x000ea20000000800 */
[----:B0-----:R-:W-:-:S05]  /*1eef0*/  @P1 IMAD.HI.U32 R3, R2, R3, RZ ;  /* 0x0000000302031227 */ /* 0x001fca00078e00ff */
[----:B--2---:R-:W-:Y:S02]  /*1ef00*/  @P1 SHF.R.U32.HI R6, RZ, R4, R3 ;  /* 0x00000004ff061219 */ /* 0x004fe40000011603 */
[----:B------:R-:W0:Y:S03]  /*1ef10*/  LDC.64 R2, c[0x0][0x9e0] ;  /* 0x00027800ff027b82 */ /* 0x000e260000000a00 */
[----:B------:R-:W-:Y:S01]  /*1ef20*/  IMAD.IADD R6, R26, 0x1, R6 ;  /* 0x000000011a067824 */ /* 0x000fe200078e0206 */
[----:B0-----:R-:W-:-:S03]  /*1ef30*/  ISETP.GE.AND P2, PT, R3, 0x1, PT ;  /* 0x000000010300780c */ /* 0x001fc60003f46270 */
[----:B------:R-:W-:-:S10]  /*1ef40*/  IMAD.IADD R2, R6, 0x1, R2 ;  /* 0x0000000106027824 */ /* 0x000fd400078e0202 */
[----:B------:R-:W-:Y:S05]  /*1ef50*/  @!P2 BRA `(.L_x_1517) ;  /* 0x000000000048a947 */ /* 0x000fea0003800000 */
        /* <DEDUP_REMOVED lines=11> */
.L_x_1519:
[----:B------:R-:W-:-:S13]  /*1f010*/  ISETP.NE.AND P0, PT, R3, 0x1, PT ;  /* 0x000000010300780c */ /* 0x000fda0003f05270 */
[----:B------:R-:W0:Y:S02]  /*1f020*/  @P0 LDC.64 R4, c[0x0][0x9e8] ;  /* 0x00027a00ff040b82 */ /* 0x000e240000000a00 */
[----:B0-----:R-:W-:-:S05]  /*1f030*/  @P0 IMAD.HI.U32 R4, R7, R4, RZ ;  /* 0x0000000407040227 */ /* 0x001fca00078e00ff */
[----:B------:R-:W-:-:S07]  /*1f040*/  @P0 SHF.R.U32.HI R7, RZ, R5, R4 ;  /* 0x00000005ff070219 */ /* 0x000fce0000011604 */
.L_x_1520:
[----:B------:R-:W-:Y:S05]  /*1f050*/  BSYNC B0 ;  /* 0x0000000000007941 */ /* 0x000fea0003800000 */
.L_x_1518:
[----:B------:R-:W-:-:S05]  /*1f060*/  IMAD R7, R7, R3, R3 ;  /* 0x0000000307077224 */ /* 0x000fca00078e0203 */
[----:B------:R-:W-:-:S07]  /*1f070*/  VIMNMX R2, R2, R7, PT ;  /* 0x0000000702027248 */ /* 0x000fce0003fe0100 */
.L_x_1517:
[----:B------:R-:W2:Y:S01]  /*1f080*/  LDL.LU R5, [R1+0x4] ;  /* 0x0000040001057983 */ /* 0x000ea20000300800 */
[----:B------:R-:W-:Y:S01]  /*1f090*/  VIADD R2, R2, 0x7f ;  /* 0x0000007f02027836 */ /* 0x000fe20000000000 */
[----:B------:R-:W-:-:S04]  /*1f0a0*/  ULDC UR4, c[0x0][0x9dc] ;  /* 0x0002770000047ab9 */ /* 0x000fc80000000800 */
[----:B------:R-:W-:-:S04]  /*1f0b0*/  SHF.R.S32.HI R4, RZ, 0x1f, R2 ;  /* 0x0000001fff047819 */ /* 0x000fc80000011402 */
[----:B------:R-:W-:Y:S02]  /*1f0c0*/  LEA.HI R4, R4, R2, RZ, 0x7 ;  /* 0x0000000204047211 */ /* 0x000fe400078f38ff */
[----:B------:R-:W0:Y:S02]  /*1f0d0*/  @P1 LDC R2, c[0x0][0x44c] ;  /* 0x00011300ff021b82 */ /* 0x000e240000000800 */
[----:B------:R-:W-:Y:S01]  /*1f0e0*/  SHF.R.S32.HI R4, RZ, 0x7, R4 ;  /* 0x00000007ff047819 */ /* 0x000fe20000011404 */
[----:B0-----:R-:W-:-:S03]  /*1f0f0*/  @P1 IMAD.HI.U32 R2, R25, R2, RZ ;  /* 0x0000000219021227 */ /* 0x001fc600078e00ff */
[----:B--2---:R-:W-:Y:S01]  /*1f100*/  VIMNMX R6, R5, R4, PT ;  /* 0x0000000405067248 */ /* 0x004fe20003fe0100 */
[----:B------:R-:W-:Y:S01]  /*1f110*/  IMAD.MOV.U32 R4, RZ, RZ, R25 ;  /* 0x000000ffff047224 */ /* 0x000fe200078e0019 */
[----:B------:R-:W0:Y:S02]  /*1f120*/  @P1 LDC R5, c[0x0][0x450] ;  /* 0x00011400ff051b82 */ /* 0x000e240000000800 */
[----:B0-----:R-:W-:-:S05]  /*1f130*/  @P1 SHF.R.U32.HI R4, RZ, R5, R2 ;  /* 0x00000005ff041219 */ /* 0x001fca0000011602 */
[----:B------:R-:W-:-:S04]  /*1f140*/  IMAD.IADD R7, R20, 0x1, R4 ;  /* 0x0000000114077824 */ /* 0x000fc800078e0204 */
        /* <DEDUP_REMOVED lines=12> */
.L_x_1523:
[----:B------:R-:W-:-:S13]  /*1f210*/  ISETP.NE.AND P0, PT, R3, 0x1, PT ;  /* 0x000000010300780c */ /* 0x000fda0003f05270 */
[----:B------:R-:W0:Y:S02]  /*1f220*/  @P0 LDC.64 R4, c[0x0][0x9e8] ;  /* 0x00027a00ff040b82 */ /* 0x000e240000000a00 */
[----:B0-----:R-:W-:-:S05]  /*1f230*/  @P0 IMAD.HI.U32 R4, R7, R4, RZ ;  /* 0x0000000407040227 */ /* 0x001fca00078e00ff */
[----:B------:R-:W-:-:S07]  /*1f240*/  @P0 SHF.R.U32.HI R7, RZ, R5, R4 ;  /* 0x00000005ff070219 */ /* 0x000fce0000011604 */
.L_x_1524:
[----:B------:R-:W-:Y:S05]  /*1f250*/  BSYNC B0 ;  /* 0x0000000000007941 */ /* 0x000fea0003800000 */
.L_x_1522:
[----:B------:R-:W-:-:S05]  /*1f260*/  IMAD R3, R7, R3, RZ ;  /* 0x0000000307037224 */ /* 0x000fca00078e02ff */
[----:B------:R-:W-:-:S07]  /*1f270*/  VIMNMX R2, R2, R3, !PT ;  /* 0x0000000302027248 */ /* 0x000fce0007fe0100 */
.L_x_1521:
[----:B------:R-:W-:Y:S01]  /*1f280*/  ISETP.NE.AND P1, PT, R0, RZ, PT ;  /* 0x000000ff0000720c */ /* 0x000fe20003f25270 */
[----:B------:R-:W-:Y:S01]  /*1f290*/  BSSY B0, `(.L_x_1525) ;  /* 0x0000024000007945 */ /* 0x000fe20003800000 */
[----:B------:R-:W-:-:S04]  /*1f2a0*/  SHF.R.S32.HI R3, RZ, 0x1f, R2 ;  /* 0x0000001fff037819 */ /* 0x000fc80000011402 */
[----:B------:R-:W-:Y:S01]  /*1f2b0*/  LEA.HI R3, R3, R2, RZ, 0x7 ;  /* 0x0000000203037211 */ /* 0x000fe200078f38ff */
[----:B------:R-:W-:-:S03]  /*1f2c0*/  IMAD.MOV.U32 R2, RZ, RZ, RZ ;  /* 0x000000ffff027224 */ /* 0x000fc600078e00ff */
[----:B------:R-:W-:-:S03]  /*1f2d0*/  SHF.R.S32.HI R3, RZ, 0x7, R3 ;  /* 0x00000007ff037819 */ /* 0x000fc60000011403 */
[----:B------:R-:W0:Y:S01]  /*1f2e0*/  @!P1 LDC R0, c[0x0][0x9f0] ;  /* 0x00027c00ff009b82 */ /* 0x000e220000000800 */
[----:B------:R-:W-:-:S04]  /*1f2f0*/  VIMNMX R4, RZ, R3, !PT ;  /* 0x00000003ff047248 */ /* 0x000fc80007fe0100 */
[----:B------:R-:W-:-:S13]  /*1f300*/  ISETP.GT.AND P0, PT, R6, R4, PT ;  /* 0x000000040600720c */ /* 0x000fda0003f04270 */
[----:B------:R-:W-:Y:S05]  /*1f310*/  @!P0 BRA `(.L_x_1526) ;  /* 0x00000000006c8947 */ /* 0x000fea0003800000 */
[-C--:B0-----:R-:W-:Y:S02]  /*1f320*/  IABS R5, R0.reuse ;  /* 0x0000000000057213 */ /* 0x081fe40000000000 */
[----:B------:R-:W-:Y:S02]  /*1f330*/  IABS R8, R0 ;  /* 0x0000000000087213 */ /* 0x000fe40000000000 */
[----:B------:R-:W0:Y:S03]  /*1f340*/  I2F.RP R2, R5 ;  /* 0x0000000500027306 */ /* 0x000e260000209400 */
[----:B------:R-:W-:-:S05]  /*1f350*/  IMAD.MOV R8, RZ, RZ, -R8 ;  /* 0x000000ffff087224 */ /* 0x000fca00078e0a08 */
[----:B0-----:R-:W0:Y:S02]  /*1f360*/  MUFU.RCP R2, R2 ;  /* 0x0000000200027308 */ /* 0x001e240000001000 */
[----:B0-----:R-:W-:-:S06]  /*1f370*/  VIADD R2, R2, 0xffffffe ;  /* 0x0ffffffe02027836 */ /* 0x001fcc0000000000 */
[----:B------:R-:W0:Y:S02]  /*1f380*/  F2I.FTZ.U32.TRUNC.NTZ R3, R2 ;  /* 0x0000000200037305 */ /* 0x000e24000021f000 */
[----:B0-----:R-:W-:-:S04]  /*1f390*/  IMAD.MOV R2, RZ, RZ, -R3 ;  /* 0x000000ffff027224 */ /* 0x001fc800078e0a03 */
[----:B------:R-:W-:Y:S02]  /*1f3a0*/  IMAD R7, R2, R5, RZ ;  /* 0x0000000502077224 */ /* 0x000fe400078e02ff */
[----:B------:R-:W-:-:S04]  /*1f3b0*/  IMAD.MOV.U32 R2, RZ, RZ, RZ ;  /* 0x000000ffff027224 */ /* 0x000fc800078e00ff */
[----:B------:R-:W-:Y:S01]  /*1f3c0*/  IMAD.HI.U32 R7, R3, R7, R2 ;  /* 0x0000000703077227 */ /* 0x000fe200078e0002 */
[----:B------:R-:W-:-:S05]  /*1f3d0*/  IADD3 R3, R0, -0x1, R6 ;  /* 0xffffffff00037810 */ /* 0x000fca0007ffe006 */
[----:B------:R-:W-:-:S05]  /*1f3e0*/  IMAD.IADD R3, R3, 0x1, -R4 ;  /* 0x0000000103037824 */ /* 0x000fca00078e0a04 */
        /* <DEDUP_REMOVED lines=14> */
.L_x_1526:
[----:B------:R-:W-:Y:S05]  /*1f4d0*/  BSYNC B0 ;  /* 0x0000000000007941 */ /* 0x000fea0003800000 */
.L_x_1525:
[----:B0-----:R-:W-:-:S05]  /*1f4e0*/  IMAD R0, R21, R2, R4 ;  /* 0x0000000215007224 */ /* 0x001fca00078e0204 */
[----:B------:R-:W-:Y:S01]  /*1f4f0*/  VIADDMNMX R26, R0, R2, R6, PT ;  /* 0x00000002001a7246 */ /* 0x000fe20003800106 */
[----:B------:R0:W-:Y:S03]  /*1f500*/  STL [R1+0x4], R0 ;  /* 0x0000040001007387 */ /* 0x0001e60000100800 */
        /* <DEDUP_REMOVED lines=9> */
[----:B------:R-:W2:Y:S01]  /*1f5a0*/  LDC.64 R2, c[0x0][0xc60] ;  /* 0x00031800ff027b82 */ /* 0x000ea20000000a00 */
[----:B------:R-:W0:Y:S02]  /*1f5b0*/  FLO.U32 R0, UR4 ;  /* 0x0000000400007d00 */ /* 0x000e2400080e0000 */
[----:B0-----:R-:W-:-:S06]  /*1f5c0*/  ISETP.EQ.U32.AND P0, PT, R0, R5, PT ;  /* 0x000000050000720c */ /* 0x001fcc0003f02070 */
[----:B------:R-:W2:Y:S07]  /*1f5d0*/  POPC R5, UR4 ;  /* 0x0000000400057d09 */ /* 0x000eae0008000000 */
[----:B--2---:R-:W2:Y:S01]  /*1f5e0*/  @P0 ATOMG.E.ADD.STRONG.GPU PT, R3, desc[UR42][R2.64], R5 ;  /* 0x00000005020309a8 */ /* 0x004ea200081ee1ea */
[----:B------:R-:W0:Y:S02]  /*1f5f0*/  S2R R4, SR_LTMASK ;  /* 0x0000000000047919 */ /* 0x000e240000003900 */
[----:B0-----:R-:W-:-:S04]  /*1f600*/  LOP3.LUT R4, R4, UR4, RZ, 0xc0, !PT ;  /* 0x0000000404047c12 */ /* 0x001fc8000f8ec0ff */
[----:B------:R-:W0:Y:S01]  /*1f610*/  POPC R7, R4 ;  /* 0x0000000400077309 */ /* 0x000e220000000000 */
[----:B--2---:R-:W0:Y:S02]  /*1f620*/  SHFL.IDX PT, R0, R3, R0, 0x1f ;  /* 0x00001f0003007589 */ /* 0x004e2400000e0000 */
[----:B0-----:R-:W-:Y:S01]  /*1f630*/  IADD3 R24, R0, UR38, R7 ;  /* 0x0000002600187c10 */ /* 0x001fe2000fffe007 */
[----:B------:R-:W-:Y:S06]  /*1f640*/  BRA `(.L_x_1528) ;  /* 0x00000034006c7947 */ /* 0x000fec0003800000 */
.L_x_1527:
        /* <DEDUP_REMOVED lines=16> */
[----:B-1----:R-:W-:Y:S02]  /*1f750*/  IMAD.MOV.U32 R12, RZ, RZ, 0x1 ;  /* 0x00000001ff0c7424 */ /* 0x002fe400078e00ff */
[----:B------:R-:W-:-:S07]  /*1f760*/  IMAD.MOV.U32 R13, RZ, RZ, RZ ;  /* 0x000000ffff0d7224 */ /* 0x000fce00078e00ff */
[----:B------:R-:W-:-:S07]  /*1f770*/  LEPC R20, `(.L_x_1530) ;  /* 0x000000001014794e */ /* 0x000fce0000000000 */
[----:B0-----:R-:W-:Y:S05]  /*1f780*/  CALL.ABS.NOINC R2 ;  /* 0x0000000002007343 */ /* 0x001fea0003c00000 */
.L_x_1530:
[----:B------:R-:W-:Y:S05]  /*1f790*/  BSYNC B6 ;  /* 0x0000000000067941 */ /* 0x000fea0003800000 */
.L_x_1529:
        /* <DEDUP_REMOVED lines=22> */
.L_x_1532:
[----:B------:R-:W-:Y:S05]  /*1f900*/  BSYNC B6 ;  /* 0x0000000000067941 */ /* 0x000fea0003800000 */
.L_x_1531:
        /* <DEDUP_REMOVED lines=20> */
.L_x_1534:
[----:B------:R-:W-:Y:S05]  /*1fa50*/  BSYNC B6 ;  /* 0x0000000000067941 */ /* 0x000fea0003800000 */
.L_x_1533:
        /* <DEDUP_REMOVED lines=19> */
.L_x_1536:
[----:B------:R-:W-:Y:S05]  /*1fb90*/  BSYNC B6 ;  /* 0x0000000000067941 */ /* 0x000fea0003800000 */
.L_x_1535:
[----:B------:R-:W-:Y:S01]  /*1fba0*/  ULDC.64 UR4, c[0x0][0x9f8] ;  /* 0x00027e0000047ab9 */ /* 0x000fe20000000a00 */
[----:B------:R-:W2:Y:S01]  /*1fbb0*/  LDL R21, [R1+0x8] ;  /* 0x0000080001157983 */ /* 0x000ea20000100800 */
[----:B------:R-:W-:Y:S01]  /*1fbc0*/  ISETP.NE.U32.AND P0, PT, RZ, UR4, PT ;  /* 0x00000004ff007c0c */ /* 0x000fe2000bf05070 */
[----:B------:R-:W-:Y:S01]  /*1fbd0*/  IMAD.MOV.U32 R0, RZ, RZ, R26 ;  /* 0x000000ffff007224 */ /* 0x000fe200078e001a */
[----:B------:R-:W0:Y:S02]  /*1fbe0*/  LDC R8, c[0x0][0x430] ;  /* 0x00010c00ff087b82 */ /* 0x000e240000000800 */
[----:B------:R-:W-:Y:S01]  /*1fbf0*/  ISETP.NE.AND.EX P0, PT, RZ, UR5, PT, P0 ;  /* 0x00000005ff007c0c */ /* 0x000fe2000bf05300 */
[----:B------:R-:W3:Y:S01]  /*1fc00*/  S2R R4, SR_TID.X ;  /* 0x0000000000047919 */ /* 0x000ee20000002100 */
[----:B------:R-:W4:Y:S04]  /*1fc10*/  S2R R20, SR_TID.X ;  /* 0x0000000000147919 */ /* 0x000f280000002100 */
[----:B------:R-:W1:Y:S08]  /*1fc20*/  LDC R11, c[0x0][0x2f4] ;  /* 0x0000bd00ff0b7b82 */ /* 0x000e700000000800 */
[----:B------:R-:W3:Y:S01]  /*1fc30*/  @P0 LDC.64 R2, c[0x0][0x9f8] ;  /* 0x00027e00ff020b82 */ /* 0x000ee20000000a00 */
[----:B------:R-:W-:-:S02]  /*1fc40*/  IMAD.MOV.U32 R26, RZ, RZ, R27 ;  /* 0x000000ffff1a7224 */ /* 0x000fc400078e001b */
[----:B---3--:R-:W-:-:S05]  /*1fc50*/  @P0 IMAD.WIDE R2, R27, 0x4, R2 ;  /* 0x000000041b020825 */ /* 0x008fca00078e0202 */
[----:B------:R3:W2:Y:S01]  /*1fc60*/  @P0 LDG.E R26, desc[UR42][R2.64] ;  /* 0x0000002a021a0981 */ /* 0x0006a2000c1e1900 */
[----:B0-----:R-:W-:Y:S01]  /*1fc70*/  ISETP.NE.AND P1, PT, R8, 0x1, PT ;  /* 0x000000010800780c */ /* 0x001fe20003f25270 */
[----:B------:R-:W-:Y:S01]  /*1fc80*/  IMAD.SHL.U32 R4, R4, 0x40, RZ ;  /* 0x0000004004047824 */ /* 0x000fe200078e00ff */
[----:B----4-:R-:W-:Y:S02]  /*1fc90*/  LOP3.LUT R20, R20, 0x7f, RZ, 0xc0, !PT ;  /* 0x0000007f14147812 */ /* 0x010fe400078ec0ff */
[----:B------:R-:W-:Y:S02]  /*1fca0*/  LEA R0, R0, 0xffffff80, 0x7 ;  /* 0xffffff8000007811 */ /* 0x000fe400078e38ff */
[----:B------:R-:W-:Y:S02]  /*1fcb0*/  SHF.R.U32.HI R20, RZ, 0x1, R20 ;  /* 0x00000001ff147819 */ /* 0x000fe40000011614 */
[----:B------:R-:W-:-:S04]  /*1fcc0*/  LOP3.LUT R4, R4, 0x40, RZ, 0xc0, !PT ;  /* 0x0000004004047812 */ /* 0x000fc800078ec0ff */
[----:B------:R-:W-:Y:S01]  /*1fcd0*/  LOP3.LUT R4, R0, R20, R4, 0xfe, !PT ;  /* 0x0000001400047212 */ /* 0x000fe200078efe04 */
[----:B------:R-:W0:Y:S03]  /*1fce0*/  @P1 LDC R5, c[0x0][0x434] ;  /* 0x00010d00ff051b82 */ /* 0x000e260000000800 */
[----:B------:R-:W-:-:S05]  /*1fcf0*/  ISETP.GE.AND P0, PT, R4, R19, PT ;  /* 0x000000130400720c */ /* 0x000fca0003f06270 */
[----:B------:R-:W4:Y:S08]  /*1fd00*/  @P1 LDC R7, c[0x0][0x438] ;  /* 0x00010e00ff071b82 */ /* 0x000f300000000800 */
[----:B---3--:R-:W3:Y:S01]  /*1fd10*/  @!P0 LDC.64 R2, c[0x0][0x428] ;  /* 0x00010a00ff028b82 */ /* 0x008ee20000000a00 */
[----:B------:R-:W-:Y:S01]  /*1fd20*/  LOP3.LUT R17, R17, 0xfffffffb, RZ, 0xc0, !PT ;  /* 0xfffffffb11117812 */ /* 0x000fe200078ec0ff */
[----:B------:R-:W-:Y:S01]  /*1fd30*/  UMOV UR4, 0xffffffff ;  /* 0xffffffff00047882 */ /* 0x000fe20000000000 */
[----:B--2---:R-:W-:-:S02]  /*1fd40*/  IMAD.IADD R4, R4, 0x1, R21 ;  /* 0x0000000104047824 */ /* 0x004fc400078e0215 */
[----:B------:R-:W2:Y:S02]  /*1fd50*/  S2R R21, SR_TID.X ;  /* 0x0000000000157919 */ /* 0x000ea40000002100 */
[----:B0-----:R-:W-:-:S04]  /*1fd60*/  @P1 IMAD.HI.U32 R5, R4, R5, RZ ;  /* 0x0000000504051227 */ /* 0x001fc800078e00ff */
[----:B------:R-:W-:Y:S01]  /*1fd70*/  IMAD.MOV.U32 R6, RZ, RZ, R4 ;  /* 0x000000ffff067224 */ /* 0x000fe200078e0004 */
[----:B----4-:R-:W-:-:S05]  /*1fd80*/  @P1 SHF.R.U32.HI R6, RZ, R7, R5 ;  /* 0x00000007ff061219 */ /* 0x010fca0000011605 */
[--C-:B------:R-:W-:Y:S01]  /*1fd90*/  IMAD.MOV R5, RZ, RZ, -R6.reuse ;  /* 0x000000ffff057224 */ /* 0x100fe200078e0a06 */
[----:B------:R-:W-:-:S03]  /*1fda0*/  @!P0 SHF.R.S32.HI R7, RZ, 0x1f, R6 ;  /* 0x0000001fff078819 */ /* 0x000fc60000011406 */
[----:B------:R-:W-:Y:S01]  /*1fdb0*/  IMAD R5, R8, R5, R4 ;  /* 0x0000000508057224 */ /* 0x000fe200078e0204 */
[----:B------:R-:W-:Y:S01]  /*1fdc0*/  SHF.R.S32.HI R9, RZ, 0x1f, R26 ;  /* 0x0000001fff097819 */ /* 0x000fe2000001141a */
[----:B---3--:R-:W-:-:S04]  /*1fdd0*/  @!P0 IMAD.WIDE.U32 R6, R26, R2, R6 ;  /* 0x000000021a068225 */ /* 0x008fc800078e0006 */
[----:B------:R-:W-:-:S04]  /*1fde0*/  @!P0 IMAD R4, R9, R2, RZ ;  /* 0x0000000209048224 */ /* 0x000fc800078e02ff */
[----:B------:R-:W-:Y:S02]  /*1fdf0*/  @!P0 IMAD R4, R26, R3, R4 ;  /* 0x000000031a048224 */ /* 0x000fe400078e0204 */
[----:B------:R-:W0:Y:S01]  /*1fe00*/  @!P0 LDC.64 R2, c[0x0][0x418] ;  /* 0x00010600ff028b82 */ /* 0x000e220000000a00 */
[----:B--2---:R-:W-:-:S05]  /*1fe10*/  IMAD.SHL.U32 R21, R21, 0x10, RZ ;  /* 0x0000001015157824 */ /* 0x004fca00078e00ff */
[----:B------:R-:W-:-:S04]  /*1fe20*/  LOP3.LUT R21, R21, 0x10, RZ, 0xc0, !PT ;  /* 0x0000001015157812 */ /* 0x000fc800078ec0ff */
[C---:B-1----:R-:W-:Y:S01]  /*1fe30*/  ISETP.GE.AND P3, PT, R21.reuse, R11, PT ;  /* 0x0000000b1500720c */ /* 0x042fe20003f66270 */
[----:B------:R1:W-:Y:S01]  /*1fe40*/  STL [R1+0xc], R9 ;  /* 0x00000c0901007387 */ /* 0x0003e20000100800 */
[----:B------:R-:W-:Y:S02]  /*1fe50*/  LOP3.LUT R12, R21, 0x20, RZ, 0xfc, !PT ;  /* 0x00000020150c7812 */ /* 0x000fe400078efcff */
[----:B0-----:R-:W-:Y:S01]  /*1fe60*/  @!P0 LEA R8, P1, R6, R2, 0x2 ;  /* 0x0000000206088211 */ /* 0x001fe200078210ff */
[----:B------:R-:W-:-:S08]  /*1fe70*/  @!P0 IMAD.IADD R2, R7, 0x1, R4 ;  /* 0x0000000107028824 */ /* 0x000fd000078e0204 */
[----:B------:R-:W-:Y:S02]  /*1fe80*/  @P3 LOP3.LUT R17, R17, 0x4, RZ, 0xfc, !PT ;  /* 0x0000000411113812 */ /* 0x000fe400078efcff */
[----:B-1----:R-:W-:Y:S01]  /*1fe90*/  @!P0 LEA.HI.X R9, R6, R3, R2, 0x2, P1 ;  /* 0x0000000306098211 */ /* 0x002fe200008f1402 */
[----:B------:R-:W-:Y:S01]  /*1fea0*/  IMAD.U32 R3, RZ, RZ, UR39 ;  /* 0x00000027ff037e24 */ /* 0x000fe2000f8e00ff */
[----:B------:R-:W-:Y:S01]  /*1feb0*/  ISETP.GE.AND P1, PT, R12, R11, PT ;  /* 0x0000000b0c00720c */ /* 0x000fe20003f26270 */
[----:B------:R-:W-:Y:S01]  /*1fec0*/  IMAD.MOV.U32 R2, RZ, RZ, RZ ;  /* 0x000000ffff027224 */ /* 0x000fe200078e00ff */
[----:B------:R-:W-:Y:S02]  /*1fed0*/  LOP3.LUT R17, R17, 0xfffffff7, RZ, 0xc0, !PT ;  /* 0xfffffff711117812 */ /* 0x000fe400078ec0ff */
[----:B------:R-:W-:Y:S02]  /*1fee0*/  ISETP.NE.AND P2, PT, R3, 0x3, PT ;  /* 0x000000030300780c */ /* 0x000fe40003f45270 */
[----:B------:R-:W-:Y:S01]  /*1fef0*/  LOP3.LUT R10, R21, 0x40, RZ, 0xfc, !PT ;  /* 0x00000040150a7812 */ /* 0x000fe200078efcff */
[----:B------:R0:W5:Y:S01]  /*1ff00*/  @!P0 LDG.E R2, desc[UR42][R8.64] ;  /* 0x0000002a08028981 */ /* 0x000162000c1e1900 */
[----:B------:R-:W-:-:S02]  /*1ff10*/  LOP3.LUT R17, R17, 0xfffffffd, RZ, 0xc0, !PT ;  /* 0xfffffffd11117812 */ /* 0x000fc400078ec0ff */
[----:B------:R-:W-:-:S03]  /*1ff20*/  ISETP.GE.AND P0, PT, R10, R11, PT ;  /* 0x0000000b0a00720c */ /* 0x000fc60003f06270 */
[----:B------:R-:W-:-:S04]  /*1ff30*/  @P1 LOP3.LUT R17, R17, 0x2, RZ, 0xfc, !PT ;  /* 0x0000000211111812 */ /* 0x000fc800078efcff */
[----:B------:R-:W-:-:S04]  /*1ff40*/  @P2 LOP3.LUT R17, R17, 0x8, RZ, 0xfc, !PT ;  /* 0x0000000811112812 */ /* 0x000fc800078efcff */
[----:B------:R-:W-:-:S04]  /*1ff50*/  LOP3.LUT R17, R17, 0xfffffffe, RZ, 0xc0, !PT ;  /* 0xfffffffe11117812 */ /* 0x000fc800078ec0ff */
[----:B------:R-:W-:Y:S01]  /*1ff60*/  @P0 LOP3.LUT R17, R17, 0x1, RZ, 0xfc, !PT ;  /* 0x0000000111110812 */ /* 0x000fe200078efcff */
[----:B0-----:R-:W-:Y:S06]  /*1ff70*/  BRA.DIV UR4, `(.L_x_1537) ;  /* 0x0000004e04cc7947 */ /* 0x001fec000b800000 */
.L_x_1659:
[----:B------:R-:W-:Y:S05]  /*1ff80*/  @!P2 BRA `(.L_x_1538) ;  /* 0x000000000004a947 */ /* 0x000fea0003800000 */
[----:B------:R-:W-:Y:S01]  /*1ff90*/  BPT.TRAP 0x1 ;  /* 0x000000040000795c */ /* 0x000fe20000300000 */
.L_x_1538:
[----:B------:R-:W-:Y:S01]  /*1ffa0*/  IMAD R4, R22, 0x8, R18 ;  /* 0x0000000816047824 */ /* 0x000fe200078e0212 */
[----:B------:R-:W-:Y:S01]  /*1ffb0*/  SHF.L.U32 R21, R28, 0x1f, RZ ;  /* 0x0000001f1c157819 */ /* 0x000fe200000006ff */
[----:B------:R-:W-:Y:S01]  /*1ffc0*/  BSSY B0, `(.L_x_1539) ;  /* 0x0000005000007945 */ /* 0x000fe20003800000 */
[----:B------:R-:W-:Y:S02]  /*1ffd0*/  IADD3 R3, -R20, R19, -R0 ;  /* 0x0000001314037210 */ /* 0x000fe40007ffe900 */
[----:B------:R-:W0:Y:S01]  /*1ffe0*/  SYNCS.PHASECHK.TRANS64.TRYWAIT P0, [R4+URZ+0x19c80], R21 ;  /* 0x019c8015040075a7 */ /* 0x000e22000800017f */
[----:B------:R-:W-:Y:S01]  /*1fff0*/  SHF.R.S32.HI R19, RZ, 0x1f, R5 ;  /* 0x0000001fff137819 */ /* 0x000fe20000011405 */
[----:B0-----:R-:W-:Y:S06]  /*20000*/  @!P0 BRA `(.L_x_1540) ;  /* 0x0000004c00dc8947 */ /* 0x001fec0003800000 */
.L_x_1660:
[----:B------:R-:W-:Y:S05]  /*20010*/  BSYNC B0 ;  /* 0x0000000000007941 */ /* 0x000fea0003800000 */
.L_x_1539:
[----:B------:R-:W2:Y:S01]  /*20020*/  LDL R10, [R1+0x14] ;  /* 0x00001400010a7983 */ /* 0x000ea20000100800 */
[----:B------:R-:W-:Y:S01]  /*20030*/  ULDC.64 UR4, c[0x0][0x328] ;  /* 0x0000ca0000047ab9 */ /* 0x000fe20000000a00 */
[----:B-----5:R-:W-:Y:S01]  /*20040*/  SHF.R.S32.HI R20, RZ, 0x1f, R2 ;  /* 0x0000001fff147819 */ /* 0x020fe20000011402 */
[----:B------:R-:W-:Y:S01]  /*20050*/  IMAD R0, R19, UR4, RZ ;  /* 0x0000000413007c24 */ /* 0x000fe2000f8e02ff */
        /* <DEDUP_REMOVED lines=18> */
[----:B------:R-:W1:Y:S01]  /*20180*/  S2R R7, SR_TID.X ;  /* 0x0000000000077919 */ /* 0x000e620000002100 */
[----:B------:R-:W2:Y:S01]  /*20190*/  LDC R12, c[0x0][0x2f4] ;  /* 0x0000bd00ff0c7b82 */ /* 0x000ea20000000800 */
[----:B------:R-:W3:Y:S04]  /*201a0*/  SHFL.IDX PT, R6, R8, RZ, 0x1e1f ;  /* 0x001e1fff08067589 */ /* 0x000ee800000e0000 */
[----:B------:R-:W4:Y:S04]  /*201b0*/  SHFL.IDX PT, R0, R9, RZ, 0x1e1f ;  /* 0x001e1fff09007589 */ /* 0x000f2800000e0000 */
[----:B------:R-:W0:Y:S01]  /*201c0*/  SHFL.IDX PT, R9, R9, 0x1, 0x1e1f ;  /* 0x003e1f0009097f89 */ /* 0x000e2200000e0000 */
[----:B-1----:R-:W-:-:S05]  /*201d0*/  IMAD.SHL.U32 R11, R7, 0x10, RZ ;  /* 0x00000010070b7824 */ /* 0x002fca00078e00ff */
[----:B------:R-:W-:-:S04]  /*201e0*/  LOP3.LUT R11, R11, 0x10, RZ, 0xc0, !PT ;  /* 0x000000100b0b7812 */ /* 0x000fc800078ec0ff */
[C---:B---3--:R-:W-:Y:S02]  /*201f0*/  IADD3 R6, P0, R11.reuse, R6, RZ ;  /* 0x000000060b067210 */ /* 0x048fe40007f1e0ff */
[CC--:B--2---:R-:W-:Y:S02]  /*20200*/  ISETP.GE.AND P4, PT, R11.reuse, R12.reuse, PT ;  /* 0x0000000c0b00720c */ /* 0x0c4fe40003f86270 */
[----:B------:R-:W-:Y:S01]  /*20210*/  LOP3.LUT R13, R11, 0x20, RZ, 0xfc, !PT ;  /* 0x000000200b0d7812 */ /* 0x000fe200078efcff */
[----:B----4-:R-:W-:Y:S01]  /*20220*/  IMAD.X R7, RZ, RZ, R0, P0 ;  /* 0x000000ffff077224 */ /* 0x010fe200000e0600 */
[----:B------:R-:W-:Y:S01]  /*20230*/  ISETP.LT.OR P0, PT, R3, 0x1, P4 ;  /* 0x000000010300780c */ /* 0x000fe20002701670 */
[----:B------:R-:W-:Y:S01]  /*20240*/  IMAD.IADD R0, R18, 0x1, R10 ;  /* 0x0000000112007824 */ /* 0x000fe200078e020a */
[----:B------:R-:W-:Y:S02]  /*20250*/  ISETP.GE.AND P2, PT, R13, R12, PT ;  /* 0x0000000c0d00720c */ /* 0x000fe40003f46270 */
[----:B------:R-:W-:-:S09]  /*20260*/  LOP3.LUT R11, R11, 0x40, RZ, 0xfc, !PT ;  /* 0x000000400b0b7812 */ /* 0x000fd200078efcff */
[----:B------:R-:W-:Y:S01]  /*20270*/  LDGSTS.E.BYPASS.LTC128B.128 [R0+0x9000], desc[UR42][R6.64], !P0 ;  /* 0x0900000006007fae */ /* 0x000fe2000c101d6a */
[----:B------:R-:W-:-:S13]  /*20280*/  ISETP.LT.OR P0, PT, R3, 0x1, P2 ;  /* 0x000000010300780c */ /* 0x000fda0001701670 */
[----:B------:R-:W-:Y:S01]  /*20290*/  LDGSTS.E.BYPASS.LTC128B.128 [R0+0xa000], desc[UR42][R6.64+0x20], !P0 ;  /* 0x0a00002006007fae */ /* 0x000fe2000c101d6a */
[----:B------:R-:W-:-:S04]  /*202a0*/  ISETP.GE.AND P0, PT, R11, R12, PT ;  /* 0x0000000c0b00720c */ /* 0x000fc80003f06270 */
[----:B------:R-:W-:-:S13]  /*202b0*/  ISETP.LT.OR P3, PT, R3, 0x1, P0 ;  /* 0x000000010300780c */ /* 0x000fda0000761670 */
[----:B------:R1:W-:Y:S01]  /*202c0*/  LDGSTS.E.BYPASS.LTC128B.128 [R0+0xb000], desc[UR42][R6.64+0x40], !P3 ;  /* 0x0b00004006007fae */ /* 0x0003e2000d901d6a */
[----:B------:R-:W-:-:S03]  /*202d0*/  ISETP.GE.AND P3, PT, R3, 0x41, PT ;  /* 0x000000410300780c */ /* 0x000fc60003f66270 */
[----:B01----:R1:W2:Y:S10]  /*202e0*/  SHFL.IDX PT, R6, R8, 0x1, 0x1e1f ;  /* 0x003e1f0008067f89 */ /* 0x0032b400000e0000 */
.L_x_1666:
[----:B------:R-:W0:Y:S01]  /*202f0*/  S2R R7, SR_TID.X ;  /* 0x0000000000077919 */ /* 0x000e220000002100 */
[C---:B------:R-:W-:Y:S02]  /*20300*/  ISETP.LT.OR P4, PT, R3.reuse, 0x41, P4 ;  /* 0x000000410300780c */ /* 0x040fe40002781670 */
[C---:B------:R-:W-:Y:S02]  /*20310*/  ISETP.LT.OR P2, PT, R3.reuse, 0x41, P2 ;  /* 0x000000410300780c */ /* 0x040fe40001741670 */
[----:B------:R-:W-:Y:S01]  /*20320*/  ISETP.LT.OR P0, PT, R3, 0x41, P0 ;  /* 0x000000410300780c */ /* 0x000fe20000701670 */
[----:B0-----:R-:W-:-:S05]  /*20330*/  IMAD.SHL.U32 R7, R7, 0x10, RZ ;  /* 0x0000001007077824 */ /* 0x001fca00078e00ff */
[----:B------:R-:W-:-:S04]  /*20340*/  LOP3.LUT R7, R7, 0x10, RZ, 0xc0, !PT ;  /* 0x0000001007077812 */ /* 0x000fc800078ec0ff */
        /* <DEDUP_REMOVED lines=10> */
.L_x_1542:
        /* <DEDUP_REMOVED lines=11> */
.L_x_1543:
[----:B------:R2:W-:Y:S01]  /*204a0*/  SYNCS.ARRIVE.TRANS64.A1T0 RZ, [R4+URZ+0x19c70], RZ ;  /* 0x019c70ff04ff79a7 */ /* 0x0005e2000810003f */
[----:B------:R-:W-:Y:S05]  /*204b0*/  @!P4 BRA `(.L_x_1544) ;  /* 0x000000000004c947 */ /* 0x000fea0003800000 */
[----:B------:R-:W-:Y:S01]  /*204c0*/  BPT.TRAP 0x1 ;  /* 0x000000040000795c */ /* 0x000fe20000300000 */
.L_x_1544:
[----:B------:R-:W3:Y:S01]  /*204d0*/  SYNCS.PHASECHK.TRANS64.TRYWAIT P0, [R4+URZ+0x19c40], R21 ;  /* 0x019c4015040075a7 */ /* 0x000ee2000800017f */
[----:B------:R-:W-:Y:S04]  /*204e0*/  BSSY B0, `(.L_x_1545) ;  /* 0x0000002000007945 */ /* 0x000fe80003800000 */
[----:B---3--:R-:W-:Y:S05]  /*204f0*/  @!P0 BRA `(.L_x_1546) ;  /* 0x0000004c00988947 */ /* 0x008fea0003800000 */
.L_x_1667:
[----:B------:R-:W-:Y:S05]  /*20500*/  BSYNC B0 ;  /* 0x0000000000007941 */ /* 0x000fea0003800000 */
.L_x_1545:
[----:B-1----:R-:W1:Y:S01]  /*20510*/  S2R R8, SR_TID.X ;  /* 0x0000000000087919 */ /* 0x002e620000002100 */
[----:B------:R-:W-:Y:S01]  /*20520*/  ULDC.64 UR4, c[0x0][0x300] ;  /* 0x0000c00000047ab9 */ /* 0x000fe20000000a00 */
[----:B------:R-:W4:Y:S01]  /*20530*/  LDC R9, c[0x0][0x2f4] ;  /* 0x0000bd00ff097b82 */ /* 0x000f220000000800 */
[----:B------:R-:W-:Y:S01]  /*20540*/  IMAD R19, R19, UR4, RZ ;  /* 0x0000000413137c24 */ /* 0x000fe2000f8e02ff */
[----:B------:R-:W-:Y:S01]  /*20550*/  ULDC.64 UR6, c[0x0][0x2e8] ;  /* 0x0000ba0000067ab9 */ /* 0x000fe20000000a00 */
[----:B0-----:R-:W-:-:S04]  /*20560*/  IMAD.WIDE.U32 R6, R5, UR4, RZ ;  /* 0x0000000405067c25 */ /* 0x001fc8000f8e00ff */
[----:B------:R-:W-:Y:S01]  /*20570*/  IMAD R19, R5, UR5, R19 ;  /* 0x0000000505137c24 */ /* 0x000fe2000f8e0213 */
[----:B------:R-:W-:Y:S02]  /*20580*/  ULDC.64 UR4, c[0x0][0x310] ;  /* 0x0000c40000047ab9 */ /* 0x000fe40000000a00 */
[----:B------:R-:W-:Y:S02]  /*20590*/  IMAD R20, R20, UR4, RZ ;  /* 0x0000000414147c24 */ /* 0x000fe4000f8e02ff */
[----:B------:R-:W-:Y:S02]  /*205a0*/  IMAD.IADD R7, R7, 0x1, R19 ;  /* 0x0000000107077824 */ /* 0x000fe400078e0213 */
[----:B------:R-:W-:-:S04]  /*205b0*/  IMAD.WIDE.U32 R6, R2, UR4, R6 ;  /* 0x0000000402067c25 */ /* 0x000fc8000f8e0006 */
[----:B------:R-:W-:Y:S01]  /*205c0*/  IMAD R2, R2, UR5, R20 ;  /* 0x0000000502027c24 */ /* 0x000fe2000f8e0214 */
[----:B------:R-:W-:-:S03]  /*205d0*/  ULDC.64 UR4, c[0x0][0x308] ;  /* 0x0000c20000047ab9 */ /* 0x000fc60000000a00 */
[----:B------:R-:W-:Y:S02]  /*205e0*/  IMAD.IADD R3, R7, 0x1, R2 ;  /* 0x0000000107037824 */ /* 0x000fe400078e0202 */
[----:B------:R-:W-:Y:S02]  /*205f0*/  IMAD.MOV.U32 R2, RZ, RZ, R6 ;  /* 0x000000ffff027224 */ /* 0x000fe400078e0006 */
[----:B-1----:R-:W-:Y:S02]  /*20600*/  IMAD.SHL.U32 R10, R8, 0x10, RZ ;  /* 0x00000010080a7824 */ /* 0x002fe400078e00ff */
[----:B------:R-:W-:Y:S01]  /*20610*/  IMAD.WIDE.U32 R2, R16, UR4, R2 ;  /* 0x0000000410027c25 */ /* 0x000fe2000f8e0002 */
[----:B------:R-:W-:Y:S02]  /*20620*/  UMOV UR4, 0xffffffff ;  /* 0xffffffff00047882 */ /* 0x000fe40000000000 */
[----:B------:R-:W-:Y:S01]  /*20630*/  LOP3.LUT R10, R10, 0x10, RZ, 0xc0, !PT ;  /* 0x000000100a0a7812 */ /* 0x000fe200078ec0ff */
[----:B------:R-:W-:Y:S01]  /*20640*/  IMAD.SHL.U32 R8, R8, 0x10, RZ ;  /* 0x0000001008087824 */ /* 0x000fe200078e00ff */
[----:B------:R-:W-:Y:S01]  /*20650*/  IADD3 R5, P0, R2, UR6, RZ ;  /* 0x0000000602057c10 */ /* 0x000fe2000ff1e0ff */
[----:B------:R-:W-:Y:S01]  /*20660*/  IMAD R6, R16, UR5, R3 ;  /* 0x0000000510067c24 */ /* 0x000fe2000f8e0203 */
[----:B------:R-:W-:-:S02]  /*20670*/  LOP3.LUT R11, R10, 0x40, RZ, 0xfc, !PT ;  /* 0x000000400a0b7812 */ /* 0x000fc400078efcff */
[----:B------:R-:W-:Y:S02]  /*20680*/  LOP3.LUT R10, R10, 0x20, RZ, 0xfc, !PT ;  /* 0x000000200a0a7812 */ /* 0x000fe400078efcff */
[----:B------:R-:W-:Y:S02]  /*20690*/  LOP3.LUT R8, R8, 0x10, RZ, 0xc0, !PT ;  /* 0x0000001008087812 */ /* 0x000fe400078ec0ff */
[----:B------:R-:W-:Y:S02]  /*206a0*/  IADD3.X R6, R6, UR7, RZ, P0, !PT ;  /* 0x0000000706067c10 */ /* 0x000fe400087fe4ff */
[-C--:B----4-:R-:W-:Y:S02]  /*206b0*/  ISETP.GE.AND P2, PT, R11, R9.reuse, PT ;  /* 0x000000090b00720c */ /* 0x090fe40003f46270 */
[-C--:B------:R-:W-:Y:S02]  /*206c0*/  ISETP.GE.AND P4, PT, R10, R9.reuse, PT ;  /* 0x000000090a00720c */ /* 0x080fe40003f86270 */
[----:B------:R-:W-:Y:S01]  /*206d0*/  ISETP.GE.AND P5, PT, R8, R9, PT ;  /* 0x000000090800720c */ /* 0x000fe20003fa6270 */
[----:B------:R-:W-:-:S12]  /*206e0*/  BRA.DIV UR4, `(.L_x_1547) ;  /* 0x0000004e04307947 */ /* 0x000fd8000b800000 */
[----:B------:R-:W0:Y:S04]  /*206f0*/  SHFL.IDX PT, R3, R5, RZ, 0x1e1f ;  /* 0x001e1fff05037589 */ /* 0x000e2800000e0000 */
[----:B------:R-:W1:Y:S04]  /*20700*/  SHFL.IDX PT, R2, R6, RZ, 0x1e1f ;  /* 0x001e1fff06027589 */ /* 0x000e6800000e0000 */
[----:B------:R-:W4:Y:S04]  /*20710*/  SHFL.IDX PT, R5, R5, 0x1, 0x1e1f ;  /* 0x003e1f0005057f89 */ /* 0x000f2800000e0000 */
[----:B------:R-:W2:Y:S01]  /*20720*/  SHFL.IDX PT, R6, R6, 0x1, 0x1e1f ;  /* 0x003e1f0006067f89 */ /* 0x000ea200000e0000 */
[----:B0-----:R-:W-:-:S05]  /*20730*/  @P1 IADD3 R3, P0, R8, R3, RZ ;  /* 0x0000000308031210 */ /* 0x001fca0007f1e0ff */
[----:B-1----:R-:W-:-:S05]  /*20740*/  @P1 IMAD.X R2, RZ, RZ, R2, P0 ;  /* 0x000000ffff021224 */ /* 0x002fca00000e0602 */
[----:B------:R-:W-:-:S04]  /*20750*/  @P1 LOP3.LUT R3, R3, R2, RZ, 0x3c, !PT ;  /* 0x0000000203031212 */ /* 0x000fc800078e3cff */
[----:B------:R-:W-:-:S04]  /*20760*/  @P1 LOP3.LUT R2, R3, R2, RZ, 0x3c, !PT ;  /* 0x0000000203021212 */ /* 0x000fc800078e3cff */
[----:B------:R-:W-:-:S05]  /*20770*/  @P1 LOP3.LUT R3, R3, R2, RZ, 0x3c, !PT ;  /* 0x0000000203031212 */ /* 0x000fca00078e3cff */
[----:B------:R1:W-:Y:S04]  /*20780*/  @P1 LDGSTS.E.BYPASS.LTC128B.128 [R0+0x13800], desc[UR42][R2.64], !P5 ;  /* 0x1380000002001fae */ /* 0x0003e8000e901d6a */
[----:B------:R1:W-:Y:S04]  /*20790*/  @P1 LDGSTS.E.BYPASS.LTC128B.128 [R0+0x14800], desc[UR42][R2.64+0x20], !P4 ;  /* 0x1480002002001fae */ /* 0x0003e8000e101d6a */
[----:B--2-4-:R1:W-:Y:S02]  /*207a0*/  @P1 LDGSTS.E.BYPASS.LTC128B.128 [R0+0x15800], desc[UR42][R2.64+0x40], !P2 ;  /* 0x1580004002001fae */ /* 0x0143e4000d101d6a */
.L_x_1673:
        /* <DEDUP_REMOVED lines=10> */
.L_x_1548:
        /* <DEDUP_REMOVED lines=11> */
.L_x_1549:
[----:B------:R0:W5:Y:S01]  /*20900*/  LDL.LU R3, [R1+0x28] ;  /* 0x0000280001037983 */ /* 0x0001620000300800 */
[----:B------:R0:W-:Y:S02]  /*20910*/  SYNCS.ARRIVE.TRANS64.A1T0 RZ, [R4+URZ+0x19c30], RZ ;  /* 0x019c30ff04ff79a7 */ /* 0x0001e4000810003f */
[----:B------:R-:W-:Y:S05]  /*20920*/  WARPSYNC.ALL ;  /* 0x0000000000007948 */ /* 0x000fea0003800000 */
[----:B------:R-:W-:Y:S01]  /*20930*/  ULDC.64 UR4, c[0x0][0x298] ;  /* 0x0000a60000047ab9 */ /* 0x000fe20000000a00 */
[----:B------:R-:W-:Y:S01]  /*20940*/  VIADD R0, R18, 0xf000 ;  /* 0x0000f00012007836 */ /* 0x000fe20000000000 */
[----:B------:R-:W-:Y:S01]  /*20950*/  ULDC.64 UR6, c[0x0][0xa00] ;  /* 0x0002800000067ab9 */ /* 0x000fe20000000a00 */
[----:B------:R-:W-:Y:S01]  /*20960*/  BSSY B6, `(.L_x_1550) ;  /* 0x0000021000067945 */ /* 0x000fe20003800000 */
[----:B------:R-:W-:Y:S01]  /*20970*/  BAR.SYNC.DEFER_BLOCKING 0x8, 0x200 ;  /* 0x0208000000007b1d */ /* 0x000fe20000010000 */
[----:B------:R-:W-:-:S02]  /*20980*/  ISETP.NE.U32.AND P0, PT, RZ, UR6, PT ;  /* 0x00000006ff007c0c */ /* 0x000fc4000bf05070 */
[----:B------:R-:W-:Y:S02]  /*20990*/  LOP3.LUT P1, RZ, R0, 0x9f, RZ, 0xc0, !PT ;  /* 0x0000009f00ff7812 */ /* 0x000fe4000782c0ff */
[----:B------:R-:W-:-:S04]  /*209a0*/  ISETP.NE.AND.EX P0, PT, RZ, UR7, PT, P0 ;  /* 0x00000007ff007c0c */ /* 0x000fc8000bf05300 */
[----:B------:R-:W-:Y:S02]  /*209b0*/  SEL R19, R27, RZ, !P0 ;  /* 0x000000ff1b137207 */ /* 0x000fe40004000000 */
[----:B-----5:R-:W-:Y:S01]  /*209c0*/  SHF.R.S32.HI R2, RZ, 0x1f, R3 ;  /* 0x0000001fff027819 */ /* 0x020fe20000011403 */
[----:B0--3--:R-:W-:-:S04]  /*209d0*/  IMAD.WIDE.U32 R4, R3, UR4, RZ ;  /* 0x0000000403047c25 */ /* 0x009fc8000f8e00ff */
[----:B------:R-:W-:Y:S01]  /*209e0*/  IMAD R2, R2, UR4, RZ ;  /* 0x0000000402027c24 */ /* 0x000fe2000f8e02ff */
[----:B------:R0:W-:Y:S03]  /*209f0*/  STL.64 [R1+0x28], R4 ;  /* 0x0000280401007387 */ /* 0x0001e60000100a00 */
[----:B------:R-:W-:Y:S01]  /*20a00*/  IMAD R0, R3, UR5, R2 ;  /* 0x0000000503007c24 */ /* 0x000fe2000f8e0202 */
[----:B------:R-:W-:-:S03]  /*20a10*/  SHF.R.S32.HI R2, RZ, 0x1f, R27 ;  /* 0x0000001fff027819 */ /* 0x000fc6000001141b */
[----:B------:R-:W-:Y:S01]  /*20a20*/  IMAD.IADD R3, R5, 0x1, R0 ;  /* 0x0000000105037824 */ /* 0x000fe200078e0200 */
[----:B------:R-:W-:-:S04]  /*20a30*/  SEL R0, R2, RZ, !P0 ;  /* 0x000000ff02007207 */ /* 0x000fc80004000000 */
[----:B------:R0:W-:Y:S04]  /*20a40*/  STL [R1+0x38], R3 ;  /* 0x0000380301007387 */ /* 0x0001e80000100800 */
[----:B------:R0:W-:Y:S01]  /*20a50*/  STL [R1+0x3c], R0 ;  /* 0x00003c0001007387 */ /* 0x0001e20000100800 */
[----:B------:R-:W-:Y:S05]  /*20a60*/  @!P1 BRA `(.L_x_1551) ;  /* 0x0000000000409947 */ /* 0x000fea0003800000 */
[----:B------:R-:W-:Y:S01]  /*20a70*/  MOV R2, 0x0 ;  /* 0x0000000000027802 */ /* 0x000fe20000000f00 */
[----:B------:R-:W-:Y:S01]  /*20a80*/  ULDC.64 UR4, c[0x4][0x98] ;  /* 0x0100260000047ab9 */ /* 0x000fe20000000a00 */
[----:B------:R-:W-:Y:S01]  /*20a90*/  ULDC.64 UR6, c[0x4][0xa0] ;  /* 0x0100280000067ab9 */ /* 0x000fe20000000a00 */
[----:B------:R-:W-:Y:S01]  /*20aa0*/  ULDC.64 UR8, c[0x4][0x28] ;  /* 0x01000a0000087ab9 */ /* 0x000fe20000000a00 */
[----:B0-----:R-:W-:Y:S02]  /*20ab0*/  IMAD.U32 R4, RZ, RZ, UR4 ;  /* 0x00000004ff047e24 */ /* 0x001fe4000f8e00ff */
        /* <DEDUP_REMOVED lines=11> */
.L_x_1551:
[----:B------:R-:W-:Y:S05]  /*20b70*/  BSYNC B6 ;  /* 0x0000000000067941 */ /* 0x000fea0003800000 */
.L_x_1550:
[----:B------:R-:W2:Y:S01]  /*20b80*/  LDL.LU R2, [R1+0x38] ;  /* 0x0000380001027983 */ /* 0x000ea20000300800 */
[----:B------:R-:W1:Y:S01]  /*20b90*/  LDC R9, c[0x0][0x448] ;  /* 0x00011200ff097b82 */ /* 0x000e620000000800 */
[----:B------:R-:W-:Y:S01]  /*20ba0*/  ULDC.64 UR4, c[0x0][0x2d8] ;  /* 0x0000b60000047ab9 */ /* 0x000fe20000000a00 */
[----:B------:R-:W-:Y:S01]  /*20bb0*/  ULDC.64 UR6, c[0x0][0x2e0] ;  /* 0x0000b80000067ab9 */ /* 0x000fe20000000a00 */
[----:B------:R-:W3:Y:S01]  /*20bc0*/  LDL.LU.64 R20, [R1+0x28] ;  /* 0x0000280001147983 */ /* 0x000ee20000300a00 */
[----:B------:R-:W-:-:S03]  /*20bd0*/  ULDC.64 UR8, c[0x0][0x280] ;  /* 0x0000a00000087ab9 */ /* 0x000fc60000000a00 */
[----:B0-----:R-:W4:Y:S01]  /*20be0*/  LDL.LU R0, [R1+0x3c] ;  /* 0x00003c0001007983 */ /* 0x001f220000300800 */
[----:B-1----:R-:W-:-:S13]  /*20bf0*/  ISETP.NE.AND P1, PT, R9, 0x1, PT ;  /* 0x000000010900780c */ /* 0x002fda0003f25270 */
        /* <DEDUP_REMOVED lines=20> */
[----:B------:R-:W-:Y:S02]  /*20d40*/  IMAD.IADD R0, R20, 0x1, R25 ;  /* 0x0000000114007824 */ /* 0x000fe400078e0219 */
[----:B------:R2:W5:Y:S02]  /*20d50*/  LDL R20, [R1+0x24] ;  /* 0x0000240001147983 */ /* 0x0005640000100800 */
[----:B0-----:R-:W-:Y:S01]  /*20d60*/  @P1 IMAD.HI.U32 R5, R0, R5, RZ ;  /* 0x0000000500051227 */ /* 0x001fe200078e00ff */
[----:B------:R-:W0:Y:S03]  /*20d70*/  S2R R21, SR_TID.X ;  /* 0x0000000000157919 */ /* 0x000e260000002100 */
        /* <DEDUP_REMOVED lines=8> */
[----:B------:R-:W-:Y:S02]  /*20e00*/  IMAD R6, R9, R7, R0 ;  /* 0x0000000709067224 */ /* 0x000fe400078e0200 */
[----:B------:R-:W-:Y:S02]  /*20e10*/  VIADD R0, R0, 0x80 ;  /* 0x0000008000007836 */ /* 0x000fe40000000000 */
[----:B------:R-:W-:Y:S01]  /*20e20*/  IMAD.WIDE.U32 R4, R6, UR6, R4 ;  /* 0x0000000606047c25 */ /* 0x000fe2000f8e0004 */
[----:B------:R-:W-:-:S03]  /*20e30*/  SHF.R.S32.HI R7, RZ, 0x1f, R6 ;  /* 0x0000001fff077819 */ /* 0x000fc60000011406 */
[----:B0-----:R-:W-:Y:S02]  /*20e40*/  IMAD.SHL.U32 R11, R21, 0x10, RZ ;  /* 0x00000010150b7824 */ /* 0x001fe400078e00ff */
[----:B------:R-:W-:Y:S02]  /*20e50*/  IMAD R7, R7, UR6, RZ ;  /* 0x0000000607077c24 */ /* 0x000fe4000f8e02ff */
[----:B------:R-:W-:Y:S01]  /*20e60*/  IMAD.SHL.U32 R10, R21, 0x10, RZ ;  /* 0x00000010150a7824 */ /* 0x000fe200078e00ff */
[----:B------:R-:W-:Y:S01]  /*20e70*/  LOP3.LUT R11, R11, 0x10, RZ, 0xc0, !PT ;  /* 0x000000100b0b7812 */ /* 0x000fe200078ec0ff */
[----:B------:R-:W-:Y:S01]  /*20e80*/  IMAD R7, R6, UR7, R7 ;  /* 0x0000000706077c24 */ /* 0x000fe2000f8e0207 */
[----:B------:R-:W-:Y:S02]  /*20e90*/  IADD3 R6, P0, R4, UR8, RZ ;  /* 0x0000000804067c10 */ /* 0x000fe4000ff1e0ff */
[----:B------:R-:W-:Y:S02]  /*20ea0*/  LOP3.LUT R12, R11, 0x20, RZ, 0xfc, !PT ;  /* 0x000000200b0c7812 */ /* 0x000fe400078efcff */
[----:B------:R-:W-:Y:S01]  /*20eb0*/  IADD3.X R4, R5, UR9, R7, P0, !PT ;  /* 0x0000000905047c10 */ /* 0x000fe200087fe407 */
[----:B------:R-:W-:Y:S01]  /*20ec0*/  IMAD.MOV.U32 R5, RZ, RZ, R0 ;  /* 0x000000ffff057224 */ /* 0x000fe200078e0000 */
[----:B------:R-:W0:Y:S01]  /*20ed0*/  @P1 LDC R7, c[0x0][0x44c] ;  /* 0x00011300ff071b82 */ /* 0x000e220000000800 */
[----:B------:R-:W-:-:S02]  /*20ee0*/  LOP3.LUT R10, R10, 0x10, RZ, 0xc0, !PT ;  /* 0x000000100a0a7812 */ /* 0x000fc400078ec0ff */
[----:B------:R-:W-:Y:S02]  /*20ef0*/  LOP3.LUT R11, R11, 0x40, RZ, 0xfc, !PT ;  /* 0x000000400b0b7812 */ /* 0x000fe400078efcff */
[----:B------:R-:W-:Y:S01]  /*20f00*/  LOP3.LUT R21, R21, 0x7f, RZ, 0xc0, !PT ;  /* 0x0000007f15157812 */ /* 0x000fe200078ec0ff */
[----:B0-----:R-:W-:-:S05]  /*20f10*/  @P1 IMAD.HI.U32 R7, R0, R7, RZ ;  /* 0x0000000700071227 */ /* 0x001fca00078e00ff */
[----:B------:R-:W-:Y:S02]  /*20f20*/  @P1 SHF.R.U32.HI R5, RZ, R8, R7 ;  /* 0x00000008ff051219 */ /* 0x000fe40000011607 */
[----:B------:R2:W5:Y:S03]  /*20f30*/  LDL R8, [R1+0x30] ;  /* 0x0000300001087983 */ /* 0x0005660000100800 */
[----:B------:R-:W-:Y:S02]  /*20f40*/  IMAD.MOV R7, RZ, RZ, -R5 ;  /* 0x000000ffff077224 */ /* 0x000fe400078e0a05 */
[----:B------:R-:W-:-:S04]  /*20f50*/  IMAD.WIDE.U32 R2, R5, UR4, R2 ;  /* 0x0000000405027c25 */ /* 0x000fc8000f8e0002 */
[----:B------:R-:W-:Y:S01]  /*20f60*/  IMAD R0, R9, R7, R0 ;  /* 0x0000000709007224 */ /* 0x000fe200078e0200 */
[----:B------:R-:W-:-:S05]  /*20f70*/  SHF.R.S32.HI R7, RZ, 0x1f, R5 ;  /* 0x0000001fff077819 */ /* 0x000fca0000011405 */
[----:B------:R-:W-:Y:S01]  /*20f80*/  IMAD R7, R7, UR4, RZ ;  /* 0x0000000407077c24 */ /* 0x000fe2000f8e02ff */
[----:B------:R-:W-:Y:S02]  /*20f90*/  ULDC UR4, c[0x0][0x2b8] ;  /* 0x0000ae0000047ab9 */ /* 0x000fe40000000800 */
[----:B------:R-:W-:Y:S01]  /*20fa0*/  ISETP.GE.AND P3, PT, R10, UR4, PT ;  /* 0x000000040a007c0c */ /* 0x000fe2000bf66270 */
[----:B------:R-:W-:Y:S01]  /*20fb0*/  IMAD R7, R5, UR5, R7 ;  /* 0x0000000505077c24 */ /* 0x000fe2000f8e0207 */
[----:B------:R-:W-:Y:S01]  /*20fc0*/  SHF.R.S32.HI R5, RZ, 0x1f, R0 ;  /* 0x0000001fff057819 */ /* 0x000fe20000011400 */
[----:B------:R-:W-:Y:S02]  /*20fd0*/  UMOV UR5, 0xffffffff ;  /* 0xffffffff00057882 */ /* 0x000fe40000000000 */
[----:B------:R-:W-:Y:S02]  /*20fe0*/  IMAD.IADD R3, R3, 0x1, R7 ;  /* 0x0000000103037824 */ /* 0x000fe400078e0207 */
[----:B------:R-:W-:-:S02]  /*20ff0*/  IMAD R5, R5, UR6, RZ ;  /* 0x0000000605057c24 */ /* 0x000fc4000f8e02ff */
[----:B------:R-:W-:-:S04]  /*21000*/  IMAD.WIDE.U32 R2, R0, UR6, R2 ;  /* 0x0000000600027c25 */ /* 0x000fc8000f8e0002 */
[----:B------:R-:W-:Y:S01]  /*21010*/  IMAD R5, R0, UR7, R5 ;  /* 0x0000000700057c24 */ /* 0x000fe2000f8e0205 */
[----:B------:R-:W-:Y:S02]  /*21020*/  IADD3 R7, P0, R2, UR8, RZ ;  /* 0x0000000802077c10 */ /* 0x000fe4000ff1e0ff */
[----:B------:R-:W-:Y:S02]  /*21030*/  ISETP.GE.AND P1, PT, R11, UR4, PT ;  /* 0x000000040b007c0c */ /* 0x000fe4000bf26270 */
[----:B------:R-:W-:Y:S02]  /*21040*/  IADD3.X R5, R3, UR9, R5, P0, !PT ;  /* 0x0000000903057c10 */ /* 0x000fe400087fe405 */
[----:B------:R-:W-:Y:S02]  /*21050*/  ISETP.GE.AND P0, PT, R12, UR4, PT ;  /* 0x000000040c007c0c */ /* 0x000fe4000bf06270 */
[----:B------:R-:W-:Y:S01]  /*21060*/  SHF.R.U32.HI R19, RZ, 0x1, R21 ;  /* 0x00000001ff137819 */ /* 0x000fe20000011615 */
[----:B--2---:R-:W-:Y:S10]  /*21070*/  BRA.DIV UR5, `(.L_x_1552) ;  /* 0x0000004605707947 */ /* 0x004ff4000b800000 */
[----:B------:R-:W0:Y:S01]  /*21080*/  SHFL.IDX PT, R3, R6, RZ, 0x1e1f ;  /* 0x001e1fff06037589 */ /* 0x000e2200000e0000 */
[----:B-----5:R-:W-:Y:S02]  /*21090*/  IMAD R0, R20, R9, RZ ;  /* 0x0000000914007224 */ /* 0x020fe400078e02ff */
[----:B------:R-:W-:Y:S01]  /*210a0*/  IMAD.IADD R25, R19, 0x1, R25 ;  /* 0x0000000113197824 */ /* 0x000fe200078e0219 */
        /* <DEDUP_REMOVED lines=12> */
[----:B0-----:R-:W-:-:S05]  /*21170*/  VIADD R2, R25, 0x40 ;  /* 0x0000004019027836 */ /* 0x001fca0000000000 */
        /* <DEDUP_REMOVED lines=8> */
.L_x_1680:
        /* <DEDUP_REMOVED lines=12> */
.L_x_1554:
[----:B------:R-:W-:Y:S05]  /*212c0*/  BSYNC B0 ;  /* 0x0000000000007941 */ /* 0x000fea0003800000 */
.L_x_1553:
[----:B------:R-:W-:Y:S01]  /*212d0*/  NOP ;  /* 0x0000000000007918 */ /* 0x000fe20000000000 */
[----:B------:R-:W-:-:S13]  /*212e0*/  PLOP3.LUT P0, PT, PT, PT, PT, 0x80, 0x0 ;  /* 0x000000000000781c */ /* 0x000fda0003f0f070 */
.L_x_1555:
        /* <DEDUP_REMOVED lines=18> */
.L_x_1681:
[----:B------:R-:W-:Y:S05]  /*21410*/  BSYNC B0 ;  /* 0x0000000000007941 */ /* 0x000fea0003800000 */
.L_x_1556:
[----:B-1----:R-:W3:Y:S04]  /*21420*/  LDL.LU R3, [R1+0x34] ;  /* 0x0000340001037983 */ /* 0x002ee80000300800 */
[----:B------:R-:W4:Y:S01]  /*21430*/  LDL R2, [R1+0x4] ;  /* 0x0000040001027983 */ /* 0x000f220000100800 */
[----:B---3--:R-:W-:-:S05]  /*21440*/  VIADD R20, R3, 0xfffffffe ;  /* 0xfffffffe03147836 */ /* 0x008fca0000000000 */
[----:B----4-:R-:W-:-:S13]  /*21450*/  ISETP.GE.AND P0, PT, R20, R2, PT ;  /* 0x000000021400720c */ /* 0x010fda0003f06270 */
[----:B------:R-:W-:Y:S05]  /*21460*/  @!P0 BRA `(.L_x_1558) ;  /* 0x0000001000408947 */ /* 0x000fea0003800000 */
[----:B------:R-:W-:Y:S02]  /*21470*/  IMAD.MOV.U32 R4, RZ, RZ, R22 ;  /* 0x000000ffff047224 */ /* 0x000fe400078e0016 */
[----:B------:R-:W-:-:S07]  /*21480*/  IMAD.MOV.U32 R6, RZ, RZ, R28 ;  /* 0x000000ffff067224 */ /* 0x000fce00078e001c */
.L_x_1578:
[----:B0--3--:R-:W3:Y:S01]  /*21490*/  LDL R9, [R1+0x8] ;  /* 0x0000080001097983 */ /* 0x009ee20000100800 */
[----:B0-----:R-:W0:Y:S03]  /*214a0*/  LDC R7, c[0x0][0x430] ;  /* 0x00010c00ff077b82 */ /* 0x001e260000000800 */
[----:B------:R-:W4:Y:S01]  /*214b0*/  LDL R8, [R1+0xc] ;  /* 0x00000c0001087983 */ /* 0x000f220000100800 */
[----:B------:R-:W2:Y:S03]  /*214c0*/  S2R R2, SR_TID.X ;  /* 0x0000000000027919 */ /* 0x000ea60000002100 */
[----:B------:R-:W5:Y:S01]  /*214d0*/  LDL R10, [R1+0x4] ;  /* 0x00000400010a7983 */ /* 0x000f620000100800 */
        /* <DEDUP_REMOVED lines=25> */
[----:B------:R-:W-:-:S05]  /*21670*/  IMAD.MOV.U32 R0, RZ, RZ, R20 ;  /* 0x000000ffff007224 */ /* 0x000fca00078e0014 */
[----:B-----5:R-:W-:Y:S01]  /*21680*/  ISETP.GT.AND P1, PT, R0, R10, PT ;  /* 0x0000000a0000720c */ /* 0x020fe20003f24270 */
[----:B------:R-:W-:Y:S02]  /*21690*/  IMAD.U32 R10, RZ, RZ, UR39 ;  /* 0x00000027ff0a7e24 */ /* 0x000fe4000f8e00ff */
[----:B------:R-:W-:-:S03]  /*216a0*/  VIADD R22, R4, 0x1 ;  /* 0x0000000104167836 */ /* 0x000fc60000000000 */
[----:B------:R-:W-:Y:S02]  /*216b0*/  ISETP.NE.AND P2, PT, R10, 0x3, PT ;  /* 0x000000030a00780c */ /* 0x000fe40003f45270 */
[----:B------:R-:W-:-:S04]  /*216c0*/  ISETP.NE.AND P0, PT, R22, 0x2, PT ;  /* 0x000000021600780c */ /* 0x000fc80003f05270 */
[----:B------:R-:W-:Y:S01]  /*216d0*/  SEL R28, RZ, 0x1, P0 ;  /* 0x00000001ff1c7807 */ /* 0x000fe20000000000 */
[----:B------:R-:W-:Y:S01]  /*216e0*/  VIADD R20, R20, 0xffffffff ;  /* 0xffffffff14147836 */ /* 0x000fe20000000000 */
[----:B------:R-:W-:Y:S02]  /*216f0*/  SEL R22, R22, RZ, P0 ;  /* 0x000000ff16167207 */ /* 0x000fe40000000000 */
[----:B------:R-:W-:Y:S02]  /*21700*/  LOP3.LUT R28, R6, R28, RZ, 0x3c, !PT ;  /* 0x0000001c061c7212 */ /* 0x000fe400078e3cff */
[----:B--2---:R-:W-:Y:S01]  /*21710*/  SHF.R.S32.HI R19, RZ, 0x1f, R8 ;  /* 0x0000001fff137819 */ /* 0x004fe20000011408 */
[----:B------:R-:W-:Y:S06]  /*21720*/  @!P2 BRA `(.L_x_1559) ;  /* 0x000000000004a947 */ /* 0x000fec0003800000 */
[----:B------:R-:W-:Y:S01]  /*21730*/  BPT.TRAP 0x1 ;  /* 0x000000040000795c */ /* 0x000fe20000300000 */
.L_x_1559:
[----:B------:R-:W-:Y:S01]  /*21740*/  IMAD R0, R22, 0x8, R18 ;  /* 0x0000000816007824 */ /* 0x000fe200078e0212 */
[----:B------:R-:W-:Y:S01]  /*21750*/  SHF.L.U32 R10, R28, 0x1f, RZ ;  /* 0x0000001f1c0a7819 */ /* 0x000fe200000006ff */
[----:B------:R-:W-:Y:S01]  /*21760*/  BSSY B0, `(.L_x_1560) ;  /* 0x0000004000007945 */ /* 0x000fe20003800000 */
[----:B------:R-:W-:Y:S02]  /*21770*/  SHF.R.S32.HI R9, RZ, 0x1f, R7 ;  /* 0x0000001fff097819 */ /* 0x000fe40000011407 */
[----:B------:R-:W0:Y:S02]  /*21780*/  SYNCS.PHASECHK.TRANS64.TRYWAIT P0, [R0+URZ+0x19c80], R10 ;  /* 0x019c800a000075a7 */ /* 0x000e24000800017f */
[----:B0-----:R-:W-:Y:S05]  /*21790*/  @!P0 BRA `(.L_x_1561) ;  /* 0x0000004000ac8947 */ /* 0x001fea0003800000 */
.L_x_1682:
[----:B------:R-:W-:Y:S05]  /*217a0*/  BSYNC B0 ;  /* 0x0000000000007941 */ /* 0x000fea0003800000 */
.L_x_1560:
[----:B------:R-:W2:Y:S01]  /*217b0*/  LDL R15, [R1+0x14] ;  /* 0x00001400010f7983 */ /* 0x000ea20000100800 */
[----:B------:R-:W-:Y:S01]  /*217c0*/  ULDC.64 UR4, c[0x0][0x328] ;  /* 0x0000ca0000047ab9 */ /* 0x000fe20000000a00 */
[----:B------:R-:W1:Y:S01]  /*217d0*/  LDC R12, c[0x0][0x2f4] ;  /* 0x0000bd00ff0c7b82 */ /* 0x000e620000000800 */
[----:B------:R-:W-:Y:S01]  /*217e0*/  IMAD R5, R9, UR4, RZ ;  /* 0x0000000409057c24 */ /* 0x000fe2000f8e02ff */
[----:B------:R-:W3:Y:S01]  /*217f0*/  S2R R11, SR_TID.X ;  /* 0x00000000000b7919 */ /* 0x000ee20000002100 */
[----:B------:R-:W-:Y:S01]  /*21800*/  IMAD.WIDE.U32 R2, R7, UR4, RZ ;  /* 0x0000000407027c25 */ /* 0x000fe2000f8e00ff */
[----:B------:R-:W-:-:S03]  /*21810*/  ULDC.64 UR6, c[0x0][0x318] ;  /* 0x0000c60000067ab9 */ /* 0x000fc60000000a00 */
        /* <DEDUP_REMOVED lines=11> */
[----:B------:R-:W-:Y:S01]  /*218d0*/  IADD3 R25, P0, R2, UR6, RZ ;  /* 0x0000000602197c10 */ /* 0x000fe2000ff1e0ff */
[C---:B---3--:R-:W-:Y:S02]  /*218e0*/  IMAD.SHL.U32 R13, R11.reuse, 0x10, RZ ;  /* 0x000000100b0d7824 */ /* 0x048fe400078e00ff */
[----:B------:R-:W-:Y:S01]  /*218f0*/  IMAD.SHL.U32 R11, R11, 0x10, RZ ;  /* 0x000000100b0b7824 */ /* 0x000fe200078e00ff */
[----:B------:R-:W-:Y:S02]  /*21900*/  IADD3.X R21, R21, UR7, RZ, P0, !PT ;  /* 0x0000000715157c10 */ /* 0x000fe400087fe4ff */
[----:B------:R-:W-:Y:S02]  /*21910*/  LOP3.LUT R13, R13, 0x10, RZ, 0xc0, !PT ;  /* 0x000000100d0d7812 */ /* 0x000fe400078ec0ff */
[----:B------:R-:W-:Y:S02]  /*21920*/  LOP3.LUT R11, R11, 0x10, RZ, 0xc0, !PT ;  /* 0x000000100b0b7812 */ /* 0x000fe400078ec0ff */
[----:B------:R-:W-:-:S02]  /*21930*/  LOP3.LUT R14, R13, 0x40, RZ, 0xfc, !PT ;  /* 0x000000400d0e7812 */ /* 0x000fc400078efcff */
[----:B------:R-:W-:Y:S02]  /*21940*/  LOP3.LUT R13, R13, 0x20, RZ, 0xfc, !PT ;  /* 0x000000200d0d7812 */ /* 0x000fe400078efcff */
[-C--:B-1----:R-:W-:Y:S02]  /*21950*/  ISETP.GE.AND P2, PT, R14, R12.reuse, PT ;  /* 0x0000000c0e00720c */ /* 0x082fe40003f46270 */
[-C--:B------:R-:W-:Y:S02]  /*21960*/  ISETP.GE.AND P3, PT, R13, R12.reuse, PT ;  /* 0x0000000c0d00720c */ /* 0x080fe40003f66270 */
[----:B------:R-:W-:Y:S01]  /*21970*/  ISETP.GE.AND P4, PT, R11, R12, PT ;  /* 0x0000000c0b00720c */ /* 0x000fe20003f86270 */
[----:B--2---:R-:W-:Y:S01]  /*21980*/  IMAD R5, R22, 0x3000, R15 ;  /* 0x0000300016057824 */ /* 0x004fe200078e020f */
[----:B------:R-:W-:Y:S11]  /*21990*/  BRA.DIV UR4, `(.L_x_1562) ;  /* 0x0000004204407947 */ /* 0x000ff6000b800000 */
[----:B------:R-:W1:Y:S01]  /*219a0*/  S2R R3, SR_TID.X ;  /* 0x0000000000037919 */ /* 0x000e620000002100 */
[----:B------:R-:W-:Y:S01]  /*219b0*/  IMAD.IADD R5, R18, 0x1, R5 ;  /* 0x0000000112057824 */ /* 0x000fe200078e0205 */
[----:B------:R-:W2:Y:S01]  /*219c0*/  SHFL.IDX PT, R2, R25, RZ, 0x1e1f ;  /* 0x001e1fff19027589 */ /* 0x000ea200000e0000 */
[----:B-1----:R-:W-:-:S03]  /*219d0*/  IMAD.SHL.U32 R11, R3, 0x10, RZ ;  /* 0x00000010030b7824 */ /* 0x002fc600078e00ff */
[----:B------:R-:W1:Y:S02]  /*219e0*/  SHFL.IDX PT, R3, R21, RZ, 0x1e1f ;  /* 0x001e1fff15037589 */ /* 0x000e6400000e0000 */
[----:B------:R-:W-:Y:S02]  /*219f0*/  LOP3.LUT R11, R11, 0x10, RZ, 0xc0, !PT ;  /* 0x000000100b0b7812 */ /* 0x000fe400078ec0ff */
[----:B------:R-:W3:Y:S02]  /*21a00*/  SHFL.IDX PT, R21, R21, 0x1, 0x1e1f ;  /* 0x003e1f0015157f89 */ /* 0x000ee400000e0000 */
[----:B--2---:R-:W-:-:S05]  /*21a10*/  IADD3 R2, P0, R11, R2, RZ ;  /* 0x000000020b027210 */ /* 0x004fca0007f1e0ff */
[----:B-1----:R-:W-:-:S05]  /*21a20*/  IMAD.X R3, RZ, RZ, R3, P0 ;  /* 0x000000ffff037224 */ /* 0x002fca00000e0603 */
[----:B------:R-:W-:Y:S04]  /*21a30*/  LDGSTS.E.BYPASS.LTC128B.128 [R5+0x9000], desc[UR42][R2.64], !P4 ;  /* 0x0900000002057fae */ /* 0x000fe8000e101d6a */
[----:B------:R-:W-:Y:S04]  /*21a40*/  LDGSTS.E.BYPASS.LTC128B.128 [R5+0xa000], desc[UR42][R2.64+0x20], !P3 ;  /* 0x0a00002002057fae */ /* 0x000fe8000d901d6a */
[----:B------:R1:W-:Y:S04]  /*21a50*/  LDGSTS.E.BYPASS.LTC128B.128 [R5+0xb000], desc[UR42][R2.64+0x40], !P2 ;  /* 0x0b00004002057fae */ /* 0x0003e8000d101d6a */
[----:B-1-3--:R1:W2:Y:S02]  /*21a60*/  SHFL.IDX PT, R2, R25, 0x1, 0x1e1f ;  /* 0x003e1f0019027f89 */ /* 0x00a2a400000e0000 */
.L_x_1688:
[----:B------:R-:W3:Y:S02]  /*21a70*/  S2R R3, SR_TID.X ;  /* 0x0000000000037919 */ /* 0x000ee40000002100 */
[----:B---3--:R-:W-:-:S05]  /*21a80*/  IMAD.SHL.U32 R3, R3, 0x10, RZ ;  /* 0x0000001003037824 */ /* 0x008fca00078e00ff */
[----:B------:R-:W-:-:S04]  /*21a90*/  LOP3.LUT R3, R3, 0x10, RZ, 0xc0, !PT ;  /* 0x0000001003037812 */ /* 0x000fc800078ec0ff */
        /* <DEDUP_REMOVED lines=10> */
.L_x_1563:
        /* <DEDUP_REMOVED lines=11> */
.L_x_1564:
[----:B------:R2:W-:Y:S01]  /*21bf0*/  SYNCS.ARRIVE.TRANS64.A1T0 RZ, [R0+URZ+0x19c70], RZ ;  /* 0x019c70ff00ff79a7 */ /* 0x0005e2000810003f */
[----:B------:R-:W-:Y:S05]  /*21c00*/  @!P3 BRA `(.L_x_1565) ;  /* 0x000000000004b947 */ /* 0x000fea0003800000 */
[----:B------:R-:W-:Y:S01]  /*21c10*/  BPT.TRAP 0x1 ;  /* 0x000000040000795c */ /* 0x000fe20000300000 */
.L_x_1565:
[----:B------:R-:W3:Y:S01]  /*21c20*/  SYNCS.PHASECHK.TRANS64.TRYWAIT P0, [R0+URZ+0x19c40], R10 ;  /* 0x019c400a000075a7 */ /* 0x000ee2000800017f */
[----:B------:R-:W-:Y:S04]  /*21c30*/  BSSY B0, `(.L_x_1566) ;  /* 0x0000002000007945 */ /* 0x000fe80003800000 */
[----:B---3--:R-:W-:Y:S05]  /*21c40*/  @!P0 BRA `(.L_x_1567) ;  /* 0x0000004000408947 */ /* 0x008fea0003800000 */
.L_x_1689:
[----:B------:R-:W-:Y:S05]  /*21c50*/  BSYNC B0 ;  /* 0x0000000000007941 */ /* 0x000fea0003800000 */
.L_x_1566:
[----:B------:R-:W4:Y:S01]  /*21c60*/  S2R R13, SR_TID.X ;  /* 0x00000000000d7919 */ /* 0x000f220000002100 */
[----:B------:R-:W-:Y:S01]  /*21c70*/  ULDC.64 UR4, c[0x0][0x300] ;  /* 0x0000c00000047ab9 */ /* 0x000fe20000000a00 */
[----:B------:R-:W5:Y:S01]  /*21c80*/  LDC R11, c[0x0][0x2f4] ;  /* 0x0000bd00ff0b7b82 */ /* 0x000f620000000800 */
[----:B------:R-:W-:Y:S01]  /*21c90*/  IMAD R9, R9, UR4, RZ ;  /* 0x0000000409097c24 */ /* 0x000fe2000f8e02ff */
[----:B------:R-:W-:Y:S01]  /*21ca0*/  ULDC.64 UR6, c[0x0][0x2e8] ;  /* 0x0000ba0000067ab9 */ /* 0x000fe20000000a00 */
[----:B------:R-:W-:-:S04]  /*21cb0*/  IMAD.WIDE.U32 R2, R7, UR4, RZ ;  /* 0x0000000407027c25 */ /* 0x000fc8000f8e00ff */
        /* <DEDUP_REMOVED lines=12> */
[C---:B----4-:R-:W-:Y:S02]  /*21d80*/  IMAD.SHL.U32 R12, R13.reuse, 0x10, RZ ;  /* 0x000000100d0c7824 */ /* 0x050fe400078e00ff */
[----:B------:R-:W-:Y:S01]  /*21d90*/  IMAD.SHL.U32 R21, R13, 0x10, RZ ;  /* 0x000000100d157824 */ /* 0x000fe200078e00ff */
[----:B------:R-:W-:Y:S02]  /*21da0*/  IADD3.X R8, R8, UR7, RZ, P0, !PT ;  /* 0x0000000708087c10 */ /* 0x000fe400087fe4ff */
[----:B------:R-:W-:Y:S02]  /*21db0*/  LOP3.LUT R12, R12, 0x10, RZ, 0xc0, !PT ;  /* 0x000000100c0c7812 */ /* 0x000fe400078ec0ff */
[----:B------:R-:W-:Y:S02]  /*21dc0*/  LOP3.LUT R21, R21, 0x10, RZ, 0xc0, !PT ;  /* 0x0000001015157812 */ /* 0x000fe400078ec0ff */
[----:B------:R-:W-:-:S02]  /*21dd0*/  LOP3.LUT R13, R12, 0x40, RZ, 0xfc, !PT ;  /* 0x000000400c0d7812 */ /* 0x000fc400078efcff */
[----:B------:R-:W-:Y:S02]  /*21de0*/  LOP3.LUT R12, R12, 0x20, RZ, 0xfc, !PT ;  /* 0x000000200c0c7812 */ /* 0x000fe400078efcff */
[-C--:B-----5:R-:W-:Y:S02]  /*21df0*/  ISETP.GE.AND P2, PT, R13, R11.reuse, PT ;  /* 0x0000000b0d00720c */ /* 0x0a0fe40003f46270 */
[-C--:B------:R-:W-:Y:S02]  /*21e00*/  ISETP.GE.AND P3, PT, R12, R11.reuse, PT ;  /* 0x0000000b0c00720c */ /* 0x080fe40003f66270 */
        /* <DEDUP_REMOVED lines=11> */
.L_x_1695:
        /* <DEDUP_REMOVED lines=10> */
.L_x_1569:
        /* <DEDUP_REMOVED lines=11> */
.L_x_1570:
[----:B------:R2:W-:Y:S02]  /*22010*/  SYNCS.ARRIVE.TRANS64.A1T0 RZ, [R0+URZ+0x19c30], RZ ;  /* 0x019c30ff00ff79a7 */ /* 0x0005e4000810003f */
[----:B--23--:R-:W-:-:S05]  /*22020*/  IMAD.U32 R0, RZ, RZ, UR36 ;  /* 0x00000024ff007e24 */ /* 0x00cfca000f8e00ff */
[----:B------:R-:W-:-:S13]  /*22030*/  ISETP.NE.AND P0, PT, R0, 0x3, PT ;  /* 0x000000030000780c */ /* 0x000fda0003f05270 */
[----:B------:R-:W-:Y:S05]  /*22040*/  @!P0 BRA `(.L_x_1571) ;  /* 0x0000000000048947 */ /* 0x000fea0003800000 */
[----:B------:R-:W-:Y:S01]  /*22050*/  BPT.TRAP 0x1 ;  /* 0x000000040000795c */ /* 0x000fe20000300000 */
.L_x_1571:
[----:B------:R-:W-:Y:S01]  /*22060*/  LOP3.LUT R0, R6, 0x1, RZ, 0x3c, !PT ;  /* 0x0000000106007812 */ /* 0x000fe200078e3cff */
[----:B------:R-:W-:Y:S01]  /*22070*/  IMAD R2, R4, 0x8, R18 ;  /* 0x0000000804027824 */ /* 0x000fe200078e0212 */
[----:B------:R-:W-:Y:S02]  /*22080*/  BSSY B0, `(.L_x_1572) ;  /* 0x0000004000007945 */ /* 0x000fe40003800000 */
[----:B------:R-:W-:-:S04]  /*22090*/  SHF.L.U32 R0, R0, 0x1f, RZ ;  /* 0x0000001f00007819 */ /* 0x000fc800000006ff */
[----:B------:R-:W0:Y:S02]  /*220a0*/  SYNCS.PHASECHK.TRANS64.TRYWAIT P2, [R2+URZ+0x19c70], R0 ;  /* 0x019c7000020075a7 */ /* 0x000e24000804017f */
[----:B0-----:R-:W-:Y:S05]  /*220b0*/  @!P2 BRA `(.L_x_1573) ;  /* 0x0000003c00d0a947 */ /* 0x001fea0003800000 */
.L_x_1696:
[----:B------:R-:W-:Y:S05]  /*220c0*/  BSYNC B0 ;  /* 0x0000000000007941 */ /* 0x000fea0003800000 */
.L_x_1572:
[----:B------:R-:W-:-:S05]  /*220d0*/  IMAD.U32 R3, RZ, RZ, UR39 ;  /* 0x00000027ff037e24 */ /* 0x000fca000f8e00ff */
[----:B------:R-:W-:-:S13]  /*220e0*/  ISETP.NE.AND P2, PT, R3, 0x3, PT ;  /* 0x000000030300780c */ /* 0x000fda0003f45270 */
[----:B------:R-:W-:Y:S05]  /*220f0*/  @!P2 BRA `(.L_x_1574) ;  /* 0x000000000004a947 */ /* 0x000fea0003800000 */
[----:B------:R-:W-:Y:S01]  /*22100*/  BPT.TRAP 0x1 ;  /* 0x000000040000795c */ /* 0x000fe20000300000 */
.L_x_1574:
[----:B0-----:R-:W-:Y:S01]  /*22110*/  SHF.L.U32 R0, R6, 0x1f, RZ ;  /* 0x0000001f06007819 */ /* 0x001fe200000006ff */
[----:B------:R-:W-:-:S03]  /*22120*/  IMAD R3, R4, 0x3000, RZ ;  /* 0x0000300004037824 */ /* 0x000fc600078e02ff */
[----:B------:R-:W0:Y:S02]  /*22130*/  SYNCS.PHASECHK.TRANS64.TRYWAIT P2, [R2+URZ+0x19c60], R0 ;  /* 0x019c6000020075a7 */ /* 0x000e24000804017f */
[----:B0-----:R-:W-:Y:S05]  /*22140*/  @!P2 BRA `(.L_x_1575) ;  /* 0x0000003c00c0a947 */ /* 0x001fea0003800000 */
.L_x_1697:
[----:B------:R-:W0:Y:S04]  /*22150*/  LDL R4, [R1+0x20] ;  /* 0x0000200001047983 */ /* 0x000e280000100800 */
[----:B------:R-:W2:Y:S04]  /*22160*/  LDL R10, [R1+0x18] ;  /* 0x00001800010a7983 */ /* 0x000ea80000100800 */
[----:B------:R-:W3:Y:S01]  /*22170*/  LDL R12, [R1+0x1c] ;  /* 0x00001c00010c7983 */ /* 0x000ee20000100800 */
[----:B------:R-:W-:Y:S05]  /*22180*/  WARPSYNC.ALL ;  /* 0x0000000000007948 */ /* 0x000fea0003800000 */
[----:B0-----:R-:W-:-:S02]  /*22190*/  LOP3.LUT R0, R3, R4, RZ, 0xfc, !PT ;  /* 0x0000000403007212 */ /* 0x001fc400078efcff */
[----:B--2---:R-:W-:-:S03]  /*221a0*/  LOP3.LUT R3, R3, R10, RZ, 0xfc, !PT ;  /* 0x0000000a03037212 */ /* 0x004fc600078efcff */
[C---:B------:R-:W-:Y:S02]  /*221b0*/  IMAD.IADD R0, R18.reuse, 0x1, R0 ;  /* 0x0000000112007824 */ /* 0x040fe400078e0200 */
[----:B------:R-:W-:-:S03]  /*221c0*/  IMAD.IADD R3, R18, 0x1, R3 ;  /* 0x0000000112037824 */ /* 0x000fc600078e0203 */
[----:B----4-:R-:W0:Y:S02]  /*221d0*/  LDSM.16.MT88.4 R4, [R0+0x9000] ;  /* 0x009000000004783b */ /* 0x010e240000004200 */
        /* <DEDUP_REMOVED lines=46> */
.L_x_1576:
[----:B--2---:R2:W-:Y:S01]  /*224c0*/  SYNCS.ARRIVE.TRANS64.A1T0 RZ, [R2+URZ+0x19c50], RZ ;  /* 0x019c50ff02ff79a7 */ /* 0x0045e2000810003f */
[----:B------:R-:W-:Y:S06]  /*224d0*/  BAR.SYNC.DEFER_BLOCKING 0x2, 0x80 ;  /* 0x0082000000007b1d */ /* 0x000fec0000010000 */
[----:B------:R-:W-:Y:S05]  /*224e0*/  @!P0 BRA `(.L_x_1577) ;  /* 0x0000000000048947 */ /* 0x000fea0003800000 */
[----:B------:R-:W-:Y:S01]  /*224f0*/  BPT.TRAP 0x1 ;  /* 0x000000040000795c */ /* 0x000fe20000300000 */
.L_x_1577:
[----:B------:R-:W3:Y:S01]  /*22500*/  LDL R0, [R1+0x10] ;  /* 0x0000100001007983 */ /* 0x000ee20000100800 */
[----:B--2---:R-:W-:Y:S02]  /*22510*/  VIADD R2, R2, 0x19c80 ;  /* 0x00019c8002027836 */ /* 0x004fe40000000000 */
[----:B------:R-:W-:Y:S02]  /*22520*/  IMAD.MOV.U32 R4, RZ, RZ, R22 ;  /* 0x000000ffff047224 */ /* 0x000fe400078e0016 */
[----:B------:R-:W-:Y:S01]  /*22530*/  IMAD.MOV.U32 R6, RZ, RZ, R28 ;  /* 0x000000ffff067224 */ /* 0x000fe200078e001c */
[----:B---3--:R-:W-:-:S04]  /*22540*/  PRMT R2, R0, 0x654, R2 ;  /* 0x0000065400027816 */ /* 0x008fc80000000002 */
[----:B------:R3:W-:Y:S01]  /*22550*/  SYNCS.ARRIVE.TRANS64.RED.A1T0 RZ, [R2+URZ], RZ ;  /* 0x000000ff02ff79a7 */ /* 0x0007e2000810043f */
[----:B------:R-:W-:Y:S05]  /*22560*/  @P1 BRA `(.L_x_1578) ;  /* 0xffffffec00c81947 */ /* 0x000fea000383ffff */
.L_x_1558:
[----:B--2---:R-:W3:Y:S01]  /*22570*/  S2R R0, SR_TID.X ;  /* 0x0000000000007919 */ /* 0x004ee20000002100 */
[----:B------:R-:W-:Y:S01]  /*22580*/  BSSY B0, `(.L_x_1579) ;  /* 0x0000012000007945 */ /* 0x000fe20003800000 */
[----:B---3--:R-:W-:Y:S01]  /*22590*/  LOP3.LUT R2, R0, 0x7f, RZ, 0xc0, !PT ;  /* 0x0000007f00027812 */ /* 0x008fe200078ec0ff */
[----:B------:R-:W-:-:S03]  /*225a0*/  IMAD.U32 R0, RZ, RZ, UR36 ;  /* 0x00000024ff007e24 */ /* 0x000fc6000f8e00ff */
[----:B------:R-:W-:Y:S02]  /*225b0*/  ISETP.NE.AND P1, PT, R2, RZ, PT ;  /* 0x000000ff0200720c */ /* 0x000fe40003f25270 */
[----:B------:R-:W-:-:S11]  /*225c0*/  ISETP.NE.AND P0, PT, R0, 0x3, PT ;  /* 0x000000030000780c */ /* 0x000fd60003f05270 */
[----:B------:R-:W-:Y:S05]  /*225d0*/  @P1 BRA `(.L_x_1580) ;  /* 0x0000000000301947 */ /* 0x000fea0003800000 */
[----:B0-----:R-:W0:Y:S01]  /*225e0*/  S2R R5, SR_LANEID ;  /* 0x0000000000057919 */ /* 0x001e220000000000 */
        /* <DEDUP_REMOVED lines=10> */
[----:B0-----:R-:W-:-:S07]  /*22690*/  IADD3 R24, R0, UR38, R7 ;  /* 0x0000002600187c10 */ /* 0x001fce000fffe007 */
.L_x_1580:
[----:B------:R-:W-:Y:S05]  /*226a0*/  BSYNC B0 ;  /* 0x0000000000007941 */ /* 0x000fea0003800000 */
.L_x_1579:
[----:B------:R-:W-:Y:S05]  /*226b0*/  @!P0 BRA `(.L_x_1581) ;  /* 0x0000000000048947 */ /* 0x000fea0003800000 */
[----:B------:R-:W-:Y:S01]  /*226c0*/  BPT.TRAP 0x1 ;  /* 0x000000040000795c */ /* 0x000fe20000300000 */
.L_x_1581:
[----:B------:R-:W-:Y:S01]  /*226d0*/  LOP3.LUT R0, R28, 0x1, RZ, 0x3c, !PT ;  /* 0x000000011c007812 */ /* 0x000fe200078e3cff */
[----:B0-----:R-:W-:Y:S01]  /*226e0*/  IMAD R3, R22, 0x8, R18 ;  /* 0x0000000816037824 */ /* 0x001fe200078e0212 */
[----:B------:R-:W-:Y:S02]  /*226f0*/  BSSY B0, `(.L_x_1582) ;  /* 0x0000004000007945 */ /* 0x000fe40003800000 */
[----:B------:R-:W-:-:S04]  /*22700*/  SHF.L.U32 R0, R0, 0x1f, RZ ;  /* 0x0000001f00007819 */ /* 0x000fc800000006ff */
[----:B------:R-:W0:Y:S02]  /*22710*/  SYNCS.PHASECHK.TRANS64.TRYWAIT P1, [R3+URZ+0x19c70], R0 ;  /* 0x019c7000030075a7 */ /* 0x000e24000802017f */
[----:B0-----:R-:W-:Y:S05]  /*22720*/  @!P1 BRA `(.L_x_1583) ;  /* 0x00000038005c9947 */ /* 0x001fea0003800000 */
.L_x_1698:
[----:B------:R-:W-:Y:S05]  /*22730*/  BSYNC B0 ;  /* 0x0000000000007941 */ /* 0x000fea0003800000 */
.L_x_1582:
[----:B------:R-:W-:-:S05]  /*22740*/  IMAD.U32 R2, RZ, RZ, UR39 ;  /* 0x00000027ff027e24 */ /* 0x000fca000f8e00ff */
[----:B------:R-:W-:-:S13]  /*22750*/  ISETP.NE.AND P1, PT, R2, 0x3, PT ;  /* 0x000000030200780c */ /* 0x000fda0003f25270 */
[----:B------:R-:W-:Y:S05]  /*22760*/  @!P1 BRA `(.L_x_1584) ;  /* 0x0000000000049947 */ /* 0x000fea0003800000 */
[----:B------:R-:W-:Y:S01]  /*22770*/  BPT.TRAP 0x1 ;  /* 0x000000040000795c */ /* 0x000fe20000300000 */
.L_x_1584:
[----:B0-----:R-:W-:-:S04]  /*22780*/  SHF.L.U32 R0, R28, 0x1f, RZ ;  /* 0x0000001f1c007819 */ /* 0x001fc800000006ff */
[----:B------:R-:W0:Y:S02]  /*22790*/  SYNCS.PHASECHK.TRANS64.TRYWAIT P1, [R3+URZ+0x19c60], R0 ;  /* 0x019c6000030075a7 */ /* 0x000e24000802017f */
[----:B0-----:R-:W-:Y:S05]  /*227a0*/  @!P1 BRA `(.L_x_1585) ;  /* 0x0000003800509947 */ /* 0x001fea0003800000 */
.L_x_1699:
        /* <DEDUP_REMOVED lines=56> */
.L_x_1586:
[----:B--2---:R2:W-:Y:S01]  /*22b30*/  SYNCS.ARRIVE.TRANS64.A1T0 RZ, [R3+URZ+0x19c50], RZ ;  /* 0x019c50ff03ff79a7 */ /* 0x0045e2000810003f */
[----:B------:R-:W-:Y:S06]  /*22b40*/  BAR.SYNC.DEFER_BLOCKING 0x2, 0x80 ;  /* 0x0082000000007b1d */ /* 0x000fec0000010000 */
[----:B------:R-:W-:Y:S05]  /*22b50*/  @!P0 BRA `(.L_x_1587) ;  /* 0x0000000000048947 */ /* 0x000fea0003800000 */
[----:B------:R-:W-:Y:S01]  /*22b60*/  BPT.TRAP 0x1 ;  /* 0x000000040000795c */ /* 0x000fe20000300000 */
.L_x_1587:
[----:B------:R-:W3:Y:S01]  /*22b70*/  LDL R0, [R1+0x10] ;  /* 0x0000100001007983 */ /* 0x000ee20000100800 */
[----:B--2---:R-:W-:Y:S02]  /*22b80*/  VIADD R3, R3, 0x19c80 ;  /* 0x00019c8003037836 */ /* 0x004fe40000000000 */
[----:B------:R-:W-:-:S05]  /*22b90*/  VIADD R22, R22, 0x1 ;  /* 0x0000000116167836 */ /* 0x000fca0000000000 */
[----:B------:R-:W-:-:S04]  /*22ba0*/  ISETP.NE.AND P0, PT, R22, 0x2, PT ;  /* 0x000000021600780c */ /* 0x000fc80003f05270 */
[----:B------:R-:W-:Y:S02]  /*22bb0*/  SEL R22, R22, RZ, P0 ;  /* 0x000000ff16167207 */ /* 0x000fe40000000000 */
[----:B---3--:R-:W-:-:S04]  /*22bc0*/  PRMT R3, R0, 0x654, R3 ;  /* 0x0000065400037816 */ /* 0x008fc80000000003 */
[----:B------:R2:W-:Y:S02]  /*22bd0*/  SYNCS.ARRIVE.TRANS64.RED.A1T0 RZ, [R3+URZ], RZ ;  /* 0x000000ff03ff79a7 */ /* 0x0005e4000810043f */
[----:B--2---:R-:W-:-:S04]  /*22be0*/  SEL R3, RZ, 0x1, P0 ;  /* 0x00000001ff037807 */ /* 0x004fc80000000000 */
[----:B------:R-:W-:-:S07]  /*22bf0*/  LOP3.LUT R28, R28, R3, RZ, 0x3c, !PT ;  /* 0x000000031c1c7212 */ /* 0x000fce00078e3cff */
.L_x_1528:
[----:B------:R-:W-:-:S13]  /*22c00*/  LOP3.LUT P0, RZ, R17, 0x10, RZ, 0xc0, !PT ;  /* 0x0000001011ff7812 */ /* 0x000fda000780c0ff */
[----:B------:R-:W-:Y:S05]  /*22c10*/  @!P0 BRA `(.L_x_1588) ;  /* 0x0000000000288947 */ /* 0x000fea0003800000 */
[----:B------:R-:W-:Y:S05]  /*22c20*/  WARPSYNC.ALL ;  /* 0x0000000000007948 */ /* 0x000fea0003800000 */
[----:B------:R-:W2:Y:S08]  /*22c30*/  S2UR UR4, SR_CgaCtaId ;  /* 0x00000000000479c3 */ /* 0x000eb00000008800 */
[----:B------:R-:W-:Y:S01]  /*22c40*/  BAR.SYNC.DEFER_BLOCKING 0x5, 0x200 ;  /* 0x0148000000007b1d */ /* 0x000fe20000010000 */
[----:B------:R-:W-:Y:S01]  /*22c50*/  MOV R18, 0x400 ;  /* 0x0000040000127802 */ /* 0x000fe20000000f00 */
[----:B--2---:R-:W-:-:S05]  /*22c60*/  IMAD.U32 R0, RZ, RZ, UR4 ;  /* 0x00000004ff007e24 */ /* 0x004fca000f8e00ff */
[----:B------:R-:W-:Y:S01]  /*22c70*/  LEA R18, R0, R18, 0x18 ;  /* 0x0000001200127211 */ /* 0x000fe200078ec0ff */
[----:B------:R2:W-:Y:S04]  /*22c80*/  STL [R1+0x10], R0 ;  /* 0x0000100001007387 */ /* 0x0005e80000100800 */
[----:B-1----:R2:W1:Y:S01]  /*22c90*/  LDS.128 R24, [R18+0x19cd0] ;  /* 0x019cd00012187984 */ /* 0x0024620000000c00 */
[----:B------:R-:W-:Y:S06]  /*22ca0*/  BAR.ARV 0x4, 0x200 ;  /* 0x0108000000007b1d */ /* 0x000fec0000002000 */
[----:B------:R-:W-:Y:S05]  /*22cb0*/  BRA `(.L_x_1589) ;  /* 0x0000000c00e47947 */ /* 0x000fea0003800000 */
.L_x_1588:
[----:B------:R-:W0:Y:S01]  /*22cc0*/  S2R R0, SR_TID.X ;  /* 0x0000000000007919 */ /* 0x000e220000002100 */
[----:B------:R-:W-:Y:S01]  /*22cd0*/  UMOV UR4, 0xffffffff ;  /* 0xffffffff00047882 */ /* 0x000fe20000000000 */
[----:B0-----:R-:W-:-:S04]  /*22ce0*/  LOP3.LUT R9, R0, 0x1f, RZ, 0xc0, !PT ;  /* 0x0000001f00097812 */ /* 0x001fc800078ec0ff */
[----:B------:R-:W-:Y:S01]  /*22cf0*/  ISETP.NE.AND P0, PT, R9, 0x1f, PT ;  /* 0x0000001f0900780c */ /* 0x000fe20003f05270 */
[----:B------:R-:W-:-:S12]  /*22d00*/  BRA.DIV UR4, `(.L_x_1590) ;  /* 0x00000036040c7947 */ /* 0x000fd8000b800000 */
[----:B------:R-:W-:Y:S01]  /*22d10*/  IMAD.IADD R0, R27, 0x1, R9 ;  /* 0x000000011b007824 */ /* 0x000fe200078e0209 */
[----:B------:R-:W-:-:S04]  /*22d20*/  ULDC UR4, c[0x0][0xc3c] ;  /* 0x00030f0000047ab9 */ /* 0x000fc80000000800 */
[----:B------:R-:W-:-:S13]  /*22d30*/  ISETP.GE.OR P1, PT, R0, UR4, !P0 ;  /* 0x0000000400007c0c */ /* 0x000fda000c726670 */
[----:B------:R-:W0:Y:S08]  /*22d40*/  @!P1 LDC.64 R2, c[0x0][0xc80] ;  /* 0x00032000ff029b82 */ /* 0x000e300000000a00 */
[----:B------:R-:W2:Y:S01]  /*22d50*/  @!P1 LDC.64 R4, c[0x0][0xc78] ;  /* 0x00031e00ff049b82 */ /* 0x000ea20000000a00 */
[----:B0-----:R-:W-:-:S05]  /*22d60*/  @!P1 IMAD.WIDE R2, R0, 0x4, R2 ;  /* 0x0000000400029825 */ /* 0x001fca00078e0202 */
[----:B------:R2:W3:Y:S02]  /*22d70*/  @!P1 LDG.E R7, desc[UR42][R2.64] ;  /* 0x0000002a02079981 */ /* 0x0004e4000c1e1900 */
[----:B--2---:R-:W-:-:S06]  /*22d80*/  @!P1 IMAD.WIDE R2, R0, 0x4, R4 ;  /* 0x0000000400029825 */ /* 0x004fcc00078e0204 */
[----:B------:R-:W2:Y:S01]  /*22d90*/  @!P1 LDG.E R2, desc[UR42][R2.64] ;  /* 0x0000002a02029981 */ /* 0x000ea2000c1e1900 */
[----:B-1----:R-:W-:Y:S01]  /*22da0*/  IMAD.MOV.U32 R25, RZ, RZ, RZ ;  /* 0x000000ffff197224 */ /* 0x002fe200078e00ff */
[C---:B------:R-:W-:Y:S01]  /*22db0*/  ISETP.GE.U32.AND P2, PT, R9.reuse, 0x2, PT ;  /* 0x000000020900780c */ /* 0x040fe20003f46070 */
[----:B------:R-:W-:Y:S01]  /*22dc0*/  IMAD.MOV.U32 R5, RZ, RZ, RZ ;  /* 0x000000ffff057224 */ /* 0x000fe200078e00ff */
[C---:B------:R-:W-:Y:S01]  /*22dd0*/  ISETP.GE.U32.AND P3, PT, R9.reuse, 0x4, PT ;  /* 0x000000040900780c */ /* 0x040fe20003f66070 */
[----:B------:R-:W-:Y:S01]  /*22de0*/  SHFL.IDX PT, R0, R24, RZ, 0x1f ;  /* 0x00001fff18007589 */ /* 0x000fe200000e0000 */
[C---:B------:R-:W-:Y:S02]  /*22df0*/  ISETP.GE.U32.AND P4, PT, R9.reuse, 0x8, PT ;  /* 0x000000080900780c */ /* 0x040fe40003f86070 */
[----:B------:R-:W-:Y:S01]  /*22e00*/  ISETP.GE.U32.AND P5, PT, R9, 0x10, PT ;  /* 0x000000100900780c */ /* 0x000fe20003fa6070 */
[----:B------:R0:W-:Y:S02]  /*22e10*/  SHFL.IDX PT, R6, R24, 0x1, 0x1f ;  /* 0x00201f0018067f89 */ /* 0x0001e400000e0000 */
[----:B0-----:R-:W-:-:S02]  /*22e20*/  IMAD.MOV.U32 R24, RZ, RZ, RZ ;  /* 0x000000ffff187224 */ /* 0x001fc400078e00ff */
[----:B---3--:R-:W-:Y:S02]  /*22e30*/  @!P1 IMAD.MOV.U32 R25, RZ, RZ, R7 ;  /* 0x000000ffff199224 */ /* 0x008fe400078e0007 */
[----:B--2---:R-:W-:Y:S01]  /*22e40*/  @!P1 IMAD.MOV.U32 R5, RZ, RZ, R2 ;  /* 0x000000ffff059224 */ /* 0x004fe200078e0002 */
        /* <DEDUP_REMOVED lines=18> */
.L_x_1709:
[----:B------:R-:W-:Y:S02]  /*22f70*/  ULDC UR4, c[0x0][0xc38] ;  /* 0x00030e0000047ab9 */ /* 0x000fe40000000800 */
[----:B------:R-:W-:-:S04]  /*22f80*/  IMAD.U32 R7, RZ, RZ, UR4 ;  /* 0x00000004ff077e24 */ /* 0x000fc8000f8e00ff */
[----:B-1----:R-:W-:-:S04]  /*22f90*/  IMAD R3, R3, R7, RZ ;  /* 0x0000000703037224 */ /* 0x002fc800078e02ff */
[----:B------:R-:W-:-:S05]  /*22fa0*/  IMAD.IADD R4, R6, 0x1, R3 ;  /* 0x0000000106047824 */ /* 0x000fca00078e0203 */
[----:B------:R-:W-:-:S13]  /*22fb0*/  ISETP.GT.AND P6, PT, R4, R0, PT ;  /* 0x000000000400720c */ /* 0x000fda0003fc4270 */
[----:B------:R-:W-:Y:S05]  /*22fc0*/  @P6 BRA `(.L_x_1591) ;  /* 0x0000000000a46947 */ /* 0x000fea0003800000 */
.L_x_1594:
[----:B0-----:R-:W0:Y:S01]  /*22fd0*/  LDC R2, c[0x0][0xc3c] ;  /* 0x00030f00ff027b82 */ /* 0x001e220000000800 */
[----:B------:R-:W-:-:S05]  /*22fe0*/  VIADD R27, R27, 0x1f ;  /* 0x0000001f1b1b7836 */ /* 0x000fca0000000000 */
        /* <DEDUP_REMOVED lines=33> */
.L_x_1717:
[----:B------:R-:W-:Y:S02]  /*23200*/  ULDC UR4, c[0x0][0xc38] ;  /* 0x00030e0000047ab9 */ /* 0x000fe40000000800 */
[----:B------:R-:W-:-:S04]  /*23210*/  IMAD.U32 R7, RZ, RZ, UR4 ;  /* 0x00000004ff077e24 */ /* 0x000fc8000f8e00ff */
[----:B-1----:R-:W-:-:S04]  /*23220*/  IMAD R3, R3, R7, RZ ;  /* 0x0000000703037224 */ /* 0x002fc800078e02ff */
[----:B------:R-:W-:-:S05]  /*23230*/  IMAD.IADD R4, R3, 0x1, R4 ;  /* 0x0000000103047824 */ /* 0x000fca00078e0204 */
[----:B------:R-:W-:-:S13]  /*23240*/  ISETP.GT.AND P6, PT, R4, R0, PT ;  /* 0x000000000400720c */ /* 0x000fda0003fc4270 */
[----:B------:R-:W-:Y:S05]  /*23250*/  @!P6 BRA `(.L_x_1594) ;  /* 0xfffffffc005ce947 */ /* 0x000fea000383ffff */
.L_x_1591:
[----:B------:R-:W-:Y:S01]  /*23260*/  IMAD.IADD R4, R4, 0x1, -R3 ;  /* 0x0000000104047824 */ /* 0x000fe200078e0a03 */
[----:B------:R-:W-:-:S03]  /*23270*/  UMOV UR4, 0xffffffff ;  /* 0xffffffff00047882 */ /* 0x000fc60000000000 */
[----:B------:R-:W-:-:S05]  /*23280*/  IMAD R3, R2, R7, R4 ;  /* 0x0000000702037224 */ /* 0x000fca00078e0204 */
[----:B------:R-:W-:Y:S01]  /*23290*/  ISETP.GT.AND P6, PT, R3, R0, PT ;  /* 0x000000000300720c */ /* 0x000fe20003fc4270 */
[----:B------:R-:W-:-:S12]  /*232a0*/  BRA.DIV UR4, `(.L_x_1595) ;  /* 0x0000003604d07947 */ /* 0x000fd8000b800000 */
[----:B------:R-:W-:-:S04]  /*232b0*/  VOTE.ANY R3, PT, !P6 ;  /* 0x0000000000037806 */ /* 0x000fc800070e0100 */
[----:B------:R-:W1:Y:S02]  /*232c0*/  POPC R6, R3 ;  /* 0x0000000300067309 */ /* 0x000e640000000000 */
[----:B-1----:R1:W2:Y:S01]  /*232d0*/  SHFL.IDX PT, R25, R25, R6, 0x1f ;  /* 0x00001f0619197589 */ /* 0x0022a200000e0000 */
[----:B------:R-:W-:-:S03]  /*232e0*/  IMAD.IADD R27, R6, 0x1, R27 ;  /* 0x00000001061b7824 */ /* 0x000fc600078e021b */
[----:B------:R1:W3:Y:S04]  /*232f0*/  SHFL.IDX PT, R5, R5, R6, 0x1f ;  /* 0x00001f0605057589 */ /* 0x0002e800000e0000 */
.L_x_1722:
[----:B------:R-:W-:-:S13]  /*23300*/  ISETP.NE.AND P0, PT, R3, RZ, PT ;  /* 0x000000ff0300720c */ /* 0x000fda0003f05270 */
[----:B------:R-:W-:Y:S05]  /*23310*/  @!P0 BRA `(.L_x_1596) ;  /* 0x0000000000108947 */ /* 0x000fea0003800000 */
[----:B------:R-:W-:Y:S01]  /*23320*/  UMOV UR4, 0xffffffff ;  /* 0xffffffff00047882 */ /* 0x000fe20000000000 */
[----:B-1----:R-:W-:Y:S02]  /*23330*/  VIADD R6, R6, 0xffffffff ;  /* 0xffffffff06067836 */ /* 0x002fe40000000000 */
[----:B------:R-:W-:Y:S05]  /*23340*/  BRA.DIV UR4, `(.L_x_1597) ;  /* 0x0000003a04087947 */ /* 0x000fea000b800000 */
[----:B------:R4:W1:Y:S02]  /*23350*/  SHFL.IDX PT, R24, R2, R6, 0x1f ;  /* 0x00001f0602187589 */ /* 0x00086400000e0000 */
.L_x_1596:
[----:B---3--:R-:W-:Y:S01]  /*23360*/  ISETP.NE.AND P0, PT, R5, 0x1, PT ;  /* 0x000000010500780c */ /* 0x008fe20003f05270 */
[----:B-1----:R-:W-:-:S04]  /*23370*/  IMAD R24, R24, R7, R4 ;  /* 0x0000000718187224 */ /* 0x002fc800078e0204 */
[----:B------:R-:W-:-:S08]  /*23380*/  IMAD.IADD R0, R0, 0x1, -R24 ;  /* 0x0000000100007824 */ /* 0x000fd000078e0a18 */
[----:B------:R-:W-:Y:S05]  /*23390*/  @!P0 BRA `(.L_x_1598) ;  /* 0x0000000000e08947 */ /* 0x000fea0003800000 */
[----:B--2---:R-:W-:-:S04]  /*233a0*/  IABS R4, R25 ;  /* 0x0000001900047213 */ /* 0x004fc80000000000 */
[----:B----4-:R-:W1:Y:S08]  /*233b0*/  I2F.RP R6, R4 ;  /* 0x0000000400067306 */ /* 0x010e700000209400 */
[----:B-1----:R-:W1:Y:S02]  /*233c0*/  MUFU.RCP R6, R6 ;  /* 0x0000000600067308 */ /* 0x002e640000001000 */
[----:B-1----:R-:W-:-:S06]  /*233d0*/  VIADD R8, R6, 0xffffffe ;  /* 0x0ffffffe06087836 */ /* 0x002fcc0000000000 */
        /* <DEDUP_REMOVED lines=25> */
[----:B------:R-:W-:-:S03]  /*23570*/  LOP3.LUT R2, R0, R25, RZ, 0x3c, !PT ;  /* 0x0000001900027212 */ /* 0x000fc600078e3cff */
[----:B------:R-:W-:Y:S01]  /*23580*/  IMAD.MOV.U32 R3, RZ, RZ, R7 ;  /* 0x000000ffff037224 */ /* 0x000fe200078e0007 */
[----:B------:R-:W-:Y:S02]  /*23590*/  ISETP.GE.AND P2, PT, R2, RZ, PT ;  /* 0x000000ff0200720c */ /* 0x000fe40003f46270 */
        /* <DEDUP_REMOVED lines=19> */
[----:B------:R-:W-:-:S04]  /*236d0*/  IMAD.MOV R2, RZ, RZ, -R6 ;  /* 0x000000ffff027224 */ /* 0x000fc800078e0a06 */
[C---:B------:R-:W-:Y:S02]  /*236e0*/  IMAD R2, R5.reuse, R2, R3 ;  /* 0x0000000205027224 */ /* 0x040fe400078e0203 */
[----:B------:R-:W-:-:S04]  /*236f0*/  IMAD R5, R5, 0x1000000, R6 ;  /* 0x0100000005057824 */ /* 0x000fc800078e0206 */
[----:B------:R-:W-:Y:S01]  /*23700*/  IMAD R26, R2, 0x10000, R5 ;  /* 0x00010000021a7824 */ /* 0x000fe200078e0205 */
[----:B------:R-:W-:Y:S06]  /*23710*/  BRA `(.L_x_1599) ;  /* 0x0000000000f47947 */ /* 0x000fec0003800000 */
.L_x_1598:
[----:B0---4-:R-:W0:Y:S02]  /*23720*/  LDC.64 R2, c[0x0][0xc90] ;  /* 0x00032400ff027b82 */ /* 0x011e240000000a00 */
[----:B0-----:R-:W-:-:S05]  /*23730*/  IMAD.WIDE R2, R27, 0x4, R2 ;  /* 0x000000041b027825 */ /* 0x001fca00078e0202 */
[----:B------:R-:W2:Y:S02]  /*23740*/  LDG.E R5, desc[UR42][R2.64] ;  /* 0x0000002a02057981 */ /* 0x000ea4000c1e1900 */
[----:B--2---:R-:W-:-:S05]  /*23750*/  IMAD R4, R25, R5, RZ ;  /* 0x0000000519047224 */ /* 0x004fca00078e02ff */
        /* <DEDUP_REMOVED lines=49> */
[----:B------:R-:W-:Y:S02]  /*23a70*/  ISETP.GE.AND P2, PT, R3, RZ, PT ;  /* 0x000000ff0300720c */ /* 0x000fe40003f46270 */
[----:B------:R-:W-:-:S05]  /*23a80*/  IADD3 R3, R6, 0x1000000, R0 ;  /* 0x0100000006037810 */ /* 0x000fca0007ffe000 */
[----:B------:R-:W-:-:S06]  /*23a90*/  @P0 VIADD R2, R2, 0x1 ;  /* 0x0000000102020836 */ /* 0x000fcc0000000000 */
[----:B------:R-:W-:Y:S01]  /*23aa0*/  @!P2 IMAD.MOV R2, RZ, RZ, -R2 ;  /* 0x000000ffff02a224 */ /* 0x000fe200078e0a02 */
[----:B------:R-:W-:Y:S01]  /*23ab0*/  @!P1 LOP3.LUT R2, RZ, R5, RZ, 0x33, !PT ;  /* 0x00000005ff029212 */ /* 0x000fe200078e33ff */
[----:B------:R-:W-:-:S04]  /*23ac0*/  IMAD.MOV R5, RZ, RZ, -R5 ;  /* 0x000000ffff057224 */ /* 0x000fc800078e0a05 */
[----:B------:R-:W-:Y:S02]  /*23ad0*/  IMAD R26, R2, R5, R3 ;  /* 0x00000005021a7224 */ /* 0x000fe400078e0203 */
[----:B------:R-:W-:-:S07]  /*23ae0*/  IMAD.MOV.U32 R0, RZ, RZ, R2 ;  /* 0x000000ffff007224 */ /* 0x000fce00078e0002 */
.L_x_1599:
[----:B------:R-:W-:-:S05]  /*23af0*/  LOP3.LUT R0, RZ, R0, RZ, 0x33, !PT ;  /* 0x00000000ff007212 */ /* 0x000fca00078e33ff */
[----:B------:R-:W-:Y:S01]  /*23b00*/  IMAD.IADD R25, R25, 0x1, R0 ;  /* 0x0000000119197824 */ /* 0x000fe200078e0200 */
[----:B------:R-:W-:Y:S06]  /*23b10*/  BRA `(.L_x_1600) ;  /* 0x00000000001c7947 */ /* 0x000fec0003800000 */
.L_x_1592:
[----:B------:R-:W-:Y:S01]  /*23b20*/  UMOV UR4, URZ ;  /* 0x0000003f00047c82 */ /* 0x000fe20008000000 */
[----:B------:R-:W-:Y:S01]  /*23b30*/  UMOV UR5, URZ ;  /* 0x0000003f00057c82 */ /* 0x000fe20008000000 */
[----:B------:R-:W-:Y:S01]  /*23b40*/  ULDC UR6, c[0x0][0xc3c] ;  /* 0x00030f0000067ab9 */ /* 0x000fe20000000800 */
[----:B------:R-:W-:Y:S02]  /*23b50*/  IMAD.MOV.U32 R24, RZ, RZ, R0 ;  /* 0x000000ffff187224 */ /* 0x000fe400078e0000 */
[----:B------:R-:W-:Y:S02]  /*23b60*/  IMAD.U32 R25, RZ, RZ, UR4 ;  /* 0x00000004ff197e24 */ /* 0x000fe4000f8e00ff */
[----:B------:R-:W-:Y:S02]  /*23b70*/  IMAD.U32 R26, RZ, RZ, UR5 ;  /* 0x00000005ff1a7e24 */ /* 0x000fe4000f8e00ff */
[----:B------:R-:W-:-:S07]  /*23b80*/  IMAD.U32 R27, RZ, RZ, UR6 ;  /* 0x00000006ff1b7e24 */ /* 0x000fce000f8e00ff */
.L_x_1600:
[----:B------:R0:W2:Y:S01]  /*23b90*/  LDL R2, [R1+0x10] ;  /* 0x0000100001027983 */ /* 0x0000a20000100800 */
[----:B------:R-:W1:Y:S01]  /*23ba0*/  S2R R0, SR_TID.X ;  /* 0x0000000000007919 */ /* 0x000e620000002100 */
[----:B------:R-:W-:Y:S05]  /*23bb0*/  WARPSYNC.ALL ;  /* 0x0000000000007948 */ /* 0x000fea0003800000 */
[----:B-1----:R-:W-:Y:S01]  /*23bc0*/  LOP3.LUT R0, R0, 0x1f, RZ, 0xc0, !PT ;  /* 0x0000001f00007812 */ /* 0x002fe200078ec0ff */
[----:B------:R-:W-:Y:S03]  /*23bd0*/  BAR.SYNC.DEFER_BLOCKING 0x4, 0x200 ;  /* 0x0108000000007b1d */ /* 0x000fe60000010000 */
[----:B------:R-:W-:-:S13]  /*23be0*/  ISETP.NE.AND P0, PT, R0, RZ, PT ;  /* 0x000000ff0000720c */ /* 0x000fda0003f05270 */
[----:B------:R-:W-:Y:S01]  /*23bf0*/  @!P0 MOV R0, 0x400 ;  /* 0x0000040000008802 */ /* 0x000fe20000000f00 */
[----:B--2---:R-:W1:Y:S03]  /*23c00*/  @!P0 S2R R2, SR_CgaCtaId ;  /* 0x0000000000028919 */ /* 0x004e660000008800 */
[----:B-1----:R-:W-:Y:S01]  /*23c10*/  @!P0 LEA R18, R2, R0, 0x18 ;  /* 0x0000000002128211 */ /* 0x002fe200078ec0ff */
[----:B------:R0:W-:Y:S04]  /*23c20*/  @!P0 STL [R1+0x10], R2 ;  /* 0x0000100201008387 */ /* 0x0001e80000100800 */
[----:B------:R0:W-:Y:S01]  /*23c30*/  @!P0 STS.128 [R18+0x19cd0], R24 ;  /* 0x019cd01812008388 */ /* 0x0001e20000000c00 */
[----:B------:R-:W-:Y:S06]  /*23c40*/  BAR.ARV 0x5, 0x200 ;  /* 0x0148000000007b1d */ /* 0x000fec0000002000 */
.L_x_1589:
[----:B------:R-:W-:Y:S02]  /*23c50*/  ULDC UR4, c[0x0][0xc3c] ;  /* 0x00030f0000047ab9 */ /* 0x000fe40000000800 */
[----:B-1----:R-:W-:-:S13]  /*23c60*/  ISETP.GE.AND P0, PT, R27, UR4, PT ;  /* 0x000000041b007c0c */ /* 0x002fda000bf06270 */
[----:B------:R-:W-:Y:S05]  /*23c70*/  @!P0 BRA `(.L_x_1601) ;  /* 0xffffff9000448947 */ /* 0x000fea000383ffff */
[----:B------:R-:W-:Y:S05]  /*23c80*/  BSYNC B7 ;  /* 0x0000000000077941 */ /* 0x000fea0003800000 */
.L_x_1463:
[----:B0-2---:R-:W2:Y:S01]  /*23c90*/  LDL.LU R0, [R1+0x44] ;  /* 0x0000440001007983 */ /* 0x005ea20000300800 */
[----:B------:R-:W-:Y:S01]  /*23ca0*/  BSSY B0, `(.L_x_1602) ;  /* 0x000000b000007945 */ /* 0x000fe20003800000 */
[----:B------:R-:W0:Y:S01]  /*23cb0*/  S2R R5, SR_CgaCtaId ;  /* 0x0000000000057919 */ /* 0x000e220000008800 */
[----:B--2---:R-:W-:-:S05]  /*23cc0*/  VIADD R0, R0, 0x1 ;  /* 0x0000000100007836 */ /* 0x004fca0000000000 */
        /* <DEDUP_REMOVED lines=8> */
.L_x_1725:
[----:B------:R-:W-:Y:S05]  /*23d50*/  BSYNC B0 ;  /* 0x0000000000007941 */ /* 0x000fea0003800000 */
.L_x_1602:
[----:B------:R-:W-:-:S03]  /*23d60*/  UMOV UR4, 0xffffffff ;  /* 0xffffffff00047882 */ /* 0x000fc60000000000 */
[----:B------:R-:W-:Y:S05]  /*23d70*/  BRA.DIV UR4, `(.L_x_1604) ;  /* 0x0000002e04bc7947 */ /* 0x000fea000b800000 */
[----:B0-----:R-:W0:Y:S02]  /*23d80*/  S2R R0, SR_TID.X ;  /* 0x0000000000007919 */ /* 0x001e240000002100 */
[----:B0-----:R-:W-:-:S04]  /*23d90*/  SHF.R.U32.HI R0, RZ, 0x5, R0 ;  /* 0x00000005ff007819 */ /* 0x001fc80000011600 */
[----:B------:R-:W-:-:S05]  /*23da0*/  LOP3.LUT R0, R0, 0x3, RZ, 0xc0, !PT ;  /* 0x0000000300007812 */ /* 0x000fca00078ec0ff */
[----:B------:R0:W1:Y:S02]  /*23db0*/  SHFL.IDX PT, R14, R0, RZ, 0x1f ;  /* 0x00001fff000e7589 */ /* 0x00006400000e0000 */
.L_x_1728:
[----:B-1----:R-:W-:-:S13]  /*23dc0*/  ISETP.NE.AND P0, PT, R14, RZ, PT ;  /* 0x000000ff0e00720c */ /* 0x002fda0003f05270 */
[----:B------:R-:W-:Y:S05]  /*23dd0*/  @P0 BRA `(.L_x_1248) ;  /* 0x0000000000a80947 */ /* 0x000fea0003800000 */
[----:B------:R-:W-:-:S03]  /*23de0*/  UMOV UR4, 0xffffffff ;  /* 0xffffffff00047882 */ /* 0x000fc60000000000 */
[----:B------:R-:W-:Y:S05]  /*23df0*/  BRA.DIV UR4, `(.L_x_1605) ;  /* 0x0000002e04d07947 */ /* 0x000fea000b800000 */
[----:B------:R-:W-:-:S13]  /*23e00*/  ELECT P6, URZ, PT ;  /* 0x00000000003f782f */ /* 0x000fda00038c0000 */
.L_x_1731:
[----:B------:R-:W-:Y:S05]  /*23e10*/  @!P6 BRA `(.L_x_1248) ;  /* 0x000000000098e947 */ /* 0x000fea0003800000 */
[----:B------:R-:W-:-:S06]  /*23e20*/  ULOP3.LUT UR4, UR37, 0x2, URZ, 0xfc, !UPT ;  /* 0x0000000225047892 */ /* 0x000fcc000f8efc3f */
[----:B0-----:R-:W-:-:S05]  /*23e30*/  IMAD.U32 R0, RZ, RZ, UR4 ;  /* 0x00000004ff007e24 */ /* 0x001fca000f8e00ff */
[----:B------:R-:W-:-:S13]  /*23e40*/  ISETP.NE.AND P0, PT, R0, 0x3, PT ;  /* 0x000000030000780c */ /* 0x000fda0003f05270 */
[----:B------:R-:W-:Y:S05]  /*23e50*/  @!P0 BRA `(.L_x_1606) ;  /* 0x0000000000048947 */ /* 0x000fea0003800000 */
[----:B------:R-:W-:Y:S01]  /*23e60*/  BPT.TRAP 0x1 ;  /* 0x000000040000795c */ /* 0x000fe20000300000 */
.L_x_1606:
[----:B------:R-:W-:Y:S01]  /*23e70*/  IMAD R5, R22, 0x8, R7 ;  /* 0x0000000816057824 */ /* 0x000fe200078e0207 */
[----:B------:R-:W-:Y:S01]  /*23e80*/  SHF.L.U32 R0, R28, 0x1f, RZ ;  /* 0x0000001f1c007819 */ /* 0x000fe200000006ff */
[----:B------:R-:W-:-:S03]  /*23e90*/  VIADD R22, R22, 0x1 ;  /* 0x0000000116167836 */ /* 0x000fc60000000000 */
[----:B------:R-:W0:Y:S02]  /*23ea0*/  SYNCS.PHASECHK.TRANS64.TRYWAIT P1, [R5+URZ+0x19c40], R0 ;  /* 0x019c4000050075a7 */ /* 0x000e24000802017f */
[----:B------:R-:W-:-:S04]  /*23eb0*/  ISETP.NE.AND P2, PT, R22, 0x2, PT ;  /* 0x000000021600780c */ /* 0x000fc80003f45270 */
[----:B------:R-:W-:Y:S01]  /*23ec0*/  SEL R3, RZ, 0x1, P2 ;  /* 0x00000001ff037807 */ /* 0x000fe20001000000 */
[----:B0-----:R-:W-:Y:S08]  /*23ed0*/  @!P1 BRA `(.L_x_1607) ;  /* 0x0000002c00b89947 */ /* 0x001ff00003800000 */
.L_x_1732:
[----:B------:R-:W-:Y:S02]  /*23ee0*/  SEL R22, R22, RZ, P2 ;  /* 0x000000ff16167207 */ /* 0x000fe40001000000 */
[----:B------:R-:W-:Y:S01]  /*23ef0*/  LOP3.LUT R2, R28, R3, RZ, 0x3c, !PT ;  /* 0x000000031c027212 */ /* 0x000fe200078e3cff */
[----:B------:R-:W-:Y:S06]  /*23f00*/  @!P0 BRA `(.L_x_1608) ;  /* 0x0000000000048947 */ /* 0x000fec0003800000 */
[----:B------:R-:W-:Y:S01]  /*23f10*/  BPT.TRAP 0x1 ;  /* 0x000000040000795c */ /* 0x000fe20000300000 */
.L_x_1608:
[----:B------:R-:W-:Y:S01]  /*23f20*/  IMAD R3, R22, 0x8, R7 ;  /* 0x0000000816037824 */ /* 0x000fe200078e0207 */
[----:B------:R-:W-:-:S04]  /*23f30*/  SHF.L.U32 R2, R2, 0x1f, RZ ;  /* 0x0000001f02027819 */ /* 0x000fc800000006ff */
[----:B------:R-:W1:Y:S02]  /*23f40*/  SYNCS.PHASECHK.TRANS64.TRYWAIT P1, [R3+URZ+0x19c40], R2 ;  /* 0x019c4002030075a7 */ /* 0x000e64000802017f */
[----:B-1----:R-:W-:Y:S05]  /*23f50*/  @!P1 BRA `(.L_x_1609) ;  /* 0x0000002c00ac9947 */ /* 0x002fea0003800000 */
.L_x_1733:
[----:B------:R-:W-:Y:S05]  /*23f60*/  @!P0 BRA `(.L_x_1610) ;  /* 0x0000000000048947 */ /* 0x000fea0003800000 */
[----:B------:R-:W-:Y:S01]  /*23f70*/  BPT.TRAP 0x1 ;  /* 0x000000040000795c */ /* 0x000fe20000300000 */
.L_x_1610:
[----:B------:R-:W2:Y:S02]  /*23f80*/  SYNCS.PHASECHK.TRANS64.TRYWAIT P1, [R5+URZ+0x19c60], R0 ;  /* 0x019c6000050075a7 */ /* 0x000ea4000802017f */
[----:B--2---:R-:W-:Y:S05]  /*23f90*/  @!P1 BRA `(.L_x_1611) ;  /* 0x0000002c00b09947 */ /* 0x004fea0003800000 */
.L_x_1734:
[----:B------:R-:W-:Y:S05]  /*23fa0*/  @!P0 BRA `(.L_x_1612) ;  /* 0x0000000000048947 */ /* 0x000fea0003800000 */
[----:B------:R-:W-:Y:S01]  /*23fb0*/  BPT.TRAP 0x1 ;  /* 0x000000040000795c */ /* 0x000fe20000300000 */
.L_x_1612:
[----:B------:R-:W3:Y:S02]  /*23fc0*/  SYNCS.PHASECHK.TRANS64.TRYWAIT P1, [R3+URZ+0x19c60], R2 ;  /* 0x019c6002030075a7 */ /* 0x000ee4000802017f */
[----:B---3--:R-:W-:Y:S05]  /*23fd0*/  @!P1 BRA `(.L_x_1613) ;  /* 0x0000002c00b49947 */ /* 0x008fea0003800000 */
.L_x_1735:
[----:B------:R-:W-:Y:S05]  /*23fe0*/  @!P0 BRA `(.L_x_1614) ;  /* 0x0000000000048947 */ /* 0x000fea0003800000 */
[----:B------:R-:W-:Y:S01]  /*23ff0*/  BPT.TRAP 0x1 ;  /* 0x000000040000795c */ /* 0x000fe20000300000 */
.L_x_1614:
[----:B------:R-:W4:Y:S02]  /*24000*/  SYNCS.PHASECHK.TRANS64.TRYWAIT P1, [R5+URZ+0x19c80], R0 ;  /* 0x019c8000050075a7 */ /* 0x000f24000802017f */
[----:B----4-:R-:W-:Y:S05]  /*24010*/  @!P1 BRA `(.L_x_1615) ;  /* 0x0000002c00b89947 */ /* 0x010fea0003800000 */
.L_x_1736:
[----:B------:R-:W-:Y:S05]  /*24020*/  @!P0 BRA `(.L_x_1616) ;  /* 0x0000000000048947 */ /* 0x000fea0003800000 */
[----:B------:R-:W-:Y:S01]  /*24030*/  BPT.TRAP 0x1 ;  /* 0x000000040000795c */ /* 0x000fe20000300000 */
.L_x_1616:
[----:B------:R0:W0:Y:S02]  /*24040*/  SYNCS.PHASECHK.TRANS64.TRYWAIT P0, [R3+URZ+0x19c80], R2 ;  /* 0x019c8002030075a7 */ /* 0x000024000800017f */
[----:B0-----:R-:W-:Y:S05]  /*24050*/  @!P0 NANOSLEEP.SYNCS 0x989680 ;  /* 0x009896800000895d */ /* 0x001fea0003900000 */
[----:B------:R-:W0:Y:S02]  /*24060*/  @!P0 SYNCS.PHASECHK.TRANS64 P0, [R3+URZ+0x19c80], R2 ;  /* 0x019c8002030085a7 */ /* 0x000e24000800007f */
[----:B0-----:R-:W-:Y:S05]  /*24070*/  @!P0 BRA `(.L_x_1616) ;  /* 0xfffffffc00f08947 */ /* 0x001fea000383ffff */
.L_x_1248:
[----:B------:R-:W-:Y:S05]  /*24080*/  BSYNC B8 ;  /* 0x0000000000087941 */ /* 0x000fea0003800000 */
.L_x_1245:
[----:B------:R-:W-:Y:S05]  /*24090*/  EXIT ;  /* 0x000000000000794d */ /* 0x000fea0003800000 */
.L_x_1274:
[----:B-1----:R1:W2:Y:S02]  /*240a0*/  SYNCS.PHASECHK.TRANS64.TRYWAIT P6, [R67+URZ+0x19c90], R78 ;  /* 0x019c904e430075a7 */ /* 0x0022a400080c017f */
[----:B--2---:R-:W-:Y:S05]  /*240b0*/  @!P6 NANOSLEEP.SYNCS 0x989680 ;  /* 0x009896800000e95d */ /* 0x004fea0003900000 */
[----:B------:R-:W2:Y:S02]  /*240c0*/  @!P6 SYNCS.PHASECHK.TRANS64 P6, [R67+URZ+0x19c90], R78 ;  /* 0x019c904e4300e5a7 */ /* 0x000ea400080c007f */
[----:B--2---:R-:W-:Y:S05]  /*240d0*/  @!P6 BRA `(.L_x_1274) ;  /* 0xfffffffc00f0e947 */ /* 0x004fea000383ffff */
[----:B------:R-:W-:Y:S05]  /*240e0*/  BRA `(.L_x_1617) ;  /* 0xfffffdec00a87947 */ /* 0x000fea000383ffff */
.L_x_1275:
        /* <DEDUP_REMOVED lines=8> */
.L_x_1619:
[----:B------:R-:W-:Y:S05]  /*24170*/  BSYNC B1 ;  /* 0x0000000000017941 */ /* 0x000fea0003800000 */
.L_x_1618:
        /* <DEDUP_REMOVED lines=8> */
.L_x_1620:
[----:B------:R-:W-:Y:S05]  /*24200*/  BRA `(.L_x_1621) ;  /* 0xfffffdec00747947 */ /* 0x000fea000383ffff */
.L_x_1291:
[----:B-1----:R1:W2:Y:S02]  /*24210*/  SYNCS.PHASECHK.TRANS64.TRYWAIT P6, [R67+URZ+0x19c90], R78 ;  /* 0x019c904e430075a7 */ /* 0x0022a400080c017f */
[----:B--2---:R-:W-:Y:S05]  /*24220*/  @!P6 NANOSLEEP.SYNCS 0x989680 ;  /* 0x009896800000e95d */ /* 0x004fea0003900000 */
[----:B------:R-:W2:Y:S02]  /*24230*/  @!P6 SYNCS.PHASECHK.TRANS64 P6, [R67+URZ+0x19c90], R78 ;  /* 0x019c904e4300e5a7 */ /* 0x000ea400080c007f */
[----:B--2---:R-:W-:Y:S05]  /*24240*/  @!P6 BRA `(.L_x_1291) ;  /* 0xfffffffc00f0e947 */ /* 0x004fea000383ffff */
[----:B------:R-:W-:Y:S05]  /*24250*/  BRA `(.L_x_1622) ;  /* 0xfffffe0400a47947 */ /* 0x000fea000383ffff */
.L_x_1292:
        /* <DEDUP_REMOVED lines=8> */
.L_x_1624:
[----:B------:R-:W-:Y:S05]  /*242e0*/  BSYNC B1 ;  /* 0x0000000000017941 */ /* 0x000fea0003800000 */
.L_x_1623:
        /* <DEDUP_REMOVED lines=8> */
.L_x_1625:
[----:B------:R-:W-:Y:S01]  /*24370*/  IMAD.MOV.U32 R81, RZ, RZ, R14 ;  /* 0x000000ffff517224 */ /* 0x000fe200078e000e */
[----:B------:R-:W-:Y:S06]  /*24380*/  BRA `(.L_x_1626) ;  /* 0xfffffe04006c7947 */ /* 0x000fec000383ffff */
.L_x_1301:
[----:B0-----:R0:W1:Y:S02]  /*24390*/  SYNCS.PHASECHK.TRANS64.TRYWAIT P5, [R67+URZ+0x19c90], R78 ;  /* 0x019c904e430075a7 */ /* 0x00106400080a017f */
[----:B-1----:R-:W-:Y:S05]  /*243a0*/  @!P5 NANOSLEEP.SYNCS 0x989680 ;  /* 0x009896800000d95d */ /* 0x002fea0003900000 */
[----:B------:R-:W1:Y:S02]  /*243b0*/  @!P5 SYNCS.PHASECHK.TRANS64 P5, [R67+URZ+0x19c90], R78 ;  /* 0x019c904e4300d5a7 */ /* 0x000e6400080a007f */
[----:B-1----:R-:W-:Y:S05]  /*243c0*/  @!P5 BRA `(.L_x_1301) ;  /* 0xfffffffc00f0d947 */ /* 0x002fea000383ffff */
[----:B------:R-:W-:Y:S05]  /*243d0*/  BRA `(.L_x_1627) ;  /* 0xfffffe24002c7947 */ /* 0x000fea000383ffff */
.L_x_1302:
[----:B------:R-:W-:Y:S01]  /*243e0*/  BSSY B1, `(.L_x_1628) ;  /* 0x0000007000017945 */ /* 0x000fe20003800000 */
[----:B------:R-:W-:Y:S02]  /*243f0*/  IMAD.MOV.U32 R12, RZ, RZ, RZ ;  /* 0x000000ffff0c7224 */ /* 0x000fe400078e00ff */
[----:B------:R-:W-:Y:S02]  /*24400*/  IMAD.MOV.U32 R11, RZ, RZ, 0x1e1f ;  /* 0x00001e1fff0b7424 */ /* 0x000fe400078e00ff */
[----:B------:R-:W-:-:S07]  /*24410*/  IMAD.MOV.U32 R15, RZ, RZ, -0x1 ;  /* 0xffffffffff0f7424 */ /* 0x000fce00078e00ff */
[----:B0-----:R-:W-:Y:S05]  /*24420*/  WARPSYNC.COLLECTIVE R15, `(.L_x_1629) ;  /* 0x000000000f087348 */ /* 0x001fea0003c00000 */
[----:B------:R1:W2:Y:S02]  /*24430*/  SHFL.IDX P6, R14, R13, R12, R11 ;  /* 0x0000000c0d0e7389 */ /* 0x0002a400000c000b */
[----:B012---:R-:W-:Y:S01]  /*24440*/  ENDCOLLECTIVE ;  /* 0x000000000000791b */ /* 0x007fe20003800000 */
.L_x_1629:
[----:B------:R-:W-:Y:S05]  /*24450*/  BSYNC B1 ;  /* 0x0000000000017941 */ /* 0x000fea0003800000 */
.L_x_1628:
        /* <DEDUP_REMOVED lines=8> */
.L_x_1630:
[----:B------:R-:W-:Y:S05]  /*244e0*/  BRA `(.L_x_1631) ;  /* 0xfffffe24005c7947 */ /* 0x000fea000383ffff */
.L_x_1306:
[----:B0-----:R0:W2:Y:S02]  /*244f0*/  SYNCS.PHASECHK.TRANS64.TRYWAIT P0, [R67+URZ+0x19cb0], R78 ;  /* 0x019cb04e430075a7 */ /* 0x0010a4000800017f */
[----:B--2---:R-:W-:Y:S05]  /*24500*/  @!P0 NANOSLEEP.SYNCS 0x989680 ;  /* 0x009896800000895d */ /* 0x004fea0003900000 */
[----:B------:R-:W2:Y:S02]  /*24510*/  @!P0 SYNCS.PHASECHK.TRANS64 P0, [R67+URZ+0x19cb0], R78 ;  /* 0x019cb04e430085a7 */ /* 0x000ea4000800007f */
[----:B--2---:R-:W-:Y:S05]  /*24520*/  @!P0 BRA `(.L_x_1306) ;  /* 0xfffffffc00f08947 */ /* 0x004fea000383ffff */
[----:B------:R-:W-:Y:S05]  /*24530*/  BRA `(.L_x_1632) ;  /* 0xfffffe2400f07947 */ /* 0x000fea000383ffff */
.L_x_1334:
[----:B------:R-:W-:Y:S01]  /*24540*/  BSSY B1, `(.L_x_1633) ;  /* 0x0000007000017945 */ /* 0x000fe20003800000 */
[----:B------:R-:W-:Y:S02]  /*24550*/  IMAD.MOV.U32 R12, RZ, RZ, RZ ;  /* 0x000000ffff0c7224 */ /* 0x000fe400078e00ff */
[----:B------:R-:W-:Y:S02]  /*24560*/  IMAD.MOV.U32 R11, RZ, RZ, 0x1e1f ;  /* 0x00001e1fff0b7424 */ /* 0x000fe400078e00ff */
[----:B------:R-:W-:-:S07]  /*24570*/  IMAD.MOV.U32 R15, RZ, RZ, -0x1 ;  /* 0xffffffffff0f7424 */ /* 0x000fce00078e00ff */
[----:B------:R-:W-:Y:S05]  /*24580*/  WARPSYNC.COLLECTIVE R15, `(.L_x_1634) ;  /* 0x000000000f087348 */ /* 0x000fea0003c00000 */
[----:B------:R0:W1:Y:S02]  /*24590*/  SHFL.IDX P6, R14, R13, R12, R11 ;  /* 0x0000000c0d0e7389 */ /* 0x00006400000c000b */
[----:B01----:R-:W-:Y:S01]  /*245a0*/  ENDCOLLECTIVE ;  /* 0x000000000000791b */ /* 0x003fe20003800000 */
.L_x_1634:
[----:B------:R-:W-:Y:S05]  /*245b0*/  BSYNC B1 ;  /* 0x0000000000017941 */ /* 0x000fea0003800000 */
.L_x_1633:
        /* <DEDUP_REMOVED lines=8> */
.L_x_1635:
[----:B------:R-:W-:Y:S02]  /*24640*/  IMAD.MOV.U32 R13, RZ, RZ, R4 ;  /* 0x000000ffff0d7224 */ /* 0x000fe400078e0004 */
[----:B------:R-:W-:-:S07]  /*24650*/  IMAD.MOV.U32 R3, RZ, RZ, R14 ;  /* 0x000000ffff037224 */ /* 0x000fce00078e000e */
[----:B------:R-:W-:Y:S05]  /*24660*/  WARPSYNC.COLLECTIVE R15, `(.L_x_1636) ;  /* 0x000000000f087348 */ /* 0x000fea0003c00000 */
[----:B------:R0:W1:Y:S02]  /*24670*/  SHFL.IDX P6, R14, R13, R12, R11 ;  /* 0x0000000c0d0e7389 */ /* 0x00006400000c000b */
[----:B01----:R-:W-:Y:S01]  /*24680*/  ENDCOLLECTIVE ;  /* 0x000000000000791b */ /* 0x003fe20003800000 */
.L_x_1636:
[----:B------:R-:W-:Y:S02]  /*24690*/  IMAD.MOV.U32 R13, RZ, RZ, R5 ;  /* 0x000000ffff0d7224 */ /* 0x000fe400078e0005 */
[----:B------:R-:W-:-:S07]  /*246a0*/  IMAD.MOV.U32 R4, RZ, RZ, R14 ;  /* 0x000000ffff047224 */ /* 0x000fce00078e000e */
[----:B------:R-:W-:Y:S05]  /*246b0*/  WARPSYNC.COLLECTIVE R15, `(.L_x_1637) ;  /* 0x000000000f087348 */ /* 0x000fea0003c00000 */
[----:B------:R0:W1:Y:S02]  /*246c0*/  SHFL.IDX P6, R14, R13, R12, R11 ;  /* 0x0000000c0d0e7389 */ /* 0x00006400000c000b */
[----:B01----:R-:W-:Y:S01]  /*246d0*/  ENDCOLLECTIVE ;  /* 0x000000000000791b */ /* 0x003fe20003800000 */
.L_x_1637:
[----:B------:R-:W-:Y:S05]  /*246e0*/  BRA `(.L_x_1638) ;  /* 0xfffffe3c00547947 */ /* 0x000fea000383ffff */
.L_x_1338:
[----:B-1----:R1:W2:Y:S02]  /*246f0*/  SYNCS.PHASECHK.TRANS64.TRYWAIT P0, [R16+URZ+0x19c00], R5 ;  /* 0x019c0005100075a7 */ /* 0x0022a4000800017f */
[----:B--2---:R-:W-:Y:S05]  /*24700*/  @!P0 NANOSLEEP.SYNCS 0x989680 ;  /* 0x009896800000895d */ /* 0x004fea0003900000 */
[----:B------:R-:W2:Y:S02]  /*24710*/  @!P0 SYNCS.PHASECHK.TRANS64 P0, [R16+URZ+0x19c00], R5 ;  /* 0x019c0005100085a7 */ /* 0x000ea4000800007f */
[----:B--2---:R-:W-:Y:S05]  /*24720*/  @!P0 BRA `(.L_x_1338) ;  /* 0xfffffffc00f08947 */ /* 0x004fea000383ffff */
[----:B------:R-:W-:Y:S05]  /*24730*/  BRA `(.L_x_1639) ;  /* 0xfffffe4000247947 */ /* 0x000fea000383ffff */
.L_x_1344:
[----:B------:R-:W-:Y:S01]  /*24740*/  BSSY B1, `(.L_x_1640) ;  /* 0x0000007000017945 */ /* 0x000fe20003800000 */
[----:B------:R-:W-:Y:S02]  /*24750*/  IMAD.MOV.U32 R12, RZ, RZ, RZ ;  /* 0x000000ffff0c7224 */ /* 0x000fe400078e00ff */
[----:B------:R-:W-:Y:S02]  /*24760*/  IMAD.MOV.U32 R11, RZ, RZ, 0x1e1f ;  /* 0x00001e1fff0b7424 */ /* 0x000fe400078e00ff */
[----:B------:R-:W-:-:S07]  /*24770*/  IMAD.MOV.U32 R15, RZ, RZ, -0x1 ;  /* 0xffffffffff0f7424 */ /* 0x000fce00078e00ff */
[----:B------:R-:W-:Y:S05]  /*24780*/  WARPSYNC.COLLECTIVE R15, `(.L_x_1641) ;  /* 0x000000000f087348 */ /* 0x000fea0003c00000 */
[----:B------:R0:W1:Y:S02]  /*24790*/  SHFL.IDX P6, R14, R13, R12, R11 ;  /* 0x0000000c0d0e7389 */ /* 0x00006400000c000b */
[----:B01----:R-:W-:Y:S01]  /*247a0*/  ENDCOLLECTIVE ;  /* 0x000000000000791b */ /* 0x003fe20003800000 */
.L_x_1641:
[----:B------:R-:W-:Y:S05]  /*247b0*/  BSYNC B1 ;  /* 0x0000000000017941 */ /* 0x000fea0003800000 */
.L_x_1640:
        /* <DEDUP_REMOVED lines=8> */
.L_x_1642:
[----:B------:R-:W-:Y:S02]  /*24840*/  IMAD.MOV.U32 R13, RZ, RZ, R20 ;  /* 0x000000ffff0d7224 */ /* 0x000fe400078e0014 */
[----:B------:R-:W-:-:S07]  /*24850*/  IMAD.MOV.U32 R3, RZ, RZ, R14 ;  /* 0x000000ffff037224 */ /* 0x000fce00078e000e */
[----:B------:R-:W-:Y:S05]  /*24860*/  WARPSYNC.COLLECTIVE R15, `(.L_x_1643) ;  /* 0x000000000f087348 */ /* 0x000fea0003c00000 */
[----:B------:R0:W1:Y:S02]  /*24870*/  SHFL.IDX P6, R14, R13, R12, R11 ;  /* 0x0000000c0d0e7389 */ /* 0x00006400000c000b */
[----:B01----:R-:W-:Y:S01]  /*24880*/  ENDCOLLECTIVE ;  /* 0x000000000000791b */ /* 0x003fe20003800000 */
.L_x_1643:
[----:B------:R-:W-:Y:S02]  /*24890*/  IMAD.MOV.U32 R13, RZ, RZ, R21 ;  /* 0x000000ffff0d7224 */ /* 0x000fe400078e0015 */
[----:B------:R-:W-:-:S07]  /*248a0*/  IMAD.MOV.U32 R20, RZ, RZ, R14 ;  /* 0x000000ffff147224 */ /* 0x000fce00078e000e */
[----:B------:R-:W-:Y:S05]  /*248b0*/  WARPSYNC.COLLECTIVE R15, `(.L_x_1644) ;  /* 0x000000000f087348 */ /* 0x000fea0003c00000 */
[----:B------:R0:W1:Y:S02]  /*248c0*/  SHFL.IDX P6, R14, R13, R12, R11 ;  /* 0x0000000c0d0e7389 */ /* 0x00006400000c000b */
[----:B01----:R-:W-:Y:S01]  /*248d0*/  ENDCOLLECTIVE ;  /* 0x000000000000791b */ /* 0x003fe20003800000 */
.L_x_1644:
[----:B------:R-:W-:Y:S01]  /*248e0*/  IMAD.MOV.U32 R21, RZ, RZ, R14 ;  /* 0x000000ffff157224 */ /* 0x000fe200078e000e */
[----:B------:R-:W-:Y:S06]  /*248f0*/  BRA `(.L_x_1645) ;  /* 0xfffffe5800107947 */ /* 0x000fec000383ffff */
.L_x_1348:
[----:B-1----:R1:W2:Y:S02]  /*24900*/  SYNCS.PHASECHK.TRANS64.TRYWAIT P0, [R16+URZ+0x19c00], R39 ;  /* 0x019c0027100075a7 */ /* 0x0022a4000800017f */
[----:B--2---:R-:W-:Y:S05]  /*24910*/  @!P0 NANOSLEEP.SYNCS 0x989680 ;  /* 0x009896800000895d */ /* 0x004fea0003900000 */
[----:B------:R-:W2:Y:S02]  /*24920*/  @!P0 SYNCS.PHASECHK.TRANS64 P0, [R16+URZ+0x19c00], R39 ;  /* 0x019c0027100085a7 */ /* 0x000ea4000800007f */
[----:B--2---:R-:W-:Y:S05]  /*24930*/  @!P0 BRA `(.L_x_1348) ;  /* 0xfffffffc00f08947 */ /* 0x004fea000383ffff */
[----:B------:R-:W-:Y:S05]  /*24940*/  BRA `(.L_x_1646) ;  /* 0xfffffe5800e07947 */ /* 0x000fea000383ffff */
.L_x_1354:
[----:B-1----:R1:W0:Y:S02]  /*24950*/  SYNCS.PHASECHK.TRANS64.TRYWAIT P1, [R10+URZ+0x19c30], R3 ;  /* 0x019c30030a0075a7 */ /* 0x002224000802017f */
[----:B0-----:R-:W-:Y:S05]  /*24960*/  @!P1 NANOSLEEP.SYNCS 0x989680 ;  /* 0x009896800000995d */ /* 0x001fea0003900000 */
[----:B------:R-:W0:Y:S02]  /*24970*/  @!P1 SYNCS.PHASECHK.TRANS64 P1, [R10+URZ+0x19c30], R3 ;  /* 0x019c30030a0095a7 */ /* 0x000e24000802007f */
[----:B0-----:R-:W-:Y:S05]  /*24980*/  @!P1 BRA `(.L_x_1354) ;  /* 0xfffffffc00f09947 */ /* 0x001fea000383ffff */
[----:B------:R-:W-:Y:S05]  /*24990*/  BRA `(.L_x_1353) ;  /* 0xfffffe7c004c7947 */ /* 0x000fea000383ffff */
.L_x_1375:
[----:B-1----:R1:W2:Y:S02]  /*249a0*/  SYNCS.PHASECHK.TRANS64.TRYWAIT P1, [R7+URZ+0x19c30], R10 ;  /* 0x019c300a070075a7 */ /* 0x0022a4000802017f */
[----:B--2---:R-:W-:Y:S05]  /*249b0*/  @!P1 NANOSLEEP.SYNCS 0x989680 ;  /* 0x009896800000995d */ /* 0x004fea0003900000 */
[----:B------:R-:W2:Y:S02]  /*249c0*/  @!P1 SYNCS.PHASECHK.TRANS64 P1, [R7+URZ+0x19c30], R10 ;  /* 0x019c300a070095a7 */ /* 0x000ea4000802007f */
[----:B--2---:R-:W-:Y:S05]  /*249d0*/  @!P1 BRA `(.L_x_1375) ;  /* 0xfffffffc00f09947 */ /* 0x004fea000383ffff */
[----:B------:R-:W-:Y:S05]  /*249e0*/  BRA `(.L_x_1374) ;  /* 0xfffffeb0005c7947 */ /* 0x000fea000383ffff */
.L_x_1380:
[----:B-1----:R1:W2:Y:S02]  /*249f0*/  SYNCS.PHASECHK.TRANS64.TRYWAIT P1, [R152+URZ+0x19c50], R10 ;  /* 0x019c500a980075a7 */ /* 0x0022a4000802017f */
[----:B--2---:R-:W-:Y:S05]  /*24a00*/  @!P1 NANOSLEEP.SYNCS 0x989680 ;  /* 0x009896800000995d */ /* 0x004fea0003900000 */
[----:B------:R-:W2:Y:S02]  /*24a10*/  @!P1 SYNCS.PHASECHK.TRANS64 P1, [R152+URZ+0x19c50], R10 ;  /* 0x019c500a980095a7 */ /* 0x000ea4000802007f */
[----:B--2---:R-:W-:Y:S05]  /*24a20*/  @!P1 BRA `(.L_x_1380) ;  /* 0xfffffffc00f09947 */ /* 0x004fea000383ffff */
[----:B------:R-:W-:Y:S05]  /*24a30*/  BRA `(.L_x_1379) ;  /* 0xfffffeb000dc7947 */ /* 0x000fea000383ffff */
.L_x_1402:
[----:B-1----:R1:W2:Y:S02]  /*24a40*/  SYNCS.PHASECHK.TRANS64.TRYWAIT P1, [R3+URZ+0x19c30], R14 ;  /* 0x019c300e030075a7 */ /* 0x0022a4000802017f */
[----:B--2---:R-:W-:Y:S05]  /*24a50*/  @!P1 NANOSLEEP.SYNCS 0x989680 ;  /* 0x009896800000995d */ /* 0x004fea0003900000 */
[----:B------:R-:W2:Y:S02]  /*24a60*/  @!P1 SYNCS.PHASECHK.TRANS64 P1, [R3+URZ+0x19c30], R14 ;  /* 0x019c300e030095a7 */ /* 0x000ea4000802007f */
[----:B--2---:R-:W-:Y:S05]  /*24a70*/  @!P1 BRA `(.L_x_1402) ;  /* 0xfffffffc00f09947 */ /* 0x004fea000383ffff */
[----:B------:R-:W-:Y:S05]  /*24a80*/  BRA `(.L_x_1401) ;  /* 0xfffffee400487947 */ /* 0x000fea000383ffff */
.L_x_1407:
[----:B-1----:R1:W2:Y:S02]  /*24a90*/  SYNCS.PHASECHK.TRANS64.TRYWAIT P1, [R21+URZ+0x19c50], R3 ;  /* 0x019c5003150075a7 */ /* 0x0022a4000802017f */
[----:B--2---:R-:W-:Y:S05]  /*24aa0*/  @!P1 NANOSLEEP.SYNCS 0x989680 ;  /* 0x009896800000995d */ /* 0x004fea0003900000 */
[----:B------:R-:W2:Y:S02]  /*24ab0*/  @!P1 SYNCS.PHASECHK.TRANS64 P1, [R21+URZ+0x19c50], R3 ;  /* 0x019c5003150095a7 */ /* 0x000ea4000802007f */
[----:B--2---:R-:W-:Y:S05]  /*24ac0*/  @!P1 BRA `(.L_x_1407) ;  /* 0xfffffffc00f09947 */ /* 0x004fea000383ffff */
[----:B------:R-:W-:Y:S05]  /*24ad0*/  BRA `(.L_x_1406) ;  /* 0xfffffee400c87947 */ /* 0x000fea000383ffff */
.L_x_1417:
[----:B-1----:R1:W2:Y:S02]  /*24ae0*/  SYNCS.PHASECHK.TRANS64.TRYWAIT P1, [R3+URZ+0x19c30], R14 ;  /* 0x019c300e030075a7 */ /* 0x0022a4000802017f */
[----:B--2---:R-:W-:Y:S05]  /*24af0*/  @!P1 NANOSLEEP.SYNCS 0x989680 ;  /* 0x009896800000995d */ /* 0x004fea0003900000 */
[----:B------:R-:W2:Y:S02]  /*24b00*/  @!P1 SYNCS.PHASECHK.TRANS64 P1, [R3+URZ+0x19c30], R14 ;  /* 0x019c300e030095a7 */ /* 0x000ea4000802007f */
[----:B--2---:R-:W-:Y:S05]  /*24b10*/  @!P1 BRA `(.L_x_1417) ;  /* 0xfffffffc00f09947 */ /* 0x004fea000383ffff */
[----:B------:R-:W-:Y:S05]  /*24b20*/  BRA `(.L_x_1416) ;  /* 0xffffff0000c07947 */ /* 0x000fea000383ffff */
.L_x_1422:
[----:B-1----:R1:W2:Y:S02]  /*24b30*/  SYNCS.PHASECHK.TRANS64.TRYWAIT P1, [R21+URZ+0x19c50], R3 ;  /* 0x019c5003150075a7 */ /* 0x0022a4000802017f */
[----:B--2---:R-:W-:Y:S05]  /*24b40*/  @!P1 NANOSLEEP.SYNCS 0x989680 ;  /* 0x009896800000995d */ /* 0x004fea0003900000 */
[----:B------:R-:W2:Y:S02]  /*24b50*/  @!P1 SYNCS.PHASECHK.TRANS64 P1, [R21+URZ+0x19c50], R3 ;  /* 0x019c5003150095a7 */ /* 0x000ea4000802007f */
[----:B--2---:R-:W-:Y:S05]  /*24b60*/  @!P1 BRA `(.L_x_1422) ;  /* 0xfffffffc00f09947 */ /* 0x004fea000383ffff */
[----:B------:R-:W-:Y:S05]  /*24b70*/  BRA `(.L_x_1421) ;  /* 0xffffff0400407947 */ /* 0x000fea000383ffff */
.L_x_1438:
[----:B-1----:R1:W2:Y:S02]  /*24b80*/  SYNCS.PHASECHK.TRANS64.TRYWAIT P1, [R4+URZ+0x19c50], R7 ;  /* 0x019c5007040075a7 */ /* 0x0022a4000802017f */
[----:B--2---:R-:W-:Y:S05]  /*24b90*/  @!P1 NANOSLEEP.SYNCS 0x989680 ;  /* 0x009896800000995d */ /* 0x004fea0003900000 */
[----:B------:R-:W2:Y:S02]  /*24ba0*/  @!P1 SYNCS.PHASECHK.TRANS64 P1, [R4+URZ+0x19c50], R7 ;  /* 0x019c5007040095a7 */ /* 0x000ea4000802007f */
[----:B--2---:R-:W-:Y:S05]  /*24bb0*/  @!P1 BRA `(.L_x_1438) ;  /* 0xfffffffc00f09947 */ /* 0x004fea000383ffff */
[----:B------:R-:W-:Y:S05]  /*24bc0*/  BRA `(.L_x_1437) ;  /* 0xffffff30007c7947 */ /* 0x000fea000383ffff */
.L_x_1479:
[----:B------:R-:W0:Y:S01]  /*24bd0*/  S2R R7, SR_TID.X ;  /* 0x0000000000077919 */ /* 0x000e220000002100 */
[----:B------:R-:W-:Y:S01]  /*24be0*/  BSSY B1, `(.L_x_1647) ;  /* 0x000000a000017945 */ /* 0x000fe20003800000 */
[----:B-1----:R-:W-:Y:S02]  /*24bf0*/  IMAD.MOV.U32 R12, RZ, RZ, RZ ;  /* 0x000000ffff0c7224 */ /* 0x002fe400078e00ff */
[----:B------:R-:W-:Y:S02]  /*24c00*/  IMAD.MOV.U32 R11, RZ, RZ, 0x1f ;  /* 0x0000001fff0b7424 */ /* 0x000fe400078e00ff */
[----:B------:R-:W-:Y:S01]  /*24c10*/  IMAD.MOV.U32 R15, RZ, RZ, -0x1 ;  /* 0xffffffffff0f7424 */ /* 0x000fe200078e00ff */
[----:B0-----:R-:W-:-:S04]  /*24c20*/  SHF.R.U32.HI R7, RZ, 0x5, R7 ;  /* 0x00000005ff077819 */ /* 0x001fc80000011607 */
[----:B------:R-:W-:-:S05]  /*24c30*/  LOP3.LUT R7, R7, 0x3, RZ, 0xc0, !PT ;  /* 0x0000000307077812 */ /* 0x000fca00078ec0ff */
[----:B------:R-:W-:-:S07]  /*24c40*/  IMAD.MOV.U32 R13, RZ, RZ, R7 ;  /* 0x000000ffff0d7224 */ /* 0x000fce00078e0007 */
[----:B------:R-:W-:Y:S05]  /*24c50*/  WARPSYNC.COLLECTIVE R15, `(.L_x_1648) ;  /* 0x000000000f087348 */ /* 0x000fea0003c00000 */
[----:B------:R0:W1:Y:S02]  /*24c60*/  SHFL.IDX P6, R14, R13, R12, R11 ;  /* 0x0000000c0d0e7389 */ /* 0x00006400000c000b */
[----:B01----:R-:W-:Y:S01]  /*24c70*/  ENDCOLLECTIVE ;  /* 0x000000000000791b */ /* 0x003fe20003800000 */
.L_x_1648:
[----:B------:R-:W-:Y:S05]  /*24c80*/  BSYNC B1 ;  /* 0x0000000000017941 */ /* 0x000fea0003800000 */
.L_x_1647:
[----:B------:R-:W-:Y:S05]  /*24c90*/  BRA `(.L_x_1649) ;  /* 0xffffff8c00887947 */ /* 0x000fea000383ffff */
.L_x_1481:
[----:B------:R-:W-:Y:S01]  /*24ca0*/  BSSY B1, `(.L_x_1650) ;  /* 0x0000006000017945 */ /* 0x000fe20003800000 */
[----:B------:R-:W-:-:S07]  /*24cb0*/  IMAD.MOV.U32 R15, RZ, RZ, -0x1 ;  /* 0xffffffffff0f7424 */ /* 0x000fce00078e00ff */
[----:B01----:R-:W-:Y:S05]  /*24cc0*/  WARPSYNC.COLLECTIVE R15, `(.L_x_1651) ;  /* 0x000000000f0c7348 */ /* 0x003fea0003c00000 */
[----:B------:R-:W-:Y:S02]  /*24cd0*/  ELECT P6, UR62, PT ;  /* 0x00000000003e782f */ /* 0x000fe400038c0000 */
[----:B------:R-:W-:Y:S01]  /*24ce0*/  MOV R14, UR62 ;  /* 0x0000003e000e7c02 */ /* 0x000fe20008000f00 */
[----:B01----:R-:W-:Y:S10]  /*24cf0*/  ENDCOLLECTIVE ;  /* 0x000000000000791b */ /* 0x003ff40003800000 */
.L_x_1651:
[----:B------:R-:W-:Y:S05]  /*24d00*/  BSYNC B1 ;  /* 0x0000000000017941 */ /* 0x000fea0003800000 */
.L_x_1650:
[----:B------:R-:W-:Y:S05]  /*24d10*/  BRA `(.L_x_1480) ;  /* 0xffffff8c00807947 */ /* 0x000fea000383ffff */
.L_x_1483:
[----:B0-----:R0:W2:Y:S02]  /*24d20*/  SYNCS.PHASECHK.TRANS64.TRYWAIT P0, [R18+URZ+0x19c20], R6 ;  /* 0x019c2006120075a7 */ /* 0x0010a4000800017f */
[----:B--2---:R-:W-:Y:S05]  /*24d30*/  @!P0 NANOSLEEP.SYNCS 0x989680 ;  /* 0x009896800000895d */ /* 0x004fea0003900000 */
[----:B------:R-:W2:Y:S02]  /*24d40*/  @!P0 SYNCS.PHASECHK.TRANS64 P0, [R18+URZ+0x19c20], R6 ;  /* 0x019c2006120085a7 */ /* 0x000ea4000800007f */
[----:B--2---:R-:W-:Y:S05]  /*24d50*/  @!P0 BRA `(.L_x_1483) ;  /* 0xfffffffc00f08947 */ /* 0x004fea000383ffff */
[----:B------:R-:W-:Y:S05]  /*24d60*/  BRA `(.L_x_1652) ;  /* 0xffffff8c00907947 */ /* 0x000fea000383ffff */
.L_x_1487:
[----:B--2---:R2:W3:Y:S02]  /*24d70*/  SYNCS.PHASECHK.TRANS64.TRYWAIT P0, [R9+URZ+0x19ca0], R11 ;  /* 0x019ca00b090075a7 */ /* 0x0044e4000800017f */
[----:B---3--:R-:W-:Y:S05]  /*24d80*/  @!P0 NANOSLEEP.SYNCS 0x989680 ;  /* 0x009896800000895d */ /* 0x008fea0003900000 */
[----:B------:R-:W3:Y:S02]  /*24d90*/  @!P0 SYNCS.PHASECHK.TRANS64 P0, [R9+URZ+0x19ca0], R11 ;  /* 0x019ca00b090085a7 */ /* 0x000ee4000800007f */
[----:B---3--:R-:W-:Y:S05]  /*24da0*/  @!P0 BRA `(.L_x_1487) ;  /* 0xfffffffc00f08947 */ /* 0x008fea000383ffff */
[----:B------:R-:W-:Y:S05]  /*24db0*/  BRA `(.L_x_1653) ;  /* 0xffffff8c00a87947 */ /* 0x000fea000383ffff */
.L_x_1494:
[----:B0-----:R0:W1:Y:S02]  /*24dc0*/  SYNCS.PHASECHK.TRANS64.TRYWAIT P0, [R9+URZ+0x19cc0], R11 ;  /* 0x019cc00b090075a7 */ /* 0x001064000800017f */
[----:B-1----:R-:W-:Y:S05]  /*24dd0*/  @!P0 NANOSLEEP.SYNCS 0x989680 ;  /* 0x009896800000895d */ /* 0x002fea0003900000 */
[----:B------:R-:W1:Y:S02]  /*24de0*/  @!P0 SYNCS.PHASECHK.TRANS64 P0, [R9+URZ+0x19cc0], R11 ;  /* 0x019cc00b090085a7 */ /* 0x000e64000800007f */
[----:B-1----:R-:W-:Y:S05]  /*24df0*/  @!P0 BRA `(.L_x_1494) ;  /* 0xfffffffc00f08947 */ /* 0x002fea000383ffff */
[----:B------:R-:W-:Y:S05]  /*24e00*/  BRA `(.L_x_1654) ;  /* 0xffffff9000a47947 */ /* 0x000fea000383ffff */
.L_x_1503:
[----:B--2---:R2:W3:Y:S02]  /*24e10*/  SYNCS.PHASECHK.TRANS64.TRYWAIT P1, [R9+URZ+0x19ca0], R8 ;  /* 0x019ca008090075a7 */ /* 0x0044e4000802017f */
[----:B---3--:R-:W-:Y:S05]  /*24e20*/  @!P1 NANOSLEEP.SYNCS 0x989680 ;  /* 0x009896800000995d */ /* 0x008fea0003900000 */
[----:B------:R-:W3:Y:S02]  /*24e30*/  @!P1 SYNCS.PHASECHK.TRANS64 P1, [R9+URZ+0x19ca0], R8 ;  /* 0x019ca008090095a7 */ /* 0x000ee4000802007f */
[----:B---3--:R-:W-:Y:S05]  /*24e40*/  @!P1 BRA `(.L_x_1503) ;  /* 0xfffffffc00f09947 */ /* 0x008fea000383ffff */
[----:B------:R-:W-:Y:S05]  /*24e50*/  BRA `(.L_x_1655) ;  /* 0xffffff9400d87947 */ /* 0x000fea000383ffff */
.L_x_1510:
[----:B0-----:R0:W3:Y:S02]  /*24e60*/  SYNCS.PHASECHK.TRANS64.TRYWAIT P1, [R9+URZ+0x19cc0], R8 ;  /* 0x019cc008090075a7 */ /* 0x0010e4000802017f */
[----:B---3--:R-:W-:Y:S05]  /*24e70*/  @!P1 NANOSLEEP.SYNCS 0x989680 ;  /* 0x009896800000995d */ /* 0x008fea0003900000 */
[----:B------:R-:W3:Y:S02]  /*24e80*/  @!P1 SYNCS.PHASECHK.TRANS64 P1, [R9+URZ+0x19cc0], R8 ;  /* 0x019cc008090095a7 */ /* 0x000ee4000802007f */
[----:B---3--:R-:W-:Y:S05]  /*24e90*/  @!P1 BRA `(.L_x_1510) ;  /* 0xfffffffc00f09947 */ /* 0x008fea000383ffff */
[----:B------:R-:W-:Y:S05]  /*24ea0*/  BRA `(.L_x_1656) ;  /* 0xffffff9800d07947 */ /* 0x000fea000383ffff */
.L_x_1537:
        /* <DEDUP_REMOVED lines=11> */
.L_x_1658:
[----:B------:R-:W-:Y:S05]  /*24f60*/  BSYNC B0 ;  /* 0x0000000000007941 */ /* 0x000fea0003800000 */
.L_x_1657:
[----:B------:R-:W-:Y:S05]  /*24f70*/  BRA `(.L_x_1659) ;  /* 0xffffffb000007947 */ /* 0x000fea000383ffff */
.L_x_1540:
[----:B0-----:R0:W1:Y:S02]  /*24f80*/  SYNCS.PHASECHK.TRANS64.TRYWAIT P0, [R4+URZ+0x19c80], R21 ;  /* 0x019c8015040075a7 */ /* 0x001064000800017f */
[----:B-1----:R-:W-:Y:S05]  /*24f90*/  @!P0 NANOSLEEP.SYNCS 0x989680 ;  /* 0x009896800000895d */ /* 0x002fea0003900000 */
[----:B------:R-:W1:Y:S02]  /*24fa0*/  @!P0 SYNCS.PHASECHK.TRANS64 P0, [R4+URZ+0x19c80], R21 ;  /* 0x019c8015040085a7 */ /* 0x000e64000800007f */
[----:B-1----:R-:W-:Y:S05]  /*24fb0*/  @!P0 BRA `(.L_x_1540) ;  /* 0xfffffffc00f08947 */ /* 0x002fea000383ffff */
[----:B------:R-:W-:Y:S05]  /*24fc0*/  BRA `(.L_x_1660) ;  /* 0xffffffb000107947 */ /* 0x000fea000383ffff */
.L_x_1541:
        /* <DEDUP_REMOVED lines=8> */
.L_x_1662:
[----:B------:R-:W-:Y:S05]  /*25050*/  BSYNC B0 ;  /* 0x0000000000007941 */ /* 0x000fea0003800000 */
.L_x_1661:
[----:B------:R-:W0:Y:S01]  /*25060*/  S2R R7, SR_TID.X ;  /* 0x0000000000077919 */ /* 0x000e220000002100 */
[----:B------:R-:W-:Y:S02]  /*25070*/  IMAD.MOV.U32 R13, RZ, RZ, R8 ;  /* 0x000000ffff0d7224 */ /* 0x000fe400078e0008 */
[----:B------:R-:W-:Y:S02]  /*25080*/  IMAD.MOV.U32 R12, RZ, RZ, RZ ;  /* 0x000000ffff0c7224 */ /* 0x000fe400078e00ff */
[----:B------:R-:W-:Y:S02]  /*25090*/  IMAD.MOV.U32 R11, RZ, RZ, 0x1e1f ;  /* 0x00001e1fff0b7424 */ /* 0x000fe400078e00ff */
[----:B------:R-:W-:Y:S02]  /*250a0*/  IMAD.MOV.U32 R15, RZ, RZ, -0x1 ;  /* 0xffffffffff0f7424 */ /* 0x000fe400078e00ff */
[----:B------:R-:W-:-:S07]  /*250b0*/  IMAD.MOV.U32 R0, RZ, RZ, R14 ;  /* 0x000000ffff007224 */ /* 0x000fce00078e000e */
[----:B0-----:R-:W-:Y:S05]  /*250c0*/  WARPSYNC.COLLECTIVE R15, `(.L_x_1663) ;  /* 0x000000000f087348 */ /* 0x001fea0003c00000 */
[----:B------:R1:W2:Y:S02]  /*250d0*/  SHFL.IDX P6, R14, R13, R12, R11 ;  /* 0x0000000c0d0e7389 */ /* 0x0002a400000c000b */
[----:B012---:R-:W-:Y:S01]  /*250e0*/  ENDCOLLECTIVE ;  /* 0x000000000000791b */ /* 0x007fe20003800000 */
.L_x_1663:
[----:B------:R-:W0:Y:S01]  /*250f0*/  LDC R11, c[0x0][0x2f4] ;  /* 0x0000bd00ff0b7b82 */ /* 0x000e220000000800 */
[----:B------:R-:W-:Y:S02]  /*25100*/  IMAD.MOV.U32 R13, RZ, RZ, R9 ;  /* 0x000000ffff0d7224 */ /* 0x000fe400078e0009 */
[----:B------:R-:W-:Y:S02]  /*25110*/  IMAD.SHL.U32 R15, R7, 0x10, RZ ;  /* 0x00000010070f7824 */ /* 0x000fe400078e00ff */
[----:B------:R-:W-:-:S03]  /*25120*/  IMAD.MOV.U32 R6, RZ, RZ, R14 ;  /* 0x000000ffff067224 */ /* 0x000fc600078e000e */
[----:B------:R-:W-:-:S04]  /*25130*/  LOP3.LUT R15, R15, 0x10, RZ, 0xc0, !PT ;  /* 0x000000100f0f7812 */ /* 0x000fc800078ec0ff */
[C---:B------:R-:W-:Y:S02]  /*25140*/  IADD3 R6, P0, R15.reuse, R6, RZ ;  /* 0x000000060f067210 */ /* 0x040fe40007f1e0ff */
[----:B------:R-:W-:-:S03]  /*25150*/  LOP3.LUT R12, R15, 0x20, RZ, 0xfc, !PT ;  /* 0x000000200f0c7812 */ /* 0x000fc600078efcff */
[----:B------:R-:W-:Y:S02]  /*25160*/  IMAD.X R7, RZ, RZ, R0, P0 ;  /* 0x000000ffff077224 */ /* 0x000fe400000e0600 */
[----:B------:R-:W-:Y:S01]  /*25170*/  IMAD.IADD R0, R18, 0x1, R10 ;  /* 0x0000000112007824 */ /* 0x000fe200078e020a */
[-C--:B0-----:R-:W-:Y:S02]  /*25180*/  ISETP.GE.AND P4, PT, R15, R11.reuse, PT ;  /* 0x0000000b0f00720c */ /* 0x081fe40003f86270 */
[----:B------:R-:W-:Y:S01]  /*25190*/  ISETP.GE.AND P2, PT, R12, R11, PT ;  /* 0x0000000b0c00720c */ /* 0x000fe20003f46270 */
[----:B------:R-:W-:Y:S01]  /*251a0*/  IMAD.MOV.U32 R12, RZ, RZ, 0x1 ;  /* 0x00000001ff0c7424 */ /* 0x000fe200078e00ff */
[----:B------:R-:W-:Y:S02]  /*251b0*/  ISETP.LT.OR P0, PT, R3, 0x1, P4 ;  /* 0x000000010300780c */ /* 0x000fe40002701670 */
[----:B------:R-:W-:-:S11]  /*251c0*/  LOP3.LUT R15, R15, 0x40, RZ, 0xfc, !PT ;  /* 0x000000400f0f7812 */ /* 0x000fd600078efcff */
        /* <DEDUP_REMOVED lines=13> */
.L_x_1664:
        /* <DEDUP_REMOVED lines=10> */
.L_x_1665:
[----:B------:R-:W-:Y:S01]  /*25340*/  IMAD.MOV.U32 R6, RZ, RZ, R14 ;  /* 0x000000ffff067224 */ /* 0x000fe200078e000e */
[----:B------:R-:W-:Y:S06]  /*25350*/  BRA `(.L_x_1666) ;  /* 0xffffffac00e47947 */ /* 0x000fec000383ffff */
.L_x_1546:
[----:B---3--:R3:W4:Y:S02]  /*25360*/  SYNCS.PHASECHK.TRANS64.TRYWAIT P0, [R4+URZ+0x19c40], R21 ;  /* 0x019c4015040075a7 */ /* 0x008724000800017f */
[----:B----4-:R-:W-:Y:S05]  /*25370*/  @!P0 NANOSLEEP.SYNCS 0x989680 ;  /* 0x009896800000895d */ /* 0x010fea0003900000 */
[----:B------:R-:W4:Y:S02]  /*25380*/  @!P0 SYNCS.PHASECHK.TRANS64 P0, [R4+URZ+0x19c40], R21 ;  /* 0x019c4015040085a7 */ /* 0x000f24000800007f */
[----:B----4-:R-:W-:Y:S05]  /*25390*/  @!P0 BRA `(.L_x_1546) ;  /* 0xfffffffc00f08947 */ /* 0x010fea000383ffff */
[----:B------:R-:W-:Y:S05]  /*253a0*/  BRA `(.L_x_1667) ;  /* 0xffffffb000547947 */ /* 0x000fea000383ffff */
.L_x_1547:
[----:B------:R-:W-:Y:S01]  /*253b0*/  BSSY B0, `(.L_x_1668) ;  /* 0x0000008000007945 */ /* 0x000fe20003800000 */
[----:B------:R-:W-:Y:S02]  /*253c0*/  IMAD.MOV.U32 R13, RZ, RZ, R6 ;  /* 0x000000ffff0d7224 */ /* 0x000fe400078e0006 */
[----:B------:R-:W-:Y:S02]  /*253d0*/  IMAD.MOV.U32 R12, RZ, RZ, RZ ;  /* 0x000000ffff0c7224 */ /* 0x000fe400078e00ff */
[----:B------:R-:W-:Y:S02]  /*253e0*/  IMAD.MOV.U32 R11, RZ, RZ, 0x1e1f ;  /* 0x00001e1fff0b7424 */ /* 0x000fe400078e00ff */
[----:B------:R-:W-:-:S07]  /*253f0*/  IMAD.MOV.U32 R15, RZ, RZ, -0x1 ;  /* 0xffffffffff0f7424 */ /* 0x000fce00078e00ff */
[----:B--23--:R-:W-:Y:S05]  /*25400*/  WARPSYNC.COLLECTIVE R15, `(.L_x_1669) ;  /* 0x000000000f087348 */ /* 0x00cfea0003c00000 */
[----:B------:R0:W1:Y:S02]  /*25410*/  SHFL.IDX P6, R14, R13, R12, R11 ;  /* 0x0000000c0d0e7389 */ /* 0x00006400000c000b */
[----:B0123--:R-:W-:Y:S01]  /*25420*/  ENDCOLLECTIVE ;  /* 0x000000000000791b */ /* 0x00ffe20003800000 */
.L_x_1669:
[----:B------:R-:W-:Y:S05]  /*25430*/  BSYNC B0 ;  /* 0x0000000000007941 */ /* 0x000fea0003800000 */
.L_x_1668:
        /* <DEDUP_REMOVED lines=8> */
.L_x_1670:
[----:B------:R-:W-:Y:S02]  /*254c0*/  IMAD.MOV.U32 R13, RZ, RZ, R6 ;  /* 0x000000ffff0d7224 */ /* 0x000fe400078e0006 */
[----:B------:R-:W-:Y:S02]  /*254d0*/  IMAD.MOV.U32 R12, RZ, RZ, 0x1 ;  /* 0x00000001ff0c7424 */ /* 0x000fe400078e00ff */
[----:B------:R-:W-:-:S07]  /*254e0*/  IMAD.MOV.U32 R3, RZ, RZ, R14 ;  /* 0x000000ffff037224 */ /* 0x000fce00078e000e */
[----:B------:R-:W-:Y:S05]  /*254f0*/  WARPSYNC.COLLECTIVE R15, `(.L_x_1671) ;  /* 0x000000000f087348 */ /* 0x000fea0003c00000 */
[----:B------:R0:W1:Y:S02]  /*25500*/  SHFL.IDX P6, R14, R13, R12, R11 ;  /* 0x0000000c0d0e7389 */ /* 0x00006400000c000b */
[----:B01----:R-:W-:Y:S01]  /*25510*/  ENDCOLLECTIVE ;  /* 0x000000000000791b */ /* 0x003fe20003800000 */
.L_x_1671:
        /* <DEDUP_REMOVED lines=10> */
.L_x_1672:
        /* <DEDUP_REMOVED lines=8> */
.L_x_1552:
[----:B------:R-:W-:Y:S02]  /*25640*/  IMAD.MOV.U32 R13, RZ, RZ, R4 ;  /* 0x000000ffff0d7224 */ /* 0x000fe400078e0004 */
[----:B------:R-:W-:Y:S02]  /*25650*/  IMAD.MOV.U32 R12, RZ, RZ, RZ ;  /* 0x000000ffff0c7224 */ /* 0x000fe400078e00ff */
[----:B------:R-:W-:Y:S02]  /*25660*/  IMAD.MOV.U32 R11, RZ, RZ, 0x1e1f ;  /* 0x00001e1fff0b7424 */ /* 0x000fe400078e00ff */
[----:B------:R-:W-:Y:S02]  /*25670*/  IMAD.MOV.U32 R15, RZ, RZ, -0x1 ;  /* 0xffffffffff0f7424 */ /* 0x000fe400078e00ff */
[----:B-----5:R-:W-:Y:S02]  /*25680*/  IMAD R0, R20, R9, RZ ;  /* 0x0000000914007224 */ /* 0x020fe400078e02ff */
[----:B------:R-:W-:-:S07]  /*25690*/  IMAD.IADD R25, R19, 0x1, R25 ;  /* 0x0000000113197824 */ /* 0x000fce00078e0219 */
[----:B------:R-:W-:Y:S05]  /*256a0*/  WARPSYNC.COLLECTIVE R15, `(.L_x_1674) ;  /* 0x000000000f087348 */ /* 0x000fea0003c00000 */
[----:B------:R0:W1:Y:S02]  /*256b0*/  SHFL.IDX P6, R14, R13, R12, R11 ;  /* 0x0000000c0d0e7389 */ /* 0x00006400000c000b */
[----:B01----:R-:W-:Y:S01]  /*256c0*/  ENDCOLLECTIVE ;  /* 0x000000000000791b */ /* 0x003fe20003800000 */
.L_x_1674:
[----:B------:R-:W-:Y:S01]  /*256d0*/  ISETP.GE.AND P2, PT, R25, R0, PT ;  /* 0x000000001900720c */ /* 0x000fe20003f46270 */
[----:B------:R-:W-:Y:S02]  /*256e0*/  IMAD.MOV.U32 R13, RZ, RZ, R6 ;  /* 0x000000ffff0d7224 */ /* 0x000fe400078e0006 */
[----:B------:R-:W-:-:S10]  /*256f0*/  IMAD.MOV.U32 R2, RZ, RZ, R14 ;  /* 0x000000ffff027224 */ /* 0x000fd400078e000e */
[----:B------:R-:W-:Y:S05]  /*25700*/  WARPSYNC.COLLECTIVE R15, `(.L_x_1675) ;  /* 0x000000000f087348 */ /* 0x000fea0003c00000 */
[----:B------:R0:W1:Y:S02]  /*25710*/  SHFL.IDX P6, R14, R13, R12, R11 ;  /* 0x0000000c0d0e7389 */ /* 0x00006400000c000b */
[----:B01----:R-:W-:Y:S01]  /*25720*/  ENDCOLLECTIVE ;  /* 0x000000000000791b */ /* 0x003fe20003800000 */
.L_x_1675:
[----:B------:R-:W-:Y:S02]  /*25730*/  IMAD.MOV.U32 R13, RZ, RZ, R4 ;  /* 0x000000ffff0d7224 */ /* 0x000fe400078e0004 */
[----:B------:R-:W-:Y:S02]  /*25740*/  IMAD.MOV.U32 R12, RZ, RZ, 0x1 ;  /* 0x00000001ff0c7424 */ /* 0x000fe400078e00ff */
[----:B------:R-:W-:-:S07]  /*25750*/  IMAD.MOV.U32 R3, RZ, RZ, R14 ;  /* 0x000000ffff037224 */ /* 0x000fce00078e000e */
[----:B------:R-:W-:Y:S05]  /*25760*/  WARPSYNC.COLLECTIVE R15, `(.L_x_1676) ;  /* 0x000000000f087348 */ /* 0x000fea0003c00000 */
[----:B------:R0:W1:Y:S02]  /*25770*/  SHFL.IDX P6, R14, R13, R12, R11 ;  /* 0x0000000c0d0e7389 */ /* 0x00006400000c000b */
[----:B01----:R-:W-:Y:S01]  /*25780*/  ENDCOLLECTIVE ;  /* 0x000000000000791b */ /* 0x003fe20003800000 */
.L_x_1676:
        /* <DEDUP_REMOVED lines=10> */
.L_x_1677:
        /* <DEDUP_REMOVED lines=8> */
[----:B0-----:R-:W-:Y:S02]  /*258b0*/  VIADD R3, R25, 0x40 ;  /* 0x0000004019037836 */ /* 0x001fe40000000000 */
[----:B------:R-:W-:-:S07]  /*258c0*/  IMAD.MOV.U32 R6, RZ, RZ, R14 ;  /* 0x000000ffff067224 */ /* 0x000fce00078e000e */
[----:B------:R-:W-:Y:S05]  /*258d0*/  WARPSYNC.COLLECTIVE R15, `(.L_x_1678) ;  /* 0x000000000f087348 */ /* 0x000fea0003c00000 */
[----:B------:R0:W1:Y:S02]  /*258e0*/  SHFL.IDX P6, R14, R13, R12, R11 ;  /* 0x0000000c0d0e7389 */ /* 0x00006400000c000b */
[----:B01----:R-:W-:Y:S01]  /*258f0*/  ENDCOLLECTIVE ;  /* 0x000000000000791b */ /* 0x003fe20003800000 */
.L_x_1678:
[----:B------:R-:W-:-:S13]  /*25900*/  ISETP.GE.AND P2, PT, R3, R0, PT ;  /* 0x000000000300720c */ /* 0x000fda0003f46270 */
[----:B------:R-:W-:Y:S01]  /*25910*/  @!P2 IADD3 R2, P4, R10, R6, RZ ;  /* 0x000000060a02a210 */ /* 0x000fe20007f9e0ff */
[----:B------:R-:W-:-:S04]  /*25920*/  IMAD.MOV.U32 R13, RZ, RZ, R7 ;  /* 0x000000ffff0d7224 */ /* 0x000fc800078e0007 */
        /* <DEDUP_REMOVED lines=11> */
.L_x_1679:
[----:B------:R-:W-:Y:S01]  /*259e0*/  IMAD.MOV.U32 R2, RZ, RZ, R14 ;  /* 0x000000ffff027224 */ /* 0x000fe200078e000e */
[----:B------:R-:W-:Y:S06]  /*259f0*/  BRA `(.L_x_1680) ;  /* 0xffffffb800007947 */ /* 0x000fec000383ffff */
.L_x_1557:
[----:B--2---:R2:W3:Y:S02]  /*25a00*/  SYNCS.PHASECHK.TRANS64.TRYWAIT P0, [R18+URZ+0x19c20], R0 ;  /* 0x019c2000120075a7 */ /* 0x0044e4000800017f */
[----:B---3--:R-:W-:Y:S05]  /*25a10*/  @!P0 NANOSLEEP.SYNCS 0x989680 ;  /* 0x009896800000895d */ /* 0x008fea0003900000 */
[----:B------:R-:W3:Y:S02]  /*25a20*/  @!P0 SYNCS.PHASECHK.TRANS64 P0, [R18+URZ+0x19c20], R0 ;  /* 0x019c2000120085a7 */ /* 0x000ee4000800007f */
[----:B---3--:R-:W-:Y:S05]  /*25a30*/  @!P0 BRA `(.L_x_1557) ;  /* 0xfffffffc00f08947 */ /* 0x008fea000383ffff */
[----:B------:R-:W-:Y:S05]  /*25a40*/  BRA `(.L_x_1681) ;  /* 0xffffffb800707947 */ /* 0x000fea000383ffff */
.L_x_1561:
[----:B0-----:R0:W1:Y:S02]  /*25a50*/  SYNCS.PHASECHK.TRANS64.TRYWAIT P0, [R0+URZ+0x19c80], R10 ;  /* 0x019c800a000075a7 */ /* 0x001064000800017f */
[----:B-1----:R-:W-:Y:S05]  /*25a60*/  @!P0 NANOSLEEP.SYNCS 0x989680 ;  /* 0x009896800000895d */ /* 0x002fea0003900000 */
[----:B------:R-:W1:Y:S02]  /*25a70*/  @!P0 SYNCS.PHASECHK.TRANS64 P0, [R0+URZ+0x19c80], R10 ;  /* 0x019c800a000085a7 */ /* 0x000e64000800007f */
[----:B-1----:R-:W-:Y:S05]  /*25a80*/  @!P0 BRA `(.L_x_1561) ;  /* 0xfffffffc00f08947 */ /* 0x002fea000383ffff */
[----:B------:R-:W-:Y:S05]  /*25a90*/  BRA `(.L_x_1682) ;  /* 0xffffffbc00407947 */ /* 0x000fea000383ffff */
.L_x_1562:
        /* <DEDUP_REMOVED lines=8> */
.L_x_1684:
[----:B------:R-:W-:Y:S05]  /*25b20*/  BSYNC B0 ;  /* 0x0000000000007941 */ /* 0x000fea0003800000 */
.L_x_1683:
[----:B------:R-:W0:Y:S01]  /*25b30*/  S2R R2, SR_TID.X ;  /* 0x0000000000027919 */ /* 0x000e220000002100 */
[----:B------:R-:W-:Y:S02]  /*25b40*/  IMAD.MOV.U32 R13, RZ, RZ, R25 ;  /* 0x000000ffff0d7224 */ /* 0x000fe400078e0019 */
[----:B------:R-:W-:Y:S02]  /*25b50*/  IMAD.MOV.U32 R12, RZ, RZ, RZ ;  /* 0x000000ffff0c7224 */ /* 0x000fe400078e00ff */
[----:B------:R-:W-:Y:S02]  /*25b60*/  IMAD.MOV.U32 R11, RZ, RZ, 0x1e1f ;  /* 0x00001e1fff0b7424 */ /* 0x000fe400078e00ff */
[----:B------:R-:W-:Y:S02]  /*25b70*/  IMAD.MOV.U32 R15, RZ, RZ, -0x1 ;  /* 0xffffffffff0f7424 */ /* 0x000fe400078e00ff */
[----:B------:R-:W-:Y:S02]  /*25b80*/  IMAD.MOV.U32 R3, RZ, RZ, R14 ;  /* 0x000000ffff037224 */ /* 0x000fe400078e000e */
[----:B------:R-:W-:-:S07]  /*25b90*/  IMAD.IADD R5, R18, 0x1, R5 ;  /* 0x0000000112057824 */ /* 0x000fce00078e0205 */
[----:B0-----:R-:W-:Y:S05]  /*25ba0*/  WARPSYNC.COLLECTIVE R15, `(.L_x_1685) ;  /* 0x000000000f087348 */ /* 0x001fea0003c00000 */
[----:B------:R1:W2:Y:S02]  /*25bb0*/  SHFL.IDX P6, R14, R13, R12, R11 ;  /* 0x0000000c0d0e7389 */ /* 0x0002a400000c000b */
[----:B012---:R-:W-:Y:S01]  /*25bc0*/  ENDCOLLECTIVE ;  /* 0x000000000000791b */ /* 0x007fe20003800000 */
.L_x_1685:
[----:B------:R-:W-:Y:S02]  /*25bd0*/  IMAD.MOV.U32 R13, RZ, RZ, R21 ;  /* 0x000000ffff0d7224 */ /* 0x000fe400078e0015 */
[----:B------:R-:W-:Y:S02]  /*25be0*/  IMAD.MOV.U32 R12, RZ, RZ, 0x1 ;  /* 0x00000001ff0c7424 */ /* 0x000fe400078e00ff */
[----:B------:R-:W-:Y:S02]  /*25bf0*/  IMAD.SHL.U32 R15, R2, 0x10, RZ ;  /* 0x00000010020f7824 */ /* 0x000fe400078e00ff */
[----:B------:R-:W-:-:S03]  /*25c00*/  IMAD.MOV.U32 R2, RZ, RZ, R14 ;  /* 0x000000ffff027224 */ /* 0x000fc600078e000e */
[----:B------:R-:W-:-:S04]  /*25c10*/  LOP3.LUT R15, R15, 0x10, RZ, 0xc0, !PT ;  /* 0x000000100f0f7812 */ /* 0x000fc800078ec0ff */
[----:B------:R-:W-:Y:S01]  /*25c20*/  IADD3 R2, P0, R15, R2, RZ ;  /* 0x000000020f027210 */ /* 0x000fe20007f1e0ff */
[----:B------:R-:W-:-:S04]  /*25c30*/  IMAD.MOV.U32 R15, RZ, RZ, -0x1 ;  /* 0xffffffffff0f7424 */ /* 0x000fc800078e00ff */
[----:B------:R-:W-:-:S08]  /*25c40*/  IMAD.X R3, RZ, RZ, R3, P0 ;  /* 0x000000ffff037224 */ /* 0x000fd000000e0603 */
[----:B------:R-:W-:Y:S05]  /*25c50*/  WARPSYNC.COLLECTIVE R15, `(.L_x_1686) ;  /* 0x000000000f087348 */ /* 0x000fea0003c00000 */
[----:B------:R0:W1:Y:S02]  /*25c60*/  SHFL.IDX P6, R14, R13, R12, R11 ;  /* 0x0000000c0d0e7389 */ /* 0x00006400000c000b */
[----:B01----:R-:W-:Y:S01]  /*25c70*/  ENDCOLLECTIVE ;  /* 0x000000000000791b */ /* 0x003fe20003800000 */
.L_x_1686:
[----:B------:R-:W-:Y:S01]  /*25c80*/  @!PT LDS RZ, [RZ] ;  /* 0x00000000fffff984 */ /* 0x000fe20000000800 */
[----:B------:R-:W-:Y:S01]  /*25c90*/  @!PT LDS RZ, [RZ] ;  /* 0x00000000fffff984 */ /* 0x000fe20000000800 */
[----:B------:R-:W-:Y:S01]  /*25ca0*/  @!PT LDS RZ, [RZ] ;  /* 0x00000000fffff984 */ /* 0x000fe20000000800 */
[----:B------:R0:W-:Y:S04]  /*25cb0*/  LDGSTS.E.BYPASS.LTC128B.128 [R5+0x9000], desc[UR42][R2.64], !P4 ;  /* 0x0900000002057fae */ /* 0x0001e8000e101d6a */
[----:B------:R0:W-:Y:S04]  /*25cc0*/  LDGSTS.E.BYPASS.LTC128B.128 [R5+0xa000], desc[UR42][R2.64+0x20], !P3 ;  /* 0x0a00002002057fae */ /* 0x0001e8000d901d6a */
[----:B------:R0:W-:Y:S01]  /*25cd0*/  LDGSTS.E.BYPASS.LTC128B.128 [R5+0xb000], desc[UR42][R2.64+0x40], !P2 ;  /* 0x0b00004002057fae */ /* 0x0001e2000d101d6a */
[----:B------:R-:W-:Y:S02]  /*25ce0*/  IMAD.MOV.U32 R13, RZ, RZ, R25 ;  /* 0x000000ffff0d7224 */ /* 0x000fe400078e0019 */
[----:B------:R-:W-:-:S07]  /*25cf0*/  IMAD.MOV.U32 R21, RZ, RZ, R14 ;  /* 0x000000ffff157224 */ /* 0x000fce00078e000e */
[----:B0-----:R-:W-:Y:S05]  /*25d00*/  WARPSYNC.COLLECTIVE R15, `(.L_x_1687) ;  /* 0x000000000f087348 */ /* 0x001fea0003c00000 */
[----:B------:R1:W2:Y:S02]  /*25d10*/  SHFL.IDX P6, R14, R13, R12, R11 ;  /* 0x0000000c0d0e7389 */ /* 0x0002a400000c000b */
[----:B012---:R-:W-:Y:S01]  /*25d20*/  ENDCOLLECTIVE ;  /* 0x000000000000791b */ /* 0x007fe20003800000 */
.L_x_1687:
[----:B------:R-:W-:Y:S01]  /*25d30*/  IMAD.MOV.U32 R2, RZ, RZ, R14 ;  /* 0x000000ffff027224 */ /* 0x000fe200078e000e */
[----:B------:R-:W-:Y:S06]  /*25d40*/  BRA `(.L_x_1688) ;  /* 0xffffffbc00487947 */ /* 0x000fec000383ffff */
.L_x_1567:
[----:B---3--:R3:W4:Y:S02]  /*25d50*/  SYNCS.PHASECHK.TRANS64.TRYWAIT P0, [R0+URZ+0x19c40], R10 ;  /* 0x019c400a000075a7 */ /* 0x008724000800017f */
[----:B----4-:R-:W-:Y:S05]  /*25d60*/  @!P0 NANOSLEEP.SYNCS 0x989680 ;  /* 0x009896800000895d */ /* 0x010fea0003900000 */
[----:B------:R-:W4:Y:S02]  /*25d70*/  @!P0 SYNCS.PHASECHK.TRANS64 P0, [R0+URZ+0x19c40], R10 ;  /* 0x019c400a000085a7 */ /* 0x000f24000800007f */
[----:B----4-:R-:W-:Y:S05]  /*25d80*/  @!P0 BRA `(.L_x_1567) ;  /* 0xfffffffc00f08947 */ /* 0x010fea000383ffff */
[----:B------:R-:W-:Y:S05]  /*25d90*/  BRA `(.L_x_1689) ;  /* 0xffffffbc00ac7947 */ /* 0x000fea000383ffff */
.L_x_1568:
        /* <DEDUP_REMOVED lines=8> */
.L_x_1691:
[----:B------:R-:W-:Y:S05]  /*25e20*/  BSYNC B0 ;  /* 0x0000000000007941 */ /* 0x000fea0003800000 */
.L_x_1690:
        /* <DEDUP_REMOVED lines=8> */
.L_x_1692:
[----:B------:R-:W-:Y:S02]  /*25eb0*/  IMAD.MOV.U32 R13, RZ, RZ, R8 ;  /* 0x000000ffff0d7224 */ /* 0x000fe400078e0008 */
[----:B------:R-:W-:Y:S02]  /*25ec0*/  IMAD.MOV.U32 R12, RZ, RZ, 0x1 ;  /* 0x00000001ff0c7424 */ /* 0x000fe400078e00ff */
[----:B------:R-:W-:-:S07]  /*25ed0*/  IMAD.MOV.U32 R2, RZ, RZ, R14 ;  /* 0x000000ffff027224 */ /* 0x000fce00078e000e */
[----:B------:R-:W-:Y:S05]  /*25ee0*/  WARPSYNC.COLLECTIVE R15, `(.L_x_1693) ;  /* 0x000000000f087348 */ /* 0x000fea0003c00000 */
[----:B------:R0:W1:Y:S02]  /*25ef0*/  SHFL.IDX P6, R14, R13, R12, R11 ;  /* 0x0000000c0d0e7389 */ /* 0x00006400000c000b */
[----:B01----:R-:W-:Y:S01]  /*25f00*/  ENDCOLLECTIVE ;  /* 0x000000000000791b */ /* 0x003fe20003800000 */
.L_x_1693:
        /* <DEDUP_REMOVED lines=13> */
.L_x_1694:
[----:B------:R-:W-:Y:S01]  /*25fe0*/  IMAD.MOV.U32 R2, RZ, RZ, R14 ;  /* 0x000000ffff027224 */ /* 0x000fe200078e000e */
[----:B------:R-:W-:Y:S06]  /*25ff0*/  BRA `(.L_x_1695) ;  /* 0xffffffbc00b07947 */ /* 0x000fec000383ffff */
.L_x_1573:
[----:B0-----:R0:W2:Y:S02]  /*26000*/  SYNCS.PHASECHK.TRANS64.TRYWAIT P2, [R2+URZ+0x19c70], R0 ;  /* 0x019c7000020075a7 */ /* 0x0010a4000804017f */
[----:B--2---:R-:W-:Y:S05]  /*26010*/  @!P2 NANOSLEEP.SYNCS 0x989680 ;  /* 0x009896800000a95d */ /* 0x004fea0003900000 */
[----:B------:R-:W2:Y:S02]  /*26020*/  @!P2 SYNCS.PHASECHK.TRANS64 P2, [R2+URZ+0x19c70], R0 ;  /* 0x019c70000200a5a7 */ /* 0x000ea4000804007f */
[----:B--2---:R-:W-:Y:S05]  /*26030*/  @!P2 BRA `(.L_x_1573) ;  /* 0xfffffffc00f0a947 */ /* 0x004fea000383ffff */
[----:B------:R-:W-:Y:S05]  /*26040*/  BRA `(.L_x_1696) ;  /* 0xffffffc0001c7947 */ /* 0x000fea000383ffff */
.L_x_1575:
[----:B0-----:R0:W2:Y:S02]  /*26050*/  SYNCS.PHASECHK.TRANS64.TRYWAIT P2, [R2+URZ+0x19c60], R0 ;  /* 0x019c6000020075a7 */ /* 0x0010a4000804017f */
[----:B--2---:R-:W-:Y:S05]  /*26060*/  @!P2 NANOSLEEP.SYNCS 0x989680 ;  /* 0x009896800000a95d */ /* 0x004fea0003900000 */
[----:B------:R-:W2:Y:S02]  /*26070*/  @!P2 SYNCS.PHASECHK.TRANS64 P2, [R2+URZ+0x19c60], R0 ;  /* 0x019c60000200a5a7 */ /* 0x000ea4000804007f */
[----:B--2---:R-:W-:Y:S05]  /*26080*/  @!P2 BRA `(.L_x_1575) ;  /* 0xfffffffc00f0a947 */ /* 0x004fea000383ffff */
[----:B------:R-:W-:Y:S05]  /*26090*/  BRA `(.L_x_1697) ;  /* 0xffffffc0002c7947 */ /* 0x000fea000383ffff */
.L_x_1583:
[----:B0-----:R0:W2:Y:S02]  /*260a0*/  SYNCS.PHASECHK.TRANS64.TRYWAIT P1, [R3+URZ+0x19c70], R0 ;  /* 0x019c7000030075a7 */ /* 0x0010a4000802017f */
[----:B--2---:R-:W-:Y:S05]  /*260b0*/  @!P1 NANOSLEEP.SYNCS 0x989680 ;  /* 0x009896800000995d */ /* 0x004fea0003900000 */
[----:B------:R-:W2:Y:S02]  /*260c0*/  @!P1 SYNCS.PHASECHK.TRANS64 P1, [R3+URZ+0x19c70], R0 ;  /* 0x019c7000030095a7 */ /* 0x000ea4000802007f */
[----:B--2---:R-:W-:Y:S05]  /*260d0*/  @!P1 BRA `(.L_x_1583) ;  /* 0xfffffffc00f09947 */ /* 0x004fea000383ffff */
[----:B------:R-:W-:Y:S05]  /*260e0*/  BRA `(.L_x_1698) ;  /* 0xffffffc400907947 */ /* 0x000fea000383ffff */
.L_x_1585:
[----:B0-----:R0:W2:Y:S02]  /*260f0*/  SYNCS.PHASECHK.TRANS64.TRYWAIT P1, [R3+URZ+0x19c60], R0 ;  /* 0x019c6000030075a7 */ /* 0x0010a4000802017f */
[----:B--2---:R-:W-:Y:S05]  /*26100*/  @!P1 NANOSLEEP.SYNCS 0x989680 ;  /* 0x009896800000995d */ /* 0x004fea0003900000 */
[----:B------:R-:W2:Y:S02]  /*26110*/  @!P1 SYNCS.PHASECHK.TRANS64 P1, [R3+URZ+0x19c60], R0 ;  /* 0x019c6000030095a7 */ /* 0x000ea4000802007f */
[----:B--2---:R-:W-:Y:S05]  /*26120*/  @!P1 BRA `(.L_x_1585) ;  /* 0xfffffffc00f09947 */ /* 0x004fea000383ffff */
[----:B------:R-:W-:Y:S05]  /*26130*/  BRA `(.L_x_1699) ;  /* 0xffffffc4009c7947 */ /* 0x000fea000383ffff */
.L_x_1590:
[----:B------:R-:W-:Y:S01]  /*26140*/  BSSY B0, `(.L_x_1700) ;  /* 0x0000008000007945 */ /* 0x000fe20003800000 */
[----:B------:R-:W-:Y:S02]  /*26150*/  IMAD.MOV.U32 R13, RZ, RZ, R24 ;  /* 0x000000ffff0d7224 */ /* 0x000fe400078e0018 */
[----:B-1----:R-:W-:Y:S02]  /*26160*/  IMAD.MOV.U32 R12, RZ, RZ, RZ ;  /* 0x000000ffff0c7224 */ /* 0x002fe400078e00ff */
[----:B------:R-:W-:Y:S02]  /*26170*/  IMAD.MOV.U32 R11, RZ, RZ, 0x1f ;  /* 0x0000001fff0b7424 */ /* 0x000fe400078e00ff */
[----:B------:R-:W-:-:S07]  /*26180*/  IMAD.MOV.U32 R15, RZ, RZ, -0x1 ;  /* 0xffffffffff0f7424 */ /* 0x000fce00078e00ff */
[----:B------:R-:W-:Y:S05]  /*26190*/  WARPSYNC.COLLECTIVE R15, `(.L_x_1701) ;  /* 0x000000000f087348 */ /* 0x000fea0003c00000 */
[----:B------:R0:W1:Y:S02]  /*261a0*/  SHFL.IDX P6, R14, R13, R12, R11 ;  /* 0x0000000c0d0e7389 */ /* 0x00006400000c000b */
[----:B01----:R-:W-:Y:S01]  /*261b0*/  ENDCOLLECTIVE ;  /* 0x000000000000791b */ /* 0x003fe20003800000 */
.L_x_1701:
[----:B------:R-:W-:Y:S05]  /*261c0*/  BSYNC B0 ;  /* 0x0000000000007941 */ /* 0x000fea0003800000 */
.L_x_1700:
        /* <DEDUP_REMOVED lines=9> */
.L_x_1702:
[----:B------:R-:W-:Y:S02]  /*26260*/  ULDC UR4, c[0x0][0xc3c] ;  /* 0x00030f0000047ab9 */ /* 0x000fe40000000800 */
[----:B------:R-:W-:-:S13]  /*26270*/  ISETP.GE.OR P1, PT, R8, UR4, !P0 ;  /* 0x0000000408007c0c */ /* 0x000fda000c726670 */
[----:B------:R-:W0:Y:S08]  /*26280*/  @!P1 LDC.64 R2, c[0x0][0xc80] ;  /* 0x00032000ff029b82 */ /* 0x000e300000000a00 */
[----:B------:R-:W1:Y:S01]  /*26290*/  @!P1 LDC.64 R4, c[0x0][0xc78] ;  /* 0x00031e00ff049b82 */ /* 0x000e620000000a00 */
[----:B------:R-:W-:Y:S01]  /*262a0*/  CS2R R24, SRZ ;  /* 0x0000000000187805 */ /* 0x000fe2000001ff00 */
[----:B------:R-:W-:-:S02]  /*262b0*/  IMAD.MOV.U32 R11, RZ, RZ, RZ ;  /* 0x000000ffff0b7224 */ /* 0x000fc400078e00ff */
[----:B------:R-:W-:Y:S02]  /*262c0*/  IMAD.MOV.U32 R6, RZ, RZ, R14 ;  /* 0x000000ffff067224 */ /* 0x000fe400078e000e */
[----:B0-----:R-:W-:-:S05]  /*262d0*/  @!P1 IMAD.WIDE R2, R8, 0x4, R2 ;  /* 0x0000000408029825 */ /* 0x001fca00078e0202 */
[----:B------:R1:W2:Y:S02]  /*262e0*/  @!P1 LDG.E R7, desc[UR42][R2.64] ;  /* 0x0000002a02079981 */ /* 0x0002a4000c1e1900 */
[----:B-1----:R-:W-:-:S06]  /*262f0*/  @!P1 IMAD.WIDE R2, R8, 0x4, R4 ;  /* 0x0000000408029825 */ /* 0x002fcc00078e0204 */
[----:B------:R-:W3:Y:S01]  /*26300*/  @!P1 LDG.E R2, desc[UR42][R2.64] ;  /* 0x0000002a02029981 */ /* 0x000ee2000c1e1900 */
[----:B------:R-:W-:Y:S01]  /*26310*/  IMAD.MOV.U32 R5, RZ, RZ, RZ ;  /* 0x000000ffff057224 */ /* 0x000fe200078e00ff */
[C---:B------:R-:W-:Y:S02]  /*26320*/  ISETP.GE.U32.AND P2, PT, R9.reuse, 0x2, PT ;  /* 0x000000020900780c */ /* 0x040fe40003f46070 */
[C---:B------:R-:W-:Y:S02]  /*26330*/  ISETP.GE.U32.AND P3, PT, R9.reuse, 0x4, PT ;  /* 0x000000040900780c */ /* 0x040fe40003f66070 */
[C---:B------:R-:W-:Y:S02]  /*26340*/  ISETP.GE.U32.AND P4, PT, R9.reuse, 0x8, PT ;  /* 0x000000080900780c */ /* 0x040fe40003f86070 */
[C---:B------:R-:W-:Y:S01]  /*26350*/  ISETP.GE.U32.AND P5, PT, R9.reuse, 0x10, PT ;  /* 0x000000100900780c */ /* 0x040fe20003fa6070 */
[----:B--2---:R-:W-:Y:S02]  /*26360*/  @!P1 IMAD.MOV.U32 R25, RZ, RZ, R7 ;  /* 0x000000ffff199224 */ /* 0x004fe400078e0007 */
[----:B---3--:R-:W-:Y:S01]  /*26370*/  @!P1 IMAD.MOV.U32 R5, RZ, RZ, R2 ;  /* 0x000000ffff059224 */ /* 0x008fe200078e0002 */
[----:B------:R-:W-:-:S03]  /*26380*/  ISETP.NE.AND P1, PT, R9, RZ, PT ;  /* 0x000000ff0900720c */ /* 0x000fc60003f25270 */
[----:B------:R-:W-:-:S04]  /*26390*/  IMAD R2, R5, R25, RZ ;  /* 0x0000001905027224 */ /* 0x000fc800078e02ff */
[----:B------:R-:W-:-:S07]  /*263a0*/  IMAD.MOV.U32 R13, RZ, RZ, R2 ;  /* 0x000000ffff0d7224 */ /* 0x000fce00078e0002 */
[----:B------:R-:W-:Y:S05]  /*263b0*/  WARPSYNC.COLLECTIVE R15, `(.L_x_1703) ;  /* 0x000000000f087348 */ /* 0x000fea0003c00000 */
[----:B------:R0:W1:Y:S02]  /*263c0*/  SHFL.UP P6, R14, R13, R12, R11 ;  /* 0x0400000c0d0e7389 */ /* 0x00006400000c000b */
[----:B01----:R-:W-:Y:S01]  /*263d0*/  ENDCOLLECTIVE ;  /* 0x000000000000791b */ /* 0x003fe20003800000 */
.L_x_1703:
        /* <DEDUP_REMOVED lines=8> */
.L_x_1704:
        /* <DEDUP_REMOVED lines=8> */
.L_x_1705:
        /* <DEDUP_REMOVED lines=8> */
.L_x_1706:
        /* <DEDUP_REMOVED lines=8> */
.L_x_1707:
[----:B------:R-:W-:Y:S02]  /*265e0*/  IMAD.MOV.U32 R12, RZ, RZ, 0x1f ;  /* 0x0000001fff0c7424 */ /* 0x000fe400078e00ff */
[----:B------:R-:W-:Y:S02]  /*265f0*/  IMAD.MOV.U32 R11, RZ, RZ, 0x1f ;  /* 0x0000001fff0b7424 */ /* 0x000fe400078e00ff */
[----:B------:R-:W-:-:S05]  /*26600*/  IMAD.MOV.U32 R3, RZ, RZ, R14 ;  /* 0x000000ffff037224 */ /* 0x000fca00078e000e */
[----:B------:R-:W-:-:S05]  /*26610*/  SEL R3, R3, RZ, P5 ;  /* 0x000000ff03037207 */ /* 0x000fca0002800000 */
[----:B------:R-:W-:-:S04]  /*26620*/  IMAD.IADD R2, R2, 0x1, R3 ;  /* 0x0000000102027824 */ /* 0x000fc800078e0203 */
[----:B------:R-:W-:-:S07]  /*26630*/  IMAD.MOV.U32 R13, RZ, RZ, R2 ;  /* 0x000000ffff0d7224 */ /* 0x000fce00078e0002 */
[----:B------:R-:W-:Y:S05]  /*26640*/  WARPSYNC.COLLECTIVE R15, `(.L_x_1708) ;  /* 0x000000000f087348 */ /* 0x000fea0003c00000 */
[----:B------:R0:W1:Y:S02]  /*26650*/  SHFL.IDX P6, R14, R13, R12, R11 ;  /* 0x0000000c0d0e7389 */ /* 0x00006400000c000b */
[----:B01----:R-:W-:Y:S01]  /*26660*/  ENDCOLLECTIVE ;  /* 0x000000000000791b */ /* 0x003fe20003800000 */
.L_x_1708:
[----:B------:R-:W-:Y:S01]  /*26670*/  IMAD.MOV.U32 R3, RZ, RZ, R14 ;  /* 0x000000ffff037224 */ /* 0x000fe200078e000e */
[----:B------:R-:W-:Y:S06]  /*26680*/  BRA `(.L_x_1709) ;  /* 0xffffffc800387947 */ /* 0x000fec000383ffff */
.L_x_1593:
        /* <DEDUP_REMOVED lines=8> */
.L_x_1711:
[----:B------:R-:W-:Y:S05]  /*26710*/  BSYNC B0 ;  /* 0x0000000000007941 */ /* 0x000fea0003800000 */
.L_x_1710:
        /* <DEDUP_REMOVED lines=10> */
.L_x_1712:
        /* <DEDUP_REMOVED lines=8> */
.L_x_1713:
        /* <DEDUP_REMOVED lines=8> */
.L_x_1714:
        /* <DEDUP_REMOVED lines=8> */
.L_x_1715:
        /* <DEDUP_REMOVED lines=9> */
.L_x_1716:
[----:B------:R-:W-:Y:S01]  /*269d0*/  IMAD.MOV.U32 R3, RZ, RZ, R14 ;  /* 0x000000ffff037224 */ /* 0x000fe200078e000e */
[----:B------:R-:W-:Y:S06]  /*269e0*/  BRA `(.L_x_1717) ;  /* 0xffffffc800047947 */ /* 0x000fec000383ffff */
.L_x_1595:
[----:B------:R-:W-:Y:S01]  /*269f0*/  BSSY B0, `(.L_x_1718) ;  /* 0x0000006000007945 */ /* 0x000fe20003800000 */
[----:B------:R-:W-:Y:S01]  /*26a00*/  PLOP3.LUT P6, PT, P6, PT, PT, 0x8, 0x0 ;  /* 0x000000000000781c */ /* 0x000fe200037ce170 */
[----:B------:R-:W-:-:S12]  /*26a10*/  IMAD.MOV.U32 R15, RZ, RZ, -0x1 ;  /* 0xffffffffff0f7424 */ /* 0x000fd800078e00ff */
[----:B0-----:R-:W-:Y:S05]  /*26a20*/  WARPSYNC.COLLECTIVE R15, `(.L_x_1719) ;  /* 0x000000000f087348 */ /* 0x001fea0003c00000 */
[----:B------:R-:W-:Y:S01]  /*26a30*/  VOTE.ANY R14, PT, P6 ;  /* 0x00000000000e7806 */ /* 0x000fe200030e0100 */
[----:B0-----:R-:W-:Y:S06]  /*26a40*/  ENDCOLLECTIVE ;  /* 0x000000000000791b */ /* 0x001fec0003800000 */
.L_x_1719:
[----:B------:R-:W-:Y:S05]  /*26a50*/  BSYNC B0 ;  /* 0x0000000000007941 */ /* 0x000fea0003800000 */
.L_x_1718:
[----:B------:R-:W-:Y:S02]  /*26a60*/  IMAD.MOV.U32 R3, RZ, RZ, R14 ;  /* 0x000000ffff037224 */ /* 0x000fe400078e000e */
[----:B------:R-:W-:Y:S02]  /*26a70*/  IMAD.MOV.U32 R13, RZ, RZ, R25 ;  /* 0x000000ffff0d7224 */ /* 0x000fe400078e0019 */
[----:B------:R-:W0:Y:S01]  /*26a80*/  POPC R6, R3 ;  /* 0x0000000300067309 */ /* 0x000e220000000000 */
[----:B------:R-:W-:Y:S02]  /*26a90*/  IMAD.MOV.U32 R11, RZ, RZ, 0x1f ;  /* 0x0000001fff0b7424 */ /* 0x000fe400078e00ff */
[----:B------:R-:W-:Y:S02]  /*26aa0*/  IMAD.MOV.U32 R15, RZ, RZ, -0x1 ;  /* 0xffffffffff0f7424 */ /* 0x000fe400078e00ff */
[----:B0-----:R-:W-:Y:S02]  /*26ab0*/  IMAD.MOV.U32 R12, RZ, RZ, R6 ;  /* 0x000000ffff0c7224 */ /* 0x001fe400078e0006 */
[----:B------:R-:W-:-:S07]  /*26ac0*/  IMAD.IADD R27, R6, 0x1, R27 ;  /* 0x00000001061b7824 */ /* 0x000fce00078e021b */
[----:B------:R-:W-:Y:S05]  /*26ad0*/  WARPSYNC.COLLECTIVE R15, `(.L_x_1720) ;  /* 0x000000000f087348 */ /* 0x000fea0003c00000 */
[----:B------:R0:W1:Y:S02]  /*26ae0*/  SHFL.IDX P6, R14, R13, R12, R11 ;  /* 0x0000000c0d0e7389 */ /* 0x00006400000c000b */
[----:B01----:R-:W-:Y:S01]  /*26af0*/  ENDCOLLECTIVE ;  /* 0x000000000000791b */ /* 0x003fe20003800000 */
.L_x_1720:
[----:B------:R-:W-:Y:S02]  /*26b00*/  IMAD.MOV.U32 R13, RZ, RZ, R5 ;  /* 0x000000ffff0d7224 */ /* 0x000fe400078e0005 */
[----:B------:R-:W-:-:S07]  /*26b10*/  IMAD.MOV.U32 R25, RZ, RZ, R14 ;  /* 0x000000ffff197224 */ /* 0x000fce00078e000e */
[----:B------:R-:W-:Y:S05]  /*26b20*/  WARPSYNC.COLLECTIVE R15, `(.L_x_1721) ;  /* 0x000000000f087348 */ /* 0x000fea0003c00000 */
[----:B------:R0:W1:Y:S02]  /*26b30*/  SHFL.IDX P6, R14, R13, R12, R11 ;  /* 0x0000000c0d0e7389 */ /* 0x00006400000c000b */
[----:B01----:R-:W-:Y:S01]  /*26b40*/  ENDCOLLECTIVE ;  /* 0x000000000000791b */ /* 0x003fe20003800000 */
.L_x_1721:
[----:B------:R-:W-:Y:S01]  /*26b50*/  IMAD.MOV.U32 R5, RZ, RZ, R14 ;  /* 0x000000ffff057224 */ /* 0x000fe200078e000e */
[----:B------:R-:W-:Y:S06]  /*26b60*/  BRA `(.L_x_1722) ;  /* 0xffffffc400e47947 */ /* 0x000fec000383ffff */
.L_x_1597:
[----:B------:R-:W-:Y:S01]  /*26b70*/  BSSY B0, `(.L_x_1723) ;  /* 0x0000008000007945 */ /* 0x000fe20003800000 */
[----:B------:R-:W-:Y:S02]  /*26b80*/  IMAD.MOV.U32 R13, RZ, RZ, R2 ;  /* 0x000000ffff0d7224 */ /* 0x000fe400078e0002 */
[----:B------:R-:W-:Y:S02]  /*26b90*/  IMAD.MOV.U32 R12, RZ, RZ, R6 ;  /* 0x000000ffff0c7224 */ /* 0x000fe400078e0006 */
[----:B------:R-:W-:Y:S02]  /*26ba0*/  IMAD.MOV.U32 R11, RZ, RZ, 0x1f ;  /* 0x0000001fff0b7424 */ /* 0x000fe400078e00ff */
[----:B------:R-:W-:-:S07]  /*26bb0*/  IMAD.MOV.U32 R15, RZ, RZ, -0x1 ;  /* 0xffffffffff0f7424 */ /* 0x000fce00078e00ff */
[----:B0-23--:R-:W-:Y:S05]  /*26bc0*/  WARPSYNC.COLLECTIVE R15, `(.L_x_1724) ;  /* 0x000000000f087348 */ /* 0x00dfea0003c00000 */
[----:B------:R1:W4:Y:S02]  /*26bd0*/  SHFL.IDX P6, R14, R13, R12, R11 ;  /* 0x0000000c0d0e7389 */ /* 0x00032400000c000b */
[----:B01234-:R-:W-:Y:S01]  /*26be0*/  ENDCOLLECTIVE ;  /* 0x000000000000791b */ /* 0x01ffe20003800000 */
.L_x_1724:
[----:B------:R-:W-:Y:S05]  /*26bf0*/  BSYNC B0 ;  /* 0x0000000000007941 */ /* 0x000fea0003800000 */
.L_x_1723:
[----:B------:R-:W-:Y:S01]  /*26c00*/  IMAD.MOV.U32 R24, RZ, RZ, R14 ;  /* 0x000000ffff187224 */ /* 0x000fe200078e000e */
[----:B------:R-:W-:Y:S06]  /*26c10*/  BRA `(.L_x_1596) ;  /* 0xffffffc400d07947 */ /* 0x000fec000383ffff */
.L_x_1603:
[----:B0-----:R0:W1:Y:S02]  /*26c20*/  SYNCS.PHASECHK.TRANS64.TRYWAIT P0, [R7+URZ+0x19c20], R0 ;  /* 0x019c2000070075a7 */ /* 0x001064000800017f */
[----:B-1----:R-:W-:Y:S05]  /*26c30*/  @!P0 NANOSLEEP.SYNCS 0x989680 ;  /* 0x009896800000895d */ /* 0x002fea0003900000 */
[----:B------:R-:W1:Y:S02]  /*26c40*/  @!P0 SYNCS.PHASECHK.TRANS64 P0, [R7+URZ+0x19c20], R0 ;  /* 0x019c2000070085a7 */ /* 0x000e64000800007f */
[----:B-1----:R-:W-:Y:S05]  /*26c50*/  @!P0 BRA `(.L_x_1603) ;  /* 0xfffffffc00f08947 */ /* 0x002fea000383ffff */
[----:B------:R-:W-:Y:S05]  /*26c60*/  BRA `(.L_x_1725) ;  /* 0xffffffd000387947 */ /* 0x000fea000383ffff */
.L_x_1604:
        /* <DEDUP_REMOVED lines=11> */
.L_x_1727:
[----:B------:R-:W-:Y:S05]  /*26d20*/  BSYNC B0 ;  /* 0x0000000000007941 */ /* 0x000fea0003800000 */
.L_x_1726:
[----:B------:R-:W-:Y:S05]  /*26d30*/  BRA `(.L_x_1728) ;  /* 0xffffffd000207947 */ /* 0x000fea000383ffff */
.L_x_1605:
[----:B------:R-:W-:Y:S01]  /*26d40*/  BSSY B0, `(.L_x_1729) ;  /* 0x0000006000007945 */ /* 0x000fe20003800000 */
[----:B------:R-:W-:-:S07]  /*26d50*/  IMAD.MOV.U32 R15, RZ, RZ, -0x1 ;  /* 0xffffffffff0f7424 */ /* 0x000fce00078e00ff */
[----:B0-----:R-:W-:Y:S05]  /*26d60*/  WARPSYNC.COLLECTIVE R15, `(.L_x_1730) ;  /* 0x000000000f0c7348 */ /* 0x001fea0003c00000 */
[----:B------:R-:W-:Y:S02]  /*26d70*/  ELECT P6, UR62, PT ;  /* 0x00000000003e782f */ /* 0x000fe400038c0000 */
[----:B------:R-:W-:Y:S01]  /*26d80*/  MOV R14, UR62 ;  /* 0x0000003e000e7c02 */ /* 0x000fe20008000f00 */
[----:B0-----:R-:W-:Y:S10]  /*26d90*/  ENDCOLLECTIVE ;  /* 0x000000000000791b */ /* 0x001ff40003800000 */
.L_x_1730:
[----:B------:R-:W-:Y:S05]  /*26da0*/  BSYNC B0 ;  /* 0x0000000000007941 */ /* 0x000fea0003800000 */
.L_x_1729:
[----:B------:R-:W-:Y:S05]  /*26db0*/  BRA `(.L_x_1731) ;  /* 0xffffffd000147947 */ /* 0x000fea000383ffff */
.L_x_1607:
[----:B0-----:R0:W1:Y:S02]  /*26dc0*/  SYNCS.PHASECHK.TRANS64.TRYWAIT P1, [R5+URZ+0x19c40], R0 ;  /* 0x019c4000050075a7 */ /* 0x001064000802017f */
[----:B-1----:R-:W-:Y:S05]  /*26dd0*/  @!P1 NANOSLEEP.SYNCS 0x989680 ;  /* 0x009896800000995d */ /* 0x002fea0003900000 */
[----:B------:R-:W1:Y:S02]  /*26de0*/  @!P1 SYNCS.PHASECHK.TRANS64 P1, [R5+URZ+0x19c40], R0 ;  /* 0x019c4000050095a7 */ /* 0x000e64000802007f */
[----:B-1----:R-:W-:Y:S05]  /*26df0*/  @!P1 BRA `(.L_x_1607) ;  /* 0xfffffffc00f09947 */ /* 0x002fea000383ffff */
[----:B------:R-:W-:Y:S05]  /*26e00*/  BRA `(.L_x_1732) ;  /* 0xffffffd000347947 */ /* 0x000fea000383ffff */
.L_x_1609:
[----:B-1----:R1:W2:Y:S02]  /*26e10*/  SYNCS.PHASECHK.TRANS64.TRYWAIT P1, [R3+URZ+0x19c40], R2 ;  /* 0x019c4002030075a7 */ /* 0x0022a4000802017f */
[----:B--2---:R-:W-:Y:S05]  /*26e20*/  @!P1 NANOSLEEP.SYNCS 0x989680 ;  /* 0x009896800000995d */ /* 0x004fea0003900000 */
[----:B------:R-:W2:Y:S02]  /*26e30*/  @!P1 SYNCS.PHASECHK.TRANS64 P1, [R3+URZ+0x19c40], R2 ;  /* 0x019c4002030095a7 */ /* 0x000ea4000802007f */
[----:B--2---:R-:W-:Y:S05]  /*26e40*/  @!P1 BRA `(.L_x_1609) ;  /* 0xfffffffc00f09947 */ /* 0x004fea000383ffff */
[----:B------:R-:W-:Y:S05]  /*26e50*/  BRA `(.L_x_1733) ;  /* 0xffffffd000407947 */ /* 0x000fea000383ffff */
.L_x_1611:
[----:B--2---:R2:W3:Y:S02]  /*26e60*/  SYNCS.PHASECHK.TRANS64.TRYWAIT P1, [R5+URZ+0x19c60], R0 ;  /* 0x019c6000050075a7 */ /* 0x0044e4000802017f */
[----:B---3--:R-:W-:Y:S05]  /*26e70*/  @!P1 NANOSLEEP.SYNCS 0x989680 ;  /* 0x009896800000995d */ /* 0x008fea0003900000 */
[----:B------:R-:W3:Y:S02]  /*26e80*/  @!P1 SYNCS.PHASECHK.TRANS64 P1, [R5+URZ+0x19c60], R0 ;  /* 0x019c6000050095a7 */ /* 0x000ee4000802007f */
[----:B---3--:R-:W-:Y:S05]  /*26e90*/  @!P1 BRA `(.L_x_1611) ;  /* 0xfffffffc00f09947 */ /* 0x008fea000383ffff */
[----:B------:R-:W-:Y:S05]  /*26ea0*/  BRA `(.L_x_1734) ;  /* 0xffffffd0003c7947 */ /* 0x000fea000383ffff */
.L_x_1613:
[----:B---3--:R3:W4:Y:S02]  /*26eb0*/  SYNCS.PHASECHK.TRANS64.TRYWAIT P1, [R3+URZ+0x19c60], R2 ;  /* 0x019c6002030075a7 */ /* 0x008724000802017f */
[----:B----4-:R-:W-:Y:S05]  /*26ec0*/  @!P1 NANOSLEEP.SYNCS 0x989680 ;  /* 0x009896800000995d */ /* 0x010fea0003900000 */
[----:B------:R-:W4:Y:S02]  /*26ed0*/  @!P1 SYNCS.PHASECHK.TRANS64 P1, [R3+URZ+0x19c60], R2 ;  /* 0x019c6002030095a7 */ /* 0x000f24000802007f */
[----:B----4-:R-:W-:Y:S05]  /*26ee0*/  @!P1 BRA `(.L_x_1613) ;  /* 0xfffffffc00f09947 */ /* 0x010fea000383ffff */
[----:B------:R-:W-:Y:S05]  /*26ef0*/  BRA `(.L_x_1735) ;  /* 0xffffffd000387947 */ /* 0x000fea000383ffff */
.L_x_1615:
[----:B----4-:R4:W0:Y:S02]  /*26f00*/  SYNCS.PHASECHK.TRANS64.TRYWAIT P1, [R5+URZ+0x19c80], R0 ;  /* 0x019c8000050075a7 */ /* 0x010824000802017f */
[----:B0-----:R-:W-:Y:S05]  /*26f10*/  @!P1 NANOSLEEP.SYNCS 0x989680 ;  /* 0x009896800000995d */ /* 0x001fea0003900000 */
[----:B------:R-:W0:Y:S02]  /*26f20*/  @!P1 SYNCS.PHASECHK.TRANS64 P1, [R5+URZ+0x19c80], R0 ;  /* 0x019c8000050095a7 */ /* 0x000e24000802007f */
[----:B0-----:R-:W-:Y:S05]  /*26f30*/  @!P1 BRA `(.L_x_1615) ;  /* 0xfffffffc00f09947 */ /* 0x001fea000383ffff */
[----:B------:R-:W-:Y:S05]  /*26f40*/  BRA `(.L_x_1736) ;  /* 0xffffffd000347947 */ /* 0x000fea000383ffff */
.L_x_1737:
        /* <DEDUP_REMOVED lines=11> */
.L_x_2542:


//--------------------- .text._ZN7cutlass13device_kernelIN5flash11enable_sm90INS1_16FlashAttnFwdSm90INS1_25CollectiveMainloopFwdSm90ILi2EN4cute5tupleIJNS5_1CILi1EEES8_S8_EEENS6_IJNS7_ILi192EEENS7_ILi128EEENS7_ILi96EEEEEELi96ENS_12float_e4m3_tEfNS_4arch4Sm90ELb1ELb0ELb0ELb0ELb1ELb0ELb0ELb1ELb1ELb1ELb1ELb0EEENS1_21CollectiveEpilogueFwdINS6_IJSA_SC_SB_EEES9_NS_10bfloat16_tESG_Li384ELb0ELb1ELb1ELb1EEENS1_19SingleTileSchedulerILb0ELb1ELb1ELi192EEEEEEEEEvNT_6ParamsE --------------------------
	.section	.text._ZN7cutlass13device_kernelIN5flash11enable_sm90INS1_16FlashAttnFwdSm90INS1_25CollectiveMainloopFwdSm90ILi2EN4cute5tupleIJNS5_1CILi1EEES8_S8_EEENS6_IJNS7_ILi192EEENS7_ILi128EEENS7_ILi96EEEEEELi96ENS_12float_e4m3_tEfNS_4arch4Sm90ELb1ELb0ELb0ELb0ELb1ELb0ELb0ELb1ELb1ELb1ELb1ELb0EEENS1_21CollectiveEpilogueFwdINS6_IJSA_SC_SB_EEES9_NS_10bfloat16_tESG_Li384ELb0ELb1ELb1ELb1EEENS1_19SingleTileSchedulerILb0ELb1ELb1ELi192EEEEEEEEEvNT_6ParamsE,"ax",@progbits
	.align	128
.text._ZN7cutlass13device_kernelIN5flash11enable_sm90INS1_16FlashAttnFwdSm90INS1_25CollectiveMainloopFwdSm90ILi2EN4cute5tupleIJNS5_1CILi1EEES8_S8_EEENS6_IJNS7_ILi192EEENS7_ILi128EEENS7_ILi96EEEEEELi96ENS_12float_e4m3_tEfNS_4arch4Sm90ELb1ELb0ELb0ELb0ELb1ELb0ELb0ELb1ELb1ELb1ELb1ELb0EEENS1_21CollectiveEpilogueFwdINS6_IJSA_SC_SB_EEES9_NS_10bfloat16_tESG_Li384ELb0ELb1ELb1ELb1EEENS1_19SingleTileSchedulerILb0ELb1ELb1ELi192EEEEEEEEEvNT_6ParamsE:
        .type           _ZN7cutlass13device_kernelIN5flash11enable_sm90INS1_16FlashAttnFwdSm90INS1_25CollectiveMainloopFwdSm90ILi2EN4cute5tupleIJNS5_1CILi1EEES8_S8_EEENS6_IJNS7_ILi192EEENS7_ILi128EEENS7_ILi96EEEEEELi96ENS_12float_e4m3_tEfNS_4arch4Sm90ELb1ELb0ELb0ELb0ELb1ELb0ELb0ELb1ELb1ELb1ELb1ELb0EEENS1_21CollectiveEpilogueFwdINS6_IJSA_SC_SB_EEES9_NS_10bfloat16_tESG_Li384ELb0ELb1ELb1ELb1EEENS1_19SingleTileSchedulerILb0ELb1ELb1ELi192EEEEEEEEEvNT_6ParamsE,@function
        .size           _ZN7cutlass13device_kernelIN5flash11enable_sm90INS1_16FlashAttnFwdSm90INS1_25CollectiveMainloopFwdSm90ILi2EN4cute5tupleIJNS5_1CILi1EEES8_S8_EEENS6_IJNS7_ILi192EEENS7_ILi128EEENS7_ILi96EEEEEELi96ENS_12float_e4m3_tEfNS_4arch4Sm90ELb1ELb0ELb0ELb0ELb1ELb0ELb0ELb1ELb1ELb1ELb1ELb0EEENS1_21CollectiveEpilogueFwdINS6_IJSA_SC_SB_EEES9_NS_10bfloat16_tESG_Li384ELb0ELb1ELb1ELb1EEENS1_19SingleTileSchedulerILb0ELb1ELb1ELi192EEEEEEEEEvNT_6ParamsE,(.L_x_2543 - _ZN7cutlass13device_kernelIN5flash11enable_sm90INS1_16FlashAttnFwdSm90INS1_25CollectiveMainloopFwdSm90ILi2EN4cute5tupleIJNS5_1CILi1EEES8_S8_EEENS6_IJNS7_ILi192EEENS7_ILi128EEENS7_ILi96EEEEEELi96ENS_12float_e4m3_tEfNS_4arch4Sm90ELb1ELb0ELb0ELb0ELb1ELb0ELb0ELb1ELb1ELb1ELb1ELb0EEENS1_21CollectiveEpilogueFwdINS6_IJSA_SC_SB_EEES9_NS_10bfloat16_tESG_Li384ELb0ELb1ELb1ELb1EEENS1_19SingleTileSchedulerILb0ELb1ELb1ELi192EEEEEEEEEvNT_6ParamsE)
        .other          _ZN7cutlass13device_kernelIN5flash11enable_sm90INS1_16FlashAttnFwdSm90INS1_25CollectiveMainloopFwdSm90ILi2EN4cute5tupleIJNS5_1CILi1EEES8_S8_EEENS6_IJNS7_ILi192EEENS7_ILi128EEENS7_ILi96EEEEEELi96ENS_12float_e4m3_tEfNS_4arch4Sm90ELb1ELb0ELb0ELb0ELb1ELb0ELb0ELb1ELb1ELb1ELb1ELb0EEENS1_21CollectiveEpilogueFwdINS6_IJSA_SC_SB_EEES9_NS_10bfloat16_tESG_Li384ELb0ELb1ELb1ELb1EEENS1_19SingleTileSchedulerILb0ELb1ELb1ELi192EEEEEEEEEvNT_6ParamsE,@"STO_CUDA_ENTRY STV_DEFAULT"
_ZN7cutlass13device_kernelIN5flash11enable_sm90INS1_16FlashAttnFwdSm90INS1_25CollectiveMainloopFwdSm90ILi2EN4cute5tupleIJNS5_1CILi1EEES8_S8_EEENS6_IJNS7_ILi192EEENS7_ILi128EEENS7_ILi96EEEEEELi96ENS_12float_e4m3_tEfNS_4arch4Sm90ELb1ELb0ELb0ELb0ELb1ELb0ELb0ELb1ELb1ELb1ELb1ELb0EEENS1_21CollectiveEpilogueFwdINS6_IJSA_SC_SB_EEES9_NS_10bfloat16_tESG_Li384ELb0ELb1ELb1ELb1EEENS1_19SingleTileSchedulerILb0ELb1ELb1ELi192EEEEEEEEEvNT_6ParamsE:
        /* <DEDUP_REMOVED lines=45> */
.L_x_1738:
        /* <DEDUP_REMOVED lines=22> */
.L_x_1739:
        /* <DEDUP_REMOVED lines=18> */
.L_x_1740:
        /* <DEDUP_REMOVED lines=22> */
.L_x_1741:
        /* <DEDUP_REMOVED lines=23> */
.L_x_1742:
        /* <DEDUP_REMOVED lines=9> */
.L_x_1745:
        /* <DEDUP_REMOVED lines=28> */
[----:B------:R-:W0:Y:S01]  /*0a70*/  S2UR UR47, SR_CTAID.X ;  /* 0x00000000002f79c3 */ /* 0x000e220000002500 */
[----:B------:R-:W-:Y:S01]  /*0a80*/  PLOP3.LUT P1, PT, PT, PT, UP1, 0x80, 0x0 ;  /* 0x000000000000781c */ /* 0x000fe20003f2f018 */
[----:B------:R-:W-:Y:S02]  /*0a90*/  ULDC UR37, c[0x0][0x424] ;  /* 0x0001090000257ab9 */ /* 0x000fe40000000800 */
[----:B------:R-:W-:Y:S02]  /*0aa0*/  @UP0 ULDC.64 UR12, c[0x0][0x9a8] ;  /* 0x00026a00000c0ab9 */ /* 0x000fe40000000a00 */
[----:B------:R-:W-:Y:S01]  /*0ab0*/  @UP1 ULDC.64 UR16, c[0x0][0x9b8] ;  /* 0x00026e0000101ab9 */ /* 0x000fe20000000a00 */
[----:B------:R-:W-:Y:S02]  /*0ac0*/  @UP0 UIMAD UR5, UR43, UR12, URZ ;  /* 0x0000000c2b0502a4 */ /* 0x000fe4000f8e023f */
[----:B------:R-:W-:-:S02]  /*0ad0*/  @UP1 UIMAD UR15, UR43, UR16, URZ ;  /* 0x000000102b0f12a4 */ /* 0x000fc4000f8e023f */
[----:B------:R-:W-:Y:S02]  /*0ae0*/  @UP0 UIMAD UR14, UR44, UR13, UR5 ;  /* 0x0000000d2c0e02a4 */ /* 0x000fe4000f8e0205 */
[----:B------:R-:W-:Y:S02]  /*0af0*/  @UP0 UIMAD.WIDE.U32 UR10, UR44, UR12, URZ ;  /* 0x0000000c2c0a02a5 */ /* 0x000fe4000f8e003f */
[----:B------:R-:W-:Y:S02]  /*0b00*/  @UP0 USHF.R.S32.HI UR5, URZ, 0x1f, UR40 ;  /* 0x0000001f3f050899 */ /* 0x000fe40008011428 */
[----:B------:R-:W-:Y:S02]  /*0b10*/  @UP1 UIMAD.WIDE.U32 UR12, UR44, UR16, URZ ;  /* 0x000000102c0c12a5 */ /* 0x000fe4000f8e003f */
        /* <DEDUP_REMOVED lines=20> */
[----:B------:R-:W-:Y:S01]  /*0c60*/  ULDC UR5, c[0x0][0x448] ;  /* 0x0001120000057ab9 */ /* 0x000fe20000000800 */
[----:B------:R-:W-:Y:S01]  /*0c70*/  IMAD.U32 R3, RZ, RZ, UR7 ;  /* 0x00000007ff037e24 */ /* 0x000fe2000f8e00ff */
[----:B0-----:R-:W-:Y:S01]  /*0c80*/  UIMAD UR47, UR47, 0xc0, URZ ;  /* 0x000000c02f2f78a4 */ /* 0x001fe2000f8e023f */
[----:B------:R-:W-:Y:S01]  /*0c90*/  IMAD.U32 R7, RZ, RZ, UR9 ;  /* 0x00000009ff077e24 */ /* 0x000fe2000f8e00ff */
[----:B------:R-:W-:Y:S02]  /*0ca0*/  UISETP.NE.AND UP4, UPT, UR5, 0x1, UPT ;  /* 0x000000010500788c */ /* 0x000fe4000bf85270 */
[----:B------:R-:W2:Y:S01]  /*0cb0*/  @P0 LDG.E R5, desc[UR38][R2.64] ;  /* 0x0000002602050981 */ /* 0x000ea2000c1e1900 */
[----:B------:R-:W-:Y:S01]  /*0cc0*/  ULDC.64 UR6, c[0x0][0x418] ;  /* 0x0001060000067ab9 */ /* 0x000fe20000000a00 */
[----:B------:R-:W-:Y:S01]  /*0cd0*/  ULDC UR8, c[0x0][0x288] ;  /* 0x0000a20000087ab9 */ /* 0x000fe20000000800 */
[----:B------:R-:W-:Y:S01]  /*0ce0*/  ULDC UR9, c[0x0][0x2f0] ;  /* 0x0000bc0000097ab9 */ /* 0x000fe20000000800 */
[----:B------:R-:W2:Y:S01]  /*0cf0*/  @P1 LDG.E R0, desc[UR38][R6.64] ;  /* 0x0000002606001981 */ /* 0x000ea2000c1e1900 */
[----:B------:R-:W-:-:S02]  /*0d00*/  UISETP.NE.U32.AND UP0, UPT, UR6, URZ, UPT ;  /* 0x0000003f0600728c */ /* 0x000fc4000bf05070 */
[----:B------:R-:W-:Y:S02]  /*0d10*/  UIADD3 UR8, -UR8, 0x80, URZ ;  /* 0x0000008008087890 */ /* 0x000fe4000fffe13f */
[----:B------:R-:W-:Y:S02]  /*0d20*/  UISETP.NE.AND.EX UP0, UPT, UR7, URZ, UPT, UP0 ;  /* 0x0000003f0700728c */ /* 0x000fe4000bf05300 */
[----:B------:R-:W-:Y:S01]  /*0d30*/  @UP4 UIADD3 UR6, UR47, 0xbf, URZ ;  /* 0x000000bf2f064890 */ /* 0x000fe2000fffe03f */
[----:B------:R-:W-:Y:S01]  /*0d40*/  @UP4 ULDC UR7, c[0x0][0x44c] ;  /* 0x0001130000074ab9 */ /* 0x000fe20000000800 */
[----:B------:R-:W-:Y:S02]  /*0d50*/  USEL UR37, UR37, 0x1, UP0 ;  /* 0x0000000125257887 */ /* 0x000fe40008000000 */
[----:B------:R-:W-:Y:S01]  /*0d60*/  UIMAD.WIDE.U32 UR6, UR6, UR7, URZ ;  /* 0x00000007060672a5 */ /* 0x000fe2000f8e003f */
[----:B------:R-:W-:Y:S01]  /*0d70*/  @UP4 ULDC UR10, c[0x0][0x450] ;  /* 0x00011400000a4ab9 */ /* 0x000fe20000000800 */
[----:B------:R-:W-:-:S02]  /*0d80*/  UIADD3 UR5, UR47, 0xbf, URZ ;  /* 0x000000bf2f057890 */ /* 0x000fc4000fffe03f */
[----:B------:R-:W-:Y:S02]  /*0d90*/  UIMAD UR8, UR37, UR9, UR8 ;  /* 0x00000009250872a4 */ /* 0x000fe4000f8e0208 */
[----:B------:R-:W-:Y:S02]  /*0da0*/  @UP4 USHF.R.U32.HI UR5, URZ, UR10, UR7 ;  /* 0x0000000a3f054299 */ /* 0x000fe40008011607 */
[----:B------:R-:W-:Y:S02]  /*0db0*/  UIMAD UR6, UR37, UR9, 0x7f ;  /* 0x0000007f250674a4 */ /* 0x000fe4000f8e0209 */
[----:B------:R-:W-:Y:S02]  /*0dc0*/  UIADD3 UR8, UR8, UR5, URZ ;  /* 0x0000000508087290 */ /* 0x000fe4000fffe03f */
[----:B------:R-:W-:Y:S02]  /*0dd0*/  USHF.R.S32.HI UR5, URZ, 0x1f, UR6 ;  /* 0x0000001f3f057899 */ /* 0x000fe40008011406 */
[----:B------:R-:W-:-:S02]  /*0de0*/  USHF.R.S32.HI UR7, URZ, 0x1f, UR8 ;  /* 0x0000001f3f077899 */ /* 0x000fc40008011408 */
[----:B------:R-:W-:Y:S02]  /*0df0*/  ULEA.HI UR5, UR5, UR6, URZ, 0x7 ;  /* 0x0000000605057291 */ /* 0x000fe4000f8f383f */
[----:B------:R-:W-:Y:S02]  /*0e00*/  ULEA.HI UR7, UR7, UR8, URZ, 0x7 ;  /* 0x0000000807077291 */ /* 0x000fe4000f8f383f */
[----:B------:R-:W-:Y:S02]  /*0e10*/  USHF.R.S32.HI UR5, URZ, 0x7, UR5 ;  /* 0x000000073f057899 */ /* 0x000fe40008011405 */
[----:B------:R-:W-:Y:S02]  /*0e20*/  USHF.R.S32.HI UR7, URZ, 0x7, UR7 ;  /* 0x000000073f077899 */ /* 0x000fe40008011407 */
[----:B------:R-:W-:Y:S02]  /*0e30*/  USHF.R.U32.HI UR10, URZ, 0x10, UR4 ;  /* 0x000000103f0a7899 */ /* 0x000fe40008011604 */
[----:B------:R-:W-:-:S02]  /*0e40*/  UISETP.LT.AND UP0, UPT, UR5, UR7, UPT ;  /* 0x000000070500728c */ /* 0x000fc4000bf01270 */
[----:B------:R-:W-:Y:S02]  /*0e50*/  ULOP3.LUT UR36, UR4, 0xffff, URZ, 0xc0, !UPT ;  /* 0x0000ffff04247892 */ /* 0x000fe4000f8ec03f */
[----:B------:R-:W-:Y:S02]  /*0e60*/  USEL UR9, UR5, UR7, UP0 ;  /* 0x0000000705097287 */ /* 0x000fe40008000000 */
[----:B------:R-:W-:Y:S02]  /*0e70*/  UISETP.NE.AND UP0, UPT, UR10, URZ, UPT ;  /* 0x0000003f0a00728c */ /* 0x000fe4000bf05270 */
[----:B------:R-:W-:Y:S02]  /*0e80*/  UISETP.GE.AND UP1, UPT, UR9, 0x1, UPT ;  /* 0x000000010900788c */ /* 0x000fe4000bf26270 */
[----:B------:R-:W-:Y:S01]  /*0e90*/  UP2UR UR45, UPR, URZ, 0x10 ;  /* 0x000000103f2d7883 */ /* 0x000fe20008000000 */
[----:B------:R-:W-:Y:S01]  /*0ea0*/  ULDC UR11, c[0x0][0x988] ;  /* 0x00026200000b7ab9 */ /* 0x000fe20000000800 */
[----:B------:R-:W-:-:S02]  /*0eb0*/  UMOV UR4, URZ ;  /* 0x0000003f00047c82 */ /* 0x000fc40008000000 */
[----:B------:R-:W-:-:S03]  /*0ec0*/  PLOP3.LUT P0, PT, PT, PT, UP1, 0x80, 0x0 ;  /* 0x000000000000781c */ /* 0x000fc60003f0f018 */
[----:B------:R-:W-:Y:S01]  /*0ed0*/  @!UP0 ULDC UR10, c[0x0][0x9f0] ;  /* 0x00027c00000a8ab9 */ /* 0x000fe20000000800 */
[----:B--2---:R-:W-:-:S09]  /*0ee0*/  FMUL.FTZ R0, R5, R0 ;  /* 0x0000000005007220 */ /* 0x004fd20000410000 */
[----:B------:R-:W-:Y:S05]  /*0ef0*/  @!P0 BRA `(.L_x_1747) ;  /* 0x0000000000848947 */ /* 0x000fea0003800000 */
[----:B------:R-:W-:Y:S01]  /*0f00*/  IMAD.U32 R4, RZ, RZ, UR10 ;  /* 0x0000000aff047e24 */ /* 0x000fe2000f8e00ff */
[----:B------:R-:W-:Y:S01]  /*0f10*/  UIADD3 UR6, UR10, -0x1, UR9 ;  /* 0xffffffff0a067890 */ /* 0x000fe2000fffe009 */
[----:B------:R-:W-:-:S03]  /*0f20*/  UMOV UR4, URZ ;  /* 0x0000003f00047c82 */ /* 0x000fc60008000000 */
        /* <DEDUP_REMOVED lines=30> */
.L_x_1747:
[----:B------:R-:W-:Y:S01]  /*1110*/  UIMAD UR36, UR36, UR4, URZ ;  /* 0x00000004242472a4 */ /* 0x000fe2000f8e023f */
[----:B------:R-:W-:Y:S02]  /*1120*/  IMAD.U32 R2, RZ, RZ, UR9 ;  /* 0x00000009ff027e24 */ /* 0x000fe4000f8e00ff */
[----:B------:R-:W-:Y:S01]  /*1130*/  FMUL.FTZ R0, R0, UR11 ;  /* 0x0000000b00007c20 */ /* 0x000fe20008410000 */
[----:B------:R-:W-:Y:S01]  /*1140*/  IMAD.U32 R3, RZ, RZ, UR4 ;  /* 0x00000004ff037e24 */ /* 0x000fe2000f8e00ff */
[----:B------:R-:W-:Y:S01]  /*1150*/  PLOP3.LUT P0, PT, PT, PT, PT, 0x80, 0x0 ;  /* 0x000000000000781c */ /* 0x000fe20003f0f070 */
[----:B------:R-:W-:Y:S01]  /*1160*/  VIADD R22, R22, 0xffffff80 ;  /* 0xffffff8016167836 */ /* 0x000fe20000000000 */
[----:B------:R-:W-:Y:S02]  /*1170*/  CS2R R14, SRZ ;  /* 0x00000000000e7805 */ /* 0x000fe4000001ff00 */
[----:B------:R-:W-:Y:S02]  /*1180*/  R2UR UR46, R0 ;  /* 0x00000000002e72ca */ /* 0x000fe400000e0000 */
[----:B------:R-:W-:-:S02]  /*1190*/  CS2R R4, SRZ ;  /* 0x0000000000047805 */ /* 0x000fc4000001ff00 */
[----:B------:R-:W-:Y:S02]  /*11a0*/  VIADDMNMX R2, R3, UR36, R2, PT ;  /* 0x0000002403027c46 */ /* 0x000fe4000b800102 */
[----:B------:R-:W-:Y:S02]  /*11b0*/  CS2R R94, SRZ ;  /* 0x00000000005e7805 */ /* 0x000fe4000001ff00 */
[----:B------:R-:W-:Y:S01]  /*11c0*/  CS2R R90, SRZ ;  /* 0x00000000005a7805 */ /* 0x000fe2000001ff00 */
[----:B------:R-:W-:Y:S01]  /*11d0*/  IMAD.MOV.U32 R93, RZ, RZ, RZ ;  /* 0x000000ffff5d7224 */ /* 0x000fe200078e00ff */
[----:B------:R-:W-:Y:S02]  /*11e0*/  R2UR UR48, R2 ;  /* 0x00000000023072ca */ /* 0x000fe400000e0000 */
[----:B------:R-:W-:Y:S01]  /*11f0*/  CS2R R2, SRZ ;  /* 0x0000000000027805 */ /* 0x000fe2000001ff00 */
[----:B------:R-:W-:Y:S01]  /*1200*/  IMAD.MOV.U32 R0, RZ, RZ, RZ ;  /* 0x000000ffff007224 */ /* 0x000fe200078e00ff */
[----:B------:R-:W-:-:S02]  /*1210*/  CS2R R102, SRZ ;  /* 0x0000000000667805 */ /* 0x000fc4000001ff00 */
        /* <DEDUP_REMOVED lines=9> */
[----:B------:R-:W-:Y:S01]  /*12b0*/  UISETP.GT.AND UP0, UPT, UR48, UR36, UPT ;  /* 0x000000243000728c */ /* 0x000fe2000bf04270 */
[----:B------:R-:W-:Y:S01]  /*12c0*/  IMAD.MOV.U32 R58, RZ, RZ, RZ ;  /* 0x000000ffff3a7224 */ /* 0x000fe200078e00ff */
[----:B------:R-:W-:-:S02]  /*12d0*/  CS2R R118, SRZ ;  /* 0x0000000000767805 */ /* 0x000fc4000001ff00 */
[----:B------:R-:W-:Y:S01]  /*12e0*/  CS2R R114, SRZ ;  /* 0x0000000000727805 */ /* 0x000fe2000001ff00 */
[----:B------:R-:W-:Y:S01]  /*12f0*/  IMAD.MOV.U32 R117, RZ, RZ, RZ ;  /* 0x000000ffff757224 */ /* 0x000fe200078e00ff */
[----:B------:R-:W-:Y:S02]  /*1300*/  CS2R R124, SRZ ;  /* 0x00000000007c7805 */ /* 0x000fe4000001ff00 */
[----:B------:R-:W-:Y:S01]  /*1310*/  PLOP3.LUT P1, PT, PT, PT, UP0, 0x80, 0x0 ;  /* 0x000000000000781c */ /* 0x000fe20003f2f008 */
[----:B------:R-:W-:Y:S01]  /*1320*/  IMAD.MOV.U32 R10, RZ, RZ, RZ ;  /* 0x000000ffff0a7224 */ /* 0x000fe200078e00ff */
[----:B------:R-:W-:Y:S01]  /*1330*/  CS2R R126, SRZ ;  /* 0x00000000007e7805 */ /* 0x000fe2000001ff00 */
[----:B------:R-:W-:Y:S01]  /*1340*/  IMAD.MOV.U32 R47, RZ, RZ, RZ ;  /* 0x000000ffff2f7224 */ /* 0x000fe200078e00ff */
[----:B------:R-:W-:Y:S02]  /*1350*/  CS2R R122, SRZ ;  /* 0x00000000007a7805 */ /* 0x000fe4000001ff00 */
[----:B------:R-:W-:Y:S01]  /*1360*/  CS2R R132, SRZ ;  /* 0x0000000000847805 */ /* 0x000fe2000001ff00 */
[----:B------:R-:W-:Y:S01]  /*1370*/  IMAD.MOV.U32 R51, RZ, RZ, RZ ;  /* 0x000000ffff337224 */ /* 0x000fe200078e00ff */
[----:B------:R-:W-:-:S02]  /*1380*/  CS2R R134, SRZ ;  /* 0x0000000000867805 */ /* 0x000fc4000001ff00 */
[----:B------:R-:W-:Y:S01]  /*1390*/  CS2R R130, SRZ ;  /* 0x0000000000827805 */ /* 0x000fe2000001ff00 */
[----:B------:R-:W-:Y:S02]  /*13a0*/  IMAD.MOV.U32 R20, RZ, RZ, RZ ;  /* 0x000000ffff147224 */ /* 0x000fe400078e00ff */
[----:B------:R-:W-:Y:S05]  /*13b0*/  @!P1 BRA `(.L_x_1748) ;  /* 0x0000007000809947 */ /* 0x000fea0003800000 */
        /* <DEDUP_REMOVED lines=34> */
.L_x_1749:
[----:B------:R-:W-:-:S04]  /*15e0*/  SHF.L.U32 R0, RZ, 0x1f, RZ ;  /* 0x0000001fff007819 */ /* 0x000fc800000006ff */
[----:B------:R-:W0:Y:S02]  /*15f0*/  SYNCS.PHASECHK.TRANS64.TRYWAIT P0, [UR42+0x17000], R0 ;  /* 0x01700000ff0075a7 */ /* 0x000e24000800016a */
[----:B0-----:R-:W-:Y:S05]  /*1600*/  @!P0 BRA `(.L_x_1750) ;  /* 0x000000cc004c8947 */ /* 0x001fea0003800000 */
.L_x_1846:
[----:B------:R-:W-:-:S06]  /*1610*/  ULOP3.LUT UR4, UR41, 0x1, URZ, 0xfc, !UPT ;  /* 0x0000000129047892 */ /* 0x000fcc000f8efc3f */
[----:B------:R-:W-:-:S05]  /*1620*/  IMAD.U32 R2, RZ, RZ, UR4 ;  /* 0x00000004ff027e24 */ /* 0x000fca000f8e00ff */
[----:B------:R-:W-:-:S13]  /*1630*/  ISETP.NE.AND P0, PT, R2, 0x3, PT ;  /* 0x000000030200780c */ /* 0x000fda0003f05270 */
[----:B------:R-:W-:Y:S05]  /*1640*/  @!P0 BRA `(.L_x_1751) ;  /* 0x0000000000048947 */ /* 0x000fea0003800000 */
[----:B------:R-:W-:Y:S01]  /*1650*/  BPT.TRAP 0x1 ;  /* 0x000000040000795c */ /* 0x000fe20000300000 */
.L_x_1751:
[----:B------:R1:W2:Y:S01]  /*1660*/  SYNCS.PHASECHK.TRANS64.TRYWAIT P1, [UR42+0x17030], R0 ;  /* 0x01703000ff0075a7 */ /* 0x0002a2000802016a */
[----:B------:R-:W-:Y:S05]  /*1670*/  @!P0 BRA `(.L_x_1752) ;  /* 0x0000000000048947 */ /* 0x000fea0003800000 */
[----:B------:R-:W-:Y:S01]  /*1680*/  BPT.TRAP 0x1 ;  /* 0x000000040000795c */ /* 0x000fe20000300000 */
.L_x_1752:
[----:B------:R-:W-:-:S05]  /*1690*/  IMAD.U32 R4, RZ, RZ, UR50 ;  /* 0x00000032ff047e24 */ /* 0x000fca000f8e00ff */
[----:B------:R-:W-:Y:S01]  /*16a0*/  LOP3.LUT R4, R4, 0x10000, RZ, 0xfc, !PT ;  /* 0x0001000004047812 */ /* 0x000fe200078efcff */
[----:B--2---:R-:W-:Y:S06]  /*16b0*/  @P1 BRA `(.L_x_1753) ;  /* 0x0000000000081947 */ /* 0x004fec0003800000 */
[----:B------:R-:W2:Y:S02]  /*16c0*/  SYNCS.PHASECHK.TRANS64.TRYWAIT P1, [UR42+0x17030], R0 ;  /* 0x01703000ff0075a7 */ /* 0x000ea4000802016a */
[----:B--2---:R-:W-:Y:S05]  /*16d0*/  @!P1 BRA `(.L_x_1754) ;  /* 0x000000cc00309947 */ /* 0x004fea0003800000 */
.L_x_1753:
        /* <DEDUP_REMOVED lines=16> */
[----:B------:R-:W-:Y:S01]  /*17e0*/  UIADD3 UR8, UR12, 0x180, URZ ;  /* 0x000001800c087890 */ /* 0x000fe2000fffe03f */
[----:B------:R-:W-:Y:S01]  /*17f0*/  UMOV UR6, UR20 ;  /* 0x0000001400067c82 */ /* 0x000fe20008000000 */
        /* <DEDUP_REMOVED lines=12> */
.L_x_1755:
[----:B0-----:R-:W-:Y:S01]  /*18c0*/  LOP3.LUT R3, R16, 0xffffff80, RZ, 0xc0, !PT ;  /* 0xffffff8010037812 */ /* 0x001fe200078ec0ff */
[----:B------:R-:W-:Y:S01]  /*18d0*/  IMAD.HI R8, R18, 0x55555556, RZ ;  /* 0x5555555612087827 */ /* 0x000fe200078e02ff */
[----:B------:R-:W-:Y:S01]  /*18e0*/  LEA.HI R17, R17, R22, RZ, 0x2 ;  /* 0x0000001611117211 */ /* 0x000fe200078f10ff */
[----:B------:R-:W-:Y:S01]  /*18f0*/  UISETP.NE.AND UP0, UPT, UR45, URZ, UPT ;  /* 0x0000003f2d00728c */ /* 0x000fe2000bf05270 */
[----:B------:R-:W0:Y:S01]  /*1900*/  S2UR UR21, SR_CgaCtaId ;  /* 0x00000000001579c3 */ /* 0x000e220000008800 */
[----:B------:R-:W-:Y:S01]  /*1910*/  IMAD.IADD R3, R22, 0x1, -R3 ;  /* 0x0000000116037824 */ /* 0x000fe200078e0a03 */
[----:B------:R-:W-:Y:S01]  /*1920*/  LOP3.LUT R17, R17, 0xfffffffc, RZ, 0xc0, !PT ;  /* 0xfffffffc11117812 */ /* 0x000fe200078ec0ff */
[----:B------:R-:W-:Y:S01]  /*1930*/  ULDC UR7, c[0x0][0x2f0] ;  /* 0x0000bc0000077ab9 */ /* 0x000fe20000000800 */
        /* <DEDUP_REMOVED lines=11> */
[----:B------:R-:W-:Y:S01]  /*19f0*/  IMAD.U32 R23, RZ, RZ, UR46 ;  /* 0x0000002eff177e24 */ /* 0x000fe2000f8e00ff */
[----:B------:R-:W-:Y:S01]  /*1a00*/  SHF.R.S32.HI R7, RZ, 0x1f, R2 ;  /* 0x0000001fff077819 */ /* 0x000fe20000011402 */
[----:B------:R-:W-:Y:S01]  /*1a10*/  @UP0 ULDC UR11, c[0x0][0x450] ;  /* 0x00011400000b0ab9 */ /* 0x000fe20000000800 */
[----:B------:R-:W-:Y:S01]  /*1a20*/  SHF.R.S32.HI R6, RZ, 0x5, R6 ;  /* 0x00000005ff067819 */ /* 0x000fe20000011406 */
[----:B------:R-:W-:Y:S01]  /*1a30*/  UIADD3 UR6, UR42, 0x17040, URZ ;  /* 0x000170402a067890 */ /* 0x000fe2000fffe03f */
[----:B------:R-:W-:-:S02]  /*1a40*/  LEA.HI R7, R7, R0, RZ, 0x3 ;  /* 0x0000000007077211 */ /* 0x000fc400078f18ff */
[----:B------:R-:W-:Y:S02]  /*1a50*/  CS2R R88, SRZ ;  /* 0x0000000000587805 */ /* 0x000fe4000001ff00 */
[----:B------:R-:W-:Y:S01]  /*1a60*/  LEA.HI R8, R17, R17, RZ, 0x1 ;  /* 0x0000001111087211 */ /* 0x000fe200078f08ff */
[----:B------:R-:W-:Y:S01]  /*1a70*/  UPRMT UR6, UR49, 0x654, UR6 ;  /* 0x0000065431067896 */ /* 0x000fe20008000006 */
[----:B------:R-:W-:Y:S02]  /*1a80*/  LEA R6, R6, UR47, 0x4 ;  /* 0x0000002f06067c11 */ /* 0x000fe4000f8e20ff */
[----:B------:R-:W-:Y:S02]  /*1a90*/  CS2R R90, SRZ ;  /* 0x00000000005a7805 */ /* 0x000fe4000001ff00 */
[----:B------:R-:W-:Y:S02]  /*1aa0*/  LOP3.LUT R7, R7, 0xfffffff8, RZ, 0xc0, !PT ;  /* 0xfffffff807077812 */ /* 0x000fe400078ec0ff */
[----:B------:R-:W-:-:S02]  /*1ab0*/  CS2R R92, SRZ ;  /* 0x00000000005c7805 */ /* 0x000fc4000001ff00 */
[----:B------:R-:W-:Y:S02]  /*1ac0*/  LOP3.LUT R8, R8, 0x1ffffffe, RZ, 0xc0, !PT ;  /* 0x1ffffffe08087812 */ /* 0x000fe400078ec0ff */
[----:B------:R-:W-:Y:S02]  /*1ad0*/  CS2R R94, SRZ ;  /* 0x00000000005e7805 */ /* 0x000fe4000001ff00 */
[----:B------:R-:W-:Y:S02]  /*1ae0*/  IADD3 R0, R6, R0, -R7 ;  /* 0x0000000006007210 */ /* 0x000fe40007ffe807 */
[----:B------:R-:W-:Y:S02]  /*1af0*/  CS2R R96, SRZ ;  /* 0x0000000000607805 */ /* 0x000fe4000001ff00 */
[----:B------:R-:W-:Y:S01]  /*1b00*/  PLOP3.LUT P2, PT, PT, PT, UP0, 0x80, 0x0 ;  /* 0x000000000000781c */ /* 0x000fe20003f4f008 */
[----:B------:R-:W-:Y:S01]  /*1b10*/  IMAD.IADD R6, R17, 0x1, -R8 ;  /* 0x0000000111067824 */ /* 0x000fe200078e0a08 */
[----:B------:R-:W-:Y:S01]  /*1b20*/  LOP3.LUT R2, R2, 0x7ffffffc, RZ, 0xc0, !PT ;  /* 0x7ffffffc02027812 */ /* 0x000fe200078ec0ff */
[----:B------:R-:W-:Y:S01]  /*1b30*/  IMAD R9, R9, 0x40, R0 ;  /* 0x0000004009097824 */ /* 0x000fe200078e0200 */
[----:B------:R-:W-:Y:S01]  /*1b40*/  SYNCS.ARRIVE.TRANS64.RED.A1T0 RZ, [UR6], RZ ;  /* 0x000000ffffff79a7 */ /* 0x000fe20008100406 */
[----:B------:R-:W-:-:S02]  /*1b50*/  CS2R R98, SRZ ;  /* 0x0000000000627805 */ /* 0x000fc4000001ff00 */
[----:B------:R-:W-:Y:S01]  /*1b60*/  CS2R R100, SRZ ;  /* 0x0000000000647805 */ /* 0x000fe2000001ff00 */
[----:B------:R-:W-:Y:S01]  /*1b70*/  IMAD R6, R6, 0x8, R9 ;  /* 0x0000000806067824 */ /* 0x000fe200078e0209 */
[----:B------:R-:W-:Y:S01]  /*1b80*/  CS2R R102, SRZ ;  /* 0x0000000000667805 */ /* 0x000fe2000001ff00 */
[----:B------:R-:W-:Y:S01]  /*1b90*/  IMAD.IADD R7, R3, 0x1, -R2 ;  /* 0x0000000103077824 */ /* 0x000fe200078e0a02 */
[----:B------:R-:W-:Y:S01]  /*1ba0*/  CS2R R104, SRZ ;  /* 0x0000000000687805 */ /* 0x000fe2000001ff00 */
[----:B------:R-:W-:Y:S01]  /*1bb0*/  @P1 IMAD.HI.U32 R0, R6, UR4, RZ ;  /* 0x0000000406001c27 */ /* 0x000fe2000f8e00ff */
[----:B------:R-:W-:Y:S01]  /*1bc0*/  UMOV UR4, 0xffffff80 ;  /* 0xffffff8000047882 */ /* 0x000fe20000000000 */
[----:B------:R-:W-:Y:S01]  /*1bd0*/  CS2R R106, SRZ ;  /* 0x00000000006a7805 */ /* 0x000fe2000001ff00 */
[----:B------:R-:W-:Y:S01]  /*1be0*/  UIMAD UR4, UR48, UR4, 0x80 ;  /* 0x00000080300474a4 */ /* 0x000fe2000f8e0204 */
[----:B------:R-:W-:Y:S01]  /*1bf0*/  IMAD.MOV.U32 R8, RZ, RZ, R6 ;  /* 0x000000ffff087224 */ /* 0x000fe200078e0006 */
[----:B------:R-:W-:Y:S01]  /*1c00*/  @P2 SHF.R.U32.HI R8, RZ, UR5, R0 ;  /* 0x00000005ff082c19 */ /* 0x000fe20008011600 */
[----:B------:R-:W-:Y:S01]  /*1c10*/  IMAD.U32 R3, RZ, RZ, UR7 ;  /* 0x00000007ff037e24 */ /* 0x000fe2000f8e00ff */
[----:B------:R-:W-:Y:S01]  /*1c20*/  UIADD3 UR5, UR4, 0x1, URZ ;  /* 0x0000000104057890 */ /* 0x000fe2000fffe03f */
[----:B------:R-:W-:Y:S01]  /*1c30*/  CS2R R108, SRZ ;  /* 0x00000000006c7805 */ /* 0x000fe2000001ff00 */
[----:B------:R-:W-:Y:S01]  /*1c40*/  UIMAD UR4, UR37, UR7, UR4 ;  /* 0x00000007250472a4 */ /* 0x000fe2000f8e0204 */
[----:B------:R-:W1:Y:S01]  /*1c50*/  SHFL.IDX PT, R9, R8, RZ, 0x1c1f ;  /* 0x001c1fff08097589 */ /* 0x000e6200000e0000 */
[----:B------:R-:W-:Y:S01]  /*1c60*/  UIMAD UR7, UR37, UR7, -UR10 ;  /* 0x00000007250772a4 */ /* 0x000fe2000f8e0a0a */
[----:B------:R-:W-:Y:S01]  /*1c70*/  CS2R R110, SRZ ;  /* 0x00000000006e7805 */ /* 0x000fe2000001ff00 */
[----:B------:R-:W-:Y:S01]  /*1c80*/  IMAD.U32 R0, RZ, RZ, UR5 ;  /* 0x00000005ff007e24 */ /* 0x000fe2000f8e00ff */
[----:B------:R-:W-:Y:S01]  /*1c90*/  UIADD3 UR48, UR48, -0x2, URZ ;  /* 0xfffffffe30307890 */ /* 0x000fe2000fffe03f */
[----:B------:R-:W-:Y:S01]  /*1ca0*/  IMAD.U32 R10, RZ, RZ, UR4 ;  /* 0x00000004ff0a7e24 */ /* 0x000fe2000f8e00ff */
[----:B------:R-:W-:Y:S01]  /*1cb0*/  @UP0 ULDC UR4, c[0x0][0x44c] ;  /* 0x0001130000040ab9 */ /* 0x000fe20000000800 */
[C---:B------:R-:W-:Y:S01]  /*1cc0*/  IMAD R0, R7.reuse, -0x2, R0 ;  /* 0xfffffffe07007824 */ /* 0x040fe200078e0200 */
[----:B------:R-:W-:Y:S01]  /*1cd0*/  UIMAD.WIDE.U32 UR4, UR47, UR4, URZ ;  /* 0x000000042f0472a5 */ /* 0x000fe2000f8e003f */
[----:B------:R-:W-:Y:S01]  /*1ce0*/  IMAD R10, R7, -0x2, R10 ;  /* 0xfffffffe070a7824 */ /* 0x000fe200078e020a */
[----:B------:R-:W-:Y:S01]  /*1cf0*/  CS2R R112, SRZ ;  /* 0x0000000000707805 */ /* 0x000fe2000001ff00 */
[----:B------:R-:W-:Y:S01]  /*1d00*/  IMAD R2, R3, UR37, R0 ;  /* 0x0000002503027c24 */ /* 0x000fe2000f8e0200 */
[----:B------:R-:W-:Y:S01]  /*1d10*/  @UP0 USHF.R.U32.HI UR47, URZ, UR11, UR5 ;  /* 0x0000000b3f2f0299 */ /* 0x000fe20008011605 */
[----:B------:R-:W-:-:S02]  /*1d20*/  CS2R R114, SRZ ;  /* 0x0000000000727805 */ /* 0x000fc4000001ff00 */
[----:B------:R-:W-:Y:S01]  /*1d30*/  CS2R R116, SRZ ;  /* 0x0000000000747805 */ /* 0x000fe2000001ff00 */
[----:B------:R-:W-:Y:S01]  /*1d40*/  VIADD R3, R2, -UR10 ;  /* 0x8000000a02037c36 */ /* 0x000fe20008000000 */
[----:B------:R-:W-:Y:S01]  /*1d50*/  UIADD3 UR7, UR7, UR47, URZ ;  /* 0x0000002f07077290 */ /* 0x000fe2000fffe03f */
[----:B------:R-:W-:Y:S01]  /*1d60*/  CS2R R118, SRZ ;  /* 0x0000000000767805 */ /* 0x000fe2000001ff00 */
[----:B------:R-:W-:Y:S01]  /*1d70*/  UMOV UR5, URZ ;  /* 0x0000003f00057c82 */ /* 0x000fe20008000000 */
[----:B------:R-:W-:Y:S01]  /*1d80*/  CS2R R120, SRZ ;  /* 0x0000000000787805 */ /* 0x000fe2000001ff00 */
[----:B------:R-:W-:Y:S01]  /*1d90*/  USHF.R.S32.HI UR4, URZ, 0x1f, UR7 ;  /* 0x0000001f3f047899 */ /* 0x000fe20008011407 */
[----:B------:R-:W-:Y:S02]  /*1da0*/  CS2R R122, SRZ ;  /* 0x00000000007a7805 */ /* 0x000fe4000001ff00 */
[----:B------:R-:W-:Y:S02]  /*1db0*/  CS2R R124, SRZ ;  /* 0x00000000007c7805 */ /* 0x000fe4000001ff00 */
[----:B------:R-:W-:-:S02]  /*1dc0*/  CS2R R126, SRZ ;  /* 0x00000000007e7805 */ /* 0x000fc4000001ff00 */
[----:B-1----:R-:W-:Y:S01]  /*1dd0*/  VIADDMNMX R3, R9, R3, R10, PT ;  /* 0x0000000309037246 */ /* 0x002fe2000380010a */
[----:B------:R-:W-:Y:S01]  /*1de0*/  ULEA.HI UR4, UR4, UR7, URZ, 0x7 ;  /* 0x0000000704047291 */ /* 0x000fe2000f8f383f */
[----:B------:R-:W-:Y:S02]  /*1df0*/  CS2R R128, SRZ ;  /* 0x0000000000807805 */ /* 0x000fe4000001ff00 */
[----:B------:R-:W-:Y:S02]  /*1e00*/  CS2R R130, SRZ ;  /* 0x0000000000827805 */ /* 0x000fe4000001ff00 */
[C---:B------:R-:W-:Y:S01]  /*1e10*/  ISETP.GT.AND P1, PT, R3.reuse, RZ, PT ;  /* 0x000000ff0300720c */ /* 0x040fe20003f24270 */
[----:B------:R-:W-:Y:S01]  /*1e20*/  USHF.R.S32.HI UR4, URZ, 0x7, UR4 ;  /* 0x000000073f047899 */ /* 0x000fe20008011404 */
[----:B------:R-:W-:Y:S02]  /*1e30*/  ISETP.GT.AND P2, PT, R3, 0x1, PT ;  /* 0x000000010300780c */ /* 0x000fe40003f44270 */
[----:B------:R-:W-:-:S02]  /*1e40*/  CS2R R132, SRZ ;  /* 0x0000000000847805 */ /* 0x000fc4000001ff00 */
[----:B------:R-:W-:Y:S01]  /*1e50*/  ISETP.GT.AND P3, PT, R3, 0x8, PT ;  /* 0x000000080300780c */ /* 0x000fe20003f64270 */
[----:B------:R-:W-:Y:S01]  /*1e60*/  UISETP.LT.AND UP0, UPT, UR36, UR4, UPT ;  /* 0x000000042400728c */ /* 0x000fe2000bf01270 */
[----:B------:R-:W-:Y:S02]  /*1e70*/  FSEL R9, R24, -INF , P1 ;  /* 0xff80000018097808 */ /* 0x000fe40000800000 */
[----:B------:R-:W-:Y:S02]  /*1e80*/  CS2R R134, SRZ ;  /* 0x0000000000867805 */ /* 0x000fe4000001ff00 */
[----:B------:R-:W-:Y:S01]  /*1e90*/  FSEL R25, R25, -INF , P2 ;  /* 0xff80000019197808 */ /* 0x000fe20001000000 */
[----:B------:R-:W-:Y:S01]  /*1ea0*/  USEL UR22, UR36, UR4, !UP0 ;  /* 0x0000000424167287 */ /* 0x000fe2000c000000 */
[----:B------:R-:W-:Y:S02]  /*1eb0*/  ISETP.GT.AND P1, PT, R3, 0x9, PT ;  /* 0x000000090300780c */ /* 0x000fe40003f24270 */
[----:B------:R-:W-:Y:S01]  /*1ec0*/  FSEL R11, R28, -INF , P3 ;  /* 0xff8000001c0b7808 */ /* 0x000fe20001800000 */
[----:B------:R-:W-:Y:S01]  /*1ed0*/  UISETP.GE.AND UP0, UPT, UR48, UR22, UPT ;  /* 0x000000163000728c */ /* 0x000fe2000bf06270 */
[----:B------:R-:W-:Y:S01]  /*1ee0*/  FMNMX.FTZ R0, R9, R25, !PT ;  /* 0x0000001909007209 */ /* 0x000fe20007810000 */
[----:B------:R-:W-:Y:S01]  /*1ef0*/  UMOV UR4, URZ ;  /* 0x0000003f00047c82 */ /* 0x000fe20008000000 */
        /* <DEDUP_REMOVED lines=84> */
[----:B------:R-:W-:-:S02]  /*2440*/  FSEL R85, R85, -INF , P1 ;  /* 0xff80000055557808 */ /* 0x000fc40000800000 */
[----:B------:R-:W-:-:S04]  /*2450*/  FMNMX.FTZ R0, R84, R3, !PT ;  /* 0x0000000354007209 */ /* 0x000fc80007810000 */
[----:B------:R-:W-:-:S05]  /*2460*/  FMNMX.FTZ R14, R85, R0, !PT ;  /* 0x00000000550e7209 */ /* 0x000fca0007810000 */
[----:B------:R-:W1:Y:S02]  /*2470*/  SHFL.BFLY PT, R3, R14, 0x2, 0x1f ;  /* 0x0c401f000e037f89 */ /* 0x000e6400000e0000 */
[----:B-1----:R-:W-:Y:S02]  /*2480*/  FMNMX.FTZ R16, R14, R3, !PT ;  /* 0x000000030e107209 */ /* 0x002fe40007810000 */
[----:B------:R-:W1:Y:S04]  /*2490*/  SHFL.IDX PT, R3, R8, 0x1, 0x1c1f ;  /* 0x003c1f0008037f89 */ /* 0x000e6800000e0000 */
[----:B------:R-:W2:Y:S01]  /*24a0*/  SHFL.BFLY PT, R21, R16, 0x1, 0x1f ;  /* 0x0c201f0010157f89 */ /* 0x000ea200000e0000 */
[----:B-1----:R-:W-:Y:S02]  /*24b0*/  IADD3 R3, R3, -UR10, R2 ;  /* 0x8000000a03037c10 */ /* 0x002fe4000fffe002 */
[----:B--2---:R-:W-:-:S02]  /*24c0*/  FMNMX.FTZ R0, R16, R21, !PT ;  /* 0x0000001510007209 */ /* 0x004fc40007810000 */
[----:B------:R-:W-:Y:S02]  /*24d0*/  VIMNMX R10, R10, R3, PT ;  /* 0x000000030a0a7248 */ /* 0x000fe40003fe0100 */
[C---:B------:R-:W-:Y:S01]  /*24e0*/  FSETP.NEU.FTZ.AND P1, PT, R0.reuse, -INF , PT ;  /* 0xff8000000000780b */ /* 0x040fe20003f3d000 */
[----:B------:R-:W-:Y:S01]  /*24f0*/  FFMA.FTZ R12, R0, R23, -8 ;  /* 0xc1000000000c7423 */ /* 0x000fe20000010017 */
[C---:B------:R-:W-:Y:S02]  /*2500*/  ISETP.GT.AND P2, PT, R10.reuse, 0x1, PT ;  /* 0x000000010a00780c */ /* 0x040fe40003f44270 */
[----:B------:R-:W-:Y:S02]  /*2510*/  ISETP.GT.AND P3, PT, R10, 0x8, PT ;  /* 0x000000080a00780c */ /* 0x000fe40003f64270 */
[----:B------:R-:W-:Y:S02]  /*2520*/  FSEL R12, R12, RZ, P1 ;  /* 0x000000ff0c0c7208 */ /* 0x000fe40000800000 */
[----:B------:R-:W-:-:S02]  /*2530*/  ISETP.GT.AND P1, PT, R10, RZ, PT ;  /* 0x000000ff0a00720c */ /* 0x000fc40003f24270 */
[----:B------:R-:W-:Y:S01]  /*2540*/  FSEL R27, R27, -INF , P2 ;  /* 0xff8000001b1b7808 */ /* 0x000fe20001000000 */
[--C-:B------:R-:W-:Y:S01]  /*2550*/  FFMA.FTZ R9, R9, UR46, -R12.reuse ;  /* 0x0000002e09097c23 */ /* 0x100fe2000801080c */
[----:B------:R-:W-:Y:S01]  /*2560*/  FSEL R26, R26, -INF , P1 ;  /* 0xff8000001a1a7808 */ /* 0x000fe20000800000 */
[--C-:B------:R-:W-:Y:S01]  /*2570*/  FFMA.FTZ R8, R11, UR46, -R12.reuse ;  /* 0x0000002e0b087c23 */ /* 0x100fe2000801080c */
[----:B------:R-:W-:Y:S01]  /*2580*/  ISETP.GT.AND P1, PT, R10, 0x9, PT ;  /* 0x000000090a00780c */ /* 0x000fe20003f24270 */
[----:B------:R1:W-:Y:S01]  /*2590*/  MUFU.EX2 R2, R9 ;  /* 0x0000000900027308 */ /* 0x0003e20000000800 */
[----:B------:R-:W-:Y:S01]  /*25a0*/  FSEL R30, R30, -INF , P3 ;  /* 0xff8000001e1e7808 */ /* 0x000fe20001800000 */
[--C-:B------:R-:W-:Y:S01]  /*25b0*/  FFMA.FTZ R18, R19, UR46, -R12.reuse ;  /* 0x0000002e13127c23 */ /* 0x100fe2000801080c */
[C---:B------:R-:W-:Y:S01]  /*25c0*/  ISETP.GT.AND P2, PT, R10.reuse, 0x10, PT ;  /* 0x000000100a00780c */ /* 0x040fe20003f44270 */
[--C-:B------:R-:W-:Y:S01]  /*25d0*/  FFMA.FTZ R3, R25, UR46, -R12.reuse ;  /* 0x0000002e19037c23 */ /* 0x100fe2000801080c */
[----:B------:R-:W-:Y:S01]  /*25e0*/  FSEL R31, R31, -INF , P1 ;  /* 0xff8000001f1f7808 */ /* 0x000fe20000800000 */
[--C-:B------:R-:W-:Y:S01]  /*25f0*/  FFMA.FTZ R32, R61, UR46, -R12.reuse ;  /* 0x0000002e3d207c23 */ /* 0x100fe2000801080c */
[----:B------:R-:W-:Y:S01]  /*2600*/  ISETP.GT.AND P1, PT, R10, 0x11, PT ;  /* 0x000000110a00780c */ /* 0x000fe20003f24270 */
[----:B------:R-:W-:Y:S01]  /*2610*/  MUFU.EX2 R8, R8 ;  /* 0x0000000800087308 */ /* 0x000fe20000000800 */
[----:B-1----:R-:W-:Y:S01]  /*2620*/  FMNMX.FTZ R9, R26, R27, !PT ;  /* 0x0000001b1a097209 */ /* 0x002fe20007810000 */
[--C-:B------:R-:W-:Y:S01]  /*2630*/  FFMA.FTZ R29, R29, UR46, -R12.reuse ;  /* 0x0000002e1d1d7c23 */ /* 0x100fe2000801080c */
[----:B------:R-:W-:Y:S01]  /*2640*/  FSEL R34, R34, -INF , P2 ;  /* 0xff80000022227808 */ /* 0x000fe20001000000 */
[--C-:B------:R-:W-:Y:S01]  /*2650*/  FFMA.FTZ R56, R56, UR46, -R12.reuse ;  /* 0x0000002e38387c23 */ /* 0x100fe2000801080c */
[----:B------:R-:W-:Y:S01]  /*2660*/  FMNMX.FTZ R14, R30, R9, !PT ;  /* 0x000000091e0e7209 */ /* 0x000fe20007810000 */
[--C-:B------:R-:W-:Y:S01]  /*2670*/  FFMA.FTZ R15, R15, UR46, -R12.reuse ;  /* 0x0000002e0f0f7c23 */ /* 0x100fe2000801080c */
[----:B------:R-:W-:Y:S01]  /*2680*/  ISETP.GT.AND P2, PT, R10, 0x18, PT ;  /* 0x000000180a00780c */ /* 0x000fe20003f44270 */
[----:B------:R-:W-:Y:S01]  /*2690*/  MUFU.EX2 R3, R3 ;  /* 0x0000000300037308 */ /* 0x000fe20000000800 */
[----:B------:R-:W-:Y:S01]  /*26a0*/  FMNMX.FTZ R11, R31, R14, !PT ;  /* 0x0000000e1f0b7209 */ /* 0x000fe20007810000 */
[--C-:B------:R-:W-:Y:S01]  /*26b0*/  FFMA.FTZ R17, R17, UR46, -R12.reuse ;  /* 0x0000002e11117c23 */ /* 0x100fe2000801080c */
[----:B------:R-:W-:Y:S01]  /*26c0*/  FSEL R35, R35, -INF , P1 ;  /* 0xff80000023237808 */ /* 0x000fe20000800000 */
[--C-:B------:R-:W-:Y:S01]  /*26d0*/  FFMA.FTZ R13, R13, UR46, -R12.reuse ;  /* 0x0000002e0d0d7c23 */ /* 0x100fe2000801080c */
[----:B------:R-:W-:Y:S01]  /*26e0*/  FMNMX.FTZ R14, R34, R11, !PT ;  /* 0x0000000b220e7209 */ /* 0x000fe20007810000 */
[--C-:B------:R-:W-:Y:S01]  /*26f0*/  FFMA.FTZ R36, R65, UR46, -R12.reuse ;  /* 0x0000002e41247c23 */ /* 0x100fe2000801080c */
[----:B------:R-:W-:Y:S01]  /*2700*/  ISETP.GT.AND P1, PT, R10, 0x19, PT ;  /* 0x000000190a00780c */ /* 0x000fe20003f24270 */
[----:B------:R-:W-:Y:S01]  /*2710*/  MUFU.EX2 R11, R18 ;  /* 0x00000012000b7308 */ /* 0x000fe20000000800 */
[----:B------:R-:W-:Y:S01]  /*2720*/  FSEL R38, R38, -INF , P2 ;  /* 0xff80000026267808 */ /* 0x000fe20001000000 */
[--C-:B------:R-:W-:Y:S01]  /*2730*/  FFMA.FTZ R48, R48, UR46, -R12.reuse ;  /* 0x0000002e30307c23 */ /* 0x100fe2000801080c */
[----:B------:R-:W-:Y:S01]  /*2740*/  FMNMX.FTZ R19, R35, R14, !PT ;  /* 0x0000000e23137209 */ /* 0x000fe20007810000 */
[--C-:B------:R-:W-:Y:S01]  /*2750*/  FFMA.FTZ R14, R33, UR46, -R12.reuse ;  /* 0x0000002e210e7c23 */ /* 0x100fe2000801080c */
[----:B------:R-:W-:Y:S01]  /*2760*/  ISETP.GT.AND P2, PT, R10, 0x20, PT ;  /* 0x000000200a00780c */ /* 0x000fe20003f44270 */
[--C-:B------:R-:W-:Y:S01]  /*2770*/  FFMA.FTZ R52, R52, UR46, -R12.reuse ;  /* 0x0000002e34347c23 */ /* 0x100fe2000801080c */
[----:B------:R-:W-:Y:S01]  /*2780*/  FSEL R39, R39, -INF , P1 ;  /* 0xff80000027277808 */ /* 0x000fe20000800000 */
[----:B------:R1:W2:Y:S01]  /*2790*/  MUFU.EX2 R9, R29 ;  /* 0x0000001d00097308 */ /* 0x0002a20000000800 */
[----:B------:R-:W-:Y:S01]  /*27a0*/  FMNMX.FTZ R16, R38, R19, !PT ;  /* 0x0000001326107209 */ /* 0x000fe20007810000 */
[--C-:B------:R-:W-:Y:S01]  /*27b0*/  FFMA.FTZ R33, R68, UR46, -R12.reuse ;  /* 0x0000002e44217c23 */ /* 0x100fe2000801080c */
[----:B------:R-:W-:Y:S01]  /*27c0*/  ISETP.GT.AND P1, PT, R10, 0x21, PT ;  /* 0x000000210a00780c */ /* 0x000fe20003f24270 */
[--C-:B------:R-:W-:Y:S01]  /*27d0*/  FFMA.FTZ R40, R69, UR46, -R12.reuse ;  /* 0x0000002e45287c23 */ /* 0x100fe2000801080c */
[----:B------:R-:W-:Y:S01]  /*27e0*/  FSEL R42, R42, -INF , P2 ;  /* 0xff8000002a2a7808 */ /* 0x000fe20001000000 */
[--C-:B------:R-:W-:Y:S01]  /*27f0*/  FFMA.FTZ R44, R73, UR46, -R12.reuse ;  /* 0x0000002e492c7c23 */ /* 0x100fe2000801080c */
[----:B------:R-:W-:Y:S01]  /*2800*/  FMNMX.FTZ R19, R39, R16, !PT ;  /* 0x0000001027137209 */ /* 0x000fe20007810000 */
[----:B------:R-:W-:Y:S01]  /*2810*/  MUFU.EX2 R14, R14 ;  /* 0x0000000e000e7308 */ /* 0x000fe20000000800 */
[----:B------:R-:W-:Y:S01]  /*2820*/  ISETP.GT.AND P2, PT, R10, 0x28, PT ;  /* 0x000000280a00780c */ /* 0x000fe20003f44270 */
[----:B-1----:R-:W-:Y:S01]  /*2830*/  FFMA.FTZ R29, R64, UR46, -R12 ;  /* 0x0000002e401d7c23 */ /* 0x002fe2000801080c */
[----:B------:R-:W-:-:S02]  /*2840*/  FSEL R43, R43, -INF , P1 ;  /* 0xff8000002b2b7808 */ /* 0x000fc40000800000 */
[----:B------:R-:W-:Y:S02]  /*2850*/  FMNMX.FTZ R16, R42, R19, !PT ;  /* 0x000000132a107209 */ /* 0x000fe40007810000 */
[----:B------:R-:W-:Y:S01]  /*2860*/  ISETP.GT.AND P1, PT, R10, 0x29, PT ;  /* 0x000000290a00780c */ /* 0x000fe20003f24270 */
[----:B------:R-:W-:Y:S01]  /*2870*/  MUFU.EX2 R15, R15 ;  /* 0x0000000f000f7308 */ /* 0x000fe20000000800 */
[----:B------:R-:W-:Y:S02]  /*2880*/  FSEL R46, R46, -INF , P2 ;  /* 0xff8000002e2e7808 */ /* 0x000fe40001000000 */
[----:B------:R-:W-:Y:S01]  /*2890*/  FMNMX.FTZ R19, R43, R16, !PT ;  /* 0x000000102b137209 */ /* 0x000fe20007810000 */
[----:B------:R-:W-:Y:S01]  /*28a0*/  FFMA.FTZ R16, R37, UR46, -R12 ;  /* 0x0000002e25107c23 */ /* 0x000fe2000801080c */
[----:B------:R-:W-:Y:S02]  /*28b0*/  ISETP.GT.AND P2, PT, R10, 0x30, PT ;  /* 0x000000300a00780c */ /* 0x000fe40003f44270 */
[----:B------:R-:W-:Y:S01]  /*28c0*/  FSEL R47, R47, -INF , P1 ;  /* 0xff8000002f2f7808 */ /* 0x000fe20000800000 */
[----:B------:R-:W-:Y:S01]  /*28d0*/  MUFU.EX2 R17, R17 ;  /* 0x0000001100117308 */ /* 0x000fe20000000800 */
[----:B------:R-:W-:-:S02]  /*28e0*/  FMNMX.FTZ R18, R46, R19, !PT ;  /* 0x000000132e127209 */ /* 0x000fc40007810000 */
[----:B------:R-:W-:Y:S02]  /*28f0*/  ISETP.GT.AND P1, PT, R10, 0x31, PT ;  /* 0x000000310a00780c */ /* 0x000fe40003f24270 */
[----:B------:R-:W-:Y:S02]  /*2900*/  FSEL R50, R50, -INF , P2 ;  /* 0xff80000032327808 */ /* 0x000fe40001000000 */
[----:B------:R-:W-:Y:S01]  /*2910*/  FMNMX.FTZ R19, R47, R18, !PT ;  /* 0x000000122f137209 */ /* 0x000fe20007810000 */
[----:B------:R-:W1:Y:S01]  /*2920*/  MUFU.EX2 R16, R16 ;  /* 0x0000001000107308 */ /* 0x000e620000000800 */
[----:B------:R-:W-:Y:S02]  /*2930*/  ISETP.GT.AND P2, PT, R10, 0x38, PT ;  /* 0x000000380a00780c */ /* 0x000fe40003f44270 */
[----:B------:R-:W-:Y:S02]  /*2940*/  FSEL R51, R51, -INF , P1 ;  /* 0xff80000033337808 */ /* 0x000fe40000800000 */
[----:B------:R-:W-:-:S02]  /*2950*/  FMNMX.FTZ R18, R50, R19, !PT ;  /* 0x0000001332127209 */ /* 0x000fc40007810000 */
[----:B------:R-:W-:Y:S01]  /*2960*/  ISETP.GT.AND P1, PT, R10, 0x39, PT ;  /* 0x000000390a00780c */ /* 0x000fe20003f24270 */
[----:B------:R-:W-:Y:S01]  /*2970*/  MUFU.EX2 R13, R13 ;  /* 0x0000000d000d7308 */ /* 0x000fe20000000800 */
[----:B------:R-:W-:Y:S02]  /*2980*/  FSEL R54, R54, -INF , P2 ;  /* 0xff80000036367808 */ /* 0x000fe40001000000 */
[----:B------:R-:W-:Y:S01]  /*2990*/  FMNMX.FTZ R19, R51, R18, !PT ;  /* 0x0000001233137209 */ /* 0x000fe20007810000 */
[--C-:B------:R-:W-:Y:S01]  /*29a0*/  FFMA.FTZ R18, R41, UR46, -R12.reuse ;  /* 0x0000002e29127c23 */ /* 0x100fe2000801080c */
[----:B------:R-:W-:Y:S01]  /*29b0*/  ISETP.GT.AND P2, PT, R10, 0x40, PT ;  /* 0x000000400a00780c */ /* 0x000fe20003f44270 */
[----:B------:R-:W-:Y:S01]  /*29c0*/  FFMA.FTZ R41, R76, UR46, -R12 ;  /* 0x0000002e4c297c23 */ /* 0x000fe2000801080c */
[----:B------:R-:W-:Y:S01]  /*29d0*/  FSEL R55, R55, -INF , P1 ;  /* 0xff80000037377808 */ /* 0x000fe20000800000 */
[----:B------:R-:W-:Y:S01]  /*29e0*/  MUFU.EX2 R32, R32 ;  /* 0x0000002000207308 */ /* 0x000fe20000000800 */
[----:B------:R-:W-:-:S02]  /*29f0*/  FMNMX.FTZ R20, R54, R19, !PT ;  /* 0x0000001336147209 */ /* 0x000fc40007810000 */
[----:B------:R-:W-:Y:S02]  /*2a00*/  ISETP.GT.AND P1, PT, R10, 0x41, PT ;  /* 0x000000410a00780c */ /* 0x000fe40003f24270 */
[----:B------:R-:W-:Y:S02]  /*2a10*/  FSEL R58, R58, -INF , P2 ;  /* 0xff8000003a3a7808 */ /* 0x000fe40001000000 */
[----:B------:R-:W-:Y:S01]  /*2a20*/  FMNMX.FTZ R19, R55, R20, !PT ;  /* 0x0000001437137209 */ /* 0x000fe20007810000 */
[----:B------:R-:W-:Y:S01]  /*2a30*/  MUFU.EX2 R18, R18 ;  /* 0x0000001200127308 */ /* 0x000fe20000000800 */
        /* <DEDUP_REMOVED lines=16> */
[----:B------:R-:W3:Y:S01]  /*2b40*/  MUFU.EX2 R20, R20 ;  /* 0x0000001400147308 */ /* 0x000ee20000000800 */
[----:B------:R-:W-:Y:S02]  /*2b50*/  ISETP.GT.AND P2, PT, R10, 0x58, PT ;  /* 0x000000580a00780c */ /* 0x000fe40003f44270 */
[----:B------:R-:W-:Y:S02]  /*2b60*/  FSEL R67, R67, -INF , P1 ;  /* 0xff80000043437808 */ /* 0x000fe40000800000 */
[----:B------:R-:W-:-:S02]  /*2b70*/  FMNMX.FTZ R22, R66, R19, !PT ;  /* 0x0000001342167209 */ /* 0x000fc40007810000 */
[----:B------:R-:W-:Y:S01]  /*2b80*/  ISETP.GT.AND P1, PT, R10, 0x59, PT ;  /* 0x000000590a00780c */ /* 0x000fe20003f24270 */
[----:B------:R4:W-:Y:S01]  /*2b90*/  MUFU.EX2 R19, R48 ;  /* 0x0000003000137308 */ /* 0x0009e20000000800 */
[----:B------:R-:W-:Y:S02]  /*2ba0*/  FSEL R70, R70, -INF , P2 ;  /* 0xff80000046467808 */ /* 0x000fe40001000000 */
[----:B------:R-:W-:Y:S01]  /*2bb0*/  FMNMX.FTZ R21, R67, R22, !PT ;  /* 0x0000001643157209 */ /* 0x000fe20007810000 */
[--C-:B------:R-:W-:Y:S01]  /*2bc0*/  FFMA.FTZ R22, R49, UR46, -R12.reuse ;  /* 0x0000002e31167c23 */ /* 0x100fe2000801080c */
[----:B------:R-:W-:Y:S02]  /*2bd0*/  ISETP.GT.AND P2, PT, R10, 0x60, PT ;  /* 0x000000600a00780c */ /* 0x000fe40003f44270 */
[----:B------:R-:W-:Y:S01]  /*2be0*/  FSEL R71, R71, -INF , P1 ;  /* 0xff80000047477808 */ /* 0x000fe20000800000 */
[----:B------:R-:W-:Y:S01]  /*2bf0*/  MUFU.EX2 R29, R29 ;  /* 0x0000001d001d7308 */ /* 0x000fe20000000800 */
[----:B------:R-:W-:Y:S01]  /*2c00*/  FMNMX.FTZ R24, R70, R21, !PT ;  /* 0x0000001546187209 */ /* 0x000fe20007810000 */
[----:B----4-:R-:W-:Y:S01]  /*2c10*/  FFMA.FTZ R48, R77, UR46, -R12 ;  /* 0x0000002e4d307c23 */ /* 0x010fe2000801080c */
[----:B------:R-:W-:-:S02]  /*2c20*/  ISETP.GT.AND P1, PT, R10, 0x61, PT ;  /* 0x000000610a00780c */ /* 0x000fc40003f24270 */
[----:B------:R-:W-:Y:S02]  /*2c30*/  FSEL R74, R74, -INF , P2 ;  /* 0xff8000004a4a7808 */ /* 0x000fe40001000000 */
[----:B------:R-:W-:Y:S01]  /*2c40*/  FMNMX.FTZ R21, R71, R24, !PT ;  /* 0x0000001847157209 */ /* 0x000fe20007810000 */
[----:B------:R-:W-:Y:S01]  /*2c50*/  MUFU.EX2 R22, R22 ;  /* 0x0000001600167308 */ /* 0x000fe20000000800 */
[----:B------:R-:W-:Y:S02]  /*2c60*/  ISETP.GT.AND P2, PT, R10, 0x68, PT ;  /* 0x000000680a00780c */ /* 0x000fe40003f44270 */
[----:B------:R-:W-:Y:S02]  /*2c70*/  FSEL R75, R75, -INF , P1 ;  /* 0xff8000004b4b7808 */ /* 0x000fe40000800000 */
[----:B------:R-:W-:Y:S02]  /*2c80*/  FMNMX.FTZ R24, R74, R21, !PT ;  /* 0x000000154a187209 */ /* 0x000fe40007810000 */
[----:B------:R-:W-:Y:S01]  /*2c90*/  ISETP.GT.AND P1, PT, R10, 0x69, PT ;  /* 0x000000690a00780c */ /* 0x000fe20003f24270 */
[----:B------:R4:W-:Y:S01]  /*2ca0*/  MUFU.EX2 R21, R52 ;  /* 0x0000003400157308 */ /* 0x0009e20000000800 */
[----:B------:R-:W-:-:S02]  /*2cb0*/  FSEL R78, R78, -INF , P2 ;  /* 0xff8000004e4e7808 */ /* 0x000fc40001000000 */
[----:B------:R-:W-:Y:S01]  /*2cc0*/  FMNMX.FTZ R23, R75, R24, !PT ;  /* 0x000000184b177209 */ /* 0x000fe20007810000 */
[--C-:B------:R-:W-:Y:S01]  /*2cd0*/  FFMA.FTZ R24, R53, UR46, -R12.reuse ;  /* 0x0000002e35187c23 */ /* 0x100fe2000801080c */
[----:B------:R-:W-:Y:S01]  /*2ce0*/  ISETP.GT.AND P2, PT, R10, 0x70, PT ;  /* 0x000000700a00780c */ /* 0x000fe20003f44270 */
[----:B------:R-:W-:Y:S01]  /*2cf0*/  IMAD.U32 R53, RZ, RZ, UR46 ;  /* 0x0000002eff357e24 */ /* 0x000fe2000f8e00ff */
[----:B------:R-:W-:Y:S01]  /*2d00*/  FSEL R79, R79, -INF , P1 ;  /* 0xff8000004f4f7808 */ /* 0x000fe20000800000 */
[----:B------:R-:W-:Y:S01]  /*2d10*/  MUFU.EX2 R36, R36 ;  /* 0x0000002400247308 */ /* 0x000fe20000000800 */
[----:B------:R-:W-:Y:S01]  /*2d20*/  FMNMX.FTZ R28, R78, R23, !PT ;  /* 0x000000174e1c7209 */ /* 0x000fe20007810000 */
[----:B----4-:R-:W-:Y:S01]  /*2d30*/  FFMA.FTZ R52, R81, UR46, -R12 ;  /* 0x0000002e51347c23 */ /* 0x010fe2000801080c */
[----:B------:R-:W-:Y:S02]  /*2d40*/  ISETP.GT.AND P1, PT, R10, 0x71, PT ;  /* 0x000000710a00780c */ /* 0x000fe40003f24270 */
[----:B------:R-:W-:-:S02]  /*2d50*/  FSEL R82, R82, -INF , P2 ;  /* 0xff80000052527808 */ /* 0x000fc40001000000 */
[----:B------:R-:W-:Y:S01]  /*2d60*/  FMNMX.FTZ R23, R79, R28, !PT ;  /* 0x0000001c4f177209 */ /* 0x000fe20007810000 */
[----:B------:R-:W4:Y:S01]  /*2d70*/  MUFU.EX2 R24, R24 ;  /* 0x0000001800187308 */ /* 0x000f220000000800 */
[----:B------:R-:W-:Y:S02]  /*2d80*/  ISETP.GT.AND P2, PT, R10, 0x78, PT ;  /* 0x000000780a00780c */ /* 0x000fe40003f44270 */
[----:B------:R-:W-:Y:S02]  /*2d90*/  FSEL R83, R83, -INF , P1 ;  /* 0xff80000053537808 */ /* 0x000fe40000800000 */
[----:B------:R-:W-:Y:S02]  /*2da0*/  FMNMX.FTZ R28, R82, R23, !PT ;  /* 0x00000017521c7209 */ /* 0x000fe40007810000 */
[----:B------:R-:W-:Y:S01]  /*2db0*/  ISETP.GT.AND P1, PT, R10, 0x79, PT ;  /* 0x000000790a00780c */ /* 0x000fe20003f24270 */
[----:B------:R-:W-:Y:S01]  /*2dc0*/  MUFU.EX2 R23, R56 ;  /* 0x0000003800177308 */ /* 0x000fe20000000800 */
[----:B------:R-:W-:-:S02]  /*2dd0*/  FSEL R86, R86, -INF , P2 ;  /* 0xff80000056567808 */ /* 0x000fc40001000000 */
[----:B------:R-:W-:Y:S01]  /*2de0*/  FMNMX.FTZ R25, R83, R28, !PT ;  /* 0x0000001c53197209 */ /* 0x000fe20007810000 */
[--C-:B------:R-:W-:Y:S01]  /*2df0*/  FFMA.FTZ R28, R57, UR46, -R12.reuse ;  /* 0x0000002e391c7c23 */ /* 0x100fe2000801080c */
[----:B------:R-:W-:Y:S02]  /*2e00*/  FSEL R87, R87, -INF , P1 ;  /* 0xff80000057577808 */ /* 0x000fe40000800000 */
[----:B------:R-:W-:Y:S01]  /*2e10*/  FMNMX.FTZ R10, R86, R25, !PT ;  /* 0x00000019560a7209 */ /* 0x000fe20007810000 */
[----:B------:R-:W-:Y:S01]  /*2e20*/  FFMA.FTZ R25, R60, UR46, -R12 ;  /* 0x0000002e3c197c23 */ /* 0x000fe2000801080c */
[----:B--2---:R-:W-:Y:S01]  /*2e30*/  F2FP.SATFINITE.E4M3.F32.PACK_AB_MERGE_C R148, R9, R8, RZ ;  /* 0x000000080994723e */ /* 0x004fe200048070ff */
[----:B------:R-:W-:Y:S01]  /*2e40*/  MUFU.EX2 R28, R28 ;  /* 0x0000001c001c7308 */ /* 0x000fe20000000800 */
[----:B------:R-:W-:Y:S02]  /*2e50*/  FMNMX.FTZ R10, R87, R10, !PT ;  /* 0x0000000a570a7209 */ /* 0x000fe40007810000 */
[----:B-1----:R-:W-:-:S02]  /*2e60*/  F2FP.SATFINITE.E4M3.F32.PACK_AB_MERGE_C R150, R16, R15, RZ ;  /* 0x0000000f1096723e */ /* 0x002fc400048070ff */
[----:B------:R-:W-:Y:S01]  /*2e70*/  F2FP.SATFINITE.E4M3.F32.PACK_AB_MERGE_C R148, R3, R2, R148 ;  /* 0x000000020394723e */ /* 0x000fe20004807094 */
[----:B------:R-:W1:Y:S01]  /*2e80*/  SHFL.BFLY PT, R37, R10, 0x2, 0x1f ;  /* 0x0c401f000a257f89 */ /* 0x000e6200000e0000 */
[----:B---3--:R-:W-:Y:S01]  /*2e90*/  F2FP.SATFINITE.E4M3.F32.PACK_AB_MERGE_C R144, R20, R13, RZ ;  /* 0x0000000d1490723e */ /* 0x008fe200048070ff */
[----:B------:R-:W2:Y:S01]  /*2ea0*/  MUFU.EX2 R25, R25 ;  /* 0x0000001900197308 */ /* 0x000ea20000000800 */
[----:B----4-:R-:W-:Y:S02]  /*2eb0*/  F2FP.SATFINITE.E4M3.F32.PACK_AB_MERGE_C R146, R24, R21, RZ ;  /* 0x000000151892723e */ /* 0x010fe400048070ff */
[----:B------:R-:W-:Y:S02]  /*2ec0*/  F2FP.SATFINITE.E4M3.F32.PACK_AB_MERGE_C R150, R14, R11, R150 ;  /* 0x0000000b0e96723e */ /* 0x000fe40004807096 */
[----:B------:R-:W-:Y:S02]  /*2ed0*/  F2FP.SATFINITE.E4M3.F32.PACK_AB_MERGE_C R144, R18, R17, R144 ;  /* 0x000000111290723e */ /* 0x000fe40004807090 */
[----:B------:R-:W-:Y:S01]  /*2ee0*/  F2FP.SATFINITE.E4M3.F32.PACK_AB_MERGE_C R146, R22, R19, R146 ;  /* 0x000000131692723e */ /* 0x000fe20004807092 */
[----:B------:R-:W-:Y:S08]  /*2ef0*/  MUFU.EX2 R41, R41 ;  /* 0x0000002900297308 */ /* 0x000ff00000000800 */
[----:B------:R-:W-:Y:S01]  /*2f00*/  MUFU.EX2 R48, R48 ;  /* 0x0000003000307308 */ /* 0x000fe20000000800 */
[----:B--2---:R-:W-:-:S04]  /*2f10*/  F2FP.SATFINITE.E4M3.F32.PACK_AB_MERGE_C R140, R32, R25, RZ ;  /* 0x00000019208c723e */ /* 0x004fc800048070ff */
[----:B------:R-:W-:Y:S02]  /*2f20*/  F2FP.SATFINITE.E4M3.F32.PACK_AB_MERGE_C R140, R28, R23, R140 ;  /* 0x000000171c8c723e */ /* 0x000fe4000480708c */
[----:B-1----:R-:W-:Y:S01]  /*2f30*/  FMNMX.FTZ R49, R10, R37, !PT ;  /* 0x000000250a317209 */ /* 0x002fe20007810000 */
[--C-:B------:R-:W-:Y:S01]  /*2f40*/  FFMA.FTZ R37, R72, UR46, -R12.reuse ;  /* 0x0000002e48257c23 */ /* 0x100fe2000801080c */
[----:B------:R-:W-:Y:S03]  /*2f50*/  MUFU.EX2 R44, R44 ;  /* 0x0000002c002c7308 */ /* 0x000fe60000000800 */
[----:B------:R-:W1:Y:S05]  /*2f60*/  SHFL.BFLY PT, R10, R49, 0x1, 0x1f ;  /* 0x0c201f00310a7f89 */ /* 0x000e6a00000e0000 */
[----:B------:R-:W-:Y:S08]  /*2f70*/  MUFU.EX2 R37, R37 ;  /* 0x0000002500257308 */ /* 0x000ff00000000800 */
[----:B------:R-:W-:Y:S08]  /*2f80*/  MUFU.EX2 R45, R45 ;  /* 0x0000002d002d7308 */ /* 0x000ff00000000800 */
[----:B------:R-:W-:Y:S01]  /*2f90*/  MUFU.EX2 R52, R52 ;  /* 0x0000003400347308 */ /* 0x000fe20000000800 */
[----:B-1----:R-:W-:Y:S01]  /*2fa0*/  FMNMX.FTZ R10, R49, R10, !PT ;  /* 0x0000000a310a7209 */ /* 0x002fe20007810000 */
[--C-:B------:R-:W-:Y:S01]  /*2fb0*/  FFMA.FTZ R49, R84, UR46, -R12.reuse ;  /* 0x0000002e54317c23 */ /* 0x100fe2000801080c */
[----:B------:R-:W-:-:S02]  /*2fc0*/  FFMA.FTZ R12, R85, UR46, -R12 ;  /* 0x0000002e550c7c23 */ /* 0x000fc4000801080c */
[C---:B------:R-:W-:Y:S01]  /*2fd0*/  FSETP.NEU.FTZ.AND P1, PT, R10.reuse, -INF , PT ;  /* 0xff8000000a00780b */ /* 0x040fe20003f3d000 */
[----:B------:R-:W-:Y:S02]  /*2fe0*/  FFMA.FTZ R53, R10, R53, -8 ;  /* 0xc10000000a357423 */ /* 0x000fe40000010035 */
[----:B------:R-:W-:Y:S03]  /*2ff0*/  MUFU.EX2 R49, R49 ;  /* 0x0000003100317308 */ /* 0x000fe60000000800 */
        /* <DEDUP_REMOVED lines=13> */
[----:B------:R-:W-:Y:S01]  /*30d0*/  FFMA.FTZ R56, R39, UR46, -R61 ;  /* 0x0000002e27387c23 */ /* 0x000fe2000801083d */
[----:B------:R-:W-:Y:S01]  /*30e0*/  FADD.FTZ R51, R2, R3 ;  /* 0x0000000302337221 */ /* 0x000fe20000010000 */
[--C-:B------:R-:W-:Y:S01]  /*30f0*/  FFMA.FTZ R39, R43, UR46, -R61.reuse ;  /* 0x0000002e2b277c23 */ /* 0x100fe2000801083d */
[----:B------:R-:W1:Y:S01]  /*3100*/  MUFU.EX2 R27, R27 ;  /* 0x0000001b001b7308 */ /* 0x000e620000000800 */
[--C-:B------:R-:W-:Y:S01]  /*3110*/  FFMA.FTZ R43, R50, UR46, -R61.reuse ;  /* 0x0000002e322b7c23 */ /* 0x100fe2000801083d */
[--C-:B------:R-:W-:Y:S01]  /*3120*/  FFMA.FTZ R50, R59, UR46, -R61.reuse ;  /* 0x0000002e3b327c23 */ /* 0x100fe2000801083d */
[----:B------:R-:W-:Y:S01]  /*3130*/  FFMA.FTZ R59, R63, UR46, -R61 ;  /* 0x0000002e3f3b7c23 */ /* 0x000fe2000801083d */
[----:B------:R-:W-:Y:S01]  /*3140*/  FADD.FTZ R60, R8, R51 ;  /* 0x00000033083c7221 */ /* 0x000fe20000010000 */
[--C-:B------:R-:W-:Y:S01]  /*3150*/  FFMA.FTZ R57, R47, UR46, -R61.reuse ;  /* 0x0000002e2f397c23 */ /* 0x100fe2000801083d */
[--C-:B------:R-:W-:Y:S01]  /*3160*/  FFMA.FTZ R47, R58, UR46, -R61.reuse ;  /* 0x0000002e3a2f7c23 */ /* 0x100fe2000801083d */
[--C-:B------:R-:W-:Y:S01]  /*3170*/  FFMA.FTZ R58, R62, UR46, -R61.reuse ;  /* 0x0000002e3e3a7c23 */ /* 0x100fe2000801083d */
[----:B------:R-:W2:Y:S01]  /*3180*/  MUFU.EX2 R30, R30 ;  /* 0x0000001e001e7308 */ /* 0x000ea20000000800 */
[----:B------:R-:W-:Y:S01]  /*3190*/  FADD.FTZ R62, R9, R60 ;  /* 0x0000003c093e7221 */ /* 0x000fe20000010000 */
[--C-:B------:R-:W-:Y:S01]  /*31a0*/  FFMA.FTZ R54, R54, UR46, -R61.reuse ;  /* 0x0000002e36367c23 */ /* 0x100fe2000801083d */
[--C-:B------:R-:W-:Y:S01]  /*31b0*/  FFMA.FTZ R55, R55, UR46, -R61.reuse ;  /* 0x0000002e37377c23 */ /* 0x100fe2000801083d */
[--C-:B------:R-:W-:Y:S01]  /*31c0*/  FFMA.FTZ R51, R66, UR46, -R61.reuse ;  /* 0x0000002e42337c23 */ /* 0x100fe2000801083d */
[--C-:B------:R-:W-:Y:S01]  /*31d0*/  FFMA.FTZ R70, R70, UR46, -R61.reuse ;  /* 0x0000002e46467c23 */ /* 0x100fe2000801083d */
[--C-:B------:R-:W-:Y:S01]  /*31e0*/  FFMA.FTZ R71, R71, UR46, -R61.reuse ;  /* 0x0000002e47477c23 */ /* 0x100fe2000801083d */
[----:B------:R-:W-:Y:S01]  /*31f0*/  FFMA.FTZ R74, R74, UR46, -R61 ;  /* 0x0000002e4a4a7c23 */ /* 0x000fe2000801083d */
[----:B------:R-:W3:Y:S01]  /*3200*/  MUFU.EX2 R53, R53 ;  /* 0x0000003500357308 */ /* 0x000ee20000000800 */
[----:B-1----:R-:W-:Y:S01]  /*3210*/  FADD.FTZ R63, R26, R27 ;  /* 0x0000001b1a3f7221 */ /* 0x002fe20000010000 */
[--C-:B------:R-:W-:Y:S01]  /*3220*/  FFMA.FTZ R75, R75, UR46, -R61.reuse ;  /* 0x0000002e4b4b7c23 */ /* 0x100fe2000801083d */
[--C-:B------:R-:W-:Y:S01]  /*3230*/  FFMA.FTZ R78, R78, UR46, -R61.reuse ;  /* 0x0000002e4e4e7c23 */ /* 0x100fe2000801083d */
[--C-:B------:R-:W-:Y:S01]  /*3240*/  FFMA.FTZ R79, R79, UR46, -R61.reuse ;  /* 0x0000002e4f4f7c23 */ /* 0x100fe2000801083d */
[--C-:B------:R-:W-:Y:S01]  /*3250*/  FFMA.FTZ R82, R82, UR46, -R61.reuse ;  /* 0x0000002e52527c23 */ /* 0x100fe2000801083d */
[--C-:B------:R-:W-:Y:S01]  /*3260*/  FFMA.FTZ R83, R83, UR46, -R61.reuse ;  /* 0x0000002e53537c23 */ /* 0x100fe2000801083d */
[----:B------:R-:W-:Y:S01]  /*3270*/  FFMA.FTZ R86, R86, UR46, -R61 ;  /* 0x0000002e56567c23 */ /* 0x000fe2000801083d */
[----:B------:R-:W1:Y:S01]  /*3280*/  MUFU.EX2 R31, R31 ;  /* 0x0000001f001f7308 */ /* 0x000e620000000800 */
[----:B--2---:R-:W-:Y:S01]  /*3290*/  FADD.FTZ R60, R30, R63 ;  /* 0x0000003f1e3c7221 */ /* 0x004fe20000010000 */
[----:B------:R-:W-:-:S04]  /*32a0*/  FADD.FTZ R63, R11, R62 ;  /* 0x0000003e0b3f7221 */ /* 0x000fc80000010000 */
[----:B------:R-:W-:Y:S02]  /*32b0*/  FADD.FTZ R64, R14, R63 ;  /* 0x0000003f0e407221 */ /* 0x000fe40000010000 */
[----:B------:R-:W2:Y:S01]  /*32c0*/  MUFU.EX2 R34, R34 ;  /* 0x0000002200227308 */ /* 0x000ea20000000800 */
[----:B---3--:R-:W-:Y:S01]  /*32d0*/  FADD.FTZ R62, R53, R60 ;  /* 0x0000003c353e7221 */ /* 0x008fe20000010000 */
[----:B------:R-:W-:Y:S01]  /*32e0*/  FADD.FTZ R65, R15, R64 ;  /* 0x000000400f417221 */ /* 0x000fe20000010000 */
[--C-:B------:R-:W-:Y:S01]  /*32f0*/  FFMA.FTZ R60, R67, UR46, -R61.reuse ;  /* 0x0000002e433c7c23 */ /* 0x100fe2000801083d */
[----:B------:R-:W-:Y:S01]  /*3300*/  FFMA.FTZ R61, R87, UR46, -R61 ;  /* 0x0000002e573d7c23 */ /* 0x000fe2000801083d */
[----:B------:R-:W-:Y:S01]  /*3310*/  F2FP.SATFINITE.E4M3.F32.PACK_AB_MERGE_C R30, R53, R30, RZ ;  /* 0x0000001e351e723e */ /* 0x000fe200048070ff */
[----:B------:R-:W-:Y:S02]  /*3320*/  FADD.FTZ R64, R16, R65 ;  /* 0x0000004110407221 */ /* 0x000fe40000010000 */
[----:B------:R-:W3:Y:S01]  /*3330*/  MUFU.EX2 R35, R35 ;  /* 0x0000002300237308 */ /* 0x000ee20000000800 */
[----:B-1----:R-:W-:Y:S01]  /*3340*/  FADD.FTZ R63, R31, R62 ;  /* 0x0000003e1f3f7221 */ /* 0x002fe20000010000 */
[----:B------:R-:W-:Y:S01]  /*3350*/  FADD.FTZ R65, R17, R64 ;  /* 0x0000004011417221 */ /* 0x000fe20000010000 */
[----:B------:R-:W-:-:S03]  /*3360*/  F2FP.SATFINITE.E4M3.F32.PACK_AB_MERGE_C R149, R27, R26, R30 ;  /* 0x0000001a1b95723e */ /* 0x000fc6000480701e */
[----:B------:R-:W-:Y:S02]  /*3370*/  FADD.FTZ R64, R18, R65 ;  /* 0x0000004112407221 */ /* 0x000fe40000010000 */
[----:B------:R-:W1:Y:S01]  /*3380*/  MUFU.EX2 R56, R56 ;  /* 0x0000003800387308 */ /* 0x000e620000000800 */
[----:B--2---:R-:W-:Y:S01]  /*3390*/  FADD.FTZ R62, R34, R63 ;  /* 0x0000003f223e7221 */ /* 0x004fe20000010000 */
[----:B------:R-:W-:-:S04]  /*33a0*/  FADD.FTZ R65, R13, R64 ;  /* 0x000000400d417221 */ /* 0x000fc80000010000 */
[----:B------:R-:W-:Y:S02]  /*33b0*/  FADD.FTZ R64, R20, R65 ;  /* 0x0000004114407221 */ /* 0x000fe40000010000 */
[----:B------:R-:W2:Y:S01]  /*33c0*/  MUFU.EX2 R38, R38 ;  /* 0x0000002600267308 */ /* 0x000ea20000000800 */
[----:B---3--:R-:W-:-:S07]  /*33d0*/  FADD.FTZ R63, R35, R62 ;  /* 0x0000003e233f7221 */ /* 0x008fce0000010000 */
[----:B------:R-:W3:Y:S01]  /*33e0*/  MUFU.EX2 R39, R39 ;  /* 0x0000002700277308 */ /* 0x000ee20000000800 */
[C---:B-1----:R-:W-:Y:S01]  /*33f0*/  FADD.FTZ R63, R56.reuse, R63 ;  /* 0x0000003f383f7221 */ /* 0x042fe20000010000 */
[----:B------:R-:W-:-:S04]  /*3400*/  F2FP.SATFINITE.E4M3.F32.PACK_AB_MERGE_C R35, R56, R35, RZ ;  /* 0x000000233823723e */ /* 0x000fc800048070ff */
[----:B------:R-:W-:Y:S02]  /*3410*/  F2FP.SATFINITE.E4M3.F32.PACK_AB_MERGE_C R151, R34, R31, R35 ;  /* 0x0000001f2297723e */ /* 0x000fe40004807023 */
[----:B------:R-:W1:Y:S01]  /*3420*/  MUFU.EX2 R42, R42 ;  /* 0x0000002a002a7308 */ /* 0x000e620000000800 */
[----:B--2---:R-:W-:-:S07]  /*3430*/  FADD.FTZ R62, R38, R63 ;  /* 0x0000003f263e7221 */ /* 0x004fce0000010000 */
[----:B------:R-:W2:Y:S01]  /*3440*/  MUFU.EX2 R57, R57 ;  /* 0x0000003900397308 */ /* 0x000ea20000000800 */
[----:B---3--:R-:W-:-:S07]  /*3450*/  FADD.FTZ R63, R39, R62 ;  /* 0x0000003e273f7221 */ /* 0x008fce0000010000 */
[----:B------:R-:W3:Y:S01]  /*3460*/  MUFU.EX2 R43, R43 ;  /* 0x0000002b002b7308 */ /* 0x000ee20000000800 */
[----:B-1----:R-:W-:Y:S01]  /*3470*/  FADD.FTZ R62, R42, R63 ;  /* 0x0000003f2a3e7221 */ /* 0x002fe20000010000 */
[----:B------:R-:W-:-:S04]  /*3480*/  FADD.FTZ R63, R19, R64 ;  /* 0x00000040133f7221 */ /* 0x000fc80000010000 */
[----:B------:R-:W-:Y:S02]  /*3490*/  FADD.FTZ R64, R22, R63 ;  /* 0x0000003f16407221 */ /* 0x000fe40000010000 */
[----:B------:R-:W1:Y:S01]  /*34a0*/  MUFU.EX2 R46, R46 ;  /* 0x0000002e002e7308 */ /* 0x000e620000000800 */
[----:B--2---:R-:W-:Y:S01]  /*34b0*/  FADD.FTZ R62, R57, R62 ;  /* 0x0000003e393e7221 */ /* 0x004fe20000010000 */
[----:B------:R-:W-:Y:S01]  /*34c0*/  FADD.FTZ R9, R21, R64 ;  /* 0x0000004015097221 */ /* 0x000fe20000010000 */
[----:B------:R-:W-:-:S03]  /*34d0*/  F2FP.SATFINITE.E4M3.F32.PACK_AB_MERGE_C R42, R57, R42, RZ ;  /* 0x0000002a392a723e */ /* 0x000fc600048070ff */
[----:B------:R-:W-:Y:S01]  /*34e0*/  FADD.FTZ R16, R24, R9 ;  /* 0x0000000918107221 */ /* 0x000fe20000010000 */
[----:B------:R-:W-:Y:S01]  /*34f0*/  F2FP.SATFINITE.E4M3.F32.PACK_AB_MERGE_C R145, R39, R38, R42 ;  /* 0x000000262791723e */ /* 0x000fe2000480702a */
[----:B------:R-:W2:Y:S01]  /*3500*/  MUFU.EX2 R54, R54 ;  /* 0x0000003600367308 */ /* 0x000ea20000000800 */
[----:B---3--:R-:W-:Y:S01]  /*3510*/  FADD.FTZ R63, R43, R62 ;  /* 0x0000003e2b3f7221 */ /* 0x008fe20000010000 */
[----:B------:R-:W-:-:S04]  /*3520*/  FADD.FTZ R9, R23, R16 ;  /* 0x0000001017097221 */ /* 0x000fc80000010000 */
[----:B------:R-:W-:Y:S02]  /*3530*/  FADD.FTZ R2, R28, R9 ;  /* 0x000000091c027221 */ /* 0x000fe40000010000 */
[----:B------:R-:W3:Y:S01]  /*3540*/  MUFU.EX2 R55, R55 ;  /* 0x0000003700377308 */ /* 0x000ee20000000800 */
[----:B-1----:R-:W-:Y:S01]  /*3550*/  FADD.FTZ R63, R46, R63 ;  /* 0x0000003f2e3f7221 */ /* 0x002fe20000010000 */
[----:B------:R-:W-:-:S04]  /*3560*/  FADD.FTZ R9, R25, R2 ;  /* 0x0000000219097221 */ /* 0x000fc80000010000 */
[----:B------:R-:W-:Y:S02]  /*3570*/  FADD.FTZ R32, R32, R9 ;  /* 0x0000000920207221 */ /* 0x000fe40000010000 */
[----:B------:R-:W1:Y:S01]  /*3580*/  MUFU.EX2 R47, R47 ;  /* 0x0000002f002f7308 */ /* 0x000e620000000800 */
[----:B--2---:R-:W-:-:S07]  /*3590*/  FADD.FTZ R8, R54, R63 ;  /* 0x0000003f36087221 */ /* 0x004fce0000010000 */
[----:B------:R-:W2:Y:S01]  /*35a0*/  MUFU.EX2 R50, R50 ;  /* 0x0000003200327308 */ /* 0x000ea20000000800 */
[C---:B---3--:R-:W-:Y:S01]  /*35b0*/  FADD.FTZ R8, R55.reuse, R8 ;  /* 0x0000000837087221 */ /* 0x048fe20000010000 */
[----:B------:R-:W-:-:S04]  /*35c0*/  F2FP.SATFINITE.E4M3.F32.PACK_AB_MERGE_C R54, R55, R54, RZ ;  /* 0x000000363736723e */ /* 0x000fc800048070ff */
[----:B------:R-:W-:Y:S02]  /*35d0*/  F2FP.SATFINITE.E4M3.F32.PACK_AB_MERGE_C R147, R46, R43, R54 ;  /* 0x0000002b2e93723e */ /* 0x000fe40004807036 */
[----:B------:R-:W3:Y:S01]  /*35e0*/  MUFU.EX2 R58, R58 ;  /* 0x0000003a003a7308 */ /* 0x000ee20000000800 */
[----:B-1----:R-:W-:Y:S01]  /*35f0*/  FADD.FTZ R3, R47, R8 ;  /* 0x000000082f037221 */ /* 0x002fe20000010000 */
[----:B------:R-:W-:-:S04]  /*3600*/  F2FP.SATFINITE.E4M3.F32.PACK_AB_MERGE_C R8, R40, R33, RZ ;  /* 0x000000212808723e */ /* 0x000fc800048070ff */
[----:B------:R-:W-:Y:S02]  /*3610*/  F2FP.SATFINITE.E4M3.F32.PACK_AB_MERGE_C R142, R36, R29, R8 ;  /* 0x0000001d248e723e */ /* 0x000fe40004807008 */
[----:B------:R-:W1:Y:S01]  /*3620*/  MUFU.EX2 R59, R59 ;  /* 0x0000003b003b7308 */ /* 0x000e620000000800 */
[----:B--2---:R-:W-:Y:S01]  /*3630*/  FADD.FTZ R3, R50, R3 ;  /* 0x0000000332037221 */ /* 0x004fe20000010000 */
[----:B------:R-:W-:-:S04]  /*3640*/  F2FP.SATFINITE.E4M3.F32.PACK_AB_MERGE_C R8, R48, R41, RZ ;  /* 0x000000293008723e */ /* 0x000fc800048070ff */
[----:B------:R-:W-:Y:S02]  /*3650*/  F2FP.SATFINITE.E4M3.F32.PACK_AB_MERGE_C R136, R44, R37, R8 ;  /* 0x000000252c88723e */ /* 0x000fe40004807008 */
[----:B------:R-:W2:Y:S01]  /*3660*/  MUFU.EX2 R51, R51 ;  /* 0x0000003300337308 */ /* 0x000ea20000000800 */
[----:B---3--:R-:W-:Y:S01]  /*3670*/  FADD.FTZ R2, R58, R3 ;  /* 0x000000033a027221 */ /* 0x008fe20000010000 */
[----:B------:R-:W-:-:S04]  /*3680*/  FADD.FTZ R3, R29, R32 ;  /* 0x000000201d037221 */ /* 0x000fc80000010000 */
[----:B------:R-:W-:Y:S02]  /*3690*/  FADD.FTZ R36, R36, R3 ;  /* 0x0000000324247221 */ /* 0x000fe40000010000 */
[----:B------:R-:W3:Y:S01]  /*36a0*/  MUFU.EX2 R60, R60 ;  /* 0x0000003c003c7308 */ /* 0x000ee20000000800 */
[----:B-1----:R-:W-:Y:S01]  /*36b0*/  FADD.FTZ R2, R59, R2 ;  /* 0x000000023b027221 */ /* 0x002fe20000010000 */
[----:B------:R-:W-:Y:S01]  /*36c0*/  FADD.FTZ R33, R33, R36 ;  /* 0x0000002421217221 */ /* 0x000fe20000010000 */
[----:B------:R-:W-:-:S03]  /*36d0*/  F2FP.SATFINITE.E4M3.F32.PACK_AB_MERGE_C R58, R59, R58, RZ ;  /* 0x0000003a3b3a723e */ /* 0x000fc600048070ff */
[----:B------:R-:W-:Y:S01]  /*36e0*/  FADD.FTZ R40, R40, R33 ;  /* 0x0000002128287221 */ /* 0x000fe20000010000 */
[----:B------:R-:W-:Y:S01]  /*36f0*/  F2FP.SATFINITE.E4M3.F32.PACK_AB_MERGE_C R141, R50, R47, R58 ;  /* 0x0000002f328d723e */ /* 0x000fe2000480703a */
[----:B------:R-:W1:Y:S01]  /*3700*/  MUFU.EX2 R70, R70 ;  /* 0x0000004600467308 */ /* 0x000e620000000800 */
[----:B--2---:R-:W-:Y:S01]  /*3710*/  FADD.FTZ R3, R51, R2 ;  /* 0x0000000233037221 */ /* 0x004fe20000010000 */
[----:B------:R-:W-:-:S04]  /*3720*/  FADD.FTZ R9, R37, R40 ;  /* 0x0000002825097221 */ /* 0x000fc80000010000 */
[----:B------:R-:W-:Y:S02]  /*3730*/  FADD.FTZ R44, R44, R9 ;  /* 0x000000092c2c7221 */ /* 0x000fe40000010000 */
[----:B------:R-:W2:Y:S01]  /*3740*/  MUFU.EX2 R71, R71 ;  /* 0x0000004700477308 */ /* 0x000ea20000000800 */
[----:B---3--:R-:W-:Y:S01]  /*3750*/  FADD.FTZ R3, R60, R3 ;  /* 0x000000033c037221 */ /* 0x008fe20000010000 */
[----:B------:R-:W-:-:S04]  /*3760*/  FADD.FTZ R41, R41, R44 ;  /* 0x0000002c29297221 */ /* 0x000fc80000010000 */
[----:B------:R-:W-:Y:S02]  /*3770*/  FADD.FTZ R48, R48, R41 ;  /* 0x0000002930307221 */ /* 0x000fe40000010000 */
[----:B------:R-:W3:Y:S01]  /*3780*/  MUFU.EX2 R74, R74 ;  /* 0x0000004a004a7308 */ /* 0x000ee20000000800 */
[----:B-1----:R-:W-:-:S07]  /*3790*/  FADD.FTZ R2, R70, R3 ;  /* 0x0000000346027221 */ /* 0x002fce0000010000 */
[----:B------:R-:W1:Y:S01]  /*37a0*/  MUFU.EX2 R75, R75 ;  /* 0x0000004b004b7308 */ /* 0x000e620000000800 */
[C---:B--2---:R-:W-:Y:S01]  /*37b0*/  FADD.FTZ R3, R71.reuse, R2 ;  /* 0x0000000247037221 */ /* 0x044fe20000010000 */
[----:B------:R-:W-:-:S04]  /*37c0*/  F2FP.SATFINITE.E4M3.F32.PACK_AB_MERGE_C R70, R71, R70, RZ ;  /* 0x000000464746723e */ /* 0x000fc800048070ff */
[----:B------:R-:W-:Y:S02]  /*37d0*/  F2FP.SATFINITE.E4M3.F32.PACK_AB_MERGE_C R143, R60, R51, R70 ;  /* 0x000000333c8f723e */ /* 0x000fe40004807046 */
[----:B------:R-:W2:Y:S01]  /*37e0*/  MUFU.EX2 R78, R78 ;  /* 0x0000004e004e7308 */ /* 0x000ea20000000800 */
[----:B---3--:R-:W-:-:S07]  /*37f0*/  FADD.FTZ R2, R74, R3 ;  /* 0x000000034a027221 */ /* 0x008fce0000010000 */
[----:B------:R-:W3:Y:S01]  /*3800*/  MUFU.EX2 R12, R12 ;  /* 0x0000000c000c7308 */ /* 0x000ee20000000800 */
[----:B-1----:R-:W-:-:S07]  /*3810*/  FADD.FTZ R3, R75, R2 ;  /* 0x000000024b037221 */ /* 0x002fce0000010000 */
[----:B------:R-:W1:Y:S01]  /*3820*/  MUFU.EX2 R79, R79 ;  /* 0x0000004f004f7308 */ /* 0x000e620000000800 */
[----:B--2---:R-:W-:-:S07]  /*3830*/  FADD.FTZ R2, R78, R3 ;  /* 0x000000034e027221 */ /* 0x004fce0000010000 */
[----:B------:R-:W2:Y:S01]  /*3840*/  MUFU.EX2 R82, R82 ;  /* 0x0000005200527308 */ /* 0x000ea20000000800 */
[----:B---3--:R-:W-:-:S04]  /*3850*/  F2FP.SATFINITE.E4M3.F32.PACK_AB_MERGE_C R3, R12, R49, RZ ;  /* 0x000000310c03723e */ /* 0x008fc800048070ff */
[C---:B------:R-:W-:Y:S01]  /*3860*/  F2FP.SATFINITE.E4M3.F32.PACK_AB_MERGE_C R138, R52.reuse, R45, R3 ;  /* 0x0000002d348a723e */ /* 0x040fe20004807003 */
[----:B------:R-:W-:Y:S02]  /*3870*/  FADD.FTZ R45, R45, R48 ;  /* 0x000000302d2d7221 */ /* 0x000fe40000010000 */
[----:B------:R-:W3:Y:S01]  /*3880*/  MUFU.EX2 R83, R83 ;  /* 0x0000005300537308 */ /* 0x000ee20000000800 */
[C---:B-1----:R-:W-:Y:S01]  /*3890*/  F2FP.SATFINITE.E4M3.F32.PACK_AB_MERGE_C R78, R79.reuse, R78, RZ ;  /* 0x0000004e4f4e723e */ /* 0x042fe200048070ff */
[----:B------:R-:W-:Y:S01]  /*38a0*/  FADD.FTZ R79, R79, R2 ;  /* 0x000000024f4f7221 */ /* 0x000fe20000010000 */
[----:B------:R-:W-:Y:S02]  /*38b0*/  FADD.FTZ R52, R52, R45 ;  /* 0x0000002d34347221 */ /* 0x000fe40000010000 */
[----:B------:R-:W-:Y:S02]  /*38c0*/  F2FP.SATFINITE.E4M3.F32.PACK_AB_MERGE_C R137, R75, R74, R78 ;  /* 0x0000004a4b89723e */ /* 0x000fe4000480704e */
[----:B------:R-:W-:Y:S01]  /*38d0*/  FADD.FTZ R49, R49, R52 ;  /* 0x0000003431317221 */ /* 0x000fe20000010000 */
[----:B------:R-:W1:Y:S01]  /*38e0*/  MUFU.EX2 R86, R86 ;  /* 0x0000005600567308 */ /* 0x000e620000000800 */
[----:B--2---:R-:W-:-:S07]  /*38f0*/  FADD.FTZ R2, R82, R79 ;  /* 0x0000004f52027221 */ /* 0x004fce0000010000 */
[----:B------:R-:W2:Y:S01]  /*3900*/  MUFU.EX2 R61, R61 ;  /* 0x0000003d003d7308 */ /* 0x000ea20000000800 */
[----:B---3--:R-:W-:-:S04]  /*3910*/  FADD.FTZ R3, R83, R2 ;  /* 0x0000000253037221 */ /* 0x008fc80000010000 */
[----:B-1----:R-:W-:Y:S01]  /*3920*/  FADD.FTZ R2, R86, R3 ;  /* 0x0000000356027221 */ /* 0x002fe20000010000 */
[----:B------:R-:W-:Y:S01]  /*3930*/  FADD.FTZ R3, R12, R49 ;  /* 0x000000310c037221 */ /* 0x000fe20000010000 */
[C---:B--2---:R-:W-:Y:S02]  /*3940*/  F2FP.SATFINITE.E4M3.F32.PACK_AB_MERGE_C R8, R61.reuse, R86, RZ ;  /* 0x000000563d08723e */ /* 0x044fe400048070ff */
[----:B------:R-:W-:Y:S02]  /*3950*/  FADD.FTZ R2, R61, R2 ;  /* 0x000000023d027221 */ /* 0x000fe40000010000 */
[----:B------:R-:W-:Y:S01]  /*3960*/  F2FP.SATFINITE.E4M3.F32.PACK_AB_MERGE_C R139, R83, R82, R8 ;  /* 0x00000052538b723e */ /* 0x000fe20004807008 */
        /* <DEDUP_REMOVED lines=30> */
[----:B------:R-:W-:-:S05]  /*3b50*/  ULDC UR23, c[0x0][0x2f0] ;  /* 0x0000bc0000177ab9 */ /* 0x000fca0000000800 */
.L_x_1767:
[----:B------:R-:W-:-:S04]  /*3b60*/  UISETP.NE.AND UP0, UPT, UR7, 0x1, UPT ;  /* 0x000000010700788c */ /* 0x000fc8000bf05270 */
[----:B------:R-:W-:-:S04]  /*3b70*/  USEL UR5, URZ, 0x1, UP0 ;  /* 0x000000013f057887 */ /* 0x000fc80008000000 */
[----:B------:R-:W-:Y:S01]  /*3b80*/  ULOP3.LUT UR5, UR6, UR5, URZ, 0x3c, !UPT ;  /* 0x0000000506057292 */ /* 0x000fe2000f8e3c3f */
[----:B------:R-:W-:Y:S11]  /*3b90*/  @!P0 BRA `(.L_x_1757) ;  /* 0x0000000000048947 */ /* 0x000ff60003800000 */
[----:B------:R-:W-:Y:S01]  /*3ba0*/  BPT.TRAP 0x1 ;  /* 0x000000040000795c */ /* 0x000fe20000300000 */
.L_x_1757:
        /* <DEDUP_REMOVED lines=9> */
.L_x_1758:
[----:B-1----:R-:W-:Y:S05]  /*3c40*/  @P1 BRA `(.L_x_1759) ;  /* 0x0000000000081947 */ /* 0x002fea0003800000 */
[----:B------:R-:W1:Y:S02]  /*3c50*/  SYNCS.PHASECHK.TRANS64.TRYWAIT P1, [UR25+0x17030], R0 ;  /* 0x01703000ff0075a7 */ /* 0x000e640008020159 */
[----:B-1----:R-:W-:Y:S05]  /*3c60*/  @!P1 BRA `(.L_x_1760) ;  /* 0x000000a400e49947 */ /* 0x002fea0003800000 */
.L_x_1759:
        /* <DEDUP_REMOVED lines=19> */
.L_x_1761:
[----:B------:R-:W-:Y:S01]  /*3da0*/  ULEA UR11, UR7, UR42, 0x3 ;  /* 0x0000002a070b7291 */ /* 0x000fe2000f8e183f */
[----:B01----:R-:W-:-:S05]  /*3db0*/  IMAD.U32 R0, RZ, RZ, UR6 ;  /* 0x00000006ff007e24 */ /* 0x003fca000f8e00ff */
[----:B------:R-:W-:-:S04]  /*3dc0*/  SHF.L.U32 R0, R0, 0x1f, RZ ;  /* 0x0000001f00007819 */ /* 0x000fc800000006ff */
[----:B------:R0:W1:Y:S01]  /*3dd0*/  SYNCS.PHASECHK.TRANS64.TRYWAIT P1, [UR11+0x17050], R0 ;  /* 0x01705000ff0075a7 */ /* 0x000062000802014b */
[----:B------:R-:W-:Y:S05]  /*3de0*/  @!P0 BRA `(.L_x_1762) ;  /* 0x0000000000048947 */ /* 0x000fea0003800000 */
[----:B------:R-:W-:Y:S01]  /*3df0*/  BPT.TRAP 0x1 ;  /* 0x000000040000795c */ /* 0x000fe20000300000 */
.L_x_1762:
[----:B-1----:R-:W-:Y:S05]  /*3e00*/  @P1 BRA `(.L_x_1763) ;  /* 0x0000000000081947 */ /* 0x002fea0003800000 */
[----:B------:R-:W1:Y:S02]  /*3e10*/  SYNCS.PHASECHK.TRANS64.TRYWAIT P1, [UR11+0x17050], R0 ;  /* 0x01705000ff0075a7 */ /* 0x000e64000802014b */
[----:B-1----:R-:W-:Y:S05]  /*3e20*/  @!P1 BRA `(.L_x_1764) ;  /* 0x000000a4008c9947 */ /* 0x002fea0003800000 */
.L_x_1763:
[----:B------:R-:W-:Y:S01]  /*3e30*/  UIADD3 UR6, UR42, 0x400, URZ ;  /* 0x000004002a067890 */ /* 0x000fe2000fffe03f */
[----:B------:R-:W-:-:S03]  /*3e40*/  WARPGROUP.ARRIVE ;  /* 0x00000000000079c5 */ /* 0x000fc60000000000 */
[----:B------:R-:W-:-:S04]  /*3e50*/  USHF.R.U32.HI UR6, URZ, 0x4, UR6 ;  /* 0x000000043f067899 */ /* 0x000fc80008011606 */
[----:B------:R-:W-:-:S04]  /*3e60*/  ULOP3.LUT UR6, UR6, 0x3fff, URZ, 0xc0, !UPT ;  /* 0x00003fff06067892 */ /* 0x000fc8000f8ec03f */
[----:B------:R-:W-:-:S04]  /*3e70*/  ULOP3.LUT UR6, UR6, 0x10000, URZ, 0xfc, !UPT ;  /* 0x0001000006067892 */ /* 0x000fc8000f8efc3f */
[----:B------:R-:W-:-:S03]  /*3e80*/  UIMAD UR10, UR7, 0x300, UR6 ;  /* 0x00000300070a78a4 */ /* 0x000fc6000f8e0206 */
[----:B------:R-:W-:-:S04]  /*3e90*/  UMOV UR7, 0x40000040 ;  /* 0x4000004000077882 */ /* 0x000fc80000000000 */
        /* <DEDUP_REMOVED lines=20> */
.L_x_1765:
[----:B------:R-:W-:Y:S01]  /*3fe0*/  UISETP.NE.AND UP0, UPT, UR45, URZ, UPT ;  /* 0x0000003f2d00728c */ /* 0x000fe2000bf05270 */
[----:B------:R-:W-:Y:S02]  /*3ff0*/  IMAD.MOV.U32 R13, RZ, RZ, R6 ;  /* 0x000000ffff0d7224 */ /* 0x000fe400078e0006 */
[----:B------:R-:W-:Y:S02]  /*4000*/  IMAD.MOV.U32 R10, RZ, RZ, -0x2 ;  /* 0xfffffffeff0a7424 */ /* 0x000fe400078e00ff */
[----:B------:R-:W-:Y:S01]  /*4010*/  IMAD.U32 R15, RZ, RZ, UR23 ;  /* 0x00000017ff0f7e24 */ /* 0x000fe2000f8e00ff */
[----:B------:R-:W-:Y:S02]  /*4020*/  PLOP3.LUT P1, PT, PT, PT, UP0, 0x80, 0x0 ;  /* 0x000000000000781c */ /* 0x000fe40003f2f008 */
[----:B------:R-:W-:-:S03]  /*4030*/  PLOP3.LUT P2, PT, PT, PT, UP0, 0x80, 0x0 ;  /* 0x000000000000781c */ /* 0x000fc60003f4f008 */
[----:B------:R-:W-:-:S08]  /*4040*/  @UP0 ULDC UR6, c[0x0][0x44c] ;  /* 0x0001130000060ab9 */ /* 0x000fd00000000800 */
[----:B01----:R-:W-:Y:S01]  /*4050*/  @P1 IMAD.HI.U32 R0, R6, UR6, RZ ;  /* 0x0000000606001c27 */ /* 0x003fe2000f8e00ff */
[----:B------:R-:W-:-:S04]  /*4060*/  @UP0 ULDC UR6, c[0x0][0x450] ;  /* 0x0001140000060ab9 */ /* 0x000fc80000000800 */
[----:B------:R-:W-:Y:S01]  /*4070*/  @P2 SHF.R.U32.HI R13, RZ, UR6, R0 ;  /* 0x00000006ff0d2c19 */ /* 0x000fe20008011600 */
[----:B------:R-:W-:Y:S02]  /*4080*/  UMOV UR6, 0xffffff80 ;  /* 0xffffff8000067882 */ /* 0x000fe40000000000 */
[----:B------:R-:W-:Y:S02]  /*4090*/  UIMAD UR6, UR48, UR6, 0x1 ;  /* 0x00000001300674a4 */ /* 0x000fe4000f8e0206 */
[----:B------:R-:W0:Y:S04]  /*40a0*/  SHFL.IDX PT, R11, R13, RZ, 0x1c1f ;  /* 0x001c1fff0d0b7589 */ /* 0x000e2800000e0000 */
[----:B------:R-:W-:Y:S01]  /*40b0*/  IMAD R10, R7, R10, UR6 ;  /* 0x00000006070a7e24 */ /* 0x000fe2000f8e020a */
[----:B------:R-:W1:Y:S01]  /*40c0*/  SHFL.IDX PT, R13, R13, 0x1, 0x1c1f ;  /* 0x003c1f000d0d7f89 */ /* 0x000e6200000e0000 */
[----:B------:R-:W-:-:S02]  /*40d0*/  UIADD3 UR6, UR25, 0x17040, URZ ;  /* 0x0001704019067890 */ /* 0x000fc4000fffe03f */
[----:B------:R-:W-:Y:S02]  /*40e0*/  IMAD R10, R15, UR37, R10 ;  /* 0x000000250f0a7c24 */ /* 0x000fe4000f8e020a */
[----:B------:R-:W-:-:S09]  /*40f0*/  UPRMT UR6, UR21, 0x654, UR6 ;  /* 0x0000065415067896 */ /* 0x000fd20008000006 */
[----:B------:R-:W-:Y:S01]  /*4100*/  SYNCS.ARRIVE.TRANS64.RED.A1T0 RZ, [UR6], RZ ;  /* 0x000000ffffff79a7 */ /* 0x000fe20008100406 */
[----:B0-----:R-:W-:-:S04]  /*4110*/  IADD3 R0, R11, -UR24, R10 ;  /* 0x800000180b007c10 */ /* 0x001fc8000fffe00a */
[C---:B------:R-:W-:Y:S02]  /*4120*/  ISETP.GT.AND P1, PT, R0.reuse, RZ, PT ;  /* 0x000000ff0000720c */ /* 0x040fe40003f24270 */
[----:B------:R-:W-:Y:S02]  /*4130*/  ISETP.GT.AND P2, PT, R0, 0x1, PT ;  /* 0x000000010000780c */ /* 0x000fe40003f44270 */
[----:B------:R-:W-:Y:S02]  /*4140*/  FSEL R24, R24, -INF , P1 ;  /* 0xff80000018187808 */ /* 0x000fe40000800000 */
[----:B------:R-:W-:Y:S02]  /*4150*/  ISETP.GT.AND P1, PT, R0, 0x8, PT ;  /* 0x000000080000780c */ /* 0x000fe40003f24270 */
[----:B------:R-:W-:Y:S02]  /*4160*/  FSEL R14, R25, -INF , P2 ;  /* 0xff800000190e7808 */ /* 0x000fe40001000000 */
[----:B------:R-:W-:-:S02]  /*4170*/  FMNMX.FTZ R11, R24, R8, !PT ;  /* 0x00000008180b7209 */ /* 0x000fc40007810000 */
[----:B------:R-:W-:Y:S02]  /*4180*/  ISETP.GT.AND P2, PT, R0, 0x9, PT ;  /* 0x000000090000780c */ /* 0x000fe40003f44270 */
[----:B------:R-:W-:Y:S02]  /*4190*/  FSEL R28, R28, -INF , P1 ;  /* 0xff8000001c1c7808 */ /* 0x000fe40000800000 */
[----:B------:R-:W-:Y:S02]  /*41a0*/  FMNMX.FTZ R11, R14, R11, !PT ;  /* 0x0000000b0e0b7209 */ /* 0x000fe40007810000 */
        /* <DEDUP_REMOVED lines=84> */
[----:B------:R-:W-:Y:S02]  /*46f0*/  FSEL R85, R85, -INF , P2 ;  /* 0xff80000055557808 */ /* 0x000fe40001000000 */
[----:B------:R-:W-:Y:S01]  /*4700*/  FMNMX.FTZ R0, R84, R11, !PT ;  /* 0x0000000b54007209 */ /* 0x000fe20007810000 */
[----:B------:R-:W-:Y:S01]  /*4710*/  IMAD.U32 R11, RZ, RZ, UR46 ;  /* 0x0000002eff0b7e24 */ /* 0x000fe2000f8e00ff */
[----:B-1----:R-:W-:-:S02]  /*4720*/  IADD3 R10, R13, -UR24, R10 ;  /* 0x800000180d0a7c10 */ /* 0x002fc4000fffe00a */
[----:B------:R-:W-:Y:S02]  /*4730*/  FMNMX.FTZ R15, R85, R0, !PT ;  /* 0x00000000550f7209 */ /* 0x000fe40007810000 */
[C---:B------:R-:W-:Y:S02]  /*4740*/  ISETP.GT.AND P2, PT, R10.reuse, RZ, PT ;  /* 0x000000ff0a00720c */ /* 0x040fe40003f44270 */
[----:B------:R-:W-:Y:S01]  /*4750*/  ISETP.GT.AND P3, PT, R10, 0x1, PT ;  /* 0x000000010a00780c */ /* 0x000fe20003f64270 */
[----:B------:R-:W0:Y:S01]  /*4760*/  SHFL.BFLY PT, R0, R15, 0x2, 0x1f ;  /* 0x0c401f000f007f89 */ /* 0x000e2200000e0000 */
[----:B------:R-:W-:Y:S02]  /*4770*/  FSEL R26, R26, -INF , P2 ;  /* 0xff8000001a1a7808 */ /* 0x000fe40001000000 */
[----:B------:R-:W-:Y:S02]  /*4780*/  ISETP.GT.AND P2, PT, R10, 0x8, PT ;  /* 0x000000080a00780c */ /* 0x000fe40003f44270 */
[----:B------:R-:W-:-:S02]  /*4790*/  FSEL R27, R27, -INF , P3 ;  /* 0xff8000001b1b7808 */ /* 0x000fc40001800000 */
[----:B------:R-:W-:Y:S02]  /*47a0*/  FMNMX.FTZ R18, R26, R9, !PT ;  /* 0x000000091a127209 */ /* 0x000fe40007810000 */
[----:B------:R-:W-:Y:S02]  /*47b0*/  ISETP.GT.AND P3, PT, R10, 0x9, PT ;  /* 0x000000090a00780c */ /* 0x000fe40003f64270 */
[----:B------:R-:W-:Y:S02]  /*47c0*/  FSEL R30, R30, -INF , P2 ;  /* 0xff8000001e1e7808 */ /* 0x000fe40001000000 */
[C---:B------:R-:W-:Y:S02]  /*47d0*/  ISETP.GT.AND P2, PT, R10.reuse, 0x10, PT ;  /* 0x000000100a00780c */ /* 0x040fe40003f44270 */
[----:B------:R-:W-:Y:S02]  /*47e0*/  FSEL R31, R31, -INF , P3 ;  /* 0xff8000001f1f7808 */ /* 0x000fe40001800000 */
[----:B------:R-:W-:-:S02]  /*47f0*/  ISETP.GT.AND P3, PT, R10, 0x11, PT ;  /* 0x000000110a00780c */ /* 0x000fc40003f64270 */
[----:B------:R-:W-:Y:S02]  /*4800*/  FSEL R34, R34, -INF , P2 ;  /* 0xff80000022227808 */ /* 0x000fe40001000000 */
[C---:B------:R-:W-:Y:S02]  /*4810*/  ISETP.GT.AND P2, PT, R10.reuse, 0x18, PT ;  /* 0x000000180a00780c */ /* 0x040fe40003f44270 */
[----:B------:R-:W-:Y:S02]  /*4820*/  FSEL R35, R35, -INF , P3 ;  /* 0xff80000023237808 */ /* 0x000fe40001800000 */
[----:B0-----:R-:W-:Y:S02]  /*4830*/  FMNMX.FTZ R17, R15, R0, !PT ;  /* 0x000000000f117209 */ /* 0x001fe40007810000 */
[----:B------:R-:W-:Y:S02]  /*4840*/  FMNMX.FTZ R15, R27, R18, !PT ;  /* 0x000000121b0f7209 */ /* 0x000fe40007810000 */
[----:B------:R-:W-:Y:S01]  /*4850*/  ISETP.GT.AND P3, PT, R10, 0x19, PT ;  /* 0x000000190a00780c */ /* 0x000fe20003f64270 */
[----:B------:R-:W0:Y:S01]  /*4860*/  SHFL.BFLY PT, R0, R17, 0x1, 0x1f ;  /* 0x0c201f0011007f89 */ /* 0x000e2200000e0000 */
[----:B------:R-:W-:-:S02]  /*4870*/  FSEL R38, R38, -INF , P2 ;  /* 0xff80000026267808 */ /* 0x000fc40001000000 */
[C---:B------:R-:W-:Y:S02]  /*4880*/  ISETP.GT.AND P2, PT, R10.reuse, 0x20, PT ;  /* 0x000000200a00780c */ /* 0x040fe40003f44270 */
[----:B------:R-:W-:Y:S02]  /*4890*/  FSEL R39, R39, -INF , P3 ;  /* 0xff80000027277808 */ /* 0x000fe40001800000 */
[----:B------:R-:W-:Y:S02]  /*48a0*/  ISETP.GT.AND P3, PT, R10, 0x21, PT ;  /* 0x000000210a00780c */ /* 0x000fe40003f64270 */
[----:B------:R-:W-:Y:S02]  /*48b0*/  FSEL R42, R42, -INF , P2 ;  /* 0xff8000002a2a7808 */ /* 0x000fe40001000000 */
[----:B------:R-:W-:Y:S02]  /*48c0*/  ISETP.GT.AND P2, PT, R10, 0x28, PT ;  /* 0x000000280a00780c */ /* 0x000fe40003f44270 */
[----:B------:R-:W-:-:S02]  /*48d0*/  FSEL R43, R43, -INF , P3 ;  /* 0xff8000002b2b7808 */ /* 0x000fc40001800000 */
[----:B------:R-:W-:Y:S02]  /*48e0*/  ISETP.GT.AND P3, PT, R10, 0x29, PT ;  /* 0x000000290a00780c */ /* 0x000fe40003f64270 */
[----:B------:R-:W-:Y:S02]  /*48f0*/  FSEL R46, R46, -INF , P2 ;  /* 0xff8000002e2e7808 */ /* 0x000fe40001000000 */
[C---:B------:R-:W-:Y:S02]  /*4900*/  ISETP.GT.AND P2, PT, R10.reuse, 0x30, PT ;  /* 0x000000300a00780c */ /* 0x040fe40003f44270 */
[----:B------:R-:W-:Y:S02]  /*4910*/  FSEL R47, R47, -INF , P3 ;  /* 0xff8000002f2f7808 */ /* 0x000fe40001800000 */
[----:B------:R-:W-:Y:S02]  /*4920*/  ISETP.GT.AND P3, PT, R10, 0x31, PT ;  /* 0x000000310a00780c */ /* 0x000fe40003f64270 */
[----:B0-----:R-:W-:-:S02]  /*4930*/  FMNMX.FTZ R0, R17, R0, !PT ;  /* 0x0000000011007209 */ /* 0x001fc40007810000 */
[----:B------:R-:W-:Y:S02]  /*4940*/  FSEL R50, R50, -INF , P2 ;  /* 0xff80000032327808 */ /* 0x000fe40001000000 */
[C---:B------:R-:W-:Y:S01]  /*4950*/  FSETP.NEU.FTZ.AND P1, PT, R0.reuse, -INF , PT ;  /* 0xff8000000000780b */ /* 0x040fe20003f3d000 */
[----:B------:R-:W-:-:S01]  /*4960*/  FFMA.FTZ R11, R0, R11, -8 ;  /* 0xc1000000000b7423 */ /* 0x000fc2000001000b */
[C---:B------:R-:W-:Y:S02]  /*4970*/  ISETP.GT.AND P2, PT, R10.reuse, 0x38, PT ;  /* 0x000000380a00780c */ /* 0x040fe40003f44270 */
[----:B------:R-:W-:Y:S02]  /*4980*/  FSEL R51, R51, -INF , P3 ;  /* 0xff80000033337808 */ /* 0x000fe40001800000 */
[----:B------:R-:W-:Y:S02]  /*4990*/  FSEL R11, R11, RZ, P1 ;  /* 0x000000ff0b0b7208 */ /* 0x000fe40000800000 */
[----:B------:R-:W-:-:S02]  /*49a0*/  ISETP.GT.AND P3, PT, R10, 0x39, PT ;  /* 0x000000390a00780c */ /* 0x000fc40003f64270 */
[----:B------:R-:W-:Y:S01]  /*49b0*/  FSEL R54, R54, -INF , P2 ;  /* 0xff80000036367808 */ /* 0x000fe20001000000 */
[----:B------:R-:W-:-:S01]  /*49c0*/  FFMA.FTZ R19, R14, UR46, -R11 ;  /* 0x0000002e0e137c23 */ /* 0x000fc2000801080b */
[----:B------:R-:W-:Y:S01]  /*49d0*/  ISETP.GT.AND P2, PT, R10, 0x40, PT ;  /* 0x000000400a00780c */ /* 0x000fe20003f44270 */
[----:B------:R-:W-:-:S01]  /*49e0*/  FFMA.FTZ R12, R24, UR46, -R11 ;  /* 0x0000002e180c7c23 */ /* 0x000fc2000801080b */
[----:B------:R-:W-:Y:S01]  /*49f0*/  FSEL R55, R55, -INF , P3 ;  /* 0xff80000037377808 */ /* 0x000fe20001800000 */
[----:B------:R0:W-:Y:S01]  /*4a00*/  MUFU.EX2 R13, R19 ;  /* 0x00000013000d7308 */ /* 0x0001e20000000800 */
[----:B------:R-:W-:Y:S01]  /*4a10*/  ISETP.GT.AND P3, PT, R10, 0x41, PT ;  /* 0x000000410a00780c */ /* 0x000fe20003f64270 */
[--C-:B------:R-:W-:Y:S01]  /*4a20*/  FFMA.FTZ R14, R28, UR46, -R11.reuse ;  /* 0x0000002e1c0e7c23 */ /* 0x100fe2000801080b */
[----:B------:R-:W-:Y:S01]  /*4a30*/  FSEL R58, R58, -INF , P2 ;  /* 0xff8000003a3a7808 */ /* 0x000fe20001000000 */
[--C-:B------:R-:W-:Y:S01]  /*4a40*/  FFMA.FTZ R33, R33, UR46, -R11.reuse ;  /* 0x0000002e21217c23 */ /* 0x100fe2000801080b */
[----:B------:R-:W-:Y:S01]  /*4a50*/  ISETP.GT.AND P2, PT, R10, 0x48, PT ;  /* 0x000000480a00780c */ /* 0x000fe20003f44270 */
[--C-:B------:R-:W-:Y:S01]  /*4a60*/  FFMA.FTZ R45, R45, UR46, -R11.reuse ;  /* 0x0000002e2d2d7c23 */ /* 0x100fe2000801080b */
[----:B------:R-:W-:Y:S01]  /*4a70*/  FSEL R59, R59, -INF , P3 ;  /* 0xff8000003b3b7808 */ /* 0x000fe20001800000 */
[--C-:B------:R-:W-:Y:S01]  /*4a80*/  FFMA.FTZ R57, R57, UR46, -R11.reuse ;  /* 0x0000002e39397c23 */ /* 0x100fe2000801080b */
[----:B0-----:R-:W-:-:S01]  /*4a90*/  FFMA.FTZ R19, R16, UR46, -R11 ;  /* 0x0000002e10137c23 */ /* 0x001fc2000801080b */
[----:B------:R-:W-:Y:S01]  /*4aa0*/  FMNMX.FTZ R16, R30, R15, !PT ;  /* 0x0000000f1e107209 */ /* 0x000fe20007810000 */
[----:B------:R-:W-:-:S01]  /*4ab0*/  FFMA.FTZ R37, R37, UR46, -R11 ;  /* 0x0000002e25257c23 */ /* 0x000fc2000801080b */
[----:B------:R-:W-:Y:S01]  /*4ac0*/  ISETP.GT.AND P3, PT, R10, 0x49, PT ;  /* 0x000000490a00780c */ /* 0x000fe20003f64270 */
[----:B------:R0:W-:Y:S01]  /*4ad0*/  MUFU.EX2 R15, R19 ;  /* 0x00000013000f7308 */ /* 0x0001e20000000800 */
[----:B------:R-:W-:Y:S01]  /*4ae0*/  FMNMX.FTZ R17, R31, R16, !PT ;  /* 0x000000101f117209 */ /* 0x000fe20007810000 */
[--C-:B------:R-:W-:Y:S01]  /*4af0*/  FFMA.FTZ R16, R32, UR46, -R11.reuse ;  /* 0x0000002e20107c23 */ /* 0x100fe2000801080b */
[----:B------:R-:W-:Y:S01]  /*4b00*/  FSEL R62, R62, -INF , P2 ;  /* 0xff8000003e3e7808 */ /* 0x000fe20001000000 */
[--C-:B------:R-:W-:Y:S01]  /*4b10*/  FFMA.FTZ R41, R41, UR46, -R11.reuse ;  /* 0x0000002e29297c23 */ /* 0x100fe2000801080b */
[----:B------:R-:W-:Y:S01]  /*4b20*/  FMNMX.FTZ R18, R34, R17, !PT ;  /* 0x0000001122127209 */ /* 0x000fe20007810000 */
[--C-:B------:R-:W-:Y:S01]  /*4b30*/  FFMA.FTZ R49, R49, UR46, -R11.reuse ;  /* 0x0000002e31317c23 */ /* 0x100fe2000801080b */
[----:B------:R-:W-:Y:S01]  /*4b40*/  ISETP.GT.AND P2, PT, R10, 0x50, PT ;  /* 0x000000500a00780c */ /* 0x000fe20003f44270 */
[--C-:B------:R-:W-:Y:S01]  /*4b50*/  FFMA.FTZ R53, R53, UR46, -R11.reuse ;  /* 0x0000002e35357c23 */ /* 0x100fe2000801080b */
[----:B------:R-:W-:Y:S01]  /*4b60*/  FMNMX.FTZ R17, R35, R18, !PT ;  /* 0x0000001223117209 */ /* 0x000fe20007810000 */
[----:B------:R-:W-:Y:S01]  /*4b70*/  FFMA.FTZ R69, R69, UR46, -R11 ;  /* 0x0000002e45457c23 */ /* 0x000fe2000801080b */
[----:B------:R-:W-:Y:S01]  /*4b80*/  FSEL R63, R63, -INF , P3 ;  /* 0xff8000003f3f7808 */ /* 0x000fe20001800000 */
[----:B------:R-:W-:Y:S01]  /*4b90*/  MUFU.EX2 R12, R12 ;  /* 0x0000000c000c7308 */ /* 0x000fe20000000800 */
[----:B------:R-:W-:-:S02]  /*4ba0*/  FMNMX.FTZ R18, R38, R17, !PT ;  /* 0x0000001126127209 */ /* 0x000fc40007810000 */
[----:B------:R-:W-:Y:S02]  /*4bb0*/  ISETP.GT.AND P3, PT, R10, 0x51, PT ;  /* 0x000000510a00780c */ /* 0x000fe40003f64270 */
[----:B0-----:R-:W-:Y:S01]  /*4bc0*/  FMNMX.FTZ R19, R39, R18, !PT ;  /* 0x0000001227137209 */ /* 0x001fe20007810000 */
[----:B------:R-:W-:Y:S01]  /*4bd0*/  FFMA.FTZ R18, R36, UR46, -R11 ;  /* 0x0000002e24127c23 */ /* 0x000fe2000801080b */
[----:B------:R-:W-:Y:S01]  /*4be0*/  FSEL R66, R66, -INF , P2 ;  /* 0xff80000042427808 */ /* 0x000fe20001000000 */
[----:B------:R-:W-:Y:S01]  /*4bf0*/  MUFU.EX2 R17, R33 ;  /* 0x0000002100117308 */ /* 0x000fe20000000800 */
[----:B------:R-:W-:Y:S02]  /*4c00*/  FMNMX.FTZ R20, R42, R19, !PT ;  /* 0x000000132a147209 */ /* 0x000fe40007810000 */
[----:B------:R-:W-:Y:S02]  /*4c10*/  ISETP.GT.AND P2, PT, R10, 0x58, PT ;  /* 0x000000580a00780c */ /* 0x000fe40003f44270 */
[----:B------:R-:W-:-:S02]  /*4c20*/  FMNMX.FTZ R19, R43, R20, !PT ;  /* 0x000000142b137209 */ /* 0x000fc40007810000 */
[----:B------:R-:W-:Y:S01]  /*4c30*/  FSEL R67, R67, -INF , P3 ;  /* 0xff80000043437808 */ /* 0x000fe20001800000 */
[----:B------:R-:W-:Y:S01]  /*4c40*/  MUFU.EX2 R14, R14 ;  /* 0x0000000e000e7308 */ /* 0x000fe20000000800 */
[----:B------:R-:W-:Y:S02]  /*4c50*/  FMNMX.FTZ R20, R46, R19, !PT ;  /* 0x000000132e147209 */ /* 0x000fe40007810000 */
[----:B------:R-:W-:Y:S02]  /*4c60*/  ISETP.GT.AND P3, PT, R10, 0x59, PT ;  /* 0x000000590a00780c */ /* 0x000fe40003f64270 */
[----:B------:R-:W-:Y:S01]  /*4c70*/  FMNMX.FTZ R21, R47, R20, !PT ;  /* 0x000000142f157209 */ /* 0x000fe20007810000 */
[--C-:B------:R-:W-:Y:S01]  /*4c80*/  FFMA.FTZ R20, R40, UR46, -R11.reuse ;  /* 0x0000002e28147c23 */ /* 0x100fe2000801080b */
[----:B------:R-:W-:Y:S01]  /*4c90*/  FSEL R70, R70, -INF , P2 ;  /* 0xff80000046467808 */ /* 0x000fe20001000000 */
[----:B------:R0:W-:Y:S01]  /*4ca0*/  MUFU.EX2 R19, R37 ;  /* 0x0000002500137308 */ /* 0x0001e20000000800 */
[----:B------:R-:W-:Y:S01]  /*4cb0*/  FMNMX.FTZ R22, R50, R21, !PT ;  /* 0x0000001532167209 */ /* 0x000fe20007810000 */
[----:B------:R-:W-:Y:S01]  /*4cc0*/  FFMA.FTZ R40, R64, UR46, -R11 ;  /* 0x0000002e40287c23 */ /* 0x000fe2000801080b */
[----:B------:R-:W-:-:S02]  /*4cd0*/  ISETP.GT.AND P2, PT, R10, 0x60, PT ;  /* 0x000000600a00780c */ /* 0x000fc40003f44270 */
[----:B------:R-:W-:Y:S02]  /*4ce0*/  FMNMX.FTZ R21, R51, R22, !PT ;  /* 0x0000001633157209 */ /* 0x000fe40007810000 */
[----:B------:R-:W-:Y:S01]  /*4cf0*/  FSEL R71, R71, -INF , P3 ;  /* 0xff80000047477808 */ /* 0x000fe20001800000 */
[----:B------:R-:W-:Y:S01]  /*4d00*/  MUFU.EX2 R16, R16 ;  /* 0x0000001000107308 */ /* 0x000fe20000000800 */
[----:B------:R-:W-:Y:S01]  /*4d10*/  FMNMX.FTZ R22, R54, R21, !PT ;  /* 0x0000001536167209 */ /* 0x000fe20007810000 */
[--C-:B0-----:R-:W-:Y:S01]  /*4d20*/  FFMA.FTZ R37, R61, UR46, -R11.reuse ;  /* 0x0000002e3d257c23 */ /* 0x101fe2000801080b */
[----:B------:R-:W-:Y:S01]  /*4d30*/  ISETP.GT.AND P3, PT, R10, 0x61, PT ;  /* 0x000000610a00780c */ /* 0x000fe20003f64270 */
[----:B------:R-:W-:Y:S01]  /*4d40*/  IMAD.U32 R61, RZ, RZ, UR46 ;  /* 0x0000002eff3d7e24 */ /* 0x000fe2000f8e00ff */
        /* <DEDUP_REMOVED lines=12> */
[----:B------:R-:W-:Y:S02]  /*4e10*/  ISETP.GT.AND P3, PT, R10, 0x69, PT ;  /* 0x000000690a00780c */ /* 0x000fe40003f64270 */
[----:B------:R-:W-:Y:S01]  /*4e20*/  FMNMX.FTZ R25, R63, R24, !PT ;  /* 0x000000183f197209 */ /* 0x000fe20007810000 */
[----:B------:R-:W-:-:S01]  /*4e30*/  FFMA.FTZ R24, R48, UR46, -R11 ;  /* 0x0000002e30187c23 */ /* 0x000fc2000801080b */
[----:B------:R-:W-:Y:S01]  /*4e40*/  FSEL R78, R78, -INF , P2 ;  /* 0xff8000004e4e7808 */ /* 0x000fe20001000000 */
[----:B------:R-:W-:Y:S01]  /*4e50*/  MUFU.EX2 R23, R45 ;  /* 0x0000002d00177308 */ /* 0x000fe20000000800 */
[----:B------:R-:W-:Y:S01]  /*4e60*/  FMNMX.FTZ R28, R66, R25, !PT ;  /* 0x00000019421c7209 */ /* 0x000fe20007810000 */
[----:B------:R-:W-:Y:S01]  /*4e70*/  FFMA.FTZ R48, R72, UR46, -R11 ;  /* 0x0000002e48307c23 */ /* 0x000fe2000801080b */
[----:B------:R-:W-:-:S02]  /*4e80*/  ISETP.GT.AND P2, PT, R10, 0x70, PT ;  /* 0x000000700a00780c */ /* 0x000fc40003f44270 */
[----:B------:R-:W-:Y:S02]  /*4e90*/  FMNMX.FTZ R25, R67, R28, !PT ;  /* 0x0000001c43197209 */ /* 0x000fe40007810000 */
        /* <DEDUP_REMOVED lines=20> */
[----:B------:R0:W-:Y:S01]  /*4fe0*/  MUFU.EX2 R29, R53 ;  /* 0x00000035001d7308 */ /* 0x0001e20000000800 */
[----:B------:R-:W-:Y:S01]  /*4ff0*/  FMNMX.FTZ R36, R82, R33, !PT ;  /* 0x0000002152247209 */ /* 0x000fe20007810000 */
[----:B------:R-:W-:Y:S01]  /*5000*/  FFMA.FTZ R56, R80, UR46, -R11 ;  /* 0x0000002e50387c23 */ /* 0x000fe2000801080b */
[----:B------:R-:W-:-:S02]  /*5010*/  FSEL R87, R87, -INF , P3 ;  /* 0xff80000057577808 */ /* 0x000fc40001800000 */
[----:B------:R-:W-:Y:S01]  /*5020*/  FMNMX.FTZ R33, R83, R36, !PT ;  /* 0x0000002453217209 */ /* 0x000fe20007810000 */
[----:B------:R-:W-:-:S01]  /*5030*/  FFMA.FTZ R36, R60, UR46, -R11 ;  /* 0x0000002e3c247c23 */ /* 0x000fc2000801080b */
[--C-:B------:R-:W-:Y:S01]  /*5040*/  FFMA.FTZ R60, R84, UR46, -R11.reuse ;  /* 0x0000002e543c7c23 */ /* 0x100fe2000801080b */
[----:B------:R-:W-:Y:S01]  /*5050*/  MUFU.EX2 R24, R24 ;  /* 0x0000001800187308 */ /* 0x000fe20000000800 */
[----:B------:R-:W-:Y:S01]  /*5060*/  FMNMX.FTZ R10, R86, R33, !PT ;  /* 0x00000021560a7209 */ /* 0x000fe20007810000 */
[----:B0-----:R-:W-:-:S03]  /*5070*/  FFMA.FTZ R53, R77, UR46, -R11 ;  /* 0x0000002e4d357c23 */ /* 0x001fc6000801080b */
[----:B------:R-:W-:-:S03]  /*5080*/  FMNMX.FTZ R10, R87, R10, !PT ;  /* 0x0000000a570a7209 */ /* 0x000fc60007810000 */
[----:B------:R0:W-:Y:S02]  /*5090*/  MUFU.EX2 R33, R57 ;  /* 0x0000003900217308 */ /* 0x0001e40000000800 */
[----:B------:R-:W0:Y:S06]  /*50a0*/  SHFL.BFLY PT, R45, R10, 0x2, 0x1f ;  /* 0x0c401f000a2d7f89 */ /* 0x000e2c00000e0000 */
[----:B------:R-:W-:Y:S08]  /*50b0*/  MUFU.EX2 R28, R28 ;  /* 0x0000001c001c7308 */ /* 0x000ff00000000800 */
[----:B------:R-:W-:Y:S08]  /*50c0*/  MUFU.EX2 R32, R32 ;  /* 0x0000002000207308 */ /* 0x000ff00000000800 */
[----:B------:R-:W-:Y:S01]  /*50d0*/  MUFU.EX2 R36, R36 ;  /* 0x0000002400247308 */ /* 0x000fe20000000800 */
[----:B0-----:R-:W-:-:S05]  /*50e0*/  FMNMX.FTZ R57, R10, R45, !PT ;  /* 0x0000002d0a397209 */ /* 0x001fca0007810000 */
[----:B------:R-:W0:Y:S02]  /*50f0*/  SHFL.BFLY PT, R10, R57, 0x1, 0x1f ;  /* 0x0c201f00390a7f89 */ /* 0x000e2400000e0000 */
[----:B------:R1:W-:Y:S08]  /*5100*/  MUFU.EX2 R45, R69 ;  /* 0x00000045002d7308 */ /* 0x0003f00000000800 */
[----:B------:R-:W-:Y:S01]  /*5110*/  MUFU.EX2 R37, R37 ;  /* 0x0000002500257308 */ /* 0x000fe20000000800 */
[----:B-1----:R-:W-:-:S05]  /*5120*/  FSEL R69, R0, RZ, P1 ;  /* 0x000000ff00457208 */ /* 0x002fca0000800000 */
[----:B------:R-:W-:Y:S02]  /*5130*/  FADD.FTZ R69, -R69, R8 ;  /* 0x0000000845457221 */ /* 0x000fe40000010100 */
[----:B------:R-:W-:Y:S02]  /*5140*/  MUFU.EX2 R40, R40 ;  /* 0x0000002800287308 */ /* 0x000fe40000000800 */
[----:B------:R-:W-:Y:S01]  /*5150*/  FMUL.FTZ R69, R69, UR46 ;  /* 0x0000002e45457c20 */ /* 0x000fe20008410000 */
[----:B0-----:R-:W-:Y:S01]  /*5160*/  FMNMX.FTZ R10, R57, R10, !PT ;  /* 0x0000000a390a7209 */ /* 0x001fe20007810000 */
[----:B------:R-:W-:-:S04]  /*5170*/  FFMA.FTZ R57, R81, UR46, -R11 ;  /* 0x0000002e51397c23 */ /* 0x000fc8000801080b */
[----:B------:R-:W-:Y:S01]  /*5180*/  MUFU.EX2 R41, R41 ;  /* 0x0000002900297308 */ /* 0x000fe20000000800 */
[C---:B------:R-:W-:Y:S01]  /*5190*/  FSETP.NEU.FTZ.AND P2, PT, R10.reuse, -INF , PT ;  /* 0xff8000000a00780b */ /* 0x040fe20003f5d000 */
[----:B------:R-:W-:Y:S01]  /*51a0*/  FFMA.FTZ R64, R10, R61, -8 ;  /* 0xc10000000a407423 */ /* 0x000fe2000001003d */
[----:B------:R-:W-:-:S04]  /*51b0*/  FFMA.FTZ R61, R85, UR46, -R11 ;  /* 0x0000002e553d7c23 */ /* 0x000fc8000801080b */
[----:B------:R-:W-:Y:S01]  /*51c0*/  FSEL R11, R64, RZ, P2 ;  /* 0x000000ff400b7208 */ /* 0x000fe20001000000 */
[----:B------:R-:W-:Y:S04]  /*51d0*/  MUFU.EX2 R44, R44 ;  /* 0x0000002c002c7308 */ /* 0x000fe80000000800 */
[----:B------:R-:W-:-:S01]  /*51e0*/  FFMA.FTZ R8, R54, UR46, -R11 ;  /* 0x0000002e36087c23 */ /* 0x000fc2000801080b */
[----:B------:R-:W-:Y:S01]  /*51f0*/  FSEL R54, R10, RZ, P2 ;  /* 0x000000ff0a367208 */ /* 0x000fe20001000000 */
[----:B------:R-:W-:-:S01]  /*5200*/  FFMA.FTZ R65, R26, UR46, -R11 ;  /* 0x0000002e1a417c23 */ /* 0x000fc2000801080b */
[--C-:B------:R-:W-:Y:S01]  /*5210*/  FFMA.FTZ R26, R27, UR46, -R11.reuse ;  /* 0x0000002e1b1a7c23 */ /* 0x100fe2000801080b */
[----:B------:R-:W-:-:S01]  /*5220*/  FFMA.FTZ R27, R30, UR46, -R11 ;  /* 0x0000002e1e1b7c23 */ /* 0x000fc2000801080b */
[----:B------:R-:W-:Y:S01]  /*5230*/  FFMA.FTZ R30, R31, UR46, -R11 ;  /* 0x0000002e1f1e7c23 */ /* 0x000fe2000801080b */
[----:B------:R-:W-:-:S01]  /*5240*/  FADD.FTZ R54, -R54, R9 ;  /* 0x0000000936367221 */ /* 0x000fc20000010100 */
[--C-:B------:R-:W-:Y:S01]  /*5250*/  FFMA.FTZ R31, R34, UR46, -R11.reuse ;  /* 0x0000002e221f7c23 */ /* 0x100fe2000801080b */
[----:B------:R-:W0:Y:S01]  /*5260*/  MUFU.EX2 R9, R69 ;  /* 0x0000004500097308 */ /* 0x000e220000000800 */
[----:B------:R-:W-:-:S01]  /*5270*/  FFMA.FTZ R34, R35, UR46, -R11 ;  /* 0x0000002e23227c23 */ /* 0x000fc2000801080b */
[----:B------:R-:W-:Y:S01]  /*5280*/  FMUL.FTZ R54, R54, UR46 ;  /* 0x0000002e36367c20 */ /* 0x000fe20008410000 */
        /* <DEDUP_REMOVED lines=14> */
[----:B0-----:R-:W-:-:S01]  /*5370*/  FFMA.FTZ R62, R9, R3, R12 ;  /* 0x00000003093e7223 */ /* 0x001fc2000001000c */
[----:B------:R-:W-:-:S03]  /*5380*/  FFMA.FTZ R86, R86, UR46, -R11 ;  /* 0x0000002e56567c23 */ /* 0x000fc6000801080b */
[----:B------:R-:W-:Y:S01]  /*5390*/  FADD.FTZ R69, R13, R62 ;  /* 0x0000003e0d457221 */ /* 0x000fe20000010000 */
[----:B------:R-:W-:-:S01]  /*53a0*/  FFMA.FTZ R62, R63, UR46, -R11 ;  /* 0x0000002e3f3e7c23 */ /* 0x000fc2000801080b */
[----:B------:R-:W-:Y:S01]  /*53b0*/  FFMA.FTZ R63, R66, UR46, -R11 ;  /* 0x0000002e423f7c23 */ /* 0x000fe2000801080b */
[----:B------:R-:W0:Y:S01]  /*53c0*/  MUFU.EX2 R26, R26 ;  /* 0x0000001a001a7308 */ /* 0x000e220000000800 */
[----:B------:R-:W-:-:S04]  /*53d0*/  FADD.FTZ R64, R14, R69 ;  /* 0x000000450e407221 */ /* 0x000fc80000010000 */
[----:B------:R-:W-:-:S03]  /*53e0*/  FADD.FTZ R69, R15, R64 ;  /* 0x000000400f457221 */ /* 0x000fc60000010000 */
[----:B------:R-:W2:Y:S01]  /*53f0*/  MUFU.EX2 R27, R27 ;  /* 0x0000001b001b7308 */ /* 0x000ea20000000800 */
[----:B-1----:R-:W-:-:S01]  /*5400*/  FFMA.FTZ R3, R54, R2, R65 ;  /* 0x0000000236037223 */ /* 0x002fc20000010041 */
[----:B------:R-:W-:-:S04]  /*5410*/  FADD.FTZ R64, R16, R69 ;  /* 0x0000004510407221 */ /* 0x000fc80000010000 */
[----:B------:R-:W-:Y:S01]  /*5420*/  FADD.FTZ R69, R17, R64 ;  /* 0x0000004011457221 */ /* 0x000fe20000010000 */
[----:B------:R-:W-:-:S01]  /*5430*/  FFMA.FTZ R64, R67, UR46, -R11 ;  /* 0x0000002e43407c23 */ /* 0x000fc2000801080b */
[----:B------:R-:W1:Y:S01]  /*5440*/  MUFU.EX2 R30, R30 ;  /* 0x0000001e001e7308 */ /* 0x000e620000000800 */
[----:B0-----:R-:W-:-:S01]  /*5450*/  FADD.FTZ R2, R26, R3 ;  /* 0x000000031a027221 */ /* 0x001fc20000010000 */
[----:B------:R-:W-:-:S04]  /*5460*/  FADD.FTZ R66, R18, R69 ;  /* 0x0000004512427221 */ /* 0x000fc80000010000 */
[----:B------:R-:W-:Y:S01]  /*5470*/  FADD.FTZ R67, R19, R66 ;  /* 0x0000004213437221 */ /* 0x000fe20000010000 */
[----:B------:R-:W-:-:S01]  /*5480*/  FFMA.FTZ R66, R70, UR46, -R11 ;  /* 0x0000002e46427c23 */ /* 0x000fc2000801080b */
[----:B------:R-:W0:Y:S01]  /*5490*/  MUFU.EX2 R31, R31 ;  /* 0x0000001f001f7308 */ /* 0x000e220000000800 */
[----:B--2---:R-:W-:-:S01]  /*54a0*/  FADD.FTZ R3, R27, R2 ;  /* 0x000000021b037221 */ /* 0x004fc20000010000 */
[----:B------:R-:W-:Y:S01]  /*54b0*/  FADD.FTZ R68, R20, R67 ;  /* 0x0000004314447221 */ /* 0x000fe20000010000 */
[----:B------:R-:W-:-:S03]  /*54c0*/  FFMA.FTZ R67, R71, UR46, -R11 ;  /* 0x0000002e47437c23 */ /* 0x000fc6000801080b */
[----:B------:R-:W-:Y:S02]  /*54d0*/  FADD.FTZ R69, R21, R68 ;  /* 0x0000004415457221 */ /* 0x000fe40000010000 */
[----:B------:R-:W2:Y:S01]  /*54e0*/  MUFU.EX2 R34, R34 ;  /* 0x0000002200227308 */ /* 0x000ea20000000800 */
[----:B-1----:R-:W-:-:S01]  /*54f0*/  FADD.FTZ R2, R30, R3 ;  /* 0x000000031e027221 */ /* 0x002fc20000010000 */
[----:B------:R-:W-:-:S04]  /*5500*/  FADD.FTZ R68, R22, R69 ;  /* 0x0000004516447221 */ /* 0x000fc80000010000 */
[----:B------:R-:W-:Y:S01]  /*5510*/  FADD.FTZ R69, R23, R68 ;  /* 0x0000004417457221 */ /* 0x000fe20000010000 */
[----:B------:R-:W-:-:S01]  /*5520*/  FFMA.FTZ R68, R74, UR46, -R11 ;  /* 0x0000002e4a447c23 */ /* 0x000fc2000801080b */
[----:B------:R-:W1:Y:S01]  /*5530*/  MUFU.EX2 R35, R35 ;  /* 0x0000002300237308 */ /* 0x000e620000000800 */
[----:B0-----:R-:W-:-:S01]  /*5540*/  FADD.FTZ R3, R31, R2 ;  /* 0x000000021f037221 */ /* 0x001fc20000010000 */
[----:B------:R-:W-:Y:S01]  /*5550*/  FADD.FTZ R70, R24, R69 ;  /* 0x0000004518467221 */ /* 0x000fe20000010000 */
[----:B------:R-:W-:-:S03]  /*5560*/  FFMA.FTZ R69, R75, UR46, -R11 ;  /* 0x0000002e4b457c23 */ /* 0x000fc6000801080b */
[----:B------:R-:W-:Y:S02]  /*5570*/  FADD.FTZ R71, R25, R70 ;  /* 0x0000004619477221 */ /* 0x000fe40000010000 */
        /* <DEDUP_REMOVED lines=16> */
[----:B------:R-:W-:Y:S01]  /*5680*/  FADD.FTZ R2, R28, R71 ;  /* 0x000000471c027221 */ /* 0x000fe20000010000 */
[----:B------:R-:W-:-:S05]  /*5690*/  FFMA.FTZ R71, R79, UR46, -R11 ;  /* 0x0000002e4f477c23 */ /* 0x000fca000801080b */
[----:B------:R-:W1:Y:S01]  /*56a0*/  MUFU.EX2 R51, R51 ;  /* 0x0000003300337308 */ /* 0x000e620000000800 */
[----:B0-----:R-:W-:-:S07]  /*56b0*/  FADD.FTZ R3, R50, R3 ;  /* 0x0000000332037221 */ /* 0x001fce0000010000 */
[----:B------:R-:W0:Y:S01]  /*56c0*/  MUFU.EX2 R55, R55 ;  /* 0x0000003700377308 */ /* 0x000e220000000800 */
[----:B--2---:R-:W-:-:S01]  /*56d0*/  FADD.FTZ R70, R8, R3 ;  /* 0x0000000308467221 */ /* 0x004fc20000010000 */
[----:B------:R-:W-:-:S04]  /*56e0*/  FADD.FTZ R3, R29, R2 ;  /* 0x000000021d037221 */ /* 0x000fc80000010000 */
[----:B------:R-:W-:Y:S02]  /*56f0*/  FADD.FTZ R72, R32, R3 ;  /* 0x0000000320487221 */ /* 0x000fe40000010000 */
[----:B------:R-:W2:Y:S01]  /*5700*/  MUFU.EX2 R58, R58 ;  /* 0x0000003a003a7308 */ /* 0x000ea20000000800 */
[----:B-1----:R-:W-:-:S01]  /*5710*/  FADD.FTZ R2, R51, R70 ;  /* 0x0000004633027221 */ /* 0x002fc20000010000 */
[----:B------:R-:W-:Y:S01]  /*5720*/  FADD.FTZ R73, R33, R72 ;  /* 0x0000004821497221 */ /* 0x000fe20000010000 */
[----:B------:R-:W-:-:S03]  /*5730*/  FFMA.FTZ R70, R78, UR46, -R11 ;  /* 0x0000002e4e467c23 */ /* 0x000fc6000801080b */
[----:B------:R-:W-:Y:S02]  /*5740*/  FADD.FTZ R72, R36, R73 ;  /* 0x0000004924487221 */ /* 0x000fe40000010000 */
[----:B------:R-:W1:Y:S01]  /*5750*/  MUFU.EX2 R59, R59 ;  /* 0x0000003b003b7308 */ /* 0x000e620000000800 */
[----:B0-----:R-:W-:-:S01]  /*5760*/  FADD.FTZ R3, R55, R2 ;  /* 0x0000000237037221 */ /* 0x001fc20000010000 */
[----:B------:R-:W-:Y:S01]  /*5770*/  FADD.FTZ R73, R37, R72 ;  /* 0x0000004825497221 */ /* 0x000fe20000010000 */
[----:B------:R-:W-:-:S03]  /*5780*/  FFMA.FTZ R72, R82, UR46, -R11 ;  /* 0x0000002e52487c23 */ /* 0x000fc6000801080b */
[----:B------:R-:W-:Y:S01]  /*5790*/  FADD.FTZ R74, R40, R73 ;  /* 0x00000049284a7221 */ /* 0x000fe20000010000 */
[----:B------:R-:W-:-:S01]  /*57a0*/  FFMA.FTZ R73, R83, UR46, -R11 ;  /* 0x0000002e53497c23 */ /* 0x000fc2000801080b */
[----:B------:R-:W0:Y:S01]  /*57b0*/  MUFU.EX2 R62, R62 ;  /* 0x0000003e003e7308 */ /* 0x000e220000000800 */
[----:B--2---:R-:W-:-:S01]  /*57c0*/  FADD.FTZ R2, R58, R3 ;  /* 0x000000033a027221 */ /* 0x004fc20000010000 */
[----:B------:R-:W-:Y:S01]  /*57d0*/  FADD.FTZ R75, R41, R74 ;  /* 0x0000004a294b7221 */ /* 0x000fe20000010000 */
[----:B------:R-:W-:-:S05]  /*57e0*/  FFMA.FTZ R11, R87, UR46, -R11 ;  /* 0x0000002e570b7c23 */ /* 0x000fca000801080b */
[----:B------:R-:W2:Y:S01]  /*57f0*/  MUFU.EX2 R63, R63 ;  /* 0x0000003f003f7308 */ /* 0x000ea20000000800 */
[----:B-1----:R-:W-:-:S07]  /*5800*/  FADD.FTZ R3, R59, R2 ;  /* 0x000000023b037221 */ /* 0x002fce0000010000 */
[----:B------:R-:W1:Y:S01]  /*5810*/  MUFU.EX2 R64, R64 ;  /* 0x0000004000407308 */ /* 0x000e620000000800 */
[----:B0-----:R-:W-:-:S07]  /*5820*/  FADD.FTZ R2, R62, R3 ;  /* 0x000000033e027221 */ /* 0x001fce0000010000 */
[----:B------:R-:W0:Y:S01]  /*5830*/  MUFU.EX2 R66, R66 ;  /* 0x0000004200427308 */ /* 0x000e220000000800 */
[----:B--2---:R-:W-:-:S01]  /*5840*/  FADD.FTZ R3, R63, R2 ;  /* 0x000000023f037221 */ /* 0x004fc20000010000 */
[----:B------:R-:W-:-:S06]  /*5850*/  FADD.FTZ R2, R44, R75 ;  /* 0x0000004b2c027221 */ /* 0x000fcc0000010000 */
[----:B------:R-:W2:Y:S01]  /*5860*/  MUFU.EX2 R67, R67 ;  /* 0x0000004300437308 */ /* 0x000ea20000000800 */
[----:B-1----:R-:W-:-:S07]  /*5870*/  FADD.FTZ R3, R64, R3 ;  /* 0x0000000340037221 */ /* 0x002fce0000010000 */
[----:B------:R-:W1:Y:S01]  /*5880*/  MUFU.EX2 R48, R48 ;  /* 0x0000003000307308 */ /* 0x000e620000000800 */
[----:B0-----:R-:W-:-:S01]  /*5890*/  FADD.FTZ R74, R66, R3 ;  /* 0x00000003424a7221 */ /* 0x001fc20000010000 */
[----:B------:R-:W-:-:S06]  /*58a0*/  FADD.FTZ R3, R45, R2 ;  /* 0x000000022d037221 */ /* 0x000fcc0000010000 */
        /* <DEDUP_REMOVED lines=29> */
[----:B0-----:R-:W-:-:S01]  /*5a80*/  FADD.FTZ R74, R77, R74 ;  /* 0x0000004a4d4a7221 */ /* 0x001fc20000010000 */
[----:B--2---:R-:W-:-:S03]  /*5a90*/  FADD.FTZ R3, R61, R2 ;  /* 0x000000023d037221 */ /* 0x004fc60000010000 */
[----:B-1----:R-:W-:Y:S01]  /*5aa0*/  FADD.FTZ R2, R11, R74 ;  /* 0x0000004a0b027221 */ /* 0x002fe20000010000 */
[----:B------:R-:W-:Y:S06]  /*5ab0*/  @!P0 BRA `(.L_x_1766) ;  /* 0x0000000000048947 */ /* 0x000fec0003800000 */
[----:B------:R-:W-:Y:S01]  /*5ac0*/  BPT.TRAP 0x1 ;  /* 0x000000040000795c */ /* 0x000fe20000300000 */
.L_x_1766:
        /* <DEDUP_REMOVED lines=10> */
[----:B------:R-:W-:Y:S01]  /*5b70*/  UMOV UR6, UR5 ;  /* 0x0000000500067c82 */ /* 0x000fe20008000000 */
[----:B------:R-:W-:Y:S01]  /*5b80*/  F2FP.SATFINITE.E4M3.F32.PACK_AB_MERGE_C R35, R38, R35, RZ ;  /* 0x000000232623723e */ /* 0x000fe200048070ff */
[-C--:B------:R-:W-:Y:S01]  /*5b90*/  FMUL.FTZ R89, R89, R9.reuse ;  /* 0x0000000959597220 */ /* 0x080fe20000410000 */
        /* <DEDUP_REMOVED lines=78> */
.L_x_1756:
[----:B------:R-:W-:-:S06]  /*6080*/  UISETP.GE.AND UP0, UPT, UR48, UR36, UPT ;  /* 0x000000243000728c */ /* 0x000fcc000bf06270 */
[----:B------:R-:W-:-:S13]  /*6090*/  PLOP3.LUT P1, PT, PT, PT, UP0, 0x80, 0x0 ;  /* 0x000000000000781c */ /* 0x000fda0003f2f008 */
[----:B------:R-:W-:Y:S05]  /*60a0*/  @!P1 BRA `(.L_x_1768) ;  /* 0x0000001800f49947 */ /* 0x000fea0003800000 */
[----:B------:R-:W-:Y:S01]  /*60b0*/  IMAD.MOV.U32 R9, RZ, RZ, R10 ;  /* 0x000000ffff097224 */ /* 0x000fe200078e000a */
[----:B------:R-:W-:Y:S01]  /*60c0*/  UMOV UR6, UR5 ;  /* 0x0000000500067c82 */ /* 0x000fe20008000000 */
[----:B------:R-:W-:Y:S01]  /*60d0*/  IMAD.MOV.U32 R7, RZ, RZ, R0 ;  /* 0x000000ffff077224 */ /* 0x000fe200078e0000 */
[----:B------:R-:W-:-:S06]  /*60e0*/  UMOV UR7, UR4 ;  /* 0x0000000400077c82 */ /* 0x000fcc0008000000 */
.L_x_1779:
[----:B------:R-:W-:-:S04]  /*60f0*/  UIADD3 UR4, UR7, 0x1, URZ ;  /* 0x0000000107047890 */ /* 0x000fc8000fffe03f */
[----:B------:R-:W-:-:S04]  /*6100*/  UISETP.NE.AND UP0, UPT, UR4, 0x2, UPT ;  /* 0x000000020400788c */ /* 0x000fc8000bf05270 */
[----:B------:R-:W-:Y:S02]  /*6110*/  USEL UR5, URZ, 0x1, UP0 ;  /* 0x000000013f057887 */ /* 0x000fe40008000000 */
[----:B------:R-:W-:Y:S02]  /*6120*/  USEL UR4, UR4, URZ, UP0 ;  /* 0x0000003f04047287 */ /* 0x000fe40008000000 */
[----:B------:R-:W-:Y:S01]  /*6130*/  ULOP3.LUT UR5, UR6, UR5, URZ, 0x3c, !UPT ;  /* 0x0000000506057292 */ /* 0x000fe2000f8e3c3f */
[----:B------:R-:W-:Y:S11]  /*6140*/  @!P0 BRA `(.L_x_1769) ;  /* 0x0000000000048947 */ /* 0x000ff60003800000 */
[----:B------:R-:W-:Y:S01]  /*6150*/  BPT.TRAP 0x1 ;  /* 0x000000040000795c */ /* 0x000fe20000300000 */
.L_x_1769:
[----:B------:R-:W-:Y:S01]  /*6160*/  ULEA UR22, UR4, UR42, 0x3 ;  /* 0x0000002a04167291 */ /* 0x000fe2000f8e183f */
[----:B------:R-:W-:-:S05]  /*6170*/  IMAD.U32 R0, RZ, RZ, UR5 ;  /* 0x00000005ff007e24 */ /* 0x000fca000f8e00ff */
[----:B------:R-:W-:-:S04]  /*6180*/  SHF.L.U32 R0, R0, 0x1f, RZ ;  /* 0x0000001f00007819 */ /* 0x000fc800000006ff */
[----:B------:R0:W1:Y:S01]  /*6190*/  SYNCS.PHASECHK.TRANS64.TRYWAIT P1, [UR22+0x17030], R0 ;  /* 0x01703000ff0075a7 */ /* 0x0000620008020156 */
[----:B------:R-:W-:Y:S05]  /*61a0*/  @!P0 BRA `(.L_x_1770) ;  /* 0x0000000000048947 */ /* 0x000fea0003800000 */
[----:B------:R-:W-:Y:S01]  /*61b0*/  BPT.TRAP 0x1 ;  /* 0x000000040000795c */ /* 0x000fe20000300000 */
.L_x_1770:
[----:B-1----:R-:W-:Y:S05]  /*61c0*/  @P1 BRA `(.L_x_1771) ;  /* 0x0000000000081947 */ /* 0x002fea0003800000 */
[----:B------:R-:W1:Y:S02]  /*61d0*/  SYNCS.PHASECHK.TRANS64.TRYWAIT P1, [UR22+0x17030], R0 ;  /* 0x01703000ff0075a7 */ /* 0x000e640008020156 */
[----:B-1----:R-:W-:Y:S05]  /*61e0*/  @!P1 BRA `(.L_x_1772) ;  /* 0x0000008000b49947 */ /* 0x002fea0003800000 */
.L_x_1771:
        /* <DEDUP_REMOVED lines=19> */
.L_x_1773:
[----:B------:R-:W-:Y:S01]  /*6320*/  ULEA UR14, UR7, UR42, 0x3 ;  /* 0x0000002a070e7291 */ /* 0x000fe2000f8e183f */
[----:B01----:R-:W-:-:S05]  /*6330*/  IMAD.U32 R0, RZ, RZ, UR6 ;  /* 0x00000006ff007e24 */ /* 0x003fca000f8e00ff */
[----:B------:R-:W-:-:S04]  /*6340*/  SHF.L.U32 R0, R0, 0x1f, RZ ;  /* 0x0000001f00007819 */ /* 0x000fc800000006ff */
[----:B------:R0:W1:Y:S01]  /*6350*/  SYNCS.PHASECHK.TRANS64.TRYWAIT P1, [UR14+0x17050], R0 ;  /* 0x01705000ff0075a7 */ /* 0x000062000802014e */
[----:B------:R-:W-:Y:S05]  /*6360*/  @!P0 BRA `(.L_x_1774) ;  /* 0x0000000000048947 */ /* 0x000fea0003800000 */
[----:B------:R-:W-:Y:S01]  /*6370*/  BPT.TRAP 0x1 ;  /* 0x000000040000795c */ /* 0x000fe20000300000 */
.L_x_1774:
[----:B-1----:R-:W-:Y:S05]  /*6380*/  @P1 BRA `(.L_x_1775) ;  /* 0x0000000000081947 */ /* 0x002fea0003800000 */
[----:B------:R-:W1:Y:S02]  /*6390*/  SYNCS.PHASECHK.TRANS64.TRYWAIT P1, [UR14+0x17050], R0 ;  /* 0x01705000ff0075a7 */ /* 0x000e64000802014e */
[----:B-1----:R-:W-:Y:S05]  /*63a0*/  @!P1 BRA `(.L_x_1776) ;  /* 0x00000080005c9947 */ /* 0x002fea0003800000 */
.L_x_1775:
[----:B------:R-:W-:Y:S01]  /*63b0*/  UIADD3 UR6, UR42, 0x400, URZ ;  /* 0x000004002a067890 */ /* 0x000fe2000fffe03f */
[----:B------:R-:W-:Y:S01]  /*63c0*/  WARPGROUP.ARRIVE ;  /* 0x00000000000079c5 */ /* 0x000fe20000000000 */
[----:B------:R-:W-:Y:S02]  /*63d0*/  UMOV UR11, 0x40000040 ;  /* 0x40000040000b7882 */ /* 0x000fe40000000000 */
        /* <DEDUP_REMOVED lines=17> */
[----:B------:R-:W-:Y:S03]  /*64f0*/  QGMMA.64x96x32.F32.E4M3.E4M3 R88, R140, gdesc[UR4], R88, gsb0 ;  /* 0x016000048c587df3 */ /* 0x000fe60008000858 */
[----:B------:R-:W-:Y:S02]  /*6500*/  WARPGROUP.DEPBAR.LE gsb0, 0x0 ;  /* 0x00008000000079c5 */ /* 0x000fe40000010000 */
[----:B------:R-:W-:-:S06]  /*6510*/  WARPGROUP.ARRIVE ;  /* 0x00000000000079c5 */ /* 0x000fcc0000000000 */
[----:B------:R-:W-:Y:S03]  /*6520*/  QGMMA.64x96x32.F32.E4M3.E4M3 R88, R136, gdesc[UR8], R88, gsb0 ;  /* 0x0160000888587df3 */ /* 0x000fe60008000858 */
[----:B------:R-:W-:Y:S02]  /*6530*/  WARPGROUP.DEPBAR.LE gsb0, 0x0 ;  /* 0x00008000000079c5 */ /* 0x000fe40000010000 */
[----:B------:R-:W-:Y:S05]  /*6540*/  @!P0 BRA `(.L_x_1777) ;  /* 0x0000000000048947 */ /* 0x000fea0003800000 */
[----:B------:R-:W-:Y:S01]  /*6550*/  BPT.TRAP 0x1 ;  /* 0x000000040000795c */ /* 0x000fe20000300000 */
.L_x_1777:
        /* <DEDUP_REMOVED lines=81> */
[----:B------:R-:W-:-:S01]  /*6a70*/  FFMA.FTZ R8, R25, UR46, -R136 ;  /* 0x0000002e19087c23 */ /* 0x000fc20008010888 */
[----:B------:R-:W-:Y:S01]  /*6a80*/  FMUL.FTZ R12, R7, UR46 ;  /* 0x0000002e070c7c20 */ /* 0x000fe20008410000 */
[----:B------:R-:W-:-:S01]  /*6a90*/  FFMA.FTZ R25, R56, UR46, -R136 ;  /* 0x0000002e38197c23 */ /* 0x000fc20008010888 */
[C---:B------:R-:W-:Y:S01]  /*6aa0*/  FADD.FTZ R7, -R10.reuse, R9 ;  /* 0x000000090a077221 */ /* 0x040fe20000010100 */
[----:B------:R-:W-:-:S01]  /*6ab0*/  FFMA.FTZ R56, R10, R57, -8 ;  /* 0xc10000000a387423 */ /* 0x000fc20000010039 */
[----:B------:R-:W-:Y:S01]  /*6ac0*/  FFMA.FTZ R9, R24, UR46, -R136 ;  /* 0x0000002e18097c23 */ /* 0x000fe20008010888 */
[----:B------:R-:W-:Y:S01]  /*6ad0*/  MUFU.EX2 R6, R12 ;  /* 0x0000000c00067308 */ /* 0x000fe20000000800 */
[----:B------:R-:W-:Y:S01]  /*6ae0*/  FMUL.FTZ R7, R7, UR46 ;  /* 0x0000002e07077c20 */ /* 0x000fe20008410000 */
        /* <DEDUP_REMOVED lines=8> */
[----:B------:R-:W-:Y:S01]  /*6b70*/  FFMA.FTZ R14, R33, UR46, -R136 ;  /* 0x0000002e210e7c23 */ /* 0x000fe20008010888 */
[----:B------:R-:W-:-:S01]  /*6b80*/  FFMA.FTZ R35, R35, UR46, -R56 ;  /* 0x0000002e23237c23 */ /* 0x000fc20008010838 */
[----:B------:R-:W-:Y:S01]  /*6b90*/  FFMA.FTZ R15, R36, UR46, -R136 ;  /* 0x0000002e240f7c23 */ /* 0x000fe20008010888 */
        /* <DEDUP_REMOVED lines=9> */
[----:B------:R-:W-:Y:S01]  /*6c30*/  FFMA.FTZ R18, R41, UR46, -R136 ;  /* 0x0000002e29127c23 */ /* 0x000fe20008010888 */
[----:B------:R-:W-:-:S01]  /*6c40*/  FFMA.FTZ R43, R43, UR46, -R56 ;  /* 0x0000002e2b2b7c23 */ /* 0x000fc20008010838 */
[----:B------:R-:W1:Y:S01]  /*6c50*/  MUFU.EX2 R26, R26 ;  /* 0x0000001a001a7308 */ /* 0x000e620000000800 */
[----:B0-----:R-:W-:-:S01]  /*6c60*/  FFMA.FTZ R3, R6, R3, R9 ;  /* 0x0000000306037223 */ /* 0x001fc20000010009 */
[--C-:B------:R-:W-:Y:S01]  /*6c70*/  FFMA.FTZ R58, R59, UR46, -R56.reuse ;  /* 0x0000002e3b3a7c23 */ /* 0x100fe20008010838 */
        /* <DEDUP_REMOVED lines=13> */
[----:B------:R-:W2:Y:S01]  /*6d50*/  MUFU.EX2 R27, R27 ;  /* 0x0000001b001b7308 */ /* 0x000ea20000000800 */
[----:B-1----:R-:W-:-:S01]  /*6d60*/  FFMA.FTZ R2, R7, R2, R26 ;  /* 0x0000000207027223 */ /* 0x002fc2000001001a */
[----:B------:R-:W-:Y:S01]  /*6d70*/  FFMA.FTZ R54, R54, UR46, -R56 ;  /* 0x0000002e36367c23 */ /* 0x000fe20008010838 */
[----:B------:R-:W-:-:S01]  /*6d80*/  FFMA.FTZ R37, R68, UR46, -R136 ;  /* 0x0000002e44257c23 */ /* 0x000fc20008010888 */
[----:B------:R-:W-:Y:S01]  /*6d90*/  FFMA.FTZ R24, R53, UR46, -R136 ;  /* 0x0000002e35187c23 */ /* 0x000fe20008010888 */
[----:B------:R-:W-:-:S01]  /*6da0*/  FFMA.FTZ R55, R55, UR46, -R56 ;  /* 0x0000002e37377c23 */ /* 0x000fc20008010838 */
[--C-:B------:R-:W-:Y:S01]  /*6db0*/  FFMA.FTZ R40, R69, UR46, -R136.reuse ;  /* 0x0000002e45287c23 */ /* 0x100fe20008010888 */
[----:B------:R-:W-:-:S01]  /*6dc0*/  FFMA.FTZ R41, R72, UR46, -R136 ;  /* 0x0000002e48297c23 */ /* 0x000fc20008010888 */
[----:B------:R-:W1:Y:S01]  /*6dd0*/  MUFU.EX2 R11, R11 ;  /* 0x0000000b000b7308 */ /* 0x000e620000000800 */
[----:B0-----:R-:W-:-:S01]  /*6de0*/  FADD.FTZ R64, R8, R3 ;  /* 0x0000000308407221 */ /* 0x001fc20000010000 */
[--C-:B------:R-:W-:Y:S01]  /*6df0*/  FFMA.FTZ R44, R73, UR46, -R136.reuse ;  /* 0x0000002e492c7c23 */ /* 0x100fe20008010888 */
[----:B------:R-:W-:-:S01]  /*6e00*/  FFMA.FTZ R45, R76, UR46, -R136 ;  /* 0x0000002e4c2d7c23 */ /* 0x000fc20008010888 */
[--C-:B------:R-:W-:Y:S01]  /*6e10*/  FFMA.FTZ R48, R77, UR46, -R136.reuse ;  /* 0x0000002e4d307c23 */ /* 0x100fe20008010888 */
[----:B------:R-:W-:-:S01]  /*6e20*/  FFMA.FTZ R49, R80, UR46, -R136 ;  /* 0x0000002e50317c23 */ /* 0x000fc20008010888 */
[--C-:B------:R-:W-:Y:S01]  /*6e30*/  FFMA.FTZ R52, R81, UR46, -R136.reuse ;  /* 0x0000002e51347c23 */ /* 0x100fe20008010888 */
[----:B------:R-:W-:-:S01]  /*6e40*/  FFMA.FTZ R53, R84, UR46, -R136 ;  /* 0x0000002e54357c23 */ /* 0x000fc20008010888 */
[----:B------:R-:W0:Y:S01]  /*6e50*/  MUFU.EX2 R30, R30 ;  /* 0x0000001e001e7308 */ /* 0x000e220000000800 */
[----:B--2---:R-:W-:-:S01]  /*6e60*/  FADD.FTZ R3, R27, R2 ;  /* 0x000000021b037221 */ /* 0x004fc20000010000 */
[----:B------:R-:W-:-:S06]  /*6e70*/  FFMA.FTZ R86, R86, UR46, -R56 ;  /* 0x0000002e56567c23 */ /* 0x000fcc0008010838 */
[----:B------:R2:W3:Y:S01]  /*6e80*/  MUFU.EX2 R12, R29 ;  /* 0x0000001d000c7308 */ /* 0x0004e20000000800 */
[----:B-1----:R-:W-:-:S07]  /*6e90*/  FADD.FTZ R61, R11, R64 ;  /* 0x000000400b3d7221 */ /* 0x002fce0000010000 */
[----:B------:R-:W1:Y:S01]  /*6ea0*/  MUFU.EX2 R31, R31 ;  /* 0x0000001f001f7308 */ /* 0x000e620000000800 */
[----:B0-----:R-:W-:-:S01]  /*6eb0*/  FADD.FTZ R2, R30, R3 ;  /* 0x000000031e027221 */ /* 0x001fc20000010000 */
[--C-:B--2---:R-:W-:Y:S01]  /*6ec0*/  FFMA.FTZ R29, R60, UR46, -R136.reuse ;  /* 0x0000002e3c1d7c23 */ /* 0x104fe20008010888 */
[----:B------:R-:W-:-:S05]  /*6ed0*/  FFMA.FTZ R60, R85, UR46, -R136 ;  /* 0x0000002e553c7c23 */ /* 0x000fca0008010888 */
[----:B------:R-:W0:Y:S01]  /*6ee0*/  MUFU.EX2 R13, R13 ;  /* 0x0000000d000d7308 */ /* 0x000e220000000800 */
[----:B---3--:R-:W-:-:S01]  /*6ef0*/  FADD.FTZ R64, R12, R61 ;  /* 0x0000003d0c407221 */ /* 0x008fc20000010000 */
[----:B------:R-:W-:-:S06]  /*6f00*/  FFMA.FTZ R61, R66, UR46, -R56 ;  /* 0x0000002e423d7c23 */ /* 0x000fcc0008010838 */
[----:B------:R-:W2:Y:S01]  /*6f10*/  MUFU.EX2 R34, R34 ;  /* 0x0000002200227308 */ /* 0x000ea20000000800 */
[----:B-1----:R-:W-:-:S07]  /*6f20*/  FADD.FTZ R3, R31, R2 ;  /* 0x000000021f037221 */ /* 0x002fce0000010000 */
[----:B------:R-:W1:Y:S01]  /*6f30*/  MUFU.EX2 R14, R14 ;  /* 0x0000000e000e7308 */ /* 0x000e620000000800 */
[----:B0-----:R-:W-:-:S01]  /*6f40*/  FADD.FTZ R63, R13, R64 ;  /* 0x000000400d3f7221 */ /* 0x001fc20000010000 */
[----:B------:R-:W-:-:S06]  /*6f50*/  FFMA.FTZ R64, R67, UR46, -R56 ;  /* 0x0000002e43407c23 */ /* 0x000fcc0008010838 */
        /* <DEDUP_REMOVED lines=16> */
[----:B-1----:R-:W-:-:S01]  /*7060*/  FADD.FTZ R65, R17, R66 ;  /* 0x0000004211417221 */ /* 0x002fc20000010000 */
[----:B------:R-:W-:-:S06]  /*7070*/  FFMA.FTZ R66, R71, UR46, -R56 ;  /* 0x0000002e47427c23 */ /* 0x000fcc0008010838 */
        /* <DEDUP_REMOVED lines=16> */
[----:B--2---:R-:W-:-:S01]  /*7180*/  FADD.FTZ R67, R21, R68 ;  /* 0x0000004415437221 */ /* 0x004fc20000010000 */
[----:B------:R-:W-:-:S06]  /*7190*/  FFMA.FTZ R68, R75, UR46, -R56 ;  /* 0x0000002e4b447c23 */ /* 0x000fcc0008010838 */
        /* <DEDUP_REMOVED lines=37> */
[--C-:B------:R-:W-:Y:S01]  /*73f0*/  FFMA.FTZ R72, R83, UR46, -R56.reuse ;  /* 0x0000002e53487c23 */ /* 0x100fe20008010838 */
[----:B------:R-:W-:-:S05]  /*7400*/  FFMA.FTZ R56, R87, UR46, -R56 ;  /* 0x0000002e57387c23 */ /* 0x000fca0008010838 */
        /* <DEDUP_REMOVED lines=44> */
.L_x_1778:
        /* <DEDUP_REMOVED lines=91> */
.L_x_1768:
[----:B------:R-:W-:Y:S06]  /*7c80*/  BAR.ARV 0x8, 0x200 ;  /* 0x0208000000007b1d */ /* 0x000fec0000002000 */
[----:B------:R-:W-:Y:S05]  /*7c90*/  @!P0 BRA `(.L_x_1780) ;  /* 0x0000000000048947 */ /* 0x000fea0003800000 */
[----:B------:R-:W-:Y:S01]  /*7ca0*/  BPT.TRAP 0x1 ;  /* 0x000000040000795c */ /* 0x000fe20000300000 */
.L_x_1780:
[----:B------:R-:W-:Y:S01]  /*7cb0*/  ULEA UR16, UR4, UR42, 0x3 ;  /* 0x0000002a04107291 */ /* 0x000fe2000f8e183f */
[----:B------:R-:W-:-:S05]  /*7cc0*/  IMAD.U32 R4, RZ, RZ, UR5 ;  /* 0x00000005ff047e24 */ /* 0x000fca000f8e00ff */
[----:B------:R-:W-:-:S04]  /*7cd0*/  SHF.L.U32 R4, R4, 0x1f, RZ ;  /* 0x0000001f04047819 */ /* 0x000fc800000006ff */
[----:B------:R0:W1:Y:S01]  /*7ce0*/  SYNCS.PHASECHK.TRANS64.TRYWAIT P1, [UR16+0x17050], R4 ;  /* 0x01705004ff0075a7 */ /* 0x0000620008020150 */
[----:B------:R-:W-:Y:S05]  /*7cf0*/  @!P0 BRA `(.L_x_1781) ;  /* 0x0000000000048947 */ /* 0x000fea0003800000 */
[----:B------:R-:W-:Y:S01]  /*7d00*/  BPT.TRAP 0x1 ;  /* 0x000000040000795c */ /* 0x000fe20000300000 */
.L_x_1781:
[----:B-1----:R-:W-:Y:S05]  /*7d10*/  @P1 BRA `(.L_x_1782) ;  /* 0x0000000000081947 */ /* 0x002fea0003800000 */
[----:B------:R-:W1:Y:S02]  /*7d20*/  SYNCS.PHASECHK.TRANS64.TRYWAIT P1, [UR16+0x17050], R4 ;  /* 0x01705004ff0075a7 */ /* 0x000e640008020150 */
[----:B-1----:R-:W-:Y:S05]  /*7d30*/  @!P1 BRA `(.L_x_1783) ;  /* 0x0000006800109947 */ /* 0x002fea0003800000 */
.L_x_1782:
        /* <DEDUP_REMOVED lines=13> */
[----:B------:R-:W-:Y:S02]  /*7e10*/  @UP0 UIMAD UR5, UR43, UR8, URZ ;  /* 0x000000082b0502a4 */ /* 0x000fe4000f8e023f */
[----:B------:R-:W-:Y:S02]  /*7e20*/  @UP0 UIMAD.WIDE.U32 UR6, UR44, UR8, URZ ;  /* 0x000000082c0602a5 */ /* 0x000fe4000f8e003f */
[----:B------:R-:W-:Y:S01]  /*7e30*/  UIMAD UR8, UR4, 0x300, UR42 ;  /* 0x00000300040878a4 */ /* 0x000fe2000f8e022a */
[----:B------:R-:W-:Y:S01]  /*7e40*/  @UP0 ULDC.64 UR12, c[0x0][0x9d0] ;  /* 0x00027400000c0ab9 */ /* 0x000fe20000000a00 */
[----:B------:R-:W-:Y:S02]  /*7e50*/  @UP0 UIMAD UR5, UR44, UR9, UR5 ;  /* 0x000000092c0502a4 */ /* 0x000fe4000f8e0205 */
[----:B------:R-:W-:-:S02]  /*7e60*/  @UP0 UIMAD UR4, UR14, UR12, URZ ;  /* 0x0000000c0e0402a4 */ /* 0x000fc4000f8e023f */
[----:B------:R-:W-:Y:S01]  /*7e70*/  @UP0 UIADD3 UR5, UR7, UR5, URZ ;  /* 0x0000000507050290 */ /* 0x000fe2000fffe03f */
[----:B------:R-:W-:Y:S01]  /*7e80*/  UMOV UR14, UR8 ;  /* 0x00000008000e7c82 */ /* 0x000fe20008000000 */
[----:B------:R-:W-:Y:S02]  /*7e90*/  @UP0 UIMAD UR7, UR40, UR13, UR4 ;  /* 0x0000000d280702a4 */ /* 0x000fe4000f8e0204 */
[----:B------:R-:W-:Y:S01]  /*7ea0*/  QGMMA.64x96x32.F32.E4M3.E4M3 R88, R148, gdesc[UR12], R88, gsb0 ;  /* 0x0160000c94587df3 */ /* 0x000fe20008000858 */
[----:B------:R-:W-:Y:S02]  /*7eb0*/  @UP0 UMOV UR4, UR6 ;  /* 0x0000000600040c82 */ /* 0x000fe40008000000 */
        /* <DEDUP_REMOVED lines=60> */
.L_x_1784:
        /* <DEDUP_REMOVED lines=52> */
.L_x_1748:
        /* <DEDUP_REMOVED lines=55> */
[--C-:B------:R-:W-:Y:S02]  /*8930*/  SHF.R.S32.HI R16, RZ, 0x2, R10.reuse ;  /* 0x00000002ff107819 */ /* 0x100fe4000001140a */
[----:B------:R-:W-:Y:S02]  /*8940*/  SHF.R.S32.HI R27, RZ, 0x1f, R10 ;  /* 0x0000001fff1b7819 */ /* 0x000fe4000001140a */
[----:B------:R-:W-:Y:S02]  /*8950*/  SEL R67, R51, R20, P0 ;  /* 0x0000001433437207 */ /* 0x000fe40000000000 */
[----:B------:R-:W-:Y:S01]  /*8960*/  SEL R51, R20, R51, P0 ;  /* 0x0000003314337207 */ /* 0x000fe20000000000 */
[----:B------:R-:W-:Y:S01]  /*8970*/  IMAD.IADD R20, R0, 0x1, -R23 ;  /* 0x0000000100147824 */ /* 0x000fe200078e0a17 */
[----:B------:R-:W-:-:S02]  /*8980*/  LEA.HI R23, R6, R6, RZ, 0x1 ;  /* 0x0000000606177211 */ /* 0x000fc400078f08ff */
[----:B------:R-:W-:Y:S01]  /*8990*/  LEA.HI R27, R27, R16, RZ, 0x3 ;  /* 0x000000101b1b7211 */ /* 0x000fe200078f18ff */
[----:B------:R-:W5:Y:S01]  /*89a0*/  S2R R6, SR_CTAID.X ;  /* 0x0000000000067919 */ /* 0x000f620000002500 */
[----:B------:R-:W-:Y:S02]  /*89b0*/  SEL R61, R135, R134, P0 ;  /* 0x00000086873d7207 */ /* 0x000fe40000000000 */
[----:B------:R-:W-:Y:S01]  /*89c0*/  LOP3.LUT R33, R27, 0xfffffff8, RZ, 0xc0, !PT ;  /* 0xfffffff81b217812 */ /* 0x000fe200078ec0ff */
[----:B------:R-:W-:Y:S01]  /*89d0*/  IMAD R27, R23, -0x3, R8 ;  /* 0xfffffffd171b7824 */ /* 0x000fe200078e0208 */
[----:B------:R-:W-:Y:S02]  /*89e0*/  LEA.HI R8, R20, R20, RZ, 0x1 ;  /* 0x0000001414087211 */ /* 0x000fe400078f08ff */
[----:B------:R-:W-:Y:S01]  /*89f0*/  SEL R31, R98, R99, P0 ;  /* 0x00000063621f7207 */ /* 0x000fe20000000000 */
[----:B------:R-:W-:Y:S01]  /*8a00*/  IMAD.IADD R0, R16, 0x1, -R33 ;  /* 0x0000000110007824 */ /* 0x000fe200078e0a21 */
[----:B------:R-:W-:-:S02]  /*8a10*/  LOP3.LUT R33, R8, 0x1ffffffe, RZ, 0xc0, !PT ;  /* 0x1ffffffe08217812 */ /* 0x000fc400078ec0ff */
[----:B------:R-:W-:Y:S02]  /*8a20*/  SEL R21, R110, R111, P0 ;  /* 0x0000006f6e157207 */ /* 0x000fe40000000000 */
[----:B------:R-:W-:Y:S01]  /*8a30*/  SEL R19, R14, R93, P0 ;  /* 0x0000005d0e137207 */ /* 0x000fe20000000000 */
[----:B------:R-:W-:Y:S01]  /*8a40*/  IMAD.IADD R45, R20, 0x1, -R33 ;  /* 0x00000001142d7824 */ /* 0x000fe200078e0a21 */
[----:B------:R-:W-:Y:S02]  /*8a50*/  SEL R33, R134, R135, P0 ;  /* 0x0000008786217207 */ /* 0x000fe40000000000 */
[----:B------:R-:W-:Y:S02]  /*8a60*/  SEL R14, R93, R14, P0 ;  /* 0x0000000e5d0e7207 */ /* 0x000fe40000000000 */
[----:B------:R-:W-:Y:S02]  /*8a70*/  LOP3.LUT R75, R10, 0x7ffffffc, RZ, 0xc0, !PT ;  /* 0x7ffffffc0a4b7812 */ /* 0x000fe400078ec0ff */
[----:B------:R-:W-:-:S02]  /*8a80*/  LEA.HI R25, R25, R40, RZ, 0x5 ;  /* 0x0000002819197211 */ /* 0x000fc400078f28ff */
[----:B------:R-:W-:Y:S02]  /*8a90*/  SEL R59, R18, R109, P0 ;  /* 0x0000006d123b7207 */ /* 0x000fe40000000000 */
[----:B------:R-:W-:Y:S02]  /*8aa0*/  SEL R18, R109, R18, P0 ;  /* 0x000000126d127207 */ /* 0x000fe40000000000 */
[----:B------:R-:W-:Y:S02]  /*8ab0*/  SHF.R.S32.HI R25, RZ, 0x5, R25 ;  /* 0x00000005ff197819 */ /* 0x000fe40000011419 */
[----:B------:R-:W-:Y:S02]  /*8ac0*/  SEL R43, R58, R117, P0 ;  /* 0x000000753a2b7207 */ /* 0x000fe40000000000 */
[----:B------:R-:W-:Y:S01]  /*8ad0*/  SEL R65, R104, R105, P0 ;  /* 0x0000006968417207 */ /* 0x000fe20000000000 */
[----:B------:R-:W-:Y:S01]  /*8ae0*/  IMAD R0, R25, 0x10, R0 ;  /* 0x0000001019007824 */ /* 0x000fe200078e0200 */
[----:B------:R-:W-:-:S02]  /*8af0*/  SEL R58, R117, R58, P0 ;  /* 0x0000003a753a7207 */ /* 0x000fc40000000000 */
        /* <DEDUP_REMOVED lines=20> */
[----:B0-----:R-:W-:Y:S02]  /*8c40*/  SEL R13, R105, R104, P0 ;  /* 0x00000068690d7207 */ /* 0x001fe40000000000 */
        /* <DEDUP_REMOVED lines=240> */
.L_x_1787:
[----:B------:R-:W-:Y:S05]  /*9b50*/  BSYNC B0 ;  /* 0x0000000000007941 */ /* 0x000fea0003800000 */
.L_x_1786:
        /* <DEDUP_REMOVED lines=98> */
.L_x_1785:
        /* <DEDUP_REMOVED lines=58> */
.L_x_1744:
        /* <DEDUP_REMOVED lines=18> */
.L_x_1788:
[----:B------:R-:W-:Y:S01]  /*a640*/  ULDC UR44, c[0x0][0xc50] ;  /* 0x00031400002c7ab9 */ /* 0x000fe20000000800 */
[----:B------:R-:W-:Y:S01]  /*a650*/  UMOV UR42, UR6 ;  /* 0x00000006002a7c82 */ /* 0x000fe20008000000 */
[----:B------:R-:W-:-:S11]  /*a660*/  UISETP.NE.AND UP0, UPT, UR44, 0x1, UPT ;  /* 0x000000012c00788c */ /* 0x000fd6000bf05270 */
[----:B------:R-:W-:Y:S01]  /*a670*/  @UP0 ULDC UR4, c[0x0][0xc54] ;  /* 0x0003150000040ab9 */ /* 0x000fe20000000800 */
[----:B------:R-:W-:Y:S01]  /*a680*/  @UP0 ULDC UR7, c[0x0][0xc58] ;  /* 0x0003160000070ab9 */ /* 0x000fe20000000800 */
[----:B------:R-:W-:-:S04]  /*a690*/  UIMAD.WIDE.U32 UR4, UR6, UR4, URZ ;  /* 0x00000004060472a5 */ /* 0x000fc8000f8e003f */
[----:B------:R-:W-:-:S12]  /*a6a0*/  @UP0 USHF.R.U32.HI UR42, URZ, UR7, UR5 ;  /* 0x000000073f2a0299 */ /* 0x000fd80008011605 */
.L_x_1789:
        /* <DEDUP_REMOVED lines=8> */
[----:B------:R-:W-:Y:S01]  /*a730*/  ULDC UR6, c[0x0][0x448] ;  /* 0x0001120000067ab9 */ /* 0x000fe20000000800 */
[----:B------:R-:W-:Y:S01]  /*a740*/  ULDC.64 UR4, c[0x0][0x418] ;  /* 0x0001060000047ab9 */ /* 0x000fe20000000a00 */
[----:B------:R-:W-:-:S05]  /*a750*/  IMAD.MOV.U32 R18, RZ, RZ, RZ ;  /* 0x000000ffff127224 */ /* 0x000fca00078e00ff */
[----:B------:R-:W1:Y:S01]  /*a760*/  S2UR UR48, SR_CTAID.X ;  /* 0x00000000003079c3 */ /* 0x000e620000002500 */
[----:B------:R-:W-:Y:S02]  /*a770*/  UISETP.NE.AND UP1, UPT, UR6, 0x1, UPT ;  /* 0x000000010600788c */ /* 0x000fe4000bf25270 */
[----:B------:R-:W-:Y:S01]  /*a780*/  UISETP.NE.U32.AND UP0, UPT, UR4, URZ, UPT ;  /* 0x0000003f0400728c */ /* 0x000fe2000bf05070 */
[----:B------:R-:W-:Y:S02]  /*a790*/  UMOV UR6, 0xc0 ;  /* 0x000000c000067882 */ /* 0x000fe40000000000 */
[----:B------:R-:W-:Y:S01]  /*a7a0*/  ULDC UR4, c[0x0][0x424] ;  /* 0x0001090000047ab9 */ /* 0x000fe20000000800 */
[----:B------:R-:W-:Y:S01]  /*a7b0*/  UISETP.NE.AND.EX UP0, UPT, UR5, URZ, UPT, UP0 ;  /* 0x0000003f0500728c */ /* 0x000fe2000bf05300 */
[----:B------:R-:W-:Y:S01]  /*a7c0*/  ULDC UR7, c[0x0][0x2f0] ;  /* 0x0000bc0000077ab9 */ /* 0x000fe20000000800 */
[----:B------:R-:W-:Y:S02]  /*a7d0*/  ULDC UR8, c[0x0][0x288] ;  /* 0x0000a20000087ab9 */ /* 0x000fe40000000800 */
[----:B------:R-:W-:Y:S01]  /*a7e0*/  USEL UR36, UR4, 0x1, UP0 ;  /* 0x0000000104247887 */ /* 0x000fe20008000000 */
[----:B------:R-:W-:Y:S01]  /*a7f0*/  @UP1 ULDC UR5, c[0x0][0x44c] ;  /* 0x0001130000051ab9 */ /* 0x000fe20000000800 */
[----:B0-----:R-:W-:-:S04]  /*a800*/  ISETP.NE.U32.AND P0, PT, R2, RZ, PT ;  /* 0x000000ff0200720c */ /* 0x001fc80003f05070 */
[----:B------:R-:W-:Y:S01]  /*a810*/  ISETP.NE.AND.EX P0, PT, R3, RZ, PT, P0 ;  /* 0x000000ff0300720c */ /* 0x000fe20003f05300 */
[----:B-1----:R-:W-:Y:S02]  /*a820*/  UIMAD UR6, UR48, UR6, 0xbf ;  /* 0x000000bf300674a4 */ /* 0x002fe4000f8e0206 */
[----:B------:R-:W-:Y:S02]  /*a830*/  UIMAD UR36, UR36, UR7, URZ ;  /* 0x00000007242472a4 */ /* 0x000fe4000f8e023f */
[----:B------:R-:W-:Y:S01]  /*a840*/  UIMAD.WIDE.U32 UR4, UR6, UR5, URZ ;  /* 0x00000005060472a5 */ /* 0x000fe2000f8e003f */
[----:B------:R-:W-:-:S03]  /*a850*/  @UP1 ULDC UR7, c[0x0][0x450] ;  /* 0x0001140000071ab9 */ /* 0x000fc60000000800 */
[----:B------:R-:W-:-:S04]  /*a860*/  @UP1 USHF.R.U32.HI UR6, URZ, UR7, UR5 ;  /* 0x000000073f061299 */ /* 0x000fc80008011605 */
[----:B------:R-:W0:Y:S01]  /*a870*/  @P0 LDC.64 R2, c[0x0][0xa28] ;  /* 0x00028a00ff020b82 */ /* 0x000e220000000a00 */
[----:B------:R-:W-:Y:S02]  /*a880*/  UIADD3 UR5, UR36, 0x80, -UR8 ;  /* 0x0000008024057890 */ /* 0x000fe4000fffe808 */
[----:B------:R-:W-:Y:S02]  /*a890*/  UIADD3 UR4, UR36, 0x7f, URZ ;  /* 0x0000007f24047890 */ /* 0x000fe4000fffe03f */
[----:B------:R-:W-:Y:S02]  /*a8a0*/  UIADD3 UR6, UR5, UR6, URZ ;  /* 0x0000000605067290 */ /* 0x000fe4000fffe03f */
[----:B------:R-:W-:Y:S02]  /*a8b0*/  USHF.R.S32.HI UR5, URZ, 0x1f, UR4 ;  /* 0x0000001f3f057899 */ /* 0x000fe40008011404 */
[----:B------:R-:W-:Y:S02]  /*a8c0*/  USHF.R.S32.HI UR7, URZ, 0x1f, UR6 ;  /* 0x0000001f3f077899 */ /* 0x000fe40008011406 */
[----:B------:R-:W-:-:S02]  /*a8d0*/  ULEA.HI UR5, UR5, UR4, URZ, 0x7 ;  /* 0x0000000405057291 */ /* 0x000fc4000f8f383f */
[----:B------:R-:W-:Y:S02]  /*a8e0*/  ULEA.HI UR7, UR7, UR6, URZ, 0x7 ;  /* 0x0000000607077291 */ /* 0x000fe4000f8f383f */
[----:B------:R-:W-:Y:S02]  /*a8f0*/  USHF.R.S32.HI UR43, URZ, 0x7, UR5 ;  /* 0x000000073f2b7899 */ /* 0x000fe40008011405 */
[----:B------:R-:W-:-:S04]  /*a900*/  USHF.R.S32.HI UR45, URZ, 0x7, UR7 ;  /* 0x000000073f2d7899 */ /* 0x000fc80008011407 */
[----:B------:R-:W-:Y:S02]  /*a910*/  UISETP.LT.AND UP0, UPT, UR43, UR45, UPT ;  /* 0x0000002d2b00728c */ /* 0x000fe4000bf01270 */
[----:B------:R-:W-:Y:S01]  /*a920*/  UP2UR UR49, UPR, URZ, 0x2 ;  /* 0x000000023f317883 */ /* 0x000fe20008000000 */
[----:B0-----:R-:W-:Y:S01]  /*a930*/  @P0 IMAD.WIDE R2, R25, 0x4, R2 ;  /* 0x0000000419020825 */ /* 0x001fe200078e0202 */
[----:B------:R-:W-:-:S04]  /*a940*/  USEL UR11, UR43, UR45, UP0 ;  /* 0x0000002d2b0b7287 */ /* 0x000fc80008000000 */
[----:B------:R-:W-:Y:S01]  /*a950*/  UISETP.GE.AND UP1, UPT, UR11, 0x1, UPT ;  /* 0x000000010b00788c */ /* 0x000fe2000bf26270 */
[----:B------:R0:W5:Y:S01]  /*a960*/  @P0 LDG.E R18, desc[UR38][R2.64] ;  /* 0x0000002602120981 */ /* 0x000162000c1e1900 */
[----:B------:R-:W-:Y:S02]  /*a970*/  USHF.R.U32.HI UR9, URZ, 0x10, UR44 ;  /* 0x000000103f097899 */ /* 0x000fe4000801162c */
[----:B------:R-:W-:Y:S02]  /*a980*/  ULOP3.LUT UR44, UR44, 0xffff, URZ, 0xc0, !UPT ;  /* 0x0000ffff2c2c7892 */ /* 0x000fe4000f8ec03f */
[----:B------:R-:W-:Y:S01]  /*a990*/  PLOP3.LUT P0, PT, PT, PT, UP1, 0x80, 0x0 ;  /* 0x000000000000781c */ /* 0x000fe20003f0f018 */
[----:B------:R-:W-:Y:S01]  /*a9a0*/  UISETP.NE.AND UP0, UPT, UR9, URZ, UPT ;  /* 0x0000003f0900728c */ /* 0x000fe2000bf05270 */
[----:B------:R-:W-:-:S10]  /*a9b0*/  UMOV UR40, URZ ;  /* 0x0000003f00287c82 */ /* 0x000fd40008000000 */
[----:B------:R-:W-:Y:S01]  /*a9c0*/  @!UP0 ULDC UR9, c[0x0][0x9f0] ;  /* 0x00027c0000098ab9 */ /* 0x000fe20000000800 */
[----:B0-----:R-:W-:Y:S05]  /*a9d0*/  @!P0 BRA `(.L_x_1791) ;  /* 0x0000000000788947 */ /* 0x001fea0003800000 */
[----:B------:R-:W-:Y:S01]  /*a9e0*/  IABS R0, UR9 ;  /* 0x0000000900007c13 */ /* 0x000fe20008000000 */
[----:B------:R-:W-:Y:S02]  /*a9f0*/  UIADD3 UR6, UR9, -0x1, UR11 ;  /* 0xffffffff09067890 */ /* 0x000fe4000fffe00b */
[----:B------:R-:W-:Y:S01]  /*aa00*/  IABS R4, UR9 ;  /* 0x0000000900047c13 */ /* 0x000fe20008000000 */
[----:B------:R-:W-:Y:S01]  /*aa10*/  UMOV UR4, URZ ;  /* 0x0000003f00047c82 */ /* 0x000fe20008000000 */
        /* <DEDUP_REMOVED lines=26> */
.L_x_1791:
[----:B------:R-:W-:Y:S02]  /*abc0*/  UIMAD UR50, UR44, UR40, URZ ;  /* 0x000000282c3272a4 */ /* 0x000fe4000f8e023f */
[----:B------:R-:W-:Y:S02]  /*abd0*/  IMAD.U32 R0, RZ, RZ, UR40 ;  /* 0x00000028ff007e24 */ /* 0x000fe4000f8e00ff */
        /* <DEDUP_REMOVED lines=30> */
.L_x_1792:
        /* <DEDUP_REMOVED lines=20> */
.L_x_1793:
        /* <DEDUP_REMOVED lines=20> */
.L_x_1794:
        /* <DEDUP_REMOVED lines=18> */
.L_x_1795:
        /* <DEDUP_REMOVED lines=59> */
.L_x_1848:
        /* <DEDUP_REMOVED lines=30> */
.L_x_1797:
        /* <DEDUP_REMOVED lines=11> */
.L_x_1849:
        /* <DEDUP_REMOVED lines=46> */
.L_x_1855:
        /* <DEDUP_REMOVED lines=20> */
.L_x_1800:
[----:B------:R-:W-:Y:S01]  /*bbc0*/  SYNCS.ARRIVE.TRANS64.A1T0 RZ, [UR46+0x17070], RZ ;  /* 0x017070ffffff79a7 */ /* 0x000fe2000810002e */
[----:B------:R-:W-:Y:S05]  /*bbd0*/  @!P6 BRA `(.L_x_1801) ;  /* 0x000000000004e947 */ /* 0x000fea0003800000 */
[----:B------:R-:W-:Y:S01]  /*bbe0*/  BPT.TRAP 0x1 ;  /* 0x000000040000795c */ /* 0x000fe20000300000 */
.L_x_1801:
[----:B------:R-:W0:Y:S02]  /*bbf0*/  SYNCS.PHASECHK.TRANS64.TRYWAIT P1, [UR46+0x17040], R10 ;  /* 0x0170400aff0075a7 */ /* 0x000e24000802016e */
[----:B0-----:R-:W-:Y:S05]  /*bc00*/  @!P1 BRA `(.L_x_1802) ;  /* 0x0000002c00749947 */ /* 0x001fea0003800000 */
.L_x_1856:
        /* <DEDUP_REMOVED lines=39> */
.L_x_1862:
        /* <DEDUP_REMOVED lines=17> */
.L_x_1804:
        /* <DEDUP_REMOVED lines=29> */
.L_x_1805:
[----:B------:R-:W0:Y:S01]  /*c160*/  S2R R20, SR_TID.X ;  /* 0x0000000000147919 */ /* 0x000e220000002100 */
[----:B------:R-:W-:Y:S01]  /*c170*/  UISETP.NE.AND UP0, UPT, UR49, URZ, UPT ;  /* 0x0000003f3100728c */ /* 0x000fe2000bf05270 */
[----:B------:R-:W-:Y:S01]  /*c180*/  IMAD.U32 R3, RZ, RZ, UR48 ;  /* 0x00000030ff037e24 */ /* 0x000fe2000f8e00ff */
[----:B------:R-:W1:Y:S01]  /*c190*/  LDC R8, c[0x0][0x448] ;  /* 0x00011200ff087b82 */ /* 0x000e620000000800 */
[----:B------:R-:W-:Y:S01]  /*c1a0*/  IMAD.U32 R4, RZ, RZ, UR36 ;  /* 0x00000024ff047e24 */ /* 0x000fe2000f8e00ff */
[----:B------:R-:W-:Y:S01]  /*c1b0*/  ULDC.64 UR6, c[0x0][0x2c8] ;  /* 0x0000b20000067ab9 */ /* 0x000fe20000000a00 */
[----:B------:R-:W-:Y:S01]  /*c1c0*/  IMAD.U32 R5, RZ, RZ, UR37 ;  /* 0x00000025ff057e24 */ /* 0x000fe2000f8e00ff */
[----:B------:R-:W-:Y:S01]  /*c1d0*/  PLOP3.LUT P0, PT, PT, PT, UP0, 0x80, 0x0 ;  /* 0x000000000000781c */ /* 0x000fe20003f0f008 */
[----:B------:R-:W-:Y:S01]  /*c1e0*/  IMAD.MOV.U32 R2, RZ, RZ, R4 ;  /* 0x000000ffff027224 */ /* 0x000fe200078e0004 */
[----:B------:R-:W-:Y:S01]  /*c1f0*/  PLOP3.LUT P1, PT, PT, PT, UP0, 0x80, 0x0 ;  /* 0x000000000000781c */ /* 0x000fe20003f2f008 */
[----:B------:R-:W-:-:S02]  /*c200*/  ULDC.64 UR8, c[0x0][0x280] ;  /* 0x0000a00000087ab9 */ /* 0x000fc40000000a00 */
[----:B------:R-:W-:Y:S01]  /*c210*/  @UP0 ULDC UR4, c[0x0][0x44c] ;  /* 0x0001130000040ab9 */ /* 0x000fe20000000800 */
[----:B------:R-:W-:Y:S01]  /*c220*/  @UP0 ULDC UR10, c[0x0][0x44c] ;  /* 0x00011300000a0ab9 */ /* 0x000fe20000000800 */
[----:B0-----:R-:W-:-:S05]  /*c230*/  IMAD.SHL.U32 R20, R20, 0x40, RZ ;  /* 0x0000004014147824 */ /* 0x001fca00078e00ff */
[----:B------:R-:W-:-:S05]  /*c240*/  LOP3.LUT R20, R20, 0x40, RZ, 0xc0, !PT ;  /* 0x0000004014147812 */ /* 0x000fca00078ec0ff */
[----:B------:R-:W-:Y:S02]  /*c250*/  IMAD.IADD R6, R20, 0x1, R27 ;  /* 0x0000000114067824 */ /* 0x000fe400078e021b */
[----:B------:R-:W0:Y:S02]  /*c260*/  S2R R20, SR_CTAID.Z ;  /* 0x0000000000147919 */ /* 0x000e240000002700 */
[----:B------:R-:W-:Y:S02]  /*c270*/  IMAD R6, R3, 0xc0, R6 ;  /* 0x000000c003067824 */ /* 0x000fe400078e0206 */
[----:B------:R-:W-:Y:S02]  /*c280*/  IMAD.U32 R3, RZ, RZ, UR47 ;  /* 0x0000002fff037e24 */ /* 0x000fe4000f8e00ff */
        /* <DEDUP_REMOVED lines=55> */
[----:B------:R-:W-:Y:S01]  /*c600*/  IMAD.U32 R10, RZ, RZ, UR48 ;  /* 0x00000030ff0a7e24 */ /* 0x000fe2000f8e00ff */
[----:B------:R-:W-:Y:S02]  /*c610*/  ULDC UR4, c[0x0][0x288] ;  /* 0x0000a20000047ab9 */ /* 0x000fe40000000800 */
[----:B------:R-:W1:Y:S01]  /*c620*/  SHFL.IDX PT, R2, R4, RZ, 0x1e1f ;  /* 0x001e1fff04027589 */ /* 0x000e6200000e0000 */
[----:B------:R-:W-:Y:S02]  /*c630*/  IMAD R8, R8, UR4, RZ ;  /* 0x0000000408087c24 */ /* 0x000fe4000f8e02ff */
[----:B------:R-:W-:Y:S01]  /*c640*/  IMAD R7, R10, 0xc0, R27 ;  /* 0x000000c00a077824 */ /* 0x000fe200078e021b */
[----:B------:R-:W-:Y:S03]  /*c650*/  SHFL.IDX PT, R4, R4, 0x1, 0x1e1f ;  /* 0x003e1f0004047f89 */ /* 0x000fe600000e0000 */
[C---:B------:R-:W-:Y:S01]  /*c660*/  VIADD R9, R7.reuse, 0x40 ;  /* 0x0000004007097836 */ /* 0x040fe20000000000 */
[----:B------:R-:W-:Y:S01]  /*c670*/  ISETP.GE.AND P1, PT, R7, R8, PT ;  /* 0x000000080700720c */ /* 0x000fe20003f26270 */
[----:B------:R-:W-:-:S12]  /*c680*/  SHFL.IDX PT, R6, R6, RZ, 0x1e1f ;  /* 0x001e1fff06067589 */ /* 0x000fd800000e0000 */
        /* <DEDUP_REMOVED lines=16> */
.L_x_1869:
        /* <DEDUP_REMOVED lines=12> */
.L_x_1808:
[----:B------:R-:W-:Y:S05]  /*c850*/  BSYNC B0 ;  /* 0x0000000000007941 */ /* 0x000fea0003800000 */
.L_x_1807:
        /* <DEDUP_REMOVED lines=11> */
.L_x_1870:
[----:B------:R-:W-:Y:S01]  /*c910*/  IMAD.MOV.U32 R20, RZ, RZ, 0x1 ;  /* 0x00000001ff147424 */ /* 0x000fe200078e00ff */
[----:B------:R-:W-:Y:S06]  /*c920*/  @!P0 BRA `(.L_x_1810) ;  /* 0x0000001000388947 */ /* 0x000fec0003800000 */
[----:B0-2---:R-:W0:Y:S01]  /*c930*/  S2R R2, SR_TID.X ;  /* 0x0000000000027919 */ /* 0x005e220000002100 */
[----:B------:R-:W-:Y:S01]  /*c940*/  UIADD3 UR4, UR44, 0x1, URZ ;  /* 0x000000012c047890 */ /* 0x000fe2000fffe03f */
[----:B------:R-:W-:Y:S01]  /*c950*/  LOP3.LUT R0, RZ, UR43, RZ, 0x33, !PT ;  /* 0x0000002bff007c12 */ /* 0x000fe2000f8e33ff */
[----:B------:R-:W-:Y:S01]  /*c960*/  ULOP3.LUT UR5, URZ, UR45, URZ, 0x33, !UPT ;  /* 0x0000002d3f057292 */ /* 0x000fe2000f8e333f */
[----:B------:R-:W-:Y:S01]  /*c970*/  IMAD.MOV.U32 R4, RZ, RZ, 0x1 ;  /* 0x00000001ff047424 */ /* 0x000fe200078e00ff */
[----:B------:R-:W-:-:S06]  /*c980*/  UIMAD UR4, UR4, UR40, URZ ;  /* 0x00000028040472a4 */ /* 0x000fcc000f8e023f */
[----:B------:R-:W-:-:S04]  /*c990*/  LOP3.LUT R3, RZ, UR4, RZ, 0x33, !PT ;  /* 0x00000004ff037c12 */ /* 0x000fc8000f8e33ff */
[----:B------:R-:W-:Y:S01]  /*c9a0*/  VIMNMX3 R3, R0, UR5, R3, !PT ;  /* 0x0000000500037c0f */ /* 0x000fe2000f800103 */
[----:B------:R-:W-:-:S03]  /*c9b0*/  IMAD.MOV.U32 R0, RZ, RZ, RZ ;  /* 0x000000ffff007224 */ /* 0x000fc600078e00ff */
[----:B------:R-:W-:Y:S01]  /*c9c0*/  IADD3 R21, -R3, -0x2, RZ ;  /* 0xfffffffe03157810 */ /* 0x000fe20007ffe1ff */
[----:B0-----:R-:W-:-:S05]  /*c9d0*/  IMAD.SHL.U32 R2, R2, 0x40, RZ ;  /* 0x0000004002027824 */ /* 0x001fca00078e00ff */
[----:B------:R-:W-:-:S04]  /*c9e0*/  LOP3.LUT R2, R2, 0x40, RZ, 0xc0, !PT ;  /* 0x0000004002027812 */ /* 0x000fc800078ec0ff */
[----:B------:R-:W-:-:S05]  /*c9f0*/  IADD3 R18, R2, R18, R27 ;  /* 0x0000001202127210 */ /* 0x000fca0007ffe01b */
[----:B------:R-:W-:-:S04]  /*ca00*/  VIADD R18, R18, 0xfffffe80 ;  /* 0xfffffe8012127836 */ /* 0x000fc80000000000 */
[----:B------:R-:W-:-:S07]  /*ca10*/  IMAD R7, R3, -0x80, R18 ;  /* 0xffffff8003077824 */ /* 0x000fce00078e0212 */
.L_x_1825:
        /* <DEDUP_REMOVED lines=31> */
.L_x_1811:
[----:B------:R-:W-:Y:S02]  /*cc10*/  LEA R6, R5, UR46, 0x3 ;  /* 0x0000002e05067c11 */ /* 0x000fe4000f8e18ff */
[----:B------:R-:W-:-:S04]  /*cc20*/  SHF.L.U32 R17, R20, 0x1f, RZ ;  /* 0x0000001f14117819 */ /* 0x000fc800000006ff */
[----:B------:R-:W0:Y:S02]  /*cc30*/  SYNCS.PHASECHK.TRANS64.TRYWAIT P1, [R6+URZ+0x17080], R17 ;  /* 0x01708011060075a7 */ /* 0x000e24000802017f */
[----:B0-----:R-:W-:Y:S05]  /*cc40*/  @!P1 BRA `(.L_x_1812) ;  /* 0x0000002400149947 */ /* 0x001fea0003800000 */
.L_x_1871:
        /* <DEDUP_REMOVED lines=46> */
.L_x_1877:
        /* <DEDUP_REMOVED lines=21> */
.L_x_1814:
[----:B------:R0:W-:Y:S01]  /*d080*/  SYNCS.ARRIVE.TRANS64.A1T0 RZ, [R6+URZ+0x17070], RZ ;  /* 0x017070ff06ff79a7 */ /* 0x0001e2000810003f */
[----:B------:R-:W-:Y:S05]  /*d090*/  @!P2 BRA `(.L_x_1815) ;  /* 0x000000000004a947 */ /* 0x000fea0003800000 */
[----:B------:R-:W-:Y:S01]  /*d0a0*/  BPT.TRAP 0x1 ;  /* 0x000000040000795c */ /* 0x000fe20000300000 */
.L_x_1815:
[----:B------:R-:W3:Y:S02]  /*d0b0*/  SYNCS.PHASECHK.TRANS64.TRYWAIT P1, [R6+URZ+0x17040], R17 ;  /* 0x01704011060075a7 */ /* 0x000ee4000802017f */
[----:B---3--:R-:W-:Y:S05]  /*d0c0*/  @!P1 BRA `(.L_x_1816) ;  /* 0x0000002000a49947 */ /* 0x008fea0003800000 */
.L_x_1878:
        /* <DEDUP_REMOVED lines=40> */
.L_x_1884:
        /* <DEDUP_REMOVED lines=18> */
.L_x_1818:
[----:B------:R-:W-:Y:S01]  /*d470*/  IMAD.U32 R2, RZ, RZ, UR41 ;  /* 0x00000029ff027e24 */ /* 0x000fe2000f8e00ff */
[----:B------:R0:W-:Y:S04]  /*d480*/  SYNCS.ARRIVE.TRANS64.A1T0 RZ, [R6+URZ+0x17030], RZ ;  /* 0x017030ff06ff79a7 */ /* 0x0001e8000810003f */
[----:B------:R-:W-:-:S04]  /*d490*/  LOP3.LUT R2, R2, 0x1, RZ, 0xfc, !PT ;  /* 0x0000000102027812 */ /* 0x000fc800078efcff */
[----:B------:R-:W-:-:S13]  /*d4a0*/  ISETP.NE.AND P1, PT, R2, 0x3, PT ;  /* 0x000000030200780c */ /* 0x000fda0003f25270 */
[----:B0-----:R-:W-:Y:S05]  /*d4b0*/  @!P1 BRA `(.L_x_1819) ;  /* 0x0000000000049947 */ /* 0x001fea0003800000 */
[----:B------:R-:W-:Y:S01]  /*d4c0*/  BPT.TRAP 0x1 ;  /* 0x000000040000795c */ /* 0x000fe20000300000 */
.L_x_1819:
[----:B------:R-:W-:Y:S02]  /*d4d0*/  LOP3.LUT R3, R4, 0x1, RZ, 0x3c, !PT ;  /* 0x0000000104037812 */ /* 0x000fe400078e3cff */
[----:B------:R-:W-:Y:S02]  /*d4e0*/  LEA R2, R0, UR46, 0x3 ;  /* 0x0000002e00027c11 */ /* 0x000fe4000f8e18ff */
[----:B------:R-:W-:-:S04]  /*d4f0*/  SHF.L.U32 R3, R3, 0x1f, RZ ;  /* 0x0000001f03037819 */ /* 0x000fc800000006ff */
[----:B------:R-:W0:Y:S02]  /*d500*/  SYNCS.PHASECHK.TRANS64.TRYWAIT P2, [R2+URZ+0x17070], R3 ;  /* 0x01707003020075a7 */ /* 0x000e24000804017f */
[----:B0-----:R-:W-:Y:S05]  /*d510*/  @!P2 BRA `(.L_x_1820) ;  /* 0x00000020003ca947 */ /* 0x001fea0003800000 */
.L_x_1885:
[----:B------:R-:W-:-:S06]  /*d520*/  ULOP3.LUT UR4, UR41, 0x2, URZ, 0xfc, !UPT ;  /* 0x0000000229047892 */ /* 0x000fcc000f8efc3f */
[----:B---3--:R-:W-:-:S05]  /*d530*/  IMAD.U32 R6, RZ, RZ, UR4 ;  /* 0x00000004ff067e24 */ /* 0x008fca000f8e00ff */
[----:B------:R-:W-:-:S13]  /*d540*/  ISETP.NE.AND P2, PT, R6, 0x3, PT ;  /* 0x000000030600780c */ /* 0x000fda0003f45270 */
[----:B------:R-:W-:Y:S05]  /*d550*/  @!P2 BRA `(.L_x_1821) ;  /* 0x000000000004a947 */ /* 0x000fea0003800000 */
[----:B------:R-:W-:Y:S01]  /*d560*/  BPT.TRAP 0x1 ;  /* 0x000000040000795c */ /* 0x000fe20000300000 */
.L_x_1821:
[----:B0-----:R-:W-:Y:S01]  /*d570*/  SHF.L.U32 R3, R4, 0x1f, RZ ;  /* 0x0000001f04037819 */ /* 0x001fe200000006ff */
[----:B------:R-:W-:-:S03]  /*d580*/  IMAD R4, R0, 0x3000, RZ ;  /* 0x0000300000047824 */ /* 0x000fc600078e02ff */
[----:B------:R-:W0:Y:S02]  /*d590*/  SYNCS.PHASECHK.TRANS64.TRYWAIT P2, [R2+URZ+0x17060], R3 ;  /* 0x01706003020075a7 */ /* 0x000e24000804017f */
[----:B0-----:R-:W-:Y:S05]  /*d5a0*/  @!P2 BRA `(.L_x_1822) ;  /* 0x00000020002ca947 */ /* 0x001fea0003800000 */
.L_x_1886:
[----:B------:R-:W2:Y:S01]  /*d5b0*/  LDL R0, [R1] ;  /* 0x0000000001007983 */ /* 0x000ea20000100800 */
[----:B------:R-:W-:Y:S05]  /*d5c0*/  WARPSYNC.ALL ;  /* 0x0000000000007948 */ /* 0x000fea0003800000 */
[----:B0-----:R-:W-:Y:S01]  /*d5d0*/  LOP3.LUT R3, R4, R29, RZ, 0xfc, !PT ;  /* 0x0000001d04037212 */ /* 0x001fe200078efcff */
[----:B------:R-:W0:Y:S01]  /*d5e0*/  S2R R6, SR_TID.X ;  /* 0x0000000000067919 */ /* 0x000e220000002100 */
[----:B------:R-:W-:-:S03]  /*d5f0*/  ULOP3.LUT UR4, UR41, 0x2, URZ, 0xfc, !UPT ;  /* 0x0000000229047892 */ /* 0x000fc6000f8efc3f */
[----:B------:R-:W-:Y:S01]  /*d600*/  VIADD R3, R3, UR46 ;  /* 0x0000002e03037c36 */ /* 0x000fe20008000000 */
[----:B0-----:R-:W-:Y:S01]  /*d610*/  LOP3.LUT P2, RZ, R6, 0x4, RZ, 0xc0, !PT ;  /* 0x0000000406ff7812 */ /* 0x001fe2000784c0ff */
[----:B------:R-:W-:-:S05]  /*d620*/  IMAD.MOV.U32 R6, RZ, RZ, 0x40 ;  /* 0x00000040ff067424 */ /* 0x000fca00078e00ff */
[----:B------:R-:W-:Y:S02]  /*d630*/  SEL R6, R6, 0xffffffc0, !P2 ;  /* 0xffffffc006067807 */ /* 0x000fe40005000000 */
        /* <DEDUP_REMOVED lines=48> */
.L_x_1823:
[----:B-1----:R1:W-:Y:S01]  /*d940*/  SYNCS.ARRIVE.TRANS64.A1T0 RZ, [R2+URZ+0x17050], RZ ;  /* 0x017050ff02ff79a7 */ /* 0x0023e2000810003f */
[----:B------:R-:W-:Y:S06]  /*d950*/  BAR.SYNC.DEFER_BLOCKING 0x2, 0x80 ;  /* 0x0082000000007b1d */ /* 0x000fec0000010000 */
[----:B------:R-:W-:Y:S05]  /*d960*/  @!P1 BRA `(.L_x_1824) ;  /* 0x0000000000049947 */ /* 0x000fea0003800000 */
[----:B------:R-:W-:Y:S01]  /*d970*/  BPT.TRAP 0x1 ;  /* 0x000000040000795c */ /* 0x000fe20000300000 */
.L_x_1824:
        /* <DEDUP_REMOVED lines=9> */
.L_x_1810:
[----:B0-----:R-:W-:-:S07]  /*da10*/  IMAD.MOV.U32 R5, RZ, RZ, RZ ;  /* 0x000000ffff057224 */ /* 0x001fce00078e00ff */
.L_x_1826:
[----:B------:R-:W-:-:S06]  /*da20*/  ULOP3.LUT UR4, UR41, 0x1, URZ, 0xfc, !UPT ;  /* 0x0000000129047892 */ /* 0x000fcc000f8efc3f */
[----:B------:R-:W-:-:S05]  /*da30*/  IMAD.U32 R0, RZ, RZ, UR4 ;  /* 0x00000004ff007e24 */ /* 0x000fca000f8e00ff */
[----:B------:R-:W-:-:S13]  /*da40*/  ISETP.NE.AND P1, PT, R0, 0x3, PT ;  /* 0x000000030000780c */ /* 0x000fda0003f25270 */
[----:B------:R-:W-:Y:S05]  /*da50*/  @!P1 BRA `(.L_x_1827) ;  /* 0x0000000000049947 */ /* 0x000fea0003800000 */
[----:B------:R-:W-:Y:S01]  /*da60*/  BPT.TRAP 0x1 ;  /* 0x000000040000795c */ /* 0x000fe20000300000 */
.L_x_1827:
[----:B0-2---:R-:W-:Y:S01]  /*da70*/  LOP3.LUT R3, R20, 0x1, RZ, 0x3c, !PT ;  /* 0x0000000114037812 */ /* 0x005fe200078e3cff */
[----:B------:R-:W-:Y:S01]  /*da80*/  BSSY B0, `(.L_x_1828) ;  /* 0x0000005000007945 */ /* 0x000fe20003800000 */
[----:B------:R-:W-:Y:S02]  /*da90*/  LEA R2, R5, UR46, 0x3 ;  /* 0x0000002e05027c11 */ /* 0x000fe4000f8e18ff */
[----:B------:R-:W-:-:S04]  /*daa0*/  SHF.L.U32 R3, R3, 0x1f, RZ ;  /* 0x0000001f03037819 */ /* 0x000fc800000006ff */
[----:B------:R-:W0:Y:S02]  /*dab0*/  SYNCS.PHASECHK.TRANS64.TRYWAIT P0, [R2+URZ+0x17070], R3 ;  /* 0x01707003020075a7 */ /* 0x000e24000800017f */
[----:B0-----:R-:W-:Y:S05]  /*dac0*/  @!P0 BRA `(.L_x_1829) ;  /* 0x0000001800f88947 */ /* 0x001fea0003800000 */
.L_x_1887:
[----:B------:R-:W-:Y:S05]  /*dad0*/  BSYNC B0 ;  /* 0x0000000000007941 */ /* 0x000fea0003800000 */
.L_x_1828:
[----:B------:R-:W-:-:S06]  /*dae0*/  ULOP3.LUT UR4, UR41, 0x2, URZ, 0xfc, !UPT ;  /* 0x0000000229047892 */ /* 0x000fcc000f8efc3f */
[----:B------:R-:W-:-:S05]  /*daf0*/  IMAD.U32 R0, RZ, RZ, UR4 ;  /* 0x00000004ff007e24 */ /* 0x000fca000f8e00ff */
[----:B------:R-:W-:-:S13]  /*db00*/  ISETP.NE.AND P0, PT, R0, 0x3, PT ;  /* 0x000000030000780c */ /* 0x000fda0003f05270 */
[----:B------:R-:W-:Y:S05]  /*db10*/  @!P0 BRA `(.L_x_1830) ;  /* 0x0000000000048947 */ /* 0x000fea0003800000 */
[----:B------:R-:W-:Y:S01]  /*db20*/  BPT.TRAP 0x1 ;  /* 0x000000040000795c */ /* 0x000fe20000300000 */
.L_x_1830:
[----:B------:R-:W2:Y:S01]  /*db30*/  LDL.LU R0, [R1] ;  /* 0x0000000001007983 */ /* 0x000ea20000300800 */
[----:B0-----:R-:W-:Y:S01]  /*db40*/  SHF.L.U32 R3, R20, 0x1f, RZ ;  /* 0x0000001f14037819 */ /* 0x001fe200000006ff */
[----:B------:R-:W-:-:S03]  /*db50*/  IMAD R4, R5, 0x3000, RZ ;  /* 0x0000300005047824 */ /* 0x000fc600078e02ff */
[----:B------:R-:W0:Y:S02]  /*db60*/  SYNCS.PHASECHK.TRANS64.TRYWAIT P0, [R2+URZ+0x17060], R3 ;  /* 0x01706003020075a7 */ /* 0x000e24000800017f */
[----:B--2---:R-:W-:Y:S01]  /*db70*/  LOP3.LUT R0, R4, R0, RZ, 0xfc, !PT ;  /* 0x0000000004007212 */ /* 0x004fe200078efcff */
[----:B0-----:R-:W-:Y:S06]  /*db80*/  @!P0 BRA `(.L_x_1831) ;  /* 0x0000001800dc8947 */ /* 0x001fec0003800000 */
.L_x_1888:
[----:B------:R-:W-:Y:S05]  /*db90*/  WARPSYNC.ALL ;  /* 0x0000000000007948 */ /* 0x000fea0003800000 */
[----:B------:R-:W2:Y:S01]  /*dba0*/  LDSM.16.MT88.4 R8, [R0+UR46+0x6400] ;  /* 0x0064002e0008783b */ /* 0x000ea20008004200 */
[----:B0-----:R-:W-:Y:S01]  /*dbb0*/  LOP3.LUT R3, R4, R29, RZ, 0xfc, !PT ;  /* 0x0000001d04037212 */ /* 0x001fe200078efcff */
[----:B------:R-:W-:Y:S01]  /*dbc0*/  ULOP3.LUT UR4, UR41, 0x2, URZ, 0xfc, !UPT ;  /* 0x0000000229047892 */ /* 0x000fe2000f8efc3f */
[----:B------:R-:W0:Y:S03]  /*dbd0*/  S2R R6, SR_TID.X ;  /* 0x0000000000067919 */ /* 0x000e260000002100 */
[----:B------:R-:W-:Y:S01]  /*dbe0*/  VIADD R3, R3, UR46 ;  /* 0x0000002e03037c36 */ /* 0x000fe20008000000 */
[----:B0-----:R-:W-:Y:S01]  /*dbf0*/  LOP3.LUT P0, RZ, R6, 0x4, RZ, 0xc0, !PT ;  /* 0x0000000406ff7812 */ /* 0x001fe2000780c0ff */
[----:B------:R-:W-:Y:S01]  /*dc00*/  IMAD.MOV.U32 R6, RZ, RZ, 0x40 ;  /* 0x00000040ff067424 */ /* 0x000fe200078e00ff */
[----:B--2---:R-:W-:-:S02]  /*dc10*/  PRMT R12, R8, 0x6420, R9 ;  /* 0x00006420080c7816 */ /* 0x004fc40000000009 */
[----:B------:R-:W-:Y:S02]  /*dc20*/  PRMT R13, R8, 0x7531, R9 ;  /* 0x00007531080d7816 */ /* 0x000fe40000000009 */
[C-C-:B-1----:R-:W-:Y:S02]  /*dc30*/  PRMT R14, R10.reuse, 0x6420, R11.reuse ;  /* 0x000064200a0e7816 */ /* 0x142fe4000000000b */
        /* <DEDUP_REMOVED lines=44> */
.L_x_1832:
[----:B-1----:R1:W-:Y:S01]  /*df00*/  SYNCS.ARRIVE.TRANS64.A1T0 RZ, [R2+URZ+0x17050], RZ ;  /* 0x017050ff02ff79a7 */ /* 0x0023e2000810003f */
[----:B------:R-:W-:Y:S06]  /*df10*/  BAR.SYNC.DEFER_BLOCKING 0x2, 0x80 ;  /* 0x0082000000007b1d */ /* 0x000fec0000010000 */
[----:B------:R-:W-:Y:S05]  /*df20*/  @!P1 BRA `(.L_x_1833) ;  /* 0x0000000000049947 */ /* 0x000fea0003800000 */
[----:B------:R-:W-:Y:S01]  /*df30*/  BPT.TRAP 0x1 ;  /* 0x000000040000795c */ /* 0x000fe20000300000 */
.L_x_1833:
        /* <DEDUP_REMOVED lines=10> */
.L_x_1790:
[----:B------:R-:W0:Y:S01]  /*dfe0*/  S2R R4, SR_CgaCtaId ;  /* 0x0000000000047919 */ /* 0x000e220000008800 */
[----:B------:R-:W-:Y:S02]  /*dff0*/  MOV R3, 0x400 ;  /* 0x0000040000037802 */ /* 0x000fe40000000f00 */
[----:B------:R-:W-:Y:S02]  /*e000*/  SHF.L.U32 R2, R2, 0x1f, RZ ;  /* 0x0000001f02027819 */ /* 0x000fe400000006ff */
[----:B0-----:R-:W-:-:S04]  /*e010*/  LEA R7, R4, R3, 0x18 ;  /* 0x0000000304077211 */ /* 0x001fc800078ec0ff */
[----:B------:R-:W0:Y:S02]  /*e020*/  SYNCS.PHASECHK.TRANS64.TRYWAIT P0, [R7+URZ+0x17020], R2 ;  /* 0x01702002070075a7 */ /* 0x000e24000800017f */
[----:B0-----:R-:W-:Y:S05]  /*e030*/  @!P0 BRA `(.L_x_1834) ;  /* 0x0000001400c48947 */ /* 0x001fea0003800000 */
.L_x_1889:
        /* <DEDUP_REMOVED lines=13> */
.L_x_1835:
[----:B------:R-:W-:Y:S01]  /*e110*/  IMAD R5, R0, 0x8, R7 ;  /* 0x0000000800057824 */ /* 0x000fe200078e0207 */
[----:B------:R-:W-:Y:S01]  /*e120*/  SHF.L.U32 R2, R20, 0x1f, RZ ;  /* 0x0000001f14027819 */ /* 0x000fe200000006ff */
[----:B------:R-:W-:-:S03]  /*e130*/  VIADD R0, R0, 0x1 ;  /* 0x0000000100007836 */ /* 0x000fc60000000000 */
[----:B------:R-:W0:Y:S02]  /*e140*/  SYNCS.PHASECHK.TRANS64.TRYWAIT P1, [R5+URZ+0x17040], R2 ;  /* 0x01704002050075a7 */ /* 0x000e24000802017f */
[----:B------:R-:W-:-:S04]  /*e150*/  ISETP.NE.AND P2, PT, R0, 0x2, PT ;  /* 0x000000020000780c */ /* 0x000fc80003f45270 */
[----:B------:R-:W-:Y:S01]  /*e160*/  SEL R3, RZ, 0x1, P2 ;  /* 0x00000001ff037807 */ /* 0x000fe20001000000 */
[----:B0-----:R-:W-:Y:S08]  /*e170*/  @!P1 BRA `(.L_x_1836) ;  /* 0x0000001400889947 */ /* 0x001ff00003800000 */
.L_x_1890:
[----:B------:R-:W-:Y:S02]  /*e180*/  SEL R0, R0, RZ, P2 ;  /* 0x000000ff00007207 */ /* 0x000fe40001000000 */
[----:B------:R-:W-:Y:S01]  /*e190*/  LOP3.LUT R3, R20, R3, RZ, 0x3c, !PT ;  /* 0x0000000314037212 */ /* 0x000fe200078e3cff */
[----:B------:R-:W-:Y:S06]  /*e1a0*/  @!P0 BRA `(.L_x_1837) ;  /* 0x0000000000048947 */ /* 0x000fec0003800000 */
[----:B------:R-:W-:Y:S01]  /*e1b0*/  BPT.TRAP 0x1 ;  /* 0x000000040000795c */ /* 0x000fe20000300000 */
.L_x_1837:
[----:B------:R-:W-:Y:S01]  /*e1c0*/  IMAD R7, R0, 0x8, R7 ;  /* 0x0000000800077824 */ /* 0x000fe200078e0207 */
[----:B------:R-:W-:-:S04]  /*e1d0*/  SHF.L.U32 R0, R3, 0x1f, RZ ;  /* 0x0000001f03007819 */ /* 0x000fc800000006ff */
[----:B------:R-:W1:Y:S02]  /*e1e0*/  SYNCS.PHASECHK.TRANS64.TRYWAIT P1, [R7+URZ+0x17040], R0 ;  /* 0x01704000070075a7 */ /* 0x000e64000802017f */
[----:B-1----:R-:W-:Y:S05]  /*e1f0*/  @!P1 BRA `(.L_x_1838) ;  /* 0x00000014007c9947 */ /* 0x002fea0003800000 */
.L_x_1891:
[----:B------:R-:W-:Y:S05]  /*e200*/  @!P0 BRA `(.L_x_1839) ;  /* 0x0000000000048947 */ /* 0x000fea0003800000 */
[----:B------:R-:W-:Y:S01]  /*e210*/  BPT.TRAP 0x1 ;  /* 0x000000040000795c */ /* 0x000fe20000300000 */
.L_x_1839:
[----:B------:R-:W2:Y:S02]  /*e220*/  SYNCS.PHASECHK.TRANS64.TRYWAIT P1, [R5+URZ+0x17060], R2 ;  /* 0x01706002050075a7 */ /* 0x000ea4000802017f */
[----:B--2---:R-:W-:Y:S05]  /*e230*/  @!P1 BRA `(.L_x_1840) ;  /* 0x0000001400809947 */ /* 0x004fea0003800000 */
.L_x_1892:
[----:B------:R-:W-:Y:S05]  /*e240*/  @!P0 BRA `(.L_x_1841) ;  /* 0x0000000000048947 */ /* 0x000fea0003800000 */
[----:B------:R-:W-:Y:S01]  /*e250*/  BPT.TRAP 0x1 ;  /* 0x000000040000795c */ /* 0x000fe20000300000 */
.L_x_1841:
[----:B------:R-:W3:Y:S02]  /*e260*/  SYNCS.PHASECHK.TRANS64.TRYWAIT P1, [R7+URZ+0x17060], R0 ;  /* 0x01706000070075a7 */ /* 0x000ee4000802017f */
[----:B---3--:R-:W-:Y:S05]  /*e270*/  @!P1 BRA `(.L_x_1842) ;  /* 0x0000001400849947 */ /* 0x008fea0003800000 */
.L_x_1893:
[----:B------:R-:W-:Y:S05]  /*e280*/  @!P0 BRA `(.L_x_1843) ;  /* 0x0000000000048947 */ /* 0x000fea0003800000 */
[----:B------:R-:W-:Y:S01]  /*e290*/  BPT.TRAP 0x1 ;  /* 0x000000040000795c */ /* 0x000fe20000300000 */
.L_x_1843:
[----:B------:R-:W4:Y:S02]  /*e2a0*/  SYNCS.PHASECHK.TRANS64.TRYWAIT P1, [R5+URZ+0x17080], R2 ;  /* 0x01708002050075a7 */ /* 0x000f24000802017f */
[----:B----4-:R-:W-:Y:S05]  /*e2b0*/  @!P1 BRA `(.L_x_1844) ;  /* 0x0000001400889947 */ /* 0x010fea0003800000 */
.L_x_1894:
[----:B------:R-:W-:Y:S05]  /*e2c0*/  @!P0 BRA `(.L_x_1845) ;  /* 0x0000000000048947 */ /* 0x000fea0003800000 */
[----:B------:R-:W-:Y:S01]  /*e2d0*/  BPT.TRAP 0x1 ;  /* 0x000000040000795c */ /* 0x000fe20000300000 */
.L_x_1845:
[----:B------:R0:W0:Y:S02]  /*e2e0*/  SYNCS.PHASECHK.TRANS64.TRYWAIT P0, [R7+URZ+0x17080], R0 ;  /* 0x01708000070075a7 */ /* 0x000024000800017f */
[----:B0-----:R-:W-:Y:S05]  /*e2f0*/  @!P0 NANOSLEEP.SYNCS 0x989680 ;  /* 0x009896800000895d */ /* 0x001fea0003900000 */
[----:B------:R-:W0:Y:S02]  /*e300*/  @!P0 SYNCS.PHASECHK.TRANS64 P0, [R7+URZ+0x17080], R0 ;  /* 0x01708000070085a7 */ /* 0x000e24000800007f */
[----:B0-----:R-:W-:Y:S05]  /*e310*/  @!P0 BRA `(.L_x_1845) ;  /* 0xfffffffc00f08947 */ /* 0x001fea000383ffff */
.L_x_1746:
[----:B------:R-:W-:Y:S05]  /*e320*/  BSYNC B6 ;  /* 0x0000000000067941 */ /* 0x000fea0003800000 */
.L_x_1743:
[----:B------:R-:W-:Y:S05]  /*e330*/  EXIT ;  /* 0x000000000000794d */ /* 0x000fea0003800000 */
.L_x_1750:
[----:B0-----:R-:W-:-:S04]  /*e340*/  IMAD.U32 R3, RZ, RZ, UR42 ;  /* 0x0000002aff037e24 */ /* 0x001fc8000f8e00ff */
[----:B------:R0:W1:Y:S03]  /*e350*/  SYNCS.PHASECHK.TRANS64.TRYWAIT P0, [R3+URZ+0x17000], R0 ;  /* 0x01700000030075a7 */ /* 0x000066000800017f */
[----:B-1----:R-:W-:Y:S05]  /*e360*/  @!P0 NANOSLEEP.SYNCS 0x989680 ;  /* 0x009896800000895d */ /* 0x002fea0003900000 */
[----:B------:R-:W1:Y:S02]  /*e370*/  @!P0 SYNCS.PHASECHK.TRANS64 P0, [R3+URZ+0x17000], R0 ;  /* 0x01700000030085a7 */ /* 0x000e64000800007f */
[----:B-1----:R-:W-:Y:S05]  /*e380*/  @!P0 BRA `(.L_x_1750) ;  /* 0xfffffffc00ec8947 */ /* 0x002fea000383ffff */
[----:B------:R-:W-:Y:S05]  /*e390*/  BRA `(.L_x_1846) ;  /* 0xffffff30009c7947 */ /* 0x000fea000383ffff */
.L_x_1754:
[----:B0-----:R-:W-:-:S04]  /*e3a0*/  IMAD.U32 R3, RZ, RZ, UR42 ;  /* 0x0000002aff037e24 */ /* 0x001fc8000f8e00ff */
[----:B------:R0:W2:Y:S03]  /*e3b0*/  SYNCS.PHASECHK.TRANS64.TRYWAIT P1, [R3+URZ+0x17030], R0 ;  /* 0x01703000030075a7 */ /* 0x0000a6000802017f */
[----:B--2---:R-:W-:Y:S05]  /*e3c0*/  @!P1 NANOSLEEP.SYNCS 0x989680 ;  /* 0x009896800000995d */ /* 0x004fea0003900000 */
[----:B------:R-:W2:Y:S02]  /*e3d0*/  @!P1 SYNCS.PHASECHK.TRANS64 P1, [R3+URZ+0x17030], R0 ;  /* 0x01703000030095a7 */ /* 0x000ea4000802007f */
[----:B--2---:R-:W-:Y:S05]  /*e3e0*/  @!P1 BRA `(.L_x_1754) ;  /* 0xfffffffc00ec9947 */ /* 0x004fea000383ffff */
[----:B------:R-:W-:Y:S05]  /*e3f0*/  BRA `(.L_x_1753) ;  /* 0xffffff3000b87947 */ /* 0x000fea000383ffff */
.L_x_1760:
[----:B-1----:R-:W-:-:S04]  /*e400*/  IMAD.U32 R11, RZ, RZ, UR25 ;  /* 0x00000019ff0b7e24 */ /* 0x002fc8000f8e00ff */
[----:B------:R1:W2:Y:S03]  /*e410*/  SYNCS.PHASECHK.TRANS64.TRYWAIT P1, [R11+URZ+0x17030], R0 ;  /* 0x017030000b0075a7 */ /* 0x0002a6000802017f */
[----:B--2---:R-:W-:Y:S05]  /*e420*/  @!P1 NANOSLEEP.SYNCS 0x989680 ;  /* 0x009896800000995d */ /* 0x004fea0003900000 */
[----:B------:R-:W2:Y:S02]  /*e430*/  @!P1 SYNCS.PHASECHK.TRANS64 P1, [R11+URZ+0x17030], R0 ;  /* 0x017030000b0095a7 */ /* 0x000ea4000802007f */
[----:B--2---:R-:W-:Y:S05]  /*e440*/  @!P1 BRA `(.L_x_1760) ;  /* 0xfffffffc00ec9947 */ /* 0x004fea000383ffff */
[----:B------:R-:W-:Y:S05]  /*e450*/  BRA `(.L_x_1759) ;  /* 0xffffff5800047947 */ /* 0x000fea000383ffff */
.L_x_1764:
[----:B-1----:R-:W-:-:S04]  /*e460*/  IMAD.U32 R11, RZ, RZ, UR11 ;  /* 0x0000000bff0b7e24 */ /* 0x002fc8000f8e00ff */
[----:B------:R1:W2:Y:S03]  /*e470*/  SYNCS.PHASECHK.TRANS64.TRYWAIT P1, [R11+URZ+0x17050], R0 ;  /* 0x017050000b0075a7 */ /* 0x0002a6000802017f */
[----:B--2---:R-:W-:Y:S05]  /*e480*/  @!P1 NANOSLEEP.SYNCS 0x989680 ;  /* 0x009896800000995d */ /* 0x004fea0003900000 */
[----:B------:R-:W2:Y:S02]  /*e490*/  @!P1 SYNCS.PHASECHK.TRANS64 P1, [R11+URZ+0x17050], R0 ;  /* 0x017050000b0095a7 */ /* 0x000ea4000802007f */
[----:B--2---:R-:W-:Y:S05]  /*e4a0*/  @!P1 BRA `(.L_x_1764) ;  /* 0xfffffffc00ec9947 */ /* 0x004fea000383ffff */
[----:B------:R-:W-:Y:S05]  /*e4b0*/  BRA `(.L_x_1763) ;  /* 0xffffff58005c7947 */ /* 0x000fea000383ffff */
.L_x_1772:
[----:B-1----:R-:W-:-:S04]  /*e4c0*/  IMAD.U32 R11, RZ, RZ, UR22 ;  /* 0x00000016ff0b7e24 */ /* 0x002fc8000f8e00ff */
[----:B------:R1:W2:Y:S03]  /*e4d0*/  SYNCS.PHASECHK.TRANS64.TRYWAIT P1, [R11+URZ+0x17030], R0 ;  /* 0x017030000b0075a7 */ /* 0x0002a6000802017f */
[----:B--2---:R-:W-:Y:S05]  /*e4e0*/  @!P1 NANOSLEEP.SYNCS 0x989680 ;  /* 0x009896800000995d */ /* 0x004fea0003900000 */
[----:B------:R-:W2:Y:S02]  /*e4f0*/  @!P1 SYNCS.PHASECHK.TRANS64 P1, [R11+URZ+0x17030], R0 ;  /* 0x017030000b0095a7 */ /* 0x000ea4000802007f */
[----:B--2---:R-:W-:Y:S05]  /*e500*/  @!P1 BRA `(.L_x_1772) ;  /* 0xfffffffc00ec9947 */ /* 0x004fea000383ffff */
[----:B------:R-:W-:Y:S05]  /*e510*/  BRA `(.L_x_1771) ;  /* 0xffffff7c00347947 */ /* 0x000fea000383ffff */
.L_x_1776:
[----:B-1----:R-:W-:-:S04]  /*e520*/  IMAD.U32 R11, RZ, RZ, UR14 ;  /* 0x0000000eff0b7e24 */ /* 0x002fc8000f8e00ff */
[----:B------:R1:W2:Y:S03]  /*e530*/  SYNCS.PHASECHK.TRANS64.TRYWAIT P1, [R11+URZ+0x17050], R0 ;  /* 0x017050000b0075a7 */ /* 0x0002a6000802017f */
[----:B--2---:R-:W-:Y:S05]  /*e540*/  @!P1 NANOSLEEP.SYNCS 0x989680 ;  /* 0x009896800000995d */ /* 0x004fea0003900000 */
[----:B------:R-:W2:Y:S02]  /*e550*/  @!P1 SYNCS.PHASECHK.TRANS64 P1, [R11+URZ+0x17050], R0 ;  /* 0x017050000b0095a7 */ /* 0x000ea4000802007f */
[----:B--2---:R-:W-:Y:S05]  /*e560*/  @!P1 BRA `(.L_x_1776) ;  /* 0xfffffffc00ec9947 */ /* 0x004fea000383ffff */
[----:B------:R-:W-:Y:S05]  /*e570*/  BRA `(.L_x_1775) ;  /* 0xffffff7c008c7947 */ /* 0x000fea000383ffff */
.L_x_1783:
[----:B-1----:R-:W-:-:S04]  /*e580*/  IMAD.U32 R5, RZ, RZ, UR16 ;  /* 0x00000010ff057e24 */ /* 0x002fc8000f8e00ff */
[----:B------:R1:W2:Y:S03]  /*e590*/  SYNCS.PHASECHK.TRANS64.TRYWAIT P1, [R5+URZ+0x17050], R4 ;  /* 0x01705004050075a7 */ /* 0x0002a6000802017f */
[----:B--2---:R-:W-:Y:S05]  /*e5a0*/  @!P1 NANOSLEEP.SYNCS 0x989680 ;  /* 0x009896800000995d */ /* 0x004fea0003900000 */
[----:B------:R-:W2:Y:S02]  /*e5b0*/  @!P1 SYNCS.PHASECHK.TRANS64 P1, [R5+URZ+0x17050], R4 ;  /* 0x01705004050095a7 */ /* 0x000ea4000802007f */
[----:B--2---:R-:W-:Y:S05]  /*e5c0*/  @!P1 BRA `(.L_x_1783) ;  /* 0xfffffffc00ec9947 */ /* 0x004fea000383ffff */
[----:B------:R-:W-:Y:S05]  /*e5d0*/  BRA `(.L_x_1782) ;  /* 0xffffff9400d87947 */ /* 0x000fea000383ffff */
.L_x_1796:
[----:B------:R-:W-:Y:S02]  /*e5e0*/  IMAD.MOV.U32 R13, RZ, RZ, R24 ;  /* 0x000000ffff0d7224 */ /* 0x000fe400078e0018 */
[----:B------:R-:W-:Y:S02]  /*e5f0*/  IMAD.MOV.U32 R12, RZ, RZ, RZ ;  /* 0x000000ffff0c7224 */ /* 0x000fe400078e00ff */
[----:B------:R-:W-:Y:S02]  /*e600*/  IMAD.MOV.U32 R11, RZ, RZ, 0x1f ;  /* 0x0000001fff0b7424 */ /* 0x000fe400078e00ff */
[----:B------:R-:W-:-:S07]  /*e610*/  IMAD.MOV.U32 R15, RZ, RZ, -0x1 ;  /* 0xffffffffff0f7424 */ /* 0x000fce00078e00ff */
[----:B0----5:R-:W-:Y:S05]  /*e620*/  WARPSYNC.COLLECTIVE R15, `(.L_x_1847) ;  /* 0x000000000f087348 */ /* 0x021fea0003c00000 */
[----:B------:R1:W2:Y:S02]  /*e630*/  SHFL.IDX P6, R14, R13, R12, R11 ;  /* 0x0000000c0d0e7389 */ /* 0x0002a400000c000b */
[----:B012--5:R-:W-:Y:S01]  /*e640*/  ENDCOLLECTIVE ;  /* 0x000000000000791b */ /* 0x027fe20003800000 */
.L_x_1847:
[----:B------:R-:W-:Y:S05]  /*e650*/  BRA `(.L_x_1848) ;  /* 0xffffffcc00ac7947 */ /* 0x000fea000383ffff */
.L_x_1798:
[----:B0-----:R-:W-:-:S04]  /*e660*/  IMAD.U32 R3, RZ, RZ, UR46 ;  /* 0x0000002eff037e24 */ /* 0x001fc8000f8e00ff */
[----:B------:R0:W1:Y:S03]  /*e670*/  SYNCS.PHASECHK.TRANS64.TRYWAIT P0, [R3+URZ+0x17080], R10 ;  /* 0x0170800a030075a7 */ /* 0x000066000800017f */
[----:B-1----:R-:W-:Y:S05]  /*e680*/  @!P0 NANOSLEEP.SYNCS 0x989680 ;  /* 0x009896800000895d */ /* 0x002fea0003900000 */
[----:B------:R-:W1:Y:S02]  /*e690*/  @!P0 SYNCS.PHASECHK.TRANS64 P0, [R3+URZ+0x17080], R10 ;  /* 0x0170800a030085a7 */ /* 0x000e64000800007f */
[----:B-1----:R-:W-:Y:S05]  /*e6a0*/  @!P0 BRA `(.L_x_1798) ;  /* 0xfffffffc00ec8947 */ /* 0x002fea000383ffff */
[----:B------:R-:W-:Y:S05]  /*e6b0*/  BRA `(.L_x_1849) ;  /* 0xffffffd000387947 */ /* 0x000fea000383ffff */
.L_x_1799:
        /* <DEDUP_REMOVED lines=8> */
.L_x_1851:
[----:B------:R-:W-:Y:S05]  /*e740*/  BSYNC B0 ;  /* 0x0000000000007941 */ /* 0x000fea0003800000 */
.L_x_1850:
        /* <DEDUP_REMOVED lines=10> */
.L_x_1852:
        /* <DEDUP_REMOVED lines=8> */
.L_x_1853:
        /* <DEDUP_REMOVED lines=13> */
.L_x_1854:
        /* <DEDUP_REMOVED lines=10> */
.L_x_1802:
[----:B0-----:R-:W-:-:S04]  /*e9e0*/  IMAD.U32 R3, RZ, RZ, UR46 ;  /* 0x0000002eff037e24 */ /* 0x001fc8000f8e00ff */
[----:B------:R0:W1:Y:S03]  /*e9f0*/  SYNCS.PHASECHK.TRANS64.TRYWAIT P1, [R3+URZ+0x17040], R10 ;  /* 0x0170400a030075a7 */ /* 0x000066000802017f */
[----:B-1----:R-:W-:Y:S05]  /*ea00*/  @!P1 NANOSLEEP.SYNCS 0x989680 ;  /* 0x009896800000995d */ /* 0x002fea0003900000 */
[----:B------:R-:W1:Y:S02]  /*ea10*/  @!P1 SYNCS.PHASECHK.TRANS64 P1, [R3+URZ+0x17040], R10 ;  /* 0x0170400a030095a7 */ /* 0x000e64000802007f */
[----:B-1----:R-:W-:Y:S05]  /*ea20*/  @!P1 BRA `(.L_x_1802) ;  /* 0xfffffffc00ec9947 */ /* 0x002fea000383ffff */
[----:B------:R-:W-:Y:S05]  /*ea30*/  BRA `(.L_x_1856) ;  /* 0xffffffd000747947 */ /* 0x000fea000383ffff */
.L_x_1803:
        /* <DEDUP_REMOVED lines=8> */
.L_x_1858:
[----:B------:R-:W-:Y:S05]  /*eac0*/  BSYNC B0 ;  /* 0x0000000000007941 */ /* 0x000fea0003800000 */
.L_x_1857:
        /* <DEDUP_REMOVED lines=8> */
.L_x_1859:
        /* <DEDUP_REMOVED lines=8> */
.L_x_1860:
        /* <DEDUP_REMOVED lines=11> */
.L_x_1861:
[----:B------:R-:W-:Y:S05]  /*ec80*/  BRA `(.L_x_1862) ;  /* 0xffffffd0007c7947 */ /* 0x000fea000383ffff */
.L_x_1806:
[----:B------:R-:W-:Y:S02]  /*ec90*/  IMAD.MOV.U32 R13, RZ, RZ, R4 ;  /* 0x000000ffff0d7224 */ /* 0x000fe400078e0004 */
[----:B------:R-:W-:Y:S02]  /*eca0*/  IMAD.MOV.U32 R12, RZ, RZ, RZ ;  /* 0x000000ffff0c7224 */ /* 0x000fe400078e00ff */
[----:B------:R-:W-:Y:S02]  /*ecb0*/  IMAD.MOV.U32 R11, RZ, RZ, 0x1e1f ;  /* 0x00001e1fff0b7424 */ /* 0x000fe400078e00ff */
[----:B------:R-:W-:Y:S02]  /*ecc0*/  IMAD.MOV.U32 R15, RZ, RZ, -0x1 ;  /* 0xffffffffff0f7424 */ /* 0x000fe400078e00ff */
[----:B------:R-:W-:-:S07]  /*ecd0*/  IMAD.U32 R10, RZ, RZ, UR48 ;  /* 0x00000030ff0a7e24 */ /* 0x000fce000f8e00ff */
[----:B------:R-:W-:Y:S05]  /*ece0*/  WARPSYNC.COLLECTIVE R15, `(.L_x_1863) ;  /* 0x000000000f087348 */ /* 0x000fea0003c00000 */
[----:B------:R0:W1:Y:S02]  /*ecf0*/  SHFL.IDX P6, R14, R13, R12, R11 ;  /* 0x0000000c0d0e7389 */ /* 0x00006400000c000b */
[----:B01----:R-:W-:Y:S01]  /*ed00*/  ENDCOLLECTIVE ;  /* 0x000000000000791b */ /* 0x003fe20003800000 */
.L_x_1863:
[----:B------:R-:W-:Y:S02]  /*ed10*/  IMAD R7, R10, 0xc0, R27 ;  /* 0x000000c00a077824 */ /* 0x000fe400078e021b */
[----:B------:R-:W-:Y:S02]  /*ed20*/  IMAD.MOV.U32 R13, RZ, RZ, R0 ;  /* 0x000000ffff0d7224 */ /* 0x000fe400078e0000 */
[----:B------:R-:W-:-:S07]  /*ed30*/  IMAD.MOV.U32 R2, RZ, RZ, R14 ;  /* 0x000000ffff027224 */ /* 0x000fce00078e000e */
[----:B------:R-:W-:Y:S05]  /*ed40*/  WARPSYNC.COLLECTIVE R15, `(.L_x_1864) ;  /* 0x000000000f087348 */ /* 0x000fea0003c00000 */
[----:B------:R0:W1:Y:S02]  /*ed50*/  SHFL.IDX P6, R14, R13, R12, R11 ;  /* 0x0000000c0d0e7389 */ /* 0x00006400000c000b */
[----:B01----:R-:W-:Y:S01]  /*ed60*/  ENDCOLLECTIVE ;  /* 0x000000000000791b */ /* 0x003fe20003800000 */
.L_x_1864:
        /* <DEDUP_REMOVED lines=11> */
.L_x_1865:
        /* <DEDUP_REMOVED lines=11> */
.L_x_1866:
        /* <DEDUP_REMOVED lines=9> */
.L_x_1867:
        /* <DEDUP_REMOVED lines=13> */
.L_x_1868:
[----:B------:R-:W-:Y:S05]  /*f030*/  BRA `(.L_x_1869) ;  /* 0xffffffd400d47947 */ /* 0x000fea000383ffff */
.L_x_1809:
[----:B0-2---:R-:W-:-:S04]  /*f040*/  IMAD.U32 R3, RZ, RZ, UR46 ;  /* 0x0000002eff037e24 */ /* 0x005fc8000f8e00ff */
[----:B------:R0:W2:Y:S03]  /*f050*/  SYNCS.PHASECHK.TRANS64.TRYWAIT P1, [R3+URZ+0x17020], R0 ;  /* 0x01702000030075a7 */ /* 0x0000a6000802017f */
[----:B--2---:R-:W-:Y:S05]  /*f060*/  @!P1 NANOSLEEP.SYNCS 0x989680 ;  /* 0x009896800000995d */ /* 0x004fea0003900000 */
[----:B------:R-:W2:Y:S02]  /*f070*/  @!P1 SYNCS.PHASECHK.TRANS64 P1, [R3+URZ+0x17020], R0 ;  /* 0x01702000030095a7 */ /* 0x000ea4000802007f */
[----:B--2---:R-:W-:Y:S05]  /*f080*/  @!P1 BRA `(.L_x_1809) ;  /* 0xfffffffc00ec9947 */ /* 0x004fea000383ffff */
[----:B------:R-:W-:Y:S05]  /*f090*/  BRA `(.L_x_1870) ;  /* 0xffffffd8001c7947 */ /* 0x000fea000383ffff */
.L_x_1812:
[----:B0-----:R0:W2:Y:S02]  /*f0a0*/  SYNCS.PHASECHK.TRANS64.TRYWAIT P1, [R6+URZ+0x17080], R17 ;  /* 0x01708011060075a7 */ /* 0x0010a4000802017f */
[----:B--2---:R-:W-:Y:S05]  /*f0b0*/  @!P1 NANOSLEEP.SYNCS 0x989680 ;  /* 0x009896800000995d */ /* 0x004fea0003900000 */
[----:B------:R-:W2:Y:S02]  /*f0c0*/  @!P1 SYNCS.PHASECHK.TRANS64 P1, [R6+URZ+0x17080], R17 ;  /* 0x01708011060095a7 */ /* 0x000ea4000802007f */
[----:B--2---:R-:W-:Y:S05]  /*f0d0*/  @!P1 BRA `(.L_x_1812) ;  /* 0xfffffffc00f09947 */ /* 0x004fea000383ffff */
[----:B------:R-:W-:Y:S05]  /*f0e0*/  BRA `(.L_x_1871) ;  /* 0xffffffd800d87947 */ /* 0x000fea000383ffff */
.L_x_1813:
        /* <DEDUP_REMOVED lines=8> */
.L_x_1873:
[----:B------:R-:W-:Y:S05]  /*f170*/  BSYNC B0 ;  /* 0x0000000000007941 */ /* 0x000fea0003800000 */
.L_x_1872:
        /* <DEDUP_REMOVED lines=8> */
.L_x_1874:
[----:B------:R-:W-:Y:S02]  /*f200*/  IMAD.MOV.U32 R13, RZ, RZ, R27 ;  /* 0x000000ffff0d7224 */ /* 0x000fe400078e001b */
[----:B------:R-:W-:Y:S02]  /*f210*/  IMAD.MOV.U32 R12, RZ, RZ, 0x1 ;  /* 0x00000001ff0c7424 */ /* 0x000fe400078e00ff */
[----:B------:R-:W-:-:S07]  /*f220*/  IMAD.MOV.U32 R2, RZ, RZ, R14 ;  /* 0x000000ffff027224 */ /* 0x000fce00078e000e */
[----:B------:R-:W-:Y:S05]  /*f230*/  WARPSYNC.COLLECTIVE R15, `(.L_x_1875) ;  /* 0x000000000f087348 */ /* 0x000fea0003c00000 */
[----:B------:R0:W1:Y:S02]  /*f240*/  SHFL.IDX P6, R14, R13, R12, R11 ;  /* 0x0000000c0d0e7389 */ /* 0x00006400000c000b */
[----:B01----:R-:W-:Y:S01]  /*f250*/  ENDCOLLECTIVE ;  /* 0x000000000000791b */ /* 0x003fe20003800000 */
.L_x_1875:
        /* <DEDUP_REMOVED lines=14> */
.L_x_1876:
[----:B------:R-:W-:Y:S01]  /*f340*/  IMAD.MOV.U32 R2, RZ, RZ, R14 ;  /* 0x000000ffff027224 */ /* 0x000fe200078e000e */
[----:B------:R-:W-:Y:S06]  /*f350*/  BRA `(.L_x_1877) ;  /* 0xffffffd800f47947 */ /* 0x000fec000383ffff */
.L_x_1816:
[----:B---3--:R3:W4:Y:S02]  /*f360*/  SYNCS.PHASECHK.TRANS64.TRYWAIT P1, [R6+URZ+0x17040], R17 ;  /* 0x01704011060075a7 */ /* 0x008724000802017f */
[----:B----4-:R-:W-:Y:S05]  /*f370*/  @!P1 NANOSLEEP.SYNCS 0x989680 ;  /* 0x009896800000995d */ /* 0x010fea0003900000 */
[----:B------:R-:W4:Y:S02]  /*f380*/  @!P1 SYNCS.PHASECHK.TRANS64 P1, [R6+URZ+0x17040], R17 ;  /* 0x01704011060095a7 */ /* 0x000f24000802007f */
[----:B----4-:R-:W-:Y:S05]  /*f390*/  @!P1 BRA `(.L_x_1816) ;  /* 0xfffffffc00f09947 */ /* 0x010fea000383ffff */
[----:B------:R-:W-:Y:S05]  /*f3a0*/  BRA `(.L_x_1878) ;  /* 0xffffffdc00487947 */ /* 0x000fea000383ffff */
.L_x_1817:
        /* <DEDUP_REMOVED lines=8> */
.L_x_1880:
[----:B------:R-:W-:Y:S05]  /*f430*/  BSYNC B0 ;  /* 0x0000000000007941 */ /* 0x000fea0003800000 */
.L_x_1879:
        /* <DEDUP_REMOVED lines=9> */
.L_x_1881:
[----:B------:R-:W-:Y:S02]  /*f4d0*/  VIADD R9, R9, UR46 ;  /* 0x0000002e09097c36 */ /* 0x000fe40008000000 */
[----:B------:R-:W-:Y:S02]  /*f4e0*/  IMAD.MOV.U32 R13, RZ, RZ, R10 ;  /* 0x000000ffff0d7224 */ /* 0x000fe400078e000a */
[----:B------:R-:W-:Y:S01]  /*f4f0*/  IMAD.MOV.U32 R12, RZ, RZ, 0x1 ;  /* 0x00000001ff0c7424 */ /* 0x000fe200078e00ff */
[----:B------:R-:W-:-:S13]  /*f500*/  IADD3 R2, P1, R24, R14, RZ ;  /* 0x0000000e18027210 */ /* 0x000fda0007f3e0ff */
[----:B------:R-:W-:Y:S05]  /*f510*/  WARPSYNC.COLLECTIVE R15, `(.L_x_1882) ;  /* 0x000000000f087348 */ /* 0x000fea0003c00000 */
[----:B------:R0:W1:Y:S02]  /*f520*/  SHFL.IDX P6, R14, R13, R12, R11 ;  /* 0x0000000c0d0e7389 */ /* 0x00006400000c000b */
[----:B01----:R-:W-:Y:S01]  /*f530*/  ENDCOLLECTIVE ;  /* 0x000000000000791b */ /* 0x003fe20003800000 */
.L_x_1882:
        /* <DEDUP_REMOVED lines=12> */
.L_x_1883:
[----:B------:R-:W-:Y:S05]  /*f600*/  BRA `(.L_x_1884) ;  /* 0xffffffdc00507947 */ /* 0x000fea000383ffff */
.L_x_1820:
[----:B0-----:R0:W1:Y:S02]  /*f610*/  SYNCS.PHASECHK.TRANS64.TRYWAIT P2, [R2+URZ+0x17070], R3 ;  /* 0x01707003020075a7 */ /* 0x001064000804017f */
[----:B-1----:R-:W-:Y:S05]  /*f620*/  @!P2 NANOSLEEP.SYNCS 0x989680 ;  /* 0x009896800000a95d */ /* 0x002fea0003900000 */
[----:B------:R-:W1:Y:S02]  /*f630*/  @!P2 SYNCS.PHASECHK.TRANS64 P2, [R2+URZ+0x17070], R3 ;  /* 0x017070030200a5a7 */ /* 0x000e64000804007f */
[----:B-1----:R-:W-:Y:S05]  /*f640*/  @!P2 BRA `(.L_x_1820) ;  /* 0xfffffffc00f0a947 */ /* 0x002fea000383ffff */
[----:B------:R-:W-:Y:S05]  /*f650*/  BRA `(.L_x_1885) ;  /* 0xffffffdc00b07947 */ /* 0x000fea000383ffff */
.L_x_1822:
[----:B0-----:R0:W1:Y:S02]  /*f660*/  SYNCS.PHASECHK.TRANS64.TRYWAIT P2, [R2+URZ+0x17060], R3 ;  /* 0x01706003020075a7 */ /* 0x001064000804017f */
[----:B-1----:R-:W-:Y:S05]  /*f670*/  @!P2 NANOSLEEP.SYNCS 0x989680 ;  /* 0x009896800000a95d */ /* 0x002fea0003900000 */
[----:B------:R-:W1:Y:S02]  /*f680*/  @!P2 SYNCS.PHASECHK.TRANS64 P2, [R2+URZ+0x17060], R3 ;  /* 0x017060030200a5a7 */ /* 0x000e64000804007f */
[----:B-1----:R-:W-:Y:S05]  /*f690*/  @!P2 BRA `(.L_x_1822) ;  /* 0xfffffffc00f0a947 */ /* 0x002fea000383ffff */
[----:B------:R-:W-:Y:S05]  /*f6a0*/  BRA `(.L_x_1886) ;  /* 0xffffffdc00c07947 */ /* 0x000fea000383ffff */
.L_x_1829:
[----:B0-----:R0:W2:Y:S02]  /*f6b0*/  SYNCS.PHASECHK.TRANS64.TRYWAIT P0, [R2+URZ+0x17070], R3 ;  /* 0x01707003020075a7 */ /* 0x0010a4000800017f */
[----:B--2---:R-:W-:Y:S05]  /*f6c0*/  @!P0 NANOSLEEP.SYNCS 0x989680 ;  /* 0x009896800000895d */ /* 0x004fea0003900000 */
[----:B------:R-:W2:Y:S02]  /*f6d0*/  @!P0 SYNCS.PHASECHK.TRANS64 P0, [R2+URZ+0x17070], R3 ;  /* 0x01707003020085a7 */ /* 0x000ea4000800007f */
[----:B--2---:R-:W-:Y:S05]  /*f6e0*/  @!P0 BRA `(.L_x_1829) ;  /* 0xfffffffc00f08947 */ /* 0x004fea000383ffff */
[----:B------:R-:W-:Y:S05]  /*f6f0*/  BRA `(.L_x_1887) ;  /* 0xffffffe000f47947 */ /* 0x000fea000383ffff */
.L_x_1831:
[----:B0-----:R0:W2:Y:S02]  /*f700*/  SYNCS.PHASECHK.TRANS64.TRYWAIT P0, [R2+URZ+0x17060], R3 ;  /* 0x01706003020075a7 */ /* 0x0010a4000800017f */
[----:B--2---:R-:W-:Y:S05]  /*f710*/  @!P0 NANOSLEEP.SYNCS 0x989680 ;  /* 0x009896800000895d */ /* 0x004fea0003900000 */
[----:B------:R-:W2:Y:S02]  /*f720*/  @!P0 SYNCS.PHASECHK.TRANS64 P0, [R2+URZ+0x17060], R3 ;  /* 0x01706003020085a7 */ /* 0x000ea4000800007f */
[----:B--2---:R-:W-:Y:S05]  /*f730*/  @!P0 BRA `(.L_x_1831) ;  /* 0xfffffffc00f08947 */ /* 0x004fea000383ffff */
[----:B------:R-:W-:Y:S05]  /*f740*/  BRA `(.L_x_1888) ;  /* 0xffffffe400107947 */ /* 0x000fea000383ffff */
.L_x_1834:
[----:B0-----:R0:W1:Y:S02]  /*f750*/  SYNCS.PHASECHK.TRANS64.TRYWAIT P0, [R7+URZ+0x17020], R2 ;  /* 0x01702002070075a7 */ /* 0x001064000800017f */
[----:B-1----:R-:W-:Y:S05]  /*f760*/  @!P0 NANOSLEEP.SYNCS 0x989680 ;  /* 0x009896800000895d */ /* 0x002fea0003900000 */
[----:B------:R-:W1:Y:S02]  /*f770*/  @!P0 SYNCS.PHASECHK.TRANS64 P0, [R7+URZ+0x17020], R2 ;  /* 0x01702002070085a7 */ /* 0x000e64000800007f */
[----:B-1----:R-:W-:Y:S05]  /*f780*/  @!P0 BRA `(.L_x_1834) ;  /* 0xfffffffc00f08947 */ /* 0x002fea000383ffff */
[----:B------:R-:W-:Y:S05]  /*f790*/  BRA `(.L_x_1889) ;  /* 0xffffffe800287947 */ /* 0x000fea000383ffff */
.L_x_1836:
[----:B0-----:R0:W1:Y:S02]  /*f7a0*/  SYNCS.PHASECHK.TRANS64.TRYWAIT P1, [R5+URZ+0x17040], R2 ;  /* 0x01704002050075a7 */ /* 0x001064000802017f */
[----:B-1----:R-:W-:Y:S05]  /*f7b0*/  @!P1 NANOSLEEP.SYNCS 0x989680 ;  /* 0x009896800000995d */ /* 0x002fea0003900000 */
[----:B------:R-:W1:Y:S02]  /*f7c0*/  @!P1 SYNCS.PHASECHK.TRANS64 P1, [R5+URZ+0x17040], R2 ;  /* 0x01704002050095a7 */ /* 0x000e64000802007f */
[----:B-1----:R-:W-:Y:S05]  /*f7d0*/  @!P1 BRA `(.L_x_1836) ;  /* 0xfffffffc00f09947 */ /* 0x002fea000383ffff */
[----:B------:R-:W-:Y:S05]  /*f7e0*/  BRA `(.L_x_1890) ;  /* 0xffffffe800647947 */ /* 0x000fea000383ffff */
.L_x_1838:
[----:B-1----:R1:W2:Y:S02]  /*f7f0*/  SYNCS.PHASECHK.TRANS64.TRYWAIT P1, [R7+URZ+0x17040], R0 ;  /* 0x01704000070075a7 */ /* 0x0022a4000802017f */
[----:B--2---:R-:W-:Y:S05]  /*f800*/  @!P1 NANOSLEEP.SYNCS 0x989680 ;  /* 0x009896800000995d */ /* 0x004fea0003900000 */
[----:B------:R-:W2:Y:S02]  /*f810*/  @!P1 SYNCS.PHASECHK.TRANS64 P1, [R7+URZ+0x17040], R0 ;  /* 0x01704000070095a7 */ /* 0x000ea4000802007f */
[----:B--2---:R-:W-:Y:S05]  /*f820*/  @!P1 BRA `(.L_x_1838) ;  /* 0xfffffffc00f09947 */ /* 0x004fea000383ffff */
[----:B------:R-:W-:Y:S05]  /*f830*/  BRA `(.L_x_1891) ;  /* 0xffffffe800707947 */ /* 0x000fea000383ffff */
.L_x_1840:
[----:B--2---:R2:W3:Y:S02]  /*f840*/  SYNCS.PHASECHK.TRANS64.TRYWAIT P1, [R5+URZ+0x17060], R2 ;  /* 0x01706002050075a7 */ /* 0x0044e4000802017f */
[----:B---3--:R-:W-:Y:S05]  /*f850*/  @!P1 NANOSLEEP.SYNCS 0x989680 ;  /* 0x009896800000995d */ /* 0x008fea0003900000 */
[----:B------:R-:W3:Y:S02]  /*f860*/  @!P1 SYNCS.PHASECHK.TRANS64 P1, [R5+URZ+0x17060], R2 ;  /* 0x01706002050095a7 */ /* 0x000ee4000802007f */
[----:B---3--:R-:W-:Y:S05]  /*f870*/  @!P1 BRA `(.L_x_1840) ;  /* 0xfffffffc00f09947 */ /* 0x008fea000383ffff */
[----:B------:R-:W-:Y:S05]  /*f880*/  BRA `(.L_x_1892) ;  /* 0xffffffe8006c7947 */ /* 0x000fea000383ffff */
.L_x_1842:
[----:B---3--:R3:W4:Y:S02]  /*f890*/  SYNCS.PHASECHK.TRANS64.TRYWAIT P1, [R7+URZ+0x17060], R0 ;  /* 0x01706000070075a7 */ /* 0x008724000802017f */
[----:B----4-:R-:W-:Y:S05]  /*f8a0*/  @!P1 NANOSLEEP.SYNCS 0x989680 ;  /* 0x009896800000995d */ /* 0x010fea0003900000 */
[----:B------:R-:W4:Y:S02]  /*f8b0*/  @!P1 SYNCS.PHASECHK.TRANS64 P1, [R7+URZ+0x17060], R0 ;  /* 0x01706000070095a7 */ /* 0x000f24000802007f */
[----:B----4-:R-:W-:Y:S05]  /*f8c0*/  @!P1 BRA `(.L_x_1842) ;  /* 0xfffffffc00f09947 */ /* 0x010fea000383ffff */
[----:B------:R-:W-:Y:S05]  /*f8d0*/  BRA `(.L_x_1893) ;  /* 0xffffffe800687947 */ /* 0x000fea000383ffff */
.L_x_1844:
[----:B----4-:R4:W0:Y:S02]  /*f8e0*/  SYNCS.PHASECHK.TRANS64.TRYWAIT P1, [R5+URZ+0x17080], R2 ;  /* 0x01708002050075a7 */ /* 0x010824000802017f */
[----:B0-----:R-:W-:Y:S05]  /*f8f0*/  @!P1 NANOSLEEP.SYNCS 0x989680 ;  /* 0x009896800000995d */ /* 0x001fea0003900000 */
[----:B------:R-:W0:Y:S02]  /*f900*/  @!P1 SYNCS.PHASECHK.TRANS64 P1, [R5+URZ+0x17080], R2 ;  /* 0x01708002050095a7 */ /* 0x000e24000802007f */
[----:B0-----:R-:W-:Y:S05]  /*f910*/  @!P1 BRA `(.L_x_1844) ;  /* 0xfffffffc00f09947 */ /* 0x001fea000383ffff */
[----:B------:R-:W-:Y:S05]  /*f920*/  BRA `(.L_x_1894) ;  /* 0xffffffe800647947 */ /* 0x000fea000383ffff */
.L_x_1895:
        /* <DEDUP_REMOVED lines=13> */
.L_x_2543:


//--------------------- .text._ZN7cutlass13device_kernelIN5flash11enable_sm90INS1_16FlashAttnFwdSm90INS1_25CollectiveMainloopFwdSm90ILi2EN4cute5tupleIJNS5_1CILi1EEES8_S8_EEENS6_IJNS7_ILi192EEENS7_ILi128EEENS7_ILi96EEEEEELi96ENS_12float_e4m3_tEfNS_4arch4Sm90ELb1ELb0ELb0ELb1ELb1ELb0ELb0ELb1ELb1ELb1ELb1ELb0EEENS1_21CollectiveEpilogueFwdINS6_IJSA_SC_SB_EEES9_NS_10bfloat16_tESG_Li384ELb1ELb1ELb1ELb1EEENS1_36VarlenDynamicPersistentTileSchedulerILi192ELi128ELi384ELi128ELb1ELb1ELb1ELb1ELb1ELb1EEEEEEEEEvNT_6ParamsE --------------------------
	.section	.text._ZN7cutlass13device_kernelIN5flash11enable_sm90INS1_16FlashAttnFwdSm90INS1_25CollectiveMainloopFwdSm90ILi2EN4cute5tupleIJNS5_1CILi1EEES8_S8_EEENS6_IJNS7_ILi192EEENS7_ILi128EEENS7_ILi96EEEEEELi96ENS_12float_e4m3_tEfNS_4arch4Sm90ELb1ELb0ELb0ELb1ELb1ELb0ELb0ELb1ELb1ELb1ELb1ELb0EEENS1_21CollectiveEpilogueFwdINS6_IJSA_SC_SB_EEES9_NS_10bfloat16_tESG_Li384ELb1ELb1ELb1ELb1EEENS1_36VarlenDynamicPersistentTileSchedulerILi192ELi128ELi384ELi128ELb1ELb1ELb1ELb1ELb1ELb1EEEEEEEEEvNT_6ParamsE,"ax",@progbits
	.align	128
.text._ZN7cutlass13device_kernelIN5flash11enable_sm90INS1_16FlashAttnFwdSm90INS1_25CollectiveMainloopFwdSm90ILi2EN4cute5tupleIJNS5_1CILi1EEES8_S8_EEENS6_IJNS7_ILi192EEENS7_ILi128EEENS7_ILi96EEEEEELi96ENS_12float_e4m3_tEfNS_4arch4Sm90ELb1ELb0ELb0ELb1ELb1ELb0ELb0ELb1ELb1ELb1ELb1ELb0EEENS1_21CollectiveEpilogueFwdINS6_IJSA_SC_SB_EEES9_NS_10bfloat16_tESG_Li384ELb1ELb1ELb1ELb1EEENS1_36VarlenDynamicPersistentTileSchedulerILi192ELi128ELi384ELi128ELb1ELb1ELb1ELb1ELb1ELb1EEEEEEEEEvNT_6ParamsE:
        .type           _ZN7cutlass13device_kernelIN5flash11enable_sm90INS1_16FlashAttnFwdSm90INS1_25CollectiveMainloopFwdSm90ILi2EN4cute5tupleIJNS5_1CILi1EEES8_S8_EEENS6_IJNS7_ILi192EEENS7_ILi128EEENS7_ILi96EEEEEELi96ENS_12float_e4m3_tEfNS_4arch4Sm90ELb1ELb0ELb0ELb1ELb1ELb0ELb0ELb1ELb1ELb1ELb1ELb0EEENS1_21CollectiveEpilogueFwdINS6_IJSA_SC_SB_EEES9_NS_10bfloat16_tESG_Li384ELb1ELb1ELb1ELb1EEENS1_36VarlenDynamicPersistentTileSchedulerILi192ELi128ELi384ELi128ELb1ELb1ELb1ELb1ELb1ELb1EEEEEEEEEvNT_6ParamsE,@function
        .size           _ZN7cutlass13device_kernelIN5flash11enable_sm90INS1_16FlashAttnFwdSm90INS1_25CollectiveMainloopFwdSm90ILi2EN4cute5tupleIJNS5_1CILi1EEES8_S8_EEENS6_IJNS7_ILi192EEENS7_ILi128EEENS7_ILi96EEEEEELi96ENS_12float_e4m3_tEfNS_4arch4Sm90ELb1ELb0ELb0ELb1ELb1ELb0ELb0ELb1ELb1ELb1ELb1ELb0EEENS1_21CollectiveEpilogueFwdINS6_IJSA_SC_SB_EEES9_NS_10bfloat16_tESG_Li384ELb1ELb1ELb1ELb1EEENS1_36VarlenDynamicPersistentTileSchedulerILi192ELi128ELi384ELi128ELb1ELb1ELb1ELb1ELb1ELb1EEEEEEEEEvNT_6ParamsE,(.L_x_2544 - _ZN7cutlass13device_kernelIN5flash11enable_sm90INS1_16FlashAttnFwdSm90INS1_25CollectiveMainloopFwdSm90ILi2EN4cute5tupleIJNS5_1CILi1EEES8_S8_EEENS6_IJNS7_ILi192EEENS7_ILi128EEENS7_ILi96EEEEEELi96ENS_12float_e4m3_tEfNS_4arch4Sm90ELb1ELb0ELb0ELb1ELb1ELb0ELb0ELb1ELb1ELb1ELb1ELb0EEENS1_21CollectiveEpilogueFwdINS6_IJSA_SC_SB_EEES9_NS_10bfloat16_tESG_Li384ELb1ELb1ELb1ELb1EEENS1_36VarlenDynamicPersistentTileSchedulerILi192ELi128ELi384ELi128ELb1ELb1ELb1ELb1ELb1ELb1EEEEEEEEEvNT_6ParamsE)
        .other          _ZN7cutlass13device_kernelIN5flash11enable_sm90INS1_16FlashAttnFwdSm90INS1_25CollectiveMainloopFwdSm90ILi2EN4cute5tupleIJNS5_1CILi1EEES8_S8_EEENS6_IJNS7_ILi192EEENS7_ILi128EEENS7_ILi96EEEEEELi96ENS_12float_e4m3_tEfNS_4arch4Sm90ELb1ELb0ELb0ELb1ELb1ELb0ELb0ELb1ELb1ELb1ELb1ELb0EEENS1_21CollectiveEpilogueFwdINS6_IJSA_SC_SB_EEES9_NS_10bfloat16_tESG_Li384ELb1ELb1ELb1ELb1EEENS1_36VarlenDynamicPersistentTileSchedulerILi192ELi128ELi384ELi128ELb1ELb1ELb1ELb1ELb1ELb1EEEEEEEEEvNT_6ParamsE,@"STO_CUDA_ENTRY STV_DEFAULT"
_ZN7cutlass13device_kernelIN5flash11enable_sm90INS1_16FlashAttnFwdSm90INS1_25CollectiveMainloopFwdSm90ILi2EN4cute5tupleIJNS5_1CILi1EEES8_S8_EEENS6_IJNS7_ILi192EEENS7_ILi128EEENS7_ILi96EEEEEELi96ENS_12float_e4m3_tEfNS_4arch4Sm90ELb1ELb0ELb0ELb1ELb1ELb0ELb0ELb1ELb1ELb1ELb1ELb0EEENS1_21CollectiveEpilogueFwdINS6_IJSA_SC_SB_EEES9_NS_10bfloat16_tESG_Li384ELb1ELb1ELb1ELb1EEENS1_36VarlenDynamicPersistentTileSchedulerILi192ELi128ELi384ELi128ELb1ELb1ELb1ELb1ELb1ELb1EEEEEEEEEvNT_6ParamsE:
        /* <DEDUP_REMOVED lines=45> */
.L_x_1896:
        /* <DEDUP_REMOVED lines=22> */
.L_x_1897:
        /* <DEDUP_REMOVED lines=18> */
.L_x_1898:
        /* <DEDUP_REMOVED lines=22> */
.L_x_1899:
        /* <DEDUP_REMOVED lines=24> */
.L_x_1900:
        /* <DEDUP_REMOVED lines=8> */
.L_x_1902:
        /* <DEDUP_REMOVED lines=68> */
[----:B------:R-:W-:Y:S01]  /*0cf0*/  VIADD R3, R16, 0x20 ;  /* 0x0000002010037836 */ /* 0x000fe20000000000 */
[----:B------:R-:W-:Y:S01]  /*0d00*/  LOP3.LUT R2, R2, 0x1ffffffe, RZ, 0xc0, !PT ;  /* 0x1ffffffe02027812 */ /* 0x000fe200078ec0ff */
[C---:B------:R-:W-:Y:S01]  /*0d10*/  VIADD R156, R16.reuse, 0x38 ;  /* 0x00000038109c7836 */ /* 0x040fe20000000000 */
[----:B------:R-:W-:Y:S01]  /*0d20*/  SHF.R.S32.HI R0, RZ, 0x1f, R23 ;  /* 0x0000001fff007819 */ /* 0x000fe20000011417 */
[----:B------:R-:W-:Y:S01]  /*0d30*/  VIADD R0, R16, 0x28 ;  /* 0x0000002810007836 */ /* 0x000fe20000000000 */
[----:B------:R-:W-:Y:S01]  /*0d40*/  SHF.R.S32.HI R3, RZ, 0x1f, R3 ;  /* 0x0000001fff037819 */ /* 0x000fe20000011403 */
[----:B------:R-:W-:Y:S01]  /*0d50*/  IMAD.IADD R2, R4, 0x1, -R2 ;  /* 0x0000000104027824 */ /* 0x000fe200078e0a02 */
[----:B------:R-:W-:Y:S01]  /*0d60*/  SHF.R.S32.HI R3, RZ, 0x1f, R156 ;  /* 0x0000001fff037819 */ /* 0x000fe2000001149c */
[C---:B------:R-:W-:Y:S01]  /*0d70*/  VIADD R4, R16.reuse, 0x18 ;  /* 0x0000001810047836 */ /* 0x040fe20000000000 */
[----:B------:R-:W-:Y:S01]  /*0d80*/  SHF.R.S32.HI R0, RZ, 0x1f, R0 ;  /* 0x0000001fff007819 */ /* 0x000fe20000011400 */
[----:B------:R-:W-:-:S02]  /*0d90*/  VIADD R155, R16, 0x40 ;  /* 0x00000040109b7836 */ /* 0x000fc40000000000 */
        /* <DEDUP_REMOVED lines=14> */
.L_x_1958:
[----:B01--4-:R-:W0:Y:S01]  /*0e80*/  LDC.64 R2, c[0x0][0xc88] ;  /* 0x00032200ff027b82 */ /* 0x013e220000000a00 */
[----:B------:R-:W-:Y:S01]  /*0e90*/  ULDC.64 UR8, c[0x0][0xa28] ;  /* 0x00028a0000087ab9 */ /* 0x000fe20000000a00 */
[----:B------:R-:W-:Y:S01]  /*0ea0*/  ULDC.64 UR10, c[0x0][0xa18] ;  /* 0x00028600000a7ab9 */ /* 0x000fe20000000a00 */
[----:B------:R-:W-:Y:S01]  /*0eb0*/  ULDC UR4, c[0x0][0x424] ;  /* 0x0001090000047ab9 */ /* 0x000fe20000000800 */
[----:B------:R-:W-:Y:S01]  /*0ec0*/  ULDC UR7, c[0x0][0x2f0] ;  /* 0x0000bc0000077ab9 */ /* 0x000fe20000000800 */
[----:B0-----:R-:W-:-:S06]  /*0ed0*/  IMAD.WIDE R2, R39, 0x4, R2 ;  /* 0x0000000427027825 */ /* 0x001fcc00078e0202 */
[----:B--2---:R-:W2:Y:S01]  /*0ee0*/  LDG.E R2, desc[UR54][R2.64] ;  /* 0x0000003602027981 */ /* 0x004ea2000c1e1900 */
[----:B------:R-:W-:Y:S02]  /*0ef0*/  UISETP.NE.U32.AND UP0, UPT, UR8, URZ, UPT ;  /* 0x0000003f0800728c */ /* 0x000fe4000bf05070 */
[----:B------:R-:W-:Y:S02]  /*0f00*/  UISETP.NE.U32.AND UP1, UPT, UR10, URZ, UPT ;  /* 0x0000003f0a00728c */ /* 0x000fe4000bf25070 */
[----:B------:R-:W-:Y:S02]  /*0f10*/  UISETP.NE.AND.EX UP0, UPT, UR9, URZ, UPT, UP0 ;  /* 0x0000003f0900728c */ /* 0x000fe4000bf05300 */
[----:B------:R-:W-:-:S04]  /*0f20*/  UISETP.NE.AND.EX UP1, UPT, UR11, URZ, UPT, UP1 ;  /* 0x0000003f0b00728c */ /* 0x000fc8000bf25310 */
[----:B------:R-:W-:Y:S02]  /*0f30*/  PLOP3.LUT P0, PT, PT, PT, UP0, 0x80, 0x0 ;  /* 0x000000000000781c */ /* 0x000fe40003f0f008 */
[----:B------:R-:W-:Y:S02]  /*0f40*/  PLOP3.LUT P2, PT, PT, PT, UP1, 0x80, 0x0 ;  /* 0x000000000000781c */ /* 0x000fe40003f4f018 */
[----:B--2---:R-:W-:-:S13]  /*0f50*/  R2UR UR37, R2 ;  /* 0x00000000022572ca */ /* 0x004fda00000e0000 */
[----:B------:R-:W-:Y:S02]  /*0f60*/  USHF.R.S32.HI UR38, URZ, 0x1f, UR37 ;  /* 0x0000001f3f267899 */ /* 0x000fe40008011425 */
[----:B------:R-:W-:-:S04]  /*0f70*/  @UP0 ULEA UR8, UP2, UR37, UR8, 0x2 ;  /* 0x0000000825080291 */ /* 0x000fc8000f84103f */
[----:B------:R-:W-:Y:S02]  /*0f80*/  @UP0 ULEA.HI.X UR9, UR37, UR9, UR38, 0x2, UP2 ;  /* 0x0000000925090291 */ /* 0x000fe400090f1426 */
[----:B------:R-:W-:Y:S01]  /*0f90*/  @UP1 ULEA UR10, UP0, UR37, UR10, 0x2 ;  /* 0x0000000a250a1291 */ /* 0x000fe2000f80103f */
[----:B------:R-:W-:-:S03]  /*0fa0*/  IMAD.U32 R2, RZ, RZ, UR8 ;  /* 0x00000008ff027e24 */ /* 0x000fc6000f8e00ff */
[----:B------:R-:W-:Y:S01]  /*0fb0*/  @UP1 ULEA.HI.X UR11, UR37, UR11, UR38, 0x2, UP0 ;  /* 0x0000000b250b1291 */ /* 0x000fe200080f1426 */
[----:B------:R-:W-:Y:S01]  /*0fc0*/  IMAD.U32 R3, RZ, RZ, UR9 ;  /* 0x00000009ff037e24 */ /* 0x000fe2000f8e00ff */
[----:B------:R-:W-:Y:S01]  /*0fd0*/  ULDC.64 UR8, c[0x0][0x418] ;  /* 0x0001060000087ab9 */ /* 0x000fe20000000a00 */
[----:B------:R-:W-:-:S03]  /*0fe0*/  IMAD.U32 R4, RZ, RZ, UR10 ;  /* 0x0000000aff047e24 */ /* 0x000fc6000f8e00ff */
[----:B---3--:R-:W-:Y:S01]  /*0ff0*/  IMAD.U32 R5, RZ, RZ, UR11 ;  /* 0x0000000bff057e24 */ /* 0x008fe2000f8e00ff */
[----:B------:R-:W2:Y:S01]  /*1000*/  @P0 LDG.E R2, desc[UR54][R2.64] ;  /* 0x0000003602020981 */ /* 0x000ea2000c1e1900 */
[----:B------:R-:W-:Y:S01]  /*1010*/  UISETP.NE.U32.AND UP0, UPT, UR8, URZ, UPT ;  /* 0x0000003f0800728c */ /* 0x000fe2000bf05070 */
[----:B------:R-:W-:Y:S02]  /*1020*/  ULDC.64 UR10, c[0x0][0xa20] ;  /* 0x00028800000a7ab9 */ /* 0x000fe40000000a00 */
[----:B------:R-:W3:Y:S01]  /*1030*/  @P2 LDG.E R4, desc[UR54][R4.64] ;  /* 0x0000003604042981 */ /* 0x000ee2000c1e1900 */
[----:B------:R-:W-:Y:S01]  /*1040*/  UISETP.NE.AND.EX UP0, UPT, UR9, URZ, UPT, UP0 ;  /* 0x0000003f0900728c */ /* 0x000fe2000bf05300 */
[----:B------:R-:W-:Y:S01]  /*1050*/  ISETP.NE.U32.AND P1, PT, RZ, UR10, PT ;  /* 0x0000000aff007c0c */ /* 0x000fe2000bf25070 */
[----:B------:R-:W-:Y:S01]  /*1060*/  UMOV UR51, URZ ;  /* 0x0000003f00337c82 */ /* 0x000fe20008000000 */
[----:B------:R-:W-:Y:S02]  /*1070*/  ULOP3.LUT UR39, UR5, 0xffff, URZ, 0xc0, !UPT ;  /* 0x0000ffff05277892 */ /* 0x000fe4000f8ec03f */
[----:B------:R-:W-:Y:S01]  /*1080*/  USEL UR4, UR4, 0x1, UP0 ;  /* 0x0000000104047887 */ /* 0x000fe20008000000 */
[----:B------:R-:W-:-:S03]  /*1090*/  ISETP.NE.AND.EX P1, PT, RZ, UR11, PT, P1 ;  /* 0x0000000bff007c0c */ /* 0x000fc6000bf25310 */
[----:B------:R-:W-:Y:S01]  /*10a0*/  UIMAD UR4, UR4, UR7, URZ ;  /* 0x00000007040472a4 */ /* 0x000fe2000f8e023f */
        /* <DEDUP_REMOVED lines=17> */
.L_x_1903:
[----:B------:R-:W-:Y:S05]  /*11c0*/  @!P1 BRA `(.L_x_1904) ;  /* 0x00000000001c9947 */ /* 0x000fea0003800000 */
[----:B------:R-:W-:-:S04]  /*11d0*/  ULEA UR4, UP0, UR37, UR10, 0x2 ;  /* 0x0000000a25047291 */ /* 0x000fc8000f80103f */
[----:B------:R-:W-:Y:S02]  /*11e0*/  ULEA.HI.X UR7, UR37, UR11, UR38, 0x2, UP0 ;  /* 0x0000000b25077291 */ /* 0x000fe400080f1426 */
[----:B------:R-:W-:-:S04]  /*11f0*/  IMAD.U32 R2, RZ, RZ, UR4 ;  /* 0x00000004ff027e24 */ /* 0x000fc8000f8e00ff */
[----:B------:R-:W-:-:S05]  /*1200*/  IMAD.U32 R3, RZ, RZ, UR7 ;  /* 0x00000007ff037e24 */ /* 0x000fca000f8e00ff */
[----:B------:R-:W2:Y:S02]  /*1210*/  LDG.E R2, desc[UR54][R2.64] ;  /* 0x0000003602027981 */ /* 0x000ea4000c1e1900 */
[----:B--2---:R-:W-:Y:S01]  /*1220*/  R2UR UR4, R2 ;  /* 0x00000000020472ca */ /* 0x004fe200000e0000 */
[----:B------:R-:W-:-:S14]  /*1230*/  BRA `(.L_x_1905) ;  /* 0x0000000000347947 */ /* 0x000fdc0003800000 */
.L_x_1904:
        /* <DEDUP_REMOVED lines=13> */
.L_x_1905:
[----:B------:R-:W-:Y:S01]  /*1310*/  ULDC.64 UR10, c[0x0][0x998] ;  /* 0x00026600000a7ab9 */ /* 0x000fe20000000a00 */
[----:B------:R-:W-:Y:S01]  /*1320*/  ULDC.64 UR8, c[0x0][0x990] ;  /* 0x0002640000087ab9 */ /* 0x000fe20000000a00 */
[----:B------:R-:W-:Y:S01]  /*1330*/  ISETP.NE.U32.AND P1, PT, RZ, UR10, PT ;  /* 0x0000000aff007c0c */ /* 0x000fe2000bf25070 */
[----:B------:R-:W-:Y:S01]  /*1340*/  ULDC UR7, c[0x0][0x448] ;  /* 0x0001120000077ab9 */ /* 0x000fe20000000800 */
[----:B------:R-:W-:Y:S02]  /*1350*/  ISETP.NE.U32.AND P0, PT, RZ, UR8, PT ;  /* 0x00000008ff007c0c */ /* 0x000fe4000bf05070 */
[----:B------:R-:W-:Y:S02]  /*1360*/  ISETP.NE.AND.EX P1, PT, RZ, UR11, PT, P1 ;  /* 0x0000000bff007c0c */ /* 0x000fe4000bf25310 */
[----:B------:R-:W-:-:S11]  /*1370*/  ISETP.NE.AND.EX P0, PT, RZ, UR9, PT, P0 ;  /* 0x00000009ff007c0c */ /* 0x000fd6000bf05300 */
[----:B------:R-:W0:Y:S08]  /*1380*/  @P1 LDC.64 R8, c[0x0][0x9b8] ;  /* 0x00026e00ff081b82 */ /* 0x000e300000000a00 */
[----:B------:R-:W1:Y:S08]  /*1390*/  @P0 LDC.64 R6, c[0x0][0x9a8] ;  /* 0x00026a00ff060b82 */ /* 0x000e700000000a00 */
[----:B------:R-:W2:Y:S08]  /*13a0*/  @P0 LDC.64 R10, c[0x0][0x9b0] ;  /* 0x00026c00ff0a0b82 */ /* 0x000eb00000000a00 */
[----:B------:R-:W3:Y:S01]  /*13b0*/  @P1 LDC.64 R12, c[0x0][0x9c0] ;  /* 0x00027000ff0c1b82 */ /* 0x000ee20000000a00 */
[----:B0-----:R-:W-:-:S02]  /*13c0*/  @P1 IMAD R2, R8, UR38, RZ ;  /* 0x0000002608021c24 */ /* 0x001fc4000f8e02ff */
[----:B------:R-:W-:-:S04]  /*13d0*/  @P1 IMAD.WIDE.U32 R4, R8, UR37, RZ ;  /* 0x0000002508041c25 */ /* 0x000fc8000f8e00ff */
[----:B------:R-:W-:Y:S02]  /*13e0*/  @P1 IMAD R9, R9, UR37, R2 ;  /* 0x0000002509091c24 */ /* 0x000fe4000f8e0202 */
[C---:B-1----:R-:W-:Y:S02]  /*13f0*/  @P0 IMAD R0, R6.reuse, UR38, RZ ;  /* 0x0000002606000c24 */ /* 0x042fe4000f8e02ff */
[----:B------:R-:W-:-:S04]  /*1400*/  @P0 IMAD.WIDE.U32 R2, R6, UR37, RZ ;  /* 0x0000002506020c25 */ /* 0x000fc8000f8e00ff */
[----:B------:R-:W-:Y:S02]  /*1410*/  @P0 IMAD R7, R7, UR37, R0 ;  /* 0x0000002507070c24 */ /* 0x000fe4000f8e0200 */
[----:B------:R-:W-:Y:S02]  /*1420*/  @P1 IMAD.IADD R5, R5, 0x1, R9 ;  /* 0x0000000105051824 */ /* 0x000fe400078e0209 */
[----:B------:R-:W-:Y:S02]  /*1430*/  @P0 IMAD.IADD R3, R3, 0x1, R7 ;  /* 0x0000000103030824 */ /* 0x000fe400078e0207 */
[----:B------:R-:W-:Y:S02]  /*1440*/  IMAD.MOV.U32 R0, RZ, RZ, 0x3f800000 ;  /* 0x3f800000ff007424 */ /* 0x000fe400078e00ff */
[----:B--2---:R-:W-:-:S04]  /*1450*/  @P0 IMAD.WIDE.U32 R2, R10, UR39, R2 ;  /* 0x000000270a020c25 */ /* 0x004fc8000f8e0002 */
[----:B---3--:R-:W-:Y:S01]  /*1460*/  @P1 IMAD.WIDE.U32 R6, R12, UR39, R4 ;  /* 0x000000270c061c25 */ /* 0x008fe2000f8e0004 */
[----:B------:R-:W-:-:S03]  /*1470*/  @P0 LEA R4, P2, R2, UR8, 0x2 ;  /* 0x0000000802040c11 */ /* 0x000fc6000f8410ff */
[----:B------:R-:W-:Y:S01]  /*1480*/  @P0 IMAD R5, R11, UR39, R3 ;  /* 0x000000270b050c24 */ /* 0x000fe2000f8e0203 */
[----:B------:R-:W-:Y:S01]  /*1490*/  @P1 LEA R8, P3, R6, UR10, 0x2 ;  /* 0x0000000a06081c11 */ /* 0x000fe2000f8610ff */
[----:B------:R-:W-:-:S03]  /*14a0*/  @P1 IMAD R3, R13, UR39, R7 ;  /* 0x000000270d031c24 */ /* 0x000fc6000f8e0207 */
[----:B------:R-:W-:Y:S02]  /*14b0*/  @P0 LEA.HI.X R5, R2, UR9, R5, 0x2, P2 ;  /* 0x0000000902050c11 */ /* 0x000fe400090f1405 */
[----:B------:R-:W-:Y:S01]  /*14c0*/  @P1 LEA.HI.X R9, R6, UR11, R3, 0x2, P3 ;  /* 0x0000000b06091c11 */ /* 0x000fe200098f1403 */
[----:B------:R-:W-:Y:S01]  /*14d0*/  IMAD.MOV.U32 R3, RZ, RZ, 0x3f800000 ;  /* 0x3f800000ff037424 */ /* 0x000fe200078e00ff */
[----:B------:R-:W-:Y:S02]  /*14e0*/  UISETP.NE.AND UP0, UPT, UR7, 0x1, UPT ;  /* 0x000000010700788c */ /* 0x000fe4000bf05270 */
[----:B------:R-:W-:Y:S01]  /*14f0*/  UIMAD UR40, UR6, 0xc0, URZ ;  /* 0x000000c0062878a4 */ /* 0x000fe2000f8e023f */
[----:B------:R-:W2:Y:S01]  /*1500*/  @P1 LDG.E R0, desc[UR54][R8.64] ;  /* 0x0000003608001981 */ /* 0x000ea2000c1e1900 */
[----:B------:R-:W-:Y:S01]  /*1510*/  UIADD3 UR51, -UR51, UR4, URZ ;  /* 0x0000000433337290 */ /* 0x000fe2000fffe13f */
[----:B------:R-:W-:Y:S02]  /*1520*/  ULDC UR11, c[0x0][0x988] ;  /* 0x00026200000b7ab9 */ /* 0x000fe40000000800 */
[----:B------:R-:W2:Y:S01]  /*1530*/  @P0 LDG.E R3, desc[UR54][R4.64] ;  /* 0x0000003604030981 */ /* 0x000ea2000c1e1900 */
[----:B------:R-:W-:-:S03]  /*1540*/  UIADD3 UR8, UR40, 0xbf, URZ ;  /* 0x000000bf28087890 */ /* 0x000fc6000fffe03f */
[----:B------:R-:W-:Y:S01]  /*1550*/  @UP0 ULDC UR6, c[0x0][0x44c] ;  /* 0x0001130000060ab9 */ /* 0x000fe20000000800 */
[----:B------:R-:W-:Y:S01]  /*1560*/  @UP0 ULDC UR4, c[0x0][0x450] ;  /* 0x0001140000040ab9 */ /* 0x000fe20000000800 */
[----:B------:R-:W-:Y:S02]  /*1570*/  UIMAD.WIDE.U32 UR6, UR8, UR6, URZ ;  /* 0x00000006080672a5 */ /* 0x000fe4000f8e003f */
[----:B------:R-:W-:Y:S02]  /*1580*/  UIADD3 UR9, UR51, 0x80, -UR52 ;  /* 0x0000008033097890 */ /* 0x000fe4000fffe834 */
[----:B------:R-:W-:Y:S02]  /*1590*/  @UP0 USHF.R.U32.HI UR8, URZ, UR4, UR7 ;  /* 0x000000043f080299 */ /* 0x000fe40008011607 */
[----:B------:R-:W-:Y:S02]  /*15a0*/  UIADD3 UR4, UR51, 0x7f, URZ ;  /* 0x0000007f33047890 */ /* 0x000fe4000fffe03f */
[----:B------:R-:W-:-:S02]  /*15b0*/  UIADD3 UR8, UR9, UR8, URZ ;  /* 0x0000000809087290 */ /* 0x000fc4000fffe03f */
[----:B------:R-:W-:Y:S02]  /*15c0*/  USHF.R.S32.HI UR6, URZ, 0x1f, UR4 ;  /* 0x0000001f3f067899 */ /* 0x000fe40008011404 */
[----:B------:R-:W-:Y:S02]  /*15d0*/  USHF.R.S32.HI UR7, URZ, 0x1f, UR8 ;  /* 0x0000001f3f077899 */ /* 0x000fe40008011408 */
[----:B------:R-:W-:Y:S02]  /*15e0*/  ULEA.HI UR6, UR6, UR4, URZ, 0x7 ;  /* 0x0000000406067291 */ /* 0x000fe4000f8f383f */
[----:B------:R-:W-:Y:S02]  /*15f0*/  ULEA.HI UR7, UR7, UR8, URZ, 0x7 ;  /* 0x0000000807077291 */ /* 0x000fe4000f8f383f */
[----:B------:R-:W-:Y:S02]  /*1600*/  USHF.R.S32.HI UR6, URZ, 0x7, UR6 ;  /* 0x000000073f067899 */ /* 0x000fe40008011406 */
[----:B------:R-:W-:-:S02]  /*1610*/  USHF.R.S32.HI UR7, URZ, 0x7, UR7 ;  /* 0x000000073f077899 */ /* 0x000fc40008011407 */
[----:B------:R-:W-:Y:S02]  /*1620*/  UP2UR UR53, UPR, URZ, 0x1 ;  /* 0x000000013f357883 */ /* 0x000fe40008000000 */
[----:B------:R-:W-:-:S04]  /*1630*/  UISETP.LT.AND UP0, UPT, UR6, UR7, UPT ;  /* 0x000000070600728c */ /* 0x000fc8000bf01270 */
[----:B------:R-:W-:-:S04]  /*1640*/  USEL UR9, UR6, UR7, UP0 ;  /* 0x0000000706097287 */ /* 0x000fc80008000000 */
[----:B------:R-:W-:Y:S02]  /*1650*/  UISETP.GE.AND UP0, UPT, UR9, 0x1, UPT ;  /* 0x000000010900788c */ /* 0x000fe4000bf06270 */
[----:B------:R-:W-:-:S04]  /*1660*/  ULOP3.LUT UR4, UR5, 0xff000000, URZ, 0xc0, !UPT ;  /* 0xff00000005047892 */ /* 0x000fc8000f8ec03f */
[----:B------:R-:W-:Y:S01]  /*1670*/  PLOP3.LUT P0, PT, PT, PT, UP0, 0x80, 0x0 ;  /* 0x000000000000781c */ /* 0x000fe20003f0f008 */
[----:B------:R-:W-:Y:S02]  /*1680*/  ULOP3.LUT UR5, UR5, 0xff0000, URZ, 0xc0, !UPT ;  /* 0x00ff000005057892 */ /* 0x000fe4000f8ec03f */
[----:B------:R-:W-:-:S04]  /*1690*/  USHF.R.U32.HI UR4, URZ, 0x8, UR4 ;  /* 0x000000083f047899 */ /* 0x000fc80008011604 */
[----:B------:R-:W-:-:S03]  /*16a0*/  ULEA.HI UR5, UR5, UR4, URZ, 0x10 ;  /* 0x0000000405057291 */ /* 0x000fc6000f8f803f */
[----:B------:R-:W-:Y:S01]  /*16b0*/  UMOV UR4, URZ ;  /* 0x0000003f00047c82 */ /* 0x000fe20008000000 */
[----:B------:R-:W-:Y:S02]  /*16c0*/  ULOP3.LUT UR41, UR5, 0xff, URZ, 0xc0, !UPT ;  /* 0x000000ff05297892 */ /* 0x000fe4000f8ec03f */
[----:B------:R-:W-:Y:S01]  /*16d0*/  USHF.R.U32.HI UR42, URZ, 0x10, UR5 ;  /* 0x000000103f2a7899 */ /* 0x000fe20008011605 */
[----:B--2---:R-:W-:Y:S01]  /*16e0*/  FMUL.FTZ R0, R3, R0 ;  /* 0x0000000003007220 */ /* 0x004fe20000410000 */
[----:B------:R-:W-:Y:S10]  /*16f0*/  @!P0 BRA `(.L_x_1906) ;  /* 0x0000000000908947 */ /* 0x000ff40003800000 */
        /* <DEDUP_REMOVED lines=36> */
.L_x_1906:
[----:B------:R-:W-:Y:S01]  /*1940*/  UIMAD UR43, UR41, UR4, URZ ;  /* 0x00000004292b72a4 */ /* 0x000fe2000f8e023f */
[----:B------:R-:W-:Y:S02]  /*1950*/  IMAD.U32 R2, RZ, RZ, UR9 ;  /* 0x00000009ff027e24 */ /* 0x000fe4000f8e00ff */
[----:B------:R-:W-:Y:S01]  /*1960*/  FMUL.FTZ R0, R0, UR11 ;  /* 0x0000000b00007c20 */ /* 0x000fe20008410000 */
[----:B------:R-:W-:Y:S01]  /*1970*/  IMAD.U32 R3, RZ, RZ, UR4 ;  /* 0x00000004ff037e24 */ /* 0x000fe2000f8e00ff */
[----:B------:R-:W-:Y:S02]  /*1980*/  PLOP3.LUT P0, PT, PT, PT, PT, 0x80, 0x0 ;  /* 0x000000000000781c */ /* 0x000fe40003f0f070 */
[----:B------:R-:W-:Y:S01]  /*1990*/  CS2R R24, SRZ ;  /* 0x0000000000187805 */ /* 0x000fe2000001ff00 */
[----:B------:R-:W-:Y:S01]  /*19a0*/  IMAD.MOV.U32 R15, RZ, RZ, RZ ;  /* 0x000000ffff0f7224 */ /* 0x000fe200078e00ff */
[----:B------:R-:W-:Y:S02]  /*19b0*/  R2UR UR44, R0 ;  /* 0x00000000002c72ca */ /* 0x000fe400000e0000 */
[----:B------:R-:W-:-:S02]  /*19c0*/  CS2R R42, SRZ ;  /* 0x00000000002a7805 */ /* 0x000fc4000001ff00 */
[----:B------:R-:W-:Y:S02]  /*19d0*/  VIADDMNMX R2, R3, UR43, R2, PT ;  /* 0x0000002b03027c46 */ /* 0x000fe4000b800102 */
[----:B------:R-:W-:Y:S01]  /*19e0*/  CS2R R40, SRZ ;  /* 0x0000000000287805 */ /* 0x000fe2000001ff00 */
[----:B------:R-:W-:Y:S01]  /*19f0*/  IMAD.MOV.U32 R93, RZ, RZ, RZ ;  /* 0x000000ffff5d7224 */ /* 0x000fe200078e00ff */
[----:B------:R-:W-:Y:S02]  /*1a00*/  CS2R R6, SRZ ;  /* 0x0000000000067805 */ /* 0x000fe4000001ff00 */
[----:B------:R-:W-:Y:S02]  /*1a10*/  R2UR UR56, R2 ;  /* 0x00000000023872ca */ /* 0x000fe400000e0000 */
[----:B------:R-:W-:Y:S02]  /*1a20*/  CS2R R2, SRZ ;  /* 0x0000000000027805 */ /* 0x000fe4000001ff00 */
[----:B------:R-:W-:-:S02]  /*1a30*/  CS2R R8, SRZ ;  /* 0x0000000000087805 */ /* 0x000fc4000001ff00 */
[----:B------:R-:W-:Y:S02]  /*1a40*/  CS2R R10, SRZ ;  /* 0x00000000000a7805 */ /* 0x000fe4000001ff00 */
[----:B------:R-:W-:Y:S02]  /*1a50*/  CS2R R26, SRZ ;  /* 0x00000000001a7805 */ /* 0x000fe4000001ff00 */
[----:B------:R-:W-:Y:S01]  /*1a60*/  CS2R R98, SRZ ;  /* 0x0000000000627805 */ /* 0x000fe2000001ff00 */
[----:B------:R-:W-:Y:S01]  /*1a70*/  IMAD.MOV.U32 R101, RZ, RZ, RZ ;  /* 0x000000ffff657224 */ /* 0x000fe200078e00ff */
[----:B------:R-:W-:Y:S01]  /*1a80*/  CS2R R12, SRZ ;  /* 0x00000000000c7805 */ /* 0x000fe2000001ff00 */
[----:B------:R-:W-:Y:S01]  /*1a90*/  IMAD.MOV.U32 R103, RZ, RZ, RZ ;  /* 0x000000ffff677224 */ /* 0x000fe200078e00ff */
[----:B------:R-:W-:Y:S02]  /*1aa0*/  CS2R R28, SRZ ;  /* 0x00000000001c7805 */ /* 0x000fe4000001ff00 */
[----:B------:R-:W-:Y:S01]  /*1ab0*/  CS2R R44, SRZ ;  /* 0x00000000002c7805 */ /* 0x000fe2000001ff00 */
[----:B------:R-:W-:Y:S01]  /*1ac0*/  IMAD.MOV.U32 R109, RZ, RZ, RZ ;  /* 0x000000ffff6d7224 */ /* 0x000fe200078e00ff */
[----:B------:R-:W-:Y:S01]  /*1ad0*/  CS2R R46, SRZ ;  /* 0x00000000002e7805 */ /* 0x000fe2000001ff00 */
[----:B------:R-:W-:Y:S01]  /*1ae0*/  UISETP.GT.AND UP0, UPT, UR56, UR43, UPT ;  /* 0x0000002b3800728c */ /* 0x000fe2000bf04270 */
[----:B------:R-:W-:Y:S01]  /*1af0*/  IMAD.MOV.U32 R20, RZ, RZ, RZ ;  /* 0x000000ffff147224 */ /* 0x000fe200078e00ff */
[----:B------:R-:W-:Y:S01]  /*1b00*/  CS2R R34, SRZ ;  /* 0x0000000000227805 */ /* 0x000fe2000001ff00 */
[----:B------:R-:W-:Y:S01]  /*1b10*/  IMAD.MOV.U32 R111, RZ, RZ, RZ ;  /* 0x000000ffff6f7224 */ /* 0x000fe200078e00ff */
[----:B------:R-:W-:Y:S01]  /*1b20*/  CS2R R132, SRZ ;  /* 0x0000000000847805 */ /* 0x000fe2000001ff00 */
[----:B------:R-:W-:Y:S01]  /*1b30*/  IMAD.MOV.U32 R107, RZ, RZ, RZ ;  /* 0x000000ffff6b7224 */ /* 0x000fe200078e00ff */
[----:B------:R-:W-:Y:S01]  /*1b40*/  PLOP3.LUT P1, PT, PT, PT, UP0, 0x80, 0x0 ;  /* 0x000000000000781c */ /* 0x000fe20003f2f008 */
[----:B------:R-:W-:Y:S01]  /*1b50*/  IMAD.MOV.U32 R30, RZ, RZ, RZ ;  /* 0x000000ffff1e7224 */ /* 0x000fe200078e00ff */
[----:B------:R-:W-:Y:S01]  /*1b60*/  CS2R R134, SRZ ;  /* 0x0000000000867805 */ /* 0x000fe2000001ff00 */
[----:B------:R-:W-:Y:S01]  /*1b70*/  IMAD.MOV.U32 R50, RZ, RZ, RZ ;  /* 0x000000ffff327224 */ /* 0x000fe200078e00ff */
[----:B------:R-:W-:Y:S01]  /*1b80*/  CS2R R130, SRZ ;  /* 0x0000000000827805 */ /* 0x000fe2000001ff00 */
[----:B------:R-:W-:-:S02]  /*1b90*/  IMAD.MOV.U32 R52, RZ, RZ, RZ ;  /* 0x000000ffff347224 */ /* 0x000fc400078e00ff */
        /* <DEDUP_REMOVED lines=42> */
.L_x_1908:
        /* <DEDUP_REMOVED lines=9> */
.L_x_2061:
[----:B------:R-:W-:Y:S05]  /*1ed0*/  @!P0 BRA `(.L_x_1910) ;  /* 0x0000000000048947 */ /* 0x000fea0003800000 */
[----:B------:R-:W-:Y:S01]  /*1ee0*/  BPT.TRAP 0x1 ;  /* 0x000000040000795c */ /* 0x000fe20000300000 */
.L_x_1910:
[----:B------:R-:W-:Y:S02]  /*1ef0*/  IMAD.U32 R2, RZ, RZ, UR47 ;  /* 0x0000002fff027e24 */ /* 0x000fe4000f8e00ff */
[----:B0-----:R-:W-:-:S03]  /*1f00*/  IMAD.U32 R3, RZ, RZ, UR48 ;  /* 0x00000030ff037e24 */ /* 0x001fc6000f8e00ff */
[----:B------:R-:W-:Y:S02]  /*1f10*/  LEA R2, R2, UR46, 0x3 ;  /* 0x0000002e02027c11 */ /* 0x000fe4000f8e18ff */
[----:B------:R-:W-:-:S04]  /*1f20*/  SHF.L.U32 R3, R3, 0x1f, RZ ;  /* 0x0000001f03037819 */ /* 0x000fc800000006ff */
[----:B------:R0:W1:Y:S01]  /*1f30*/  SYNCS.PHASECHK.TRANS64.TRYWAIT P1, [R2+URZ+0x19c30], R3 ;  /* 0x019c3003020075a7 */ /* 0x000062000802017f */
[----:B------:R-:W-:Y:S05]  /*1f40*/  @!P0 BRA `(.L_x_1911) ;  /* 0x0000000000048947 */ /* 0x000fea0003800000 */
[----:B------:R-:W-:Y:S01]  /*1f50*/  BPT.TRAP 0x1 ;  /* 0x000000040000795c */ /* 0x000fe20000300000 */
.L_x_1911:
[----:B-1----:R-:W-:Y:S05]  /*1f60*/  @P1 BRA `(.L_x_1912) ;  /* 0x0000000000081947 */ /* 0x002fea0003800000 */
[----:B------:R-:W1:Y:S02]  /*1f70*/  SYNCS.PHASECHK.TRANS64.TRYWAIT P1, [R2+URZ+0x19c30], R3 ;  /* 0x019c3003020075a7 */ /* 0x000e64000802017f */
[----:B-1----:R-:W-:Y:S05]  /*1f80*/  @!P1 BRA `(.L_x_1913) ;  /* 0x0000010400709947 */ /* 0x002fea0003800000 */
.L_x_1912:
        /* <DEDUP_REMOVED lines=28> */
.L_x_1914:
[----:B------:R-:W-:Y:S01]  /*2150*/  UISETP.NE.AND UP0, UPT, UR53, URZ, UPT ;  /* 0x0000003f3500728c */ /* 0x000fe2000bf05270 */
[----:B------:R-:W-:Y:S01]  /*2160*/  VIADD R8, R18, UR40 ;  /* 0x0000002812087c36 */ /* 0x000fe20008000000 */
[----:B------:R-:W-:Y:S01]  /*2170*/  R2UR UR11, R2 ;  /* 0x00000000020b72ca */ /* 0x000fe200000e0000 */
[----:B------:R-:W-:Y:S01]  /*2180*/  IMAD.U32 R6, RZ, RZ, UR52 ;  /* 0x00000034ff067e24 */ /* 0x000fe2000f8e00ff */
[----:B------:R-:W-:Y:S01]  /*2190*/  UMOV UR10, UR40 ;  /* 0x00000028000a7c82 */ /* 0x000fe20008000000 */
[----:B------:R-:W-:Y:S01]  /*21a0*/  IMAD.U32 R21, RZ, RZ, UR44 ;  /* 0x0000002cff157e24 */ /* 0x000fe2000f8e00ff */
[----:B------:R-:W-:Y:S02]  /*21b0*/  PLOP3.LUT P1, PT, PT, PT, UP0, 0x80, 0x0 ;  /* 0x000000000000781c */ /* 0x000fe40003f2f008 */
[----:B------:R-:W-:Y:S02]  /*21c0*/  CS2R R88, SRZ ;  /* 0x0000000000587805 */ /* 0x000fe4000001ff00 */
[----:B------:R-:W-:-:S02]  /*21d0*/  PLOP3.LUT P2, PT, PT, PT, UP0, 0x80, 0x0 ;  /* 0x000000000000781c */ /* 0x000fc40003f4f008 */
[----:B------:R-:W-:Y:S02]  /*21e0*/  CS2R R90, SRZ ;  /* 0x00000000005a7805 */ /* 0x000fe4000001ff00 */
[----:B------:R-:W-:Y:S01]  /*21f0*/  CS2R R92, SRZ ;  /* 0x00000000005c7805 */ /* 0x000fe2000001ff00 */
[----:B------:R-:W-:Y:S01]  /*2200*/  @UP0 ULDC UR6, c[0x0][0x44c] ;  /* 0x0001130000060ab9 */ /* 0x000fe20000000800 */
[----:B------:R-:W-:Y:S01]  /*2210*/  @UP0 ULDC UR14, c[0x0][0x450] ;  /* 0x00011400000e0ab9 */ /* 0x000fe20000000800 */
[----:B------:R-:W-:Y:S02]  /*2220*/  CS2R R94, SRZ ;  /* 0x00000000005e7805 */ /* 0x000fe4000001ff00 */
[----:B------:R-:W-:Y:S02]  /*2230*/  CS2R R96, SRZ ;  /* 0x0000000000607805 */ /* 0x000fe4000001ff00 */
[----:B------:R-:W-:Y:S02]  /*2240*/  CS2R R98, SRZ ;  /* 0x0000000000627805 */ /* 0x000fe4000001ff00 */
[----:B------:R-:W-:-:S02]  /*2250*/  CS2R R100, SRZ ;  /* 0x0000000000647805 */ /* 0x000fc4000001ff00 */
[----:B------:R-:W-:Y:S02]  /*2260*/  CS2R R102, SRZ ;  /* 0x0000000000667805 */ /* 0x000fe4000001ff00 */
[----:B------:R-:W-:Y:S01]  /*2270*/  CS2R R104, SRZ ;  /* 0x0000000000687805 */ /* 0x000fe2000001ff00 */
[----:B------:R-:W-:Y:S01]  /*2280*/  @P1 IMAD.HI.U32 R0, R8, UR6, RZ ;  /* 0x0000000608001c27 */ /* 0x000fe2000f8e00ff */
[----:B------:R-:W-:Y:S01]  /*2290*/  @UP0 ULDC UR6, c[0x0][0x450] ;  /* 0x0001140000060ab9 */ /* 0x000fe20000000800 */
[----:B------:R-:W-:Y:S02]  /*22a0*/  CS2R R106, SRZ ;  /* 0x00000000006a7805 */ /* 0x000fe4000001ff00 */
[----:B------:R-:W-:Y:S02]  /*22b0*/  CS2R R108, SRZ ;  /* 0x00000000006c7805 */ /* 0x000fe4000001ff00 */
[----:B------:R-:W-:Y:S02]  /*22c0*/  CS2R R110, SRZ ;  /* 0x00000000006e7805 */ /* 0x000fe4000001ff00 */
[----:B------:R-:W-:Y:S01]  /*22d0*/  @P2 SHF.R.U32.HI R8, RZ, UR6, R0 ;  /* 0x00000006ff082c19 */ /* 0x000fe20008011600 */
[----:B------:R-:W-:Y:S01]  /*22e0*/  UMOV UR6, 0xffffff80 ;  /* 0xffffff8000067882 */ /* 0x000fe20000000000 */
[----:B------:R-:W-:Y:S01]  /*22f0*/  CS2R R112, SRZ ;  /* 0x0000000000707805 */ /* 0x000fe2000001ff00 */
[----:B------:R-:W-:Y:S01]  /*2300*/  UIMAD UR6, UR56, UR6, 0x80 ;  /* 0x00000080380674a4 */ /* 0x000fe2000f8e0206 */
[----:B------:R-:W-:Y:S01]  /*2310*/  CS2R R114, SRZ ;  /* 0x0000000000727805 */ /* 0x000fe2000001ff00 */
[----:B------:R-:W2:Y:S01]  /*2320*/  SHFL.IDX PT, R0, R8, 0x1, 0x1c1f ;  /* 0x003c1f0008007f89 */ /* 0x000ea200000e0000 */
[----:B------:R-:W-:Y:S01]  /*2330*/  UIADD3 UR56, UR56, -0x2, URZ ;  /* 0xfffffffe38387890 */ /* 0x000fe2000fffe03f */
[----:B------:R-:W-:-:S02]  /*2340*/  CS2R R116, SRZ ;  /* 0x0000000000747805 */ /* 0x000fc4000001ff00 */
[----:B------:R-:W-:Y:S01]  /*2350*/  CS2R R118, SRZ ;  /* 0x0000000000767805 */ /* 0x000fe2000001ff00 */
[----:B------:R-:W-:Y:S01]  /*2360*/  IMAD.U32 R5, RZ, RZ, UR6 ;  /* 0x00000006ff057e24 */ /* 0x000fe2000f8e00ff */
[----:B------:R-:W3:Y:S01]  /*2370*/  SHFL.IDX PT, R8, R8, RZ, 0x1c1f ;  /* 0x001c1fff08087589 */ /* 0x000ee200000e0000 */
[----:B------:R-:W-:Y:S01]  /*2380*/  @UP0 ULDC UR6, c[0x0][0x44c] ;  /* 0x0001130000060ab9 */ /* 0x000fe20000000800 */
[----:B------:R-:W-:Y:S01]  /*2390*/  CS2R R120, SRZ ;  /* 0x0000000000787805 */ /* 0x000fe2000001ff00 */
[----:B------:R-:W-:Y:S01]  /*23a0*/  UIMAD.WIDE.U32 UR6, UR40, UR6, URZ ;  /* 0x00000006280672a5 */ /* 0x000fe2000f8e003f */
[C-C-:B01----:R-:W-:Y:S02]  /*23b0*/  IADD3 R3, -R16.reuse, 0x1, R5.reuse ;  /* 0x0000000110037810 */ /* 0x143fe40007ffe105 */
[----:B------:R-:W-:Y:S02]  /*23c0*/  CS2R R122, SRZ ;  /* 0x00000000007a7805 */ /* 0x000fe4000001ff00 */
[----:B------:R-:W-:Y:S01]  /*23d0*/  IADD3 R4, -R16, UR51, R5 ;  /* 0x0000003310047c10 */ /* 0x000fe2000fffe105 */
[----:B------:R-:W-:Y:S01]  /*23e0*/  @UP0 USHF.R.U32.HI UR10, URZ, UR14, UR7 ;  /* 0x0000000e3f0a0299 */ /* 0x000fe20008011607 */
[----:B------:R-:W-:-:S02]  /*23f0*/  IADD3 R3, -R6, UR51, R3 ;  /* 0x0000003306037c10 */ /* 0x000fc4000fffe103 */
[----:B------:R-:W-:Y:S02]  /*2400*/  CS2R R124, SRZ ;  /* 0x00000000007c7805 */ /* 0x000fe4000001ff00 */
[----:B------:R-:W-:Y:S01]  /*2410*/  CS2R R126, SRZ ;  /* 0x00000000007e7805 */ /* 0x000fe2000001ff00 */
[----:B------:R-:W-:Y:S01]  /*2420*/  UIADD3 UR6, UR10, UR51, -UR52 ;  /* 0x000000330a067290 */ /* 0x000fe2000fffe834 */
[----:B------:R-:W-:Y:S02]  /*2430*/  CS2R R128, SRZ ;  /* 0x0000000000807805 */ /* 0x000fe4000001ff00 */
[----:B------:R-:W-:Y:S02]  /*2440*/  CS2R R130, SRZ ;  /* 0x0000000000827805 */ /* 0x000fe4000001ff00 */
[----:B------:R-:W-:Y:S01]  /*2450*/  CS2R R132, SRZ ;  /* 0x0000000000847805 */ /* 0x000fe2000001ff00 */
[----:B------:R-:W-:Y:S01]  /*2460*/  USHF.R.S32.HI UR7, URZ, 0x1f, UR6 ;  /* 0x0000001f3f077899 */ /* 0x000fe20008011406 */
[----:B------:R-:W-:-:S02]  /*2470*/  CS2R R134, SRZ ;  /* 0x0000000000867805 */ /* 0x000fc4000001ff00 */
[----:B--2---:R-:W-:Y:S01]  /*2480*/  VIADDMNMX R0, R0, R3, R4, PT ;  /* 0x0000000300007246 */ /* 0x004fe20003800104 */
[----:B------:R-:W-:Y:S02]  /*2490*/  ULEA.HI UR7, UR7, UR6, URZ, 0x7 ;  /* 0x0000000607077291 */ /* 0x000fe4000f8f383f */
[----:B------:R-:W-:Y:S01]  /*24a0*/  UIADD3 UR6, UR11, 0x19c40, URZ ;  /* 0x00019c400b067890 */ /* 0x000fe2000fffe03f */
[C---:B------:R-:W-:Y:S01]  /*24b0*/  ISETP.GT.AND P1, PT, R0.reuse, RZ, PT ;  /* 0x000000ff0000720c */ /* 0x040fe20003f24270 */
[----:B------:R-:W-:Y:S01]  /*24c0*/  USHF.R.S32.HI UR7, URZ, 0x7, UR7 ;  /* 0x000000073f077899 */ /* 0x000fe20008011407 */
[C---:B------:R-:W-:Y:S01]  /*24d0*/  ISETP.GT.AND P2, PT, R0.reuse, 0x1, PT ;  /* 0x000000010000780c */ /* 0x040fe20003f44270 */
[----:B------:R-:W-:Y:S01]  /*24e0*/  UPRMT UR6, UR45, 0x654, UR6 ;  /* 0x000006542d067896 */ /* 0x000fe20008000006 */
[----:B------:R-:W-:Y:S01]  /*24f0*/  ISETP.GT.AND P3, PT, R0, 0x8, PT ;  /* 0x000000080000780c */ /* 0x000fe20003f64270 */
[----:B------:R-:W-:Y:S01]  /*2500*/  UISETP.LT.AND UP0, UPT, UR43, UR7, UPT ;  /* 0x000000072b00728c */ /* 0x000fe2000bf01270 */
[----:B------:R-:W-:-:S02]  /*2510*/  FSEL R13, R26, -INF , P1 ;  /* 0xff8000001a0d7808 */ /* 0x000fc40000800000 */
[----:B------:R-:W-:Y:S01]  /*2520*/  FSEL R27, R27, -INF , P2 ;  /* 0xff8000001b1b7808 */ /* 0x000fe20001000000 */
[----:B------:R-:W-:Y:S01]  /*2530*/  USEL UR17, UR43, UR7, !UP0 ;  /* 0x000000072b117287 */ /* 0x000fe2000c000000 */
[----:B------:R-:W-:Y:S02]  /*2540*/  ISETP.GT.AND P1, PT, R0, 0x9, PT ;  /* 0x000000090000780c */ /* 0x000fe40003f24270 */
[----:B------:R-:W-:Y:S01]  /*2550*/  FSEL R5, R30, -INF , P3 ;  /* 0xff8000001e057808 */ /* 0x000fe20001800000 */
[----:B------:R-:W-:Y:S01]  /*2560*/  UISETP.GE.AND UP0, UPT, UR56, UR17, UPT ;  /* 0x000000113800728c */ /* 0x000fe2000bf06270 */
[----:B------:R-:W-:Y:S01]  /*2570*/  FMNMX.FTZ R6, R13, R27, !PT ;  /* 0x0000001b0d067209 */ /* 0x000fe20007810000 */
[----:B------:R-:W-:Y:S01]  /*2580*/  SYNCS.ARRIVE.TRANS64.RED.A1T0 RZ, [UR6], RZ ;  /* 0x000000ffffff79a7 */ /* 0x000fe20008100406 */
[----:B------:R-:W-:Y:S02]  /*2590*/  ISETP.GT.AND P2, PT, R0, 0x10, PT ;  /* 0x000000100000780c */ /* 0x000fe40003f44270 */
[----:B------:R-:W-:-:S02]  /*25a0*/  FSEL R31, R31, -INF , P1 ;  /* 0xff8000001f1f7808 */ /* 0x000fc40000800000 */
[----:B------:R-:W-:Y:S02]  /*25b0*/  FMNMX.FTZ R6, R5, R6, !PT ;  /* 0x0000000605067209 */ /* 0x000fe40007810000 */
[----:B------:R-:W-:Y:S02]  /*25c0*/  ISETP.GT.AND P1, PT, R0, 0x11, PT ;  /* 0x000000110000780c */ /* 0x000fe40003f24270 */
[----:B------:R-:W-:Y:S02]  /*25d0*/  FSEL R7, R34, -INF , P2 ;  /* 0xff80000022077808 */ /* 0x000fe40001000000 */
[----:B------:R-:W-:Y:S02]  /*25e0*/  FMNMX.FTZ R6, R31, R6, !PT ;  /* 0x000000061f067209 */ /* 0x000fe40007810000 */
        /* <DEDUP_REMOVED lines=78> */
[----:B------:R-:W-:Y:S02]  /*2ad0*/  FSEL R87, R87, -INF , P1 ;  /* 0xff80000057577808 */ /* 0x000fe40000800000 */
[----:B------:R-:W-:-:S02]  /*2ae0*/  FMNMX.FTZ R0, R86, R15, !PT ;  /* 0x0000000f56007209 */ /* 0x000fc40007810000 */
[----:B---3--:R-:W-:Y:S02]  /*2af0*/  VIADDMNMX R4, R8, R3, R4, PT ;  /* 0x0000000308047246 */ /* 0x008fe40003800104 */
[----:B------:R-:W-:Y:S02]  /*2b00*/  FMNMX.FTZ R10, R87, R0, !PT ;  /* 0x00000000570a7209 */ /* 0x000fe40007810000 */
[C---:B------:R-:W-:Y:S02]  /*2b10*/  ISETP.GT.AND P2, PT, R4.reuse, 0x1, PT ;  /* 0x000000010400780c */ /* 0x040fe40003f44270 */
[----:B------:R-:W-:Y:S01]  /*2b20*/  ISETP.GT.AND P3, PT, R4, 0x8, PT ;  /* 0x000000080400780c */ /* 0x000fe20003f64270 */
[----:B------:R-:W0:Y:S01]  /*2b30*/  SHFL.BFLY PT, R15, R10, 0x2, 0x1f ;  /* 0x0c401f000a0f7f89 */ /* 0x000e2200000e0000 */
[----:B------:R-:W-:Y:S02]  /*2b40*/  FSEL R25, R25, -INF , P2 ;  /* 0xff80000019197808 */ /* 0x000fe40001000000 */
[----:B------:R-:W-:-:S02]  /*2b50*/  FSEL R28, R28, -INF , P3 ;  /* 0xff8000001c1c7808 */ /* 0x000fc40001800000 */
[----:B------:R-:W-:-:S04]  /*2b60*/  ISETP.GT.AND P2, PT, R4, 0x10, PT ;  /* 0x000000100400780c */ /* 0x000fc80003f44270 */
[----:B------:R-:W-:Y:S02]  /*2b70*/  FSEL R32, R32, -INF , P2 ;  /* 0xff80000020207808 */ /* 0x000fe40001000000 */
[----:B------:R-:W-:-:S04]  /*2b80*/  ISETP.GT.AND P2, PT, R4, 0x18, PT ;  /* 0x000000180400780c */ /* 0x000fc80003f44270 */
[----:B------:R-:W-:Y:S02]  /*2b90*/  FSEL R36, R36, -INF , P2 ;  /* 0xff80000024247808 */ /* 0x000fe40001000000 */
[----:B------:R-:W-:-:S04]  /*2ba0*/  ISETP.GT.AND P2, PT, R4, 0x20, PT ;  /* 0x000000200400780c */ /* 0x000fc80003f44270 */
[----:B------:R-:W-:Y:S02]  /*2bb0*/  FSEL R40, R40, -INF , P2 ;  /* 0xff80000028287808 */ /* 0x000fe40001000000 */
[----:B------:R-:W-:Y:S02]  /*2bc0*/  ISETP.GT.AND P2, PT, R4, 0x28, PT ;  /* 0x000000280400780c */ /* 0x000fe40003f44270 */
[----:B0-----:R-:W-:Y:S02]  /*2bd0*/  FMNMX.FTZ R15, R10, R15, !PT ;  /* 0x0000000f0a0f7209 */ /* 0x001fe40007810000 */
[----:B------:R-:W-:Y:S02]  /*2be0*/  FSEL R44, R44, -INF , P2 ;  /* 0xff8000002c2c7808 */ /* 0x000fe40001000000 */
[----:B------:R-:W-:Y:S01]  /*2bf0*/  ISETP.GT.AND P2, PT, R4, 0x30, PT ;  /* 0x000000300400780c */ /* 0x000fe20003f44270 */
[----:B------:R-:W0:Y:S03]  /*2c00*/  SHFL.BFLY PT, R0, R15, 0x1, 0x1f ;  /* 0x0c201f000f007f89 */ /* 0x000e2600000e0000 */
        /* <DEDUP_REMOVED lines=10> */
[C---:B------:R-:W-:Y:S01]  /*2cb0*/  FSETP.NEU.FTZ.AND P1, PT, R0.reuse, -INF , PT ;  /* 0xff8000000000780b */ /* 0x040fe20003f3d000 */
[----:B------:R-:W-:-:S01]  /*2cc0*/  FFMA.FTZ R6, R0, R21, -8 ;  /* 0xc100000000067423 */ /* 0x000fc20000010015 */
[----:B------:R-:W-:-:S04]  /*2cd0*/  ISETP.GT.AND P2, PT, R4, 0x58, PT ;  /* 0x000000580400780c */ /* 0x000fc80003f44270 */
[----:B------:R-:W-:Y:S02]  /*2ce0*/  FSEL R6, R6, RZ, P1 ;  /* 0x000000ff06067208 */ /* 0x000fe40000800000 */
[----:B------:R-:W-:Y:S02]  /*2cf0*/  ISETP.GT.AND P1, PT, R4, RZ, PT ;  /* 0x000000ff0400720c */ /* 0x000fe40003f24270 */
[----:B------:R-:W-:Y:S01]  /*2d00*/  FSEL R68, R68, -INF , P2 ;  /* 0xff80000044447808 */ /* 0x000fe20001000000 */
[----:B------:R-:W-:-:S01]  /*2d10*/  FFMA.FTZ R3, R13, UR44, -R6 ;  /* 0x0000002c0d037c23 */ /* 0x000fc20008010806 */
[----:B------:R-:W-:Y:S01]  /*2d20*/  FSEL R24, R24, -INF , P1 ;  /* 0xff80000018187808 */ /* 0x000fe20000800000 */
[----:B------:R-:W-:-:S01]  /*2d30*/  FFMA.FTZ R8, R27, UR44, -R6 ;  /* 0x0000002c1b087c23 */ /* 0x000fc20008010806 */
[----:B------:R-:W-:Y:S01]  /*2d40*/  ISETP.GT.AND P1, PT, R4, 0x9, PT ;  /* 0x000000090400780c */ /* 0x000fe20003f24270 */
[----:B------:R-:W-:-:S01]  /*2d50*/  FFMA.FTZ R46, R46, UR44, -R6 ;  /* 0x0000002c2e2e7c23 */ /* 0x000fc20008010806 */
[----:B------:R-:W-:Y:S01]  /*2d60*/  FMNMX.FTZ R13, R24, R25, !PT ;  /* 0x00000019180d7209 */ /* 0x000fe20007810000 */
[----:B------:R-:W-:-:S01]  /*2d70*/  FFMA.FTZ R5, R5, UR44, -R6 ;  /* 0x0000002c05057c23 */ /* 0x000fc20008010806 */
[----:B------:R-:W-:Y:S01]  /*2d80*/  FSEL R29, R29, -INF , P1 ;  /* 0xff8000001d1d7808 */ /* 0x000fe20000800000 */
[----:B------:R-:W-:Y:S01]  /*2d90*/  MUFU.EX2 R3, R3 ;  /* 0x0000000300037308 */ /* 0x000fe20000000800 */
[----:B------:R-:W-:Y:S01]  /*2da0*/  FMNMX.FTZ R10, R28, R13, !PT ;  /* 0x0000000d1c0a7209 */ /* 0x000fe20007810000 */
[--C-:B------:R-:W-:Y:S01]  /*2db0*/  FFMA.FTZ R7, R7, UR44, -R6.reuse ;  /* 0x0000002c07077c23 */ /* 0x100fe20008010806 */
[----:B------:R-:W-:Y:S01]  /*2dc0*/  ISETP.GT.AND P1, PT, R4, 0x11, PT ;  /* 0x000000110400780c */ /* 0x000fe20003f24270 */
[--C-:B------:R-:W-:Y:S01]  /*2dd0*/  FFMA.FTZ R9, R9, UR44, -R6.reuse ;  /* 0x0000002c09097c23 */ /* 0x100fe20008010806 */
[----:B------:R-:W-:Y:S01]  /*2de0*/  FMNMX.FTZ R13, R29, R10, !PT ;  /* 0x0000000a1d0d7209 */ /* 0x000fe20007810000 */
[--C-:B------:R-:W-:Y:S01]  /*2df0*/  FFMA.FTZ R10, R31, UR44, -R6.reuse ;  /* 0x0000002c1f0a7c23 */ /* 0x100fe20008010806 */
        /* <DEDUP_REMOVED lines=17> */
[----:B------:R-:W0:Y:S01]  /*2f10*/  MUFU.EX2 R10, R10 ;  /* 0x0000000a000a7308 */ /* 0x000e220000000800 */
        /* <DEDUP_REMOVED lines=27> */
[----:B------:R-:W1:Y:S01]  /*30d0*/  MUFU.EX2 R14, R14 ;  /* 0x0000000e000e7308 */ /* 0x000e620000000800 */
        /* <DEDUP_REMOVED lines=16> */
[----:B------:R-:W-:Y:S01]  /*31e0*/  ISETP.GT.AND P2, PT, R4, 0x60, PT ;  /* 0x000000600400780c */ /* 0x000fe20003f44270 */
[----:B------:R-:W-:Y:S01]  /*31f0*/  MUFU.EX2 R20, R20 ;  /* 0x0000001400147308 */ /* 0x000fe20000000800 */
[----:B------:R-:W-:Y:S01]  /*3200*/  FSEL R69, R69, -INF , P1 ;  /* 0xff80000045457808 */ /* 0x000fe20000800000 */
[--C-:B--2---:R-:W-:Y:S01]  /*3210*/  FFMA.FTZ R46, R63, UR44, -R6.reuse ;  /* 0x0000002c3f2e7c23 */ /* 0x104fe20008010806 */
[----:B------:R-:W-:Y:S02]  /*3220*/  FMNMX.FTZ R30, R68, R15, !PT ;  /* 0x0000000f441e7209 */ /* 0x000fe40007810000 */
[----:B------:R-:W-:Y:S02]  /*3230*/  ISETP.GT.AND P1, PT, R4, 0x61, PT ;  /* 0x000000610400780c */ /* 0x000fe40003f24270 */
[----:B------:R-:W-:Y:S01]  /*3240*/  FSEL R72, R72, -INF , P2 ;  /* 0xff80000048487808 */ /* 0x000fe20001000000 */
[----:B------:R-:W2:Y:S01]  /*3250*/  MUFU.EX2 R26, R26 ;  /* 0x0000001a001a7308 */ /* 0x000ea20000000800 */
[----:B------:R-:W-:Y:S01]  /*3260*/  FMNMX.FTZ R21, R69, R30, !PT ;  /* 0x0000001e45157209 */ /* 0x000fe20007810000 */
[----:B------:R-:W-:Y:S01]  /*3270*/  FFMA.FTZ R30, R51, UR44, -R6 ;  /* 0x0000002c331e7c23 */ /* 0x000fe20008010806 */
[----:B------:R-:W-:-:S02]  /*3280*/  ISETP.GT.AND P2, PT, R4, 0x68, PT ;  /* 0x000000680400780c */ /* 0x000fc40003f44270 */
[----:B------:R-:W-:Y:S02]  /*3290*/  FSEL R73, R73, -INF , P1 ;  /* 0xff80000049497808 */ /* 0x000fe40000800000 */
[----:B------:R-:W-:Y:S01]  /*32a0*/  FMNMX.FTZ R34, R72, R21, !PT ;  /* 0x0000001548227209 */ /* 0x000fe20007810000 */
[----:B------:R3:W-:Y:S01]  /*32b0*/  MUFU.EX2 R15, R50 ;  /* 0x00000032000f7308 */ /* 0x0007e20000000800 */
[----:B------:R-:W-:Y:S02]  /*32c0*/  ISETP.GT.AND P1, PT, R4, 0x69, PT ;  /* 0x000000690400780c */ /* 0x000fe40003f24270 */
[----:B------:R-:W-:Y:S02]  /*32d0*/  FSEL R76, R76, -INF , P2 ;  /* 0xff8000004c4c7808 */ /* 0x000fe40001000000 */
[----:B------:R-:W-:Y:S02]  /*32e0*/  FMNMX.FTZ R21, R73, R34, !PT ;  /* 0x0000002249157209 */ /* 0x000fe40007810000 */
[----:B------:R-:W-:Y:S01]  /*32f0*/  ISETP.GT.AND P2, PT, R4, 0x70, PT ;  /* 0x000000700400780c */ /* 0x000fe20003f44270 */
[----:B------:R-:W-:Y:S01]  /*3300*/  MUFU.EX2 R30, R30 ;  /* 0x0000001e001e7308 */ /* 0x000fe20000000800 */
[----:B------:R-:W-:Y:S01]  /*3310*/  FSEL R77, R77, -INF , P1 ;  /* 0xff8000004d4d7808 */ /* 0x000fe20000800000 */
[----:B---3--:R-:W-:Y:S01]  /*3320*/  FFMA.FTZ R50, R75, UR44, -R6 ;  /* 0x0000002c4b327c23 */ /* 0x008fe20008010806 */
[----:B------:R-:W-:-:S02]  /*3330*/  FMNMX.FTZ R34, R76, R21, !PT ;  /* 0x000000154c227209 */ /* 0x000fc40007810000 */
[----:B------:R-:W-:Y:S02]  /*3340*/  ISETP.GT.AND P1, PT, R4, 0x71, PT ;  /* 0x000000710400780c */ /* 0x000fe40003f24270 */
[----:B------:R-:W-:Y:S01]  /*3350*/  FSEL R80, R80, -INF , P2 ;  /* 0xff80000050507808 */ /* 0x000fe20001000000 */
[----:B------:R3:W-:Y:S01]  /*3360*/  MUFU.EX2 R21, R54 ;  /* 0x0000003600157308 */ /* 0x0007e20000000800 */
[----:B------:R-:W-:Y:S02]  /*3370*/  FMNMX.FTZ R27, R77, R34, !PT ;  /* 0x000000224d1b7209 */ /* 0x000fe40007810000 */
[----:B------:R-:W-:Y:S02]  /*3380*/  ISETP.GT.AND P2, PT, R4, 0x78, PT ;  /* 0x000000780400780c */ /* 0x000fe40003f44270 */
[----:B------:R-:W-:Y:S02]  /*3390*/  FSEL R81, R81, -INF , P1 ;  /* 0xff80000051517808 */ /* 0x000fe40000800000 */
[----:B------:R-:W-:Y:S01]  /*33a0*/  FMNMX.FTZ R34, R80, R27, !PT ;  /* 0x0000001b50227209 */ /* 0x000fe20007810000 */
[----:B------:R-:W4:Y:S01]  /*33b0*/  MUFU.EX2 R38, R38 ;  /* 0x0000002600267308 */ /* 0x000f220000000800 */
[----:B------:R-:W-:Y:S01]  /*33c0*/  ISETP.GT.AND P1, PT, R4, 0x79, PT ;  /* 0x000000790400780c */ /* 0x000fe20003f24270 */
[----:B---3--:R-:W-:Y:S01]  /*33d0*/  FFMA.FTZ R54, R71, UR44, -R6 ;  /* 0x0000002c47367c23 */ /* 0x008fe20008010806 */
[----:B------:R-:W-:-:S02]  /*33e0*/  FSEL R84, R84, -INF , P2 ;  /* 0xff80000054547808 */ /* 0x000fc40001000000 */
[----:B------:R-:W-:Y:S01]  /*33f0*/  FMNMX.FTZ R27, R81, R34, !PT ;  /* 0x00000022511b7209 */ /* 0x000fe20007810000 */
[----:B------:R-:W-:-:S01]  /*3400*/  FFMA.FTZ R34, R59, UR44, -R6 ;  /* 0x0000002c3b227c23 */ /* 0x000fc20008010806 */
[----:B------:R-:W-:Y:S01]  /*3410*/  FSEL R85, R85, -INF , P1 ;  /* 0xff80000055557808 */ /* 0x000fe20000800000 */
[----:B------:R-:W-:Y:S01]  /*3420*/  IMAD.U32 R59, RZ, RZ, UR44 ;  /* 0x0000002cff3b7e24 */ /* 0x000fe2000f8e00ff */
[----:B------:R-:W-:Y:S01]  /*3430*/  FMNMX.FTZ R4, R84, R27, !PT ;  /* 0x0000001b54047209 */ /* 0x000fe20007810000 */
[----:B------:R-:W-:Y:S01]  /*3440*/  MUFU.EX2 R35, R35 ;  /* 0x0000002300237308 */ /* 0x000fe20000000800 */
[----:B0-----:R-:W-:Y:S02]  /*3450*/  F2FP.SATFINITE.E4M3.F32.PACK_AB_MERGE_C R149, R10, R5, RZ ;  /* 0x000000050a95723e */ /* 0x001fe400048070ff */
[----:B------:R-:W-:Y:S02]  /*3460*/  FMNMX.FTZ R4, R85, R4, !PT ;  /* 0x0000000455047209 */ /* 0x000fe40007810000 */
[----:B-1----:R-:W-:-:S02]  /*3470*/  F2FP.SATFINITE.E4M3.F32.PACK_AB_MERGE_C R151, R14, R9, RZ ;  /* 0x000000090e97723e */ /* 0x002fc400048070ff */
[----:B------:R-:W-:Y:S01]  /*3480*/  F2FP.SATFINITE.E4M3.F32.PACK_AB_MERGE_C R149, R8, R3, R149 ;  /* 0x000000030895723e */ /* 0x000fe20004807095 */
[----:B------:R-:W0:Y:S01]  /*3490*/  SHFL.BFLY PT, R39, R4, 0x2, 0x1f ;  /* 0x0c401f0004277f89 */ /* 0x000e2200000e0000 */
[----:B------:R1:W-:Y:S01]  /*34a0*/  MUFU.EX2 R27, R58 ;  /* 0x0000003a001b7308 */ /* 0x0003e20000000800 */
[----:B------:R-:W-:Y:S02]  /*34b0*/  F2FP.SATFINITE.E4M3.F32.PACK_AB_MERGE_C R151, R12, R7, R151 ;  /* 0x000000070c97723e */ /* 0x000fe40004807097 */
[----:B--2---:R-:W-:Y:S02]  /*34c0*/  F2FP.SATFINITE.E4M3.F32.PACK_AB_MERGE_C R145, R26, R13, RZ ;  /* 0x0000000d1a91723e */ /* 0x004fe400048070ff */
[----:B----4-:R-:W-:Y:S02]  /*34d0*/  F2FP.SATFINITE.E4M3.F32.PACK_AB_MERGE_C R147, R38, R21, RZ ;  /* 0x000000152693723e */ /* 0x010fe400048070ff */
[----:B------:R-:W-:Y:S01]  /*34e0*/  F2FP.SATFINITE.E4M3.F32.PACK_AB_MERGE_C R145, R20, R11, R145 ;  /* 0x0000000b1491723e */ /* 0x000fe20004807091 */
[----:B------:R-:W-:Y:S01]  /*34f0*/  MUFU.EX2 R34, R34 ;  /* 0x0000002200227308 */ /* 0x000fe20000000800 */
[----:B-1----:R-:W-:-:S01]  /*3500*/  FFMA.FTZ R58, R79, UR44, -R6 ;  /* 0x0000002c4f3a7c23 */ /* 0x002fc20008010806 */
[----:B------:R-:W-:-:S06]  /*3510*/  F2FP.SATFINITE.E4M3.F32.PACK_AB_MERGE_C R147, R30, R15, R147 ;  /* 0x0000000f1e93723e */ /* 0x000fcc0004807093 */
        /* <DEDUP_REMOVED lines=8> */
[--C-:B------:R-:W-:Y:S01]  /*35a0*/  FFMA.FTZ R51, R82, UR44, -R6.reuse ;  /* 0x0000002c52337c23 */ /* 0x100fe20008010806 */
[----:B------:R-:W-:-:S02]  /*35b0*/  FFMA.FTZ R6, R87, UR44, -R6 ;  /* 0x0000002c57067c23 */ /* 0x000fc40008010806 */
[C---:B------:R-:W-:Y:S01]  /*35c0*/  FSETP.NEU.FTZ.AND P1, PT, R4.reuse, -INF , PT ;  /* 0xff8000000400780b */ /* 0x040fe20003f3d000 */
[----:B------:R-:W-:-:S02]  /*35d0*/  FFMA.FTZ R59, R4, R59, -8 ;  /* 0xc1000000043b7423 */ /* 0x000fc4000001003b */
[----:B------:R-:W-:Y:S03]  /*35e0*/  MUFU.EX2 R43, R43 ;  /* 0x0000002b002b7308 */ /* 0x000fe60000000800 */
[----:B------:R-:W-:Y:S02]  /*35f0*/  FSEL R59, R59, RZ, P1 ;  /* 0x000000ff3b3b7208 */ /* 0x000fe40000800000 */
[----:B------:R-:W-:-:S03]  /*3600*/  PLOP3.LUT P1, PT, PT, PT, UP0, 0x80, 0x0 ;  /* 0x000000000000781c */ /* 0x000fc60003f2f008 */
        /* <DEDUP_REMOVED lines=15> */
[----:B------:R-:W-:-:S01]  /*3700*/  FADD.FTZ R64, R3, R8 ;  /* 0x0000000803407221 */ /* 0x000fc20000010000 */
[----:B------:R-:W0:Y:S01]  /*3710*/  MUFU.EX2 R25, R25 ;  /* 0x0000001900197308 */ /* 0x000e220000000800 */
[----:B------:R-:W-:-:S01]  /*3720*/  FFMA.FTZ R67, R37, UR44, -R59 ;  /* 0x0000002c25437c23 */ /* 0x000fc2000801083b */
[--C-:B------:R-:W-:Y:S01]  /*3730*/  FFMA.FTZ R37, R48, UR44, -R59.reuse ;  /* 0x0000002c30257c23 */ /* 0x100fe2000801083b */
[----:B------:R-:W-:-:S01]  /*3740*/  FFMA.FTZ R48, R57, UR44, -R59 ;  /* 0x0000002c39307c23 */ /* 0x000fc2000801083b */
[----:B------:R-:W-:Y:S01]  /*3750*/  FFMA.FTZ R57, R61, UR44, -R59 ;  /* 0x0000002c3d397c23 */ /* 0x000fe2000801083b */
[----:B------:R-:W-:-:S01]  /*3760*/  FADD.FTZ R71, R5, R64 ;  /* 0x0000004005477221 */ /* 0x000fc20000010000 */
[--C-:B------:R-:W-:Y:S01]  /*3770*/  FFMA.FTZ R44, R44, UR44, -R59.reuse ;  /* 0x0000002c2c2c7c23 */ /* 0x100fe2000801083b */
[----:B------:R-:W-:-:S01]  /*3780*/  FFMA.FTZ R2, R68, UR44, -R59 ;  /* 0x0000002c44027c23 */ /* 0x000fc2000801083b */
[----:B------:R-:W1:Y:S01]  /*3790*/  MUFU.EX2 R63, R63 ;  /* 0x0000003f003f7308 */ /* 0x000e620000000800 */
[----:B------:R-:W-:-:S01]  /*37a0*/  FADD.FTZ R64, R10, R71 ;  /* 0x000000470a407221 */ /* 0x000fc20000010000 */
[--C-:B------:R-:W-:Y:S01]  /*37b0*/  FFMA.FTZ R45, R45, UR44, -R59.reuse ;  /* 0x0000002c2d2d7c23 */ /* 0x100fe2000801083b */
[----:B------:R-:W-:-:S01]  /*37c0*/  FFMA.FTZ R52, R52, UR44, -R59 ;  /* 0x0000002c34347c23 */ /* 0x000fc2000801083b */
[--C-:B------:R-:W-:Y:S01]  /*37d0*/  FFMA.FTZ R53, R53, UR44, -R59.reuse ;  /* 0x0000002c35357c23 */ /* 0x100fe2000801083b */
[----:B------:R-:W-:-:S01]  /*37e0*/  FFMA.FTZ R76, R76, UR44, -R59 ;  /* 0x0000002c4c4c7c23 */ /* 0x000fc2000801083b */
[--C-:B------:R-:W-:Y:S01]  /*37f0*/  FFMA.FTZ R77, R77, UR44, -R59.reuse ;  /* 0x0000002c4d4d7c23 */ /* 0x100fe2000801083b */
[----:B------:R-:W-:-:S01]  /*3800*/  FFMA.FTZ R80, R80, UR44, -R59 ;  /* 0x0000002c50507c23 */ /* 0x000fc2000801083b */
[----:B------:R-:W2:Y:S01]  /*3810*/  MUFU.EX2 R66, R66 ;  /* 0x0000004200427308 */ /* 0x000ea20000000800 */
[----:B0-----:R-:W-:-:S01]  /*3820*/  FADD.FTZ R60, R24, R25 ;  /* 0x00000019183c7221 */ /* 0x001fc20000010000 */
[--C-:B------:R-:W-:Y:S01]  /*3830*/  FFMA.FTZ R81, R81, UR44, -R59.reuse ;  /* 0x0000002c51517c23 */ /* 0x100fe2000801083b */
[----:B------:R-:W-:-:S05]  /*3840*/  FFMA.FTZ R84, R84, UR44, -R59 ;  /* 0x0000002c54547c23 */ /* 0x000fca000801083b */
[----:B------:R-:W0:Y:S01]  /*3850*/  MUFU.EX2 R28, R28 ;  /* 0x0000001c001c7308 */ /* 0x000e220000000800 */
[----:B-1----:R-:W-:-:S01]  /*3860*/  FADD.FTZ R61, R63, R60 ;  /* 0x0000003c3f3d7221 */ /* 0x002fc20000010000 */
[----:B------:R-:W-:Y:S01]  /*3870*/  FFMA.FTZ R60, R65, UR44, -R59 ;  /* 0x0000002c413c7c23 */ /* 0x000fe2000801083b */
[----:B------:R-:W-:-:S04]  /*3880*/  FADD.FTZ R65, R7, R64 ;  /* 0x0000004007417221 */ /* 0x000fc80000010000 */
[----:B------:R-:W-:Y:S01]  /*3890*/  FADD.FTZ R68, R12, R65 ;  /* 0x000000410c447221 */ /* 0x000fe20000010000 */
[----:B------:R-:W1:Y:S01]  /*38a0*/  MUFU.EX2 R29, R29 ;  /* 0x0000001d001d7308 */ /* 0x000e620000000800 */
[----:B--2---:R-:W-:-:S01]  /*38b0*/  FADD.FTZ R61, R66, R61 ;  /* 0x0000003d423d7221 */ /* 0x004fc20000010000 */
[----:B------:R-:W-:Y:S01]  /*38c0*/  FFMA.FTZ R65, R69, UR44, -R59 ;  /* 0x0000002c45417c23 */ /* 0x000fe2000801083b */
[----:B------:R-:W-:-:S01]  /*38d0*/  FADD.FTZ R71, R9, R68 ;  /* 0x0000004409477221 */ /* 0x000fc20000010000 */
[----:B------:R-:W-:-:S03]  /*38e0*/  F2FP.SATFINITE.E4M3.F32.PACK_AB_MERGE_C R148, R66, R63, RZ ;  /* 0x0000003f4294723e */ /* 0x000fc600048070ff */
[----:B------:R-:W-:Y:S01]  /*38f0*/  FADD.FTZ R70, R14, R71 ;  /* 0x000000470e467221 */ /* 0x000fe20000010000 */
[----:B------:R-:W2:Y:S01]  /*3900*/  MUFU.EX2 R36, R36 ;  /* 0x0000002400247308 */ /* 0x000ea20000000800 */
[----:B0-----:R-:W-:-:S01]  /*3910*/  FADD.FTZ R64, R28, R61 ;  /* 0x0000003d1c407221 */ /* 0x001fc20000010000 */
[----:B------:R-:W-:Y:S01]  /*3920*/  F2FP.SATFINITE.E4M3.F32.PACK_AB_MERGE_C R148, R25, R24, R148 ;  /* 0x000000181994723e */ /* 0x000fe20004807094 */
[----:B------:R-:W-:-:S04]  /*3930*/  FADD.FTZ R71, R11, R70 ;  /* 0x000000460b477221 */ /* 0x000fc80000010000 */
[----:B------:R-:W-:Y:S01]  /*3940*/  FADD.FTZ R70, R20, R71 ;  /* 0x0000004714467221 */ /* 0x000fe20000010000 */
[----:B------:R-:W0:Y:S01]  /*3950*/  MUFU.EX2 R67, R67 ;  /* 0x0000004300437308 */ /* 0x000e220000000800 */
[----:B-1----:R-:W-:-:S01]  /*3960*/  FADD.FTZ R61, R29, R64 ;  /* 0x000000401d3d7221 */ /* 0x002fc20000010000 */
[----:B------:R-:W-:Y:S01]  /*3970*/  FFMA.FTZ R64, R73, UR44, -R59 ;  /* 0x0000002c49407c23 */ /* 0x000fe2000801083b */
[----:B------:R-:W-:-:S04]  /*3980*/  FADD.FTZ R71, R13, R70 ;  /* 0x000000460d477221 */ /* 0x000fc80000010000 */
[----:B------:R-:W-:Y:S01]  /*3990*/  FADD.FTZ R70, R26, R71 ;  /* 0x000000471a467221 */ /* 0x000fe20000010000 */
[----:B------:R-:W1:Y:S01]  /*39a0*/  MUFU.EX2 R32, R32 ;  /* 0x0000002000207308 */ /* 0x000e620000000800 */
[----:B--2---:R-:W-:-:S01]  /*39b0*/  FADD.FTZ R68, R36, R61 ;  /* 0x0000003d24447221 */ /* 0x004fc20000010000 */
[--C-:B------:R-:W-:Y:S01]  /*39c0*/  FFMA.FTZ R61, R72, UR44, -R59.reuse ;  /* 0x0000002c483d7c23 */ /* 0x100fe2000801083b */
[----:B------:R-:W-:-:S05]  /*39d0*/  FFMA.FTZ R59, R85, UR44, -R59 ;  /* 0x0000002c553b7c23 */ /* 0x000fca000801083b */
        /* <DEDUP_REMOVED lines=9> */
[----:B0-----:R-:W-:-:S01]  /*3a70*/  FADD.FTZ R68, R44, R69 ;  /* 0x000000452c447221 */ /* 0x001fc20000010000 */
[----:B------:R-:W-:-:S04]  /*3a80*/  FADD.FTZ R69, R15, R70 ;  /* 0x000000460f457221 */ /* 0x000fc80000010000 */
[----:B------:R-:W-:Y:S02]  /*3a90*/  FADD.FTZ R10, R30, R69 ;  /* 0x000000451e0a7221 */ /* 0x000fe40000010000 */
        /* <DEDUP_REMOVED lines=19> */
[----:B------:R-:W-:-:S04]  /*3bd0*/  FADD.FTZ R10, R34, R9 ;  /* 0x00000009220a7221 */ /* 0x000fc80000010000 */
[----:B------:R-:W-:Y:S01]  /*3be0*/  FADD.FTZ R3, R35, R10 ;  /* 0x0000000a23037221 */ /* 0x000fe20000010000 */
[----:B------:R-:W-:Y:S01]  /*3bf0*/  F2FP.SATFINITE.E4M3.F32.PACK_AB_MERGE_C R35, R46, R35, RZ ;  /* 0x000000232e23723e */ /* 0x000fe200048070ff */
[----:B------:R-:W0:Y:S01]  /*3c00*/  MUFU.EX2 R57, R57 ;  /* 0x0000003900397308 */ /* 0x000e220000000800 */
[----:B-1----:R-:W-:-:S01]  /*3c10*/  FADD.FTZ R5, R48, R5 ;  /* 0x0000000530057221 */ /* 0x002fc20000010000 */
[----:B------:R-:W-:Y:S01]  /*3c20*/  FADD.FTZ R46, R46, R3 ;  /* 0x000000032e2e7221 */ /* 0x000fe20000010000 */
[----:B------:R-:W-:-:S05]  /*3c30*/  F2FP.SATFINITE.E4M3.F32.PACK_AB_MERGE_C R141, R34, R27, R35 ;  /* 0x0000001b228d723e */ /* 0x000fca0004807023 */
[----:B------:R-:W1:Y:S01]  /*3c40*/  MUFU.EX2 R49, R49 ;  /* 0x0000003100317308 */ /* 0x000e620000000800 */
[----:B--2---:R-:W-:-:S01]  /*3c50*/  FADD.FTZ R8, R56, R5 ;  /* 0x0000000538087221 */ /* 0x004fc20000010000 */
[----:B------:R-:W-:-:S06]  /*3c60*/  FADD.FTZ R5, R31, R46 ;  /* 0x0000002e1f057221 */ /* 0x000fcc0000010000 */
[----:B------:R-:W2:Y:S01]  /*3c70*/  MUFU.EX2 R60, R60 ;  /* 0x0000003c003c7308 */ /* 0x000ea20000000800 */
[----:B0-----:R-:W-:-:S01]  /*3c80*/  FADD.FTZ R8, R57, R8 ;  /* 0x0000000839087221 */ /* 0x001fc20000010000 */
[----:B------:R-:W-:-:S04]  /*3c90*/  F2FP.SATFINITE.E4M3.F32.PACK_AB_MERGE_C R56, R57, R56, RZ ;  /* 0x000000383938723e */ /* 0x000fc800048070ff */
[----:B------:R-:W-:Y:S02]  /*3ca0*/  F2FP.SATFINITE.E4M3.F32.PACK_AB_MERGE_C R140, R48, R41, R56 ;  /* 0x00000029308c723e */ /* 0x000fe40004807038 */
[----:B------:R-:W0:Y:S01]  /*3cb0*/  MUFU.EX2 R2, R2 ;  /* 0x0000000200027308 */ /* 0x000e220000000800 */
[----:B-1----:R-:W-:-:S01]  /*3cc0*/  FADD.FTZ R3, R49, R8 ;  /* 0x0000000831037221 */ /* 0x002fc20000010000 */
[----:B------:R-:W-:-:S04]  /*3cd0*/  FADD.FTZ R8, R42, R5 ;  /* 0x000000052a087221 */ /* 0x000fc80000010000 */
[----:B------:R-:W-:Y:S01]  /*3ce0*/  FADD.FTZ R5, R39, R8 ;  /* 0x0000000827057221 */ /* 0x000fe20000010000 */
[----:B------:R-:W-:Y:S01]  /*3cf0*/  F2FP.SATFINITE.E4M3.F32.PACK_AB_MERGE_C R39, R54, R39, RZ ;  /* 0x000000273627723e */ /* 0x000fe200048070ff */
[----:B------:R-:W1:Y:S01]  /*3d00*/  MUFU.EX2 R65, R65 ;  /* 0x0000004100417308 */ /* 0x000e620000000800 */
[----:B--2---:R-:W-:-:S01]  /*3d10*/  FADD.FTZ R3, R60, R3 ;  /* 0x000000033c037221 */ /* 0x004fc20000010000 */
[----:B------:R-:W-:Y:S01]  /*3d20*/  FADD.FTZ R54, R54, R5 ;  /* 0x0000000536367221 */ /* 0x000fe20000010000 */
[----:B------:R-:W-:-:S03]  /*3d30*/  F2FP.SATFINITE.E4M3.F32.PACK_AB_MERGE_C R143, R42, R31, R39 ;  /* 0x0000001f2a8f723e */ /* 0x000fc60004807027 */
[----:B------:R-:W-:Y:S02]  /*3d40*/  FADD.FTZ R5, R43, R54 ;  /* 0x000000362b057221 */ /* 0x000fe40000010000 */
[----:B------:R-:W2:Y:S01]  /*3d50*/  MUFU.EX2 R61, R61 ;  /* 0x0000003d003d7308 */ /* 0x000ea20000000800 */
[----:B0-----:R-:W-:-:S07]  /*3d60*/  FADD.FTZ R8, R2, R3 ;  /* 0x0000000302087221 */ /* 0x001fce0000010000 */
[----:B------:R-:W0:Y:S01]  /*3d70*/  MUFU.EX2 R64, R64 ;  /* 0x0000004000407308 */ /* 0x000e220000000800 */
[----:B-1----:R-:W-:-:S01]  /*3d80*/  FADD.FTZ R8, R65, R8 ;  /* 0x0000000841087221 */ /* 0x002fc20000010000 */
[----:B------:R-:W-:Y:S01]  /*3d90*/  F2FP.SATFINITE.E4M3.F32.PACK_AB_MERGE_C R7, R65, R2, RZ ;  /* 0x000000024107723e */ /* 0x000fe200048070ff */
[----:B------:R-:W-:-:S03]  /*3da0*/  FADD.FTZ R2, R50, R5 ;  /* 0x0000000532027221 */ /* 0x000fc60000010000 */
        /* <DEDUP_REMOVED lines=14> */
[C---:B-1----:R-:W-:Y:S01]  /*3e90*/  F2FP.SATFINITE.E4M3.F32.PACK_AB_MERGE_C R76, R77.reuse, R76, RZ ;  /* 0x0000004c4d4c723e */ /* 0x042fe200048070ff */
[----:B------:R-:W-:-:S03]  /*3ea0*/  FADD.FTZ R77, R77, R2 ;  /* 0x000000024d4d7221 */ /* 0x000fc60000010000 */
[----:B------:R-:W-:-:S03]  /*3eb0*/  F2FP.SATFINITE.E4M3.F32.PACK_AB_MERGE_C R136, R64, R61, R76 ;  /* 0x0000003d4088723e */ /* 0x000fc6000480704c */
[----:B------:R-:W1:Y:S01]  /*3ec0*/  MUFU.EX2 R62, R62 ;  /* 0x0000003e003e7308 */ /* 0x000e620000000800 */
[----:B--2---:R-:W-:-:S07]  /*3ed0*/  FADD.FTZ R3, R51, R58 ;  /* 0x0000003a33037221 */ /* 0x004fce0000010000 */
[----:B------:R-:W2:Y:S01]  /*3ee0*/  MUFU.EX2 R81, R81 ;  /* 0x0000005100517308 */ /* 0x000ea20000000800 */
[----:B0-----:R-:W-:-:S07]  /*3ef0*/  FADD.FTZ R2, R80, R77 ;  /* 0x0000004d50027221 */ /* 0x001fce0000010000 */
[----:B------:R-:W-:Y:S01]  /*3f00*/  MUFU.EX2 R55, R55 ;  /* 0x0000003700377308 */ /* 0x000fe20000000800 */
[----:B-1----:R-:W-:-:S07]  /*3f10*/  FADD.FTZ R8, R62, R3 ;  /* 0x000000033e087221 */ /* 0x002fce0000010000 */
[----:B------:R-:W-:Y:S01]  /*3f20*/  MUFU.EX2 R84, R84 ;  /* 0x0000005400547308 */ /* 0x000fe20000000800 */
[----:B--2---:R-:W-:-:S07]  /*3f30*/  FADD.FTZ R3, R81, R2 ;  /* 0x0000000251037221 */ /* 0x004fce0000010000 */
[----:B------:R-:W0:Y:S08]  /*3f40*/  MUFU.EX2 R59, R59 ;  /* 0x0000003b003b7308 */ /* 0x000e300000000800 */
[----:B------:R-:W1:Y:S01]  /*3f50*/  MUFU.EX2 R6, R6 ;  /* 0x0000000600067308 */ /* 0x000e620000000800 */
[----:B0-----:R-:W-:Y:S01]  /*3f60*/  F2FP.SATFINITE.E4M3.F32.PACK_AB_MERGE_C R2, R59, R84, RZ ;  /* 0x000000543b02723e */ /* 0x001fe200048070ff */
[----:B------:R-:W-:-:S03]  /*3f70*/  FADD.FTZ R84, R84, R3 ;  /* 0x0000000354547221 */ /* 0x000fc60000010000 */
[----:B------:R-:W-:Y:S01]  /*3f80*/  F2FP.SATFINITE.E4M3.F32.PACK_AB_MERGE_C R138, R81, R80, R2 ;  /* 0x00000050518a723e */ /* 0x000fe20004807002 */
[----:B------:R-:W-:-:S01]  /*3f90*/  FADD.FTZ R3, R59, R84 ;  /* 0x000000543b037221 */ /* 0x000fc20000010000 */
[----:B-1----:R-:W-:Y:S01]  /*3fa0*/  F2FP.SATFINITE.E4M3.F32.PACK_AB_MERGE_C R5, R6, R55, RZ ;  /* 0x000000370605723e */ /* 0x002fe200048070ff */
[----:B------:R-:W-:-:S03]  /*3fb0*/  FADD.FTZ R55, R55, R8 ;  /* 0x0000000837377221 */ /* 0x000fc60000010000 */
[----:B------:R-:W-:Y:S01]  /*3fc0*/  F2FP.SATFINITE.E4M3.F32.PACK_AB_MERGE_C R139, R62, R51, R5 ;  /* 0x000000333e8b723e */ /* 0x000fe20004807005 */
[----:B------:R-:W-:-:S01]  /*3fd0*/  FADD.FTZ R2, R6, R55 ;  /* 0x0000003706027221 */ /* 0x000fc20000010000 */
        /* <DEDUP_REMOVED lines=29> */
.L_x_1926:
[----:B------:R-:W-:-:S04]  /*41b0*/  UISETP.NE.AND UP0, UPT, UR20, 0x1, UPT ;  /* 0x000000011400788c */ /* 0x000fc8000bf05270 */
[----:B------:R-:W-:-:S04]  /*41c0*/  USEL UR48, URZ, 0x1, UP0 ;  /* 0x000000013f307887 */ /* 0x000fc80008000000 */
[----:B------:R-:W-:Y:S01]  /*41d0*/  ULOP3.LUT UR48, UR19, UR48, URZ, 0x3c, !UPT ;  /* 0x0000003013307292 */ /* 0x000fe2000f8e3c3f */
[----:B------:R-:W-:Y:S11]  /*41e0*/  @!P0 BRA `(.L_x_1916) ;  /* 0x0000000000048947 */ /* 0x000ff60003800000 */
[----:B------:R-:W-:Y:S01]  /*41f0*/  BPT.TRAP 0x1 ;  /* 0x000000040000795c */ /* 0x000fe20000300000 */
.L_x_1916:
        /* <DEDUP_REMOVED lines=9> */
.L_x_1917:
[----:B-1----:R-:W-:Y:S05]  /*4290*/  @P1 BRA `(.L_x_1918) ;  /* 0x0000000000081947 */ /* 0x002fea0003800000 */
[----:B------:R-:W1:Y:S02]  /*42a0*/  SYNCS.PHASECHK.TRANS64.TRYWAIT P1, [UR18+0x19c30], R0 ;  /* 0x019c3000ff0075a7 */ /* 0x000e640008020152 */
[----:B-1----:R-:W-:Y:S05]  /*42b0*/  @!P1 BRA `(.L_x_1919) ;  /* 0x000000e000b89947 */ /* 0x002fea0003800000 */
.L_x_1918:
        /* <DEDUP_REMOVED lines=17> */
.L_x_1920:
[----:B------:R-:W-:Y:S01]  /*43d0*/  ULEA UR11, UR20, UR46, 0x3 ;  /* 0x0000002e140b7291 */ /* 0x000fe2000f8e183f */
[----:B01----:R-:W-:-:S05]  /*43e0*/  IMAD.U32 R0, RZ, RZ, UR19 ;  /* 0x00000013ff007e24 */ /* 0x003fca000f8e00ff */
[----:B------:R-:W-:-:S04]  /*43f0*/  SHF.L.U32 R0, R0, 0x1f, RZ ;  /* 0x0000001f00007819 */ /* 0x000fc800000006ff */
[----:B------:R0:W1:Y:S01]  /*4400*/  SYNCS.PHASECHK.TRANS64.TRYWAIT P1, [UR11+0x19c50], R0 ;  /* 0x019c5000ff0075a7 */ /* 0x000062000802014b */
[----:B------:R-:W-:Y:S05]  /*4410*/  @!P0 BRA `(.L_x_1921) ;  /* 0x0000000000048947 */ /* 0x000fea0003800000 */
[----:B------:R-:W-:Y:S01]  /*4420*/  BPT.TRAP 0x1 ;  /* 0x000000040000795c */ /* 0x000fe20000300000 */
.L_x_1921:
[----:B-1----:R-:W-:Y:S05]  /*4430*/  @P1 BRA `(.L_x_1922) ;  /* 0x0000000000081947 */ /* 0x002fea0003800000 */
[----:B------:R-:W1:Y:S02]  /*4440*/  SYNCS.PHASECHK.TRANS64.TRYWAIT P1, [UR11+0x19c50], R0 ;  /* 0x019c5000ff0075a7 */ /* 0x000e64000802014b */
[----:B-1----:R-:W-:Y:S05]  /*4450*/  @!P1 BRA `(.L_x_1923) ;  /* 0x000000e000689947 */ /* 0x002fea0003800000 */
.L_x_1922:
        /* <DEDUP_REMOVED lines=27> */
.L_x_1924:
[----:B------:R-:W-:Y:S01]  /*4610*/  UISETP.NE.AND UP0, UPT, UR53, URZ, UPT ;  /* 0x0000003f3500728c */ /* 0x000fe2000bf05270 */
[----:B------:R-:W-:Y:S01]  /*4620*/  VIADD R8, R18, UR40 ;  /* 0x0000002812087c36 */ /* 0x000fe20008000000 */
[----:B------:R-:W-:Y:S01]  /*4630*/  LOP3.LUT R17, R17, 0xffffff7f, RZ, 0xc0, !PT ;  /* 0xffffff7f11117812 */ /* 0x000fe200078ec0ff */
[----:B------:R-:W-:Y:S01]  /*4640*/  IMAD.U32 R9, RZ, RZ, UR51 ;  /* 0x00000033ff097e24 */ /* 0x000fe2000f8e00ff */
[----:B------:R-:W-:Y:S02]  /*4650*/  UIADD3 UR18, UR18, 0x19c40, URZ ;  /* 0x00019c4012127890 */ /* 0x000fe4000fffe03f */
[----:B------:R-:W-:Y:S02]  /*4660*/  PLOP3.LUT P1, PT, PT, PT, UP0, 0x80, 0x0 ;  /* 0x000000000000781c */ /* 0x000fe40003f2f008 */
[----:B------:R-:W-:Y:S01]  /*4670*/  PLOP3.LUT P2, PT, PT, PT, UP0, 0x80, 0x0 ;  /* 0x000000000000781c */ /* 0x000fe20003f4f008 */
[----:B------:R-:W-:Y:S01]  /*4680*/  UPRMT UR18, UR45, 0x654, UR18 ;  /* 0x000006542d127896 */ /* 0x000fe20008000012 */
[----:B------:R-:W-:Y:S01]  /*4690*/  @P0 LOP3.LUT R17, R17, 0x80, RZ, 0xfc, !PT ;  /* 0x0000008011110812 */ /* 0x000fe200078efcff */
[----:B------:R-:W-:-:S03]  /*46a0*/  @UP0 ULDC UR6, c[0x0][0x44c] ;  /* 0x0001130000060ab9 */ /* 0x000fc60000000800 */
[----:B------:R-:W-:-:S04]  /*46b0*/  LOP3.LUT R17, R17, 0xfffffeff, RZ, 0xc0, !PT ;  /* 0xfffffeff11117812 */ /* 0x000fc800078ec0ff */
[----:B------:R-:W-:Y:S01]  /*46c0*/  SYNCS.ARRIVE.TRANS64.RED.A1T0 RZ, [UR18], RZ ;  /* 0x000000ffffff79a7 */ /* 0x000fe20008100412 */
[----:B01----:R-:W-:Y:S01]  /*46d0*/  @P1 IMAD.HI.U32 R0, R8, UR6, RZ ;  /* 0x0000000608001c27 */ /* 0x003fe2000f8e00ff */
[----:B------:R-:W-:-:S04]  /*46e0*/  @UP0 ULDC UR6, c[0x0][0x450] ;  /* 0x0001140000060ab9 */ /* 0x000fc80000000800 */
[----:B------:R-:W-:Y:S01]  /*46f0*/  @P2 SHF.R.U32.HI R8, RZ, UR6, R0 ;  /* 0x00000006ff082c19 */ /* 0x000fe20008011600 */
[----:B------:R-:W-:Y:S02]  /*4700*/  UMOV UR6, 0xffffff80 ;  /* 0xffffff8000067882 */ /* 0x000fe40000000000 */
[----:B------:R-:W-:Y:S02]  /*4710*/  UIMAD UR6, UR56, UR6, 0x1 ;  /* 0x00000001380674a4 */ /* 0x000fe4000f8e0206 */
[----:B------:R-:W0:Y:S04]  /*4720*/  SHFL.IDX PT, R7, R8, RZ, 0x1c1f ;  /* 0x001c1fff08077589 */ /* 0x000e2800000e0000 */
[----:B------:R-:W-:-:S05]  /*4730*/  IADD3 R4, R9, UR6, -R16 ;  /* 0x0000000609047c10 */ /* 0x000fca000fffe810 */
[----:B------:R-:W-:-:S04]  /*4740*/  VIADD R4, R4, -UR52 ;  /* 0x8000003404047c36 */ /* 0x000fc80008000000 */
[----:B0-----:R-:W-:Y:S02]  /*4750*/  IMAD.IADD R0, R4, 0x1, R7 ;  /* 0x0000000104007824 */ /* 0x001fe400078e0207 */
[----:B------:R-:W0:Y:S03]  /*4760*/  SHFL.IDX PT, R7, R8, 0x1, 0x1c1f ;  /* 0x003c1f0008077f89 */ /* 0x000e2600000e0000 */
[C---:B------:R-:W-:Y:S02]  /*4770*/  ISETP.GT.AND P6, PT, R0.reuse, RZ, PT ;  /* 0x000000ff0000720c */ /* 0x040fe40003fc4270 */
[----:B------:R-:W-:Y:S02]  /*4780*/  ISETP.GT.AND P5, PT, R0, 0x1, PT ;  /* 0x000000010000780c */ /* 0x000fe40003fa4270 */
[----:B------:R-:W-:Y:S02]  /*4790*/  FSEL R24, R24, -INF , P6 ;  /* 0xff80000018187808 */ /* 0x000fe40003000000 */
[----:B------:R-:W-:-:S02]  /*47a0*/  FSEL R25, R25, -INF , P5 ;  /* 0xff80000019197808 */ /* 0x000fc40002800000 */
[C---:B------:R-:W-:Y:S02]  /*47b0*/  ISETP.GT.AND P4, PT, R0.reuse, 0x8, PT ;  /* 0x000000080000780c */ /* 0x040fe40003f84270 */
[C---:B------:R-:W-:Y:S02]  /*47c0*/  ISETP.GT.AND P3, PT, R0.reuse, 0x9, PT ;  /* 0x000000090000780c */ /* 0x040fe40003f64270 */
[C---:B------:R-:W-:Y:S02]  /*47d0*/  ISETP.GT.AND P2, PT, R0.reuse, 0x10, PT ;  /* 0x000000100000780c */ /* 0x040fe40003f44270 */
[C---:B------:R-:W-:Y:S02]  /*47e0*/  ISETP.GT.AND P1, PT, R0.reuse, 0x11, PT ;  /* 0x000000110000780c */ /* 0x040fe40003f24270 */
[C---:B------:R-:W-:Y:S02]  /*47f0*/  ISETP.GT.AND P6, PT, R0.reuse, 0x18, PT ;  /* 0x000000180000780c */ /* 0x040fe40003fc4270 */
[----:B------:R-:W-:-:S02]  /*4800*/  ISETP.GT.AND P5, PT, R0, 0x19, PT ;  /* 0x000000190000780c */ /* 0x000fc40003fa4270 */
[----:B------:R-:W-:Y:S01]  /*4810*/  FSEL R28, R28, -INF , P4 ;  /* 0xff8000001c1c7808 */ /* 0x000fe20002000000 */
[----:B0-----:R-:W-:Y:S01]  /*4820*/  IMAD.IADD R7, R4, 0x1, R7 ;  /* 0x0000000104077824 */ /* 0x001fe200078e0207 */
[----:B------:R-:W-:Y:S02]  /*4830*/  FSEL R29, R29, -INF , P3 ;  /* 0xff8000001d1d7808 */ /* 0x000fe40001800000 */
[----:B------:R-:W-:Y:S02]  /*4840*/  FSEL R32, R32, -INF , P2 ;  /* 0xff80000020207808 */ /* 0x000fe40001000000 */
[----:B------:R-:W-:Y:S02]  /*4850*/  FSEL R33, R33, -INF , P1 ;  /* 0xff80000021217808 */ /* 0x000fe40000800000 */
        /* <DEDUP_REMOVED lines=8> */
[----:B------:R-:W-:Y:S02]  /*48e0*/  FSEL R40, R40, -INF , P4 ;  /* 0xff80000028287808 */ /* 0x000fe40002000000 */
        /* <DEDUP_REMOVED lines=35> */
[----:B------:R-:W-:Y:S02]  /*4b20*/  FMNMX.FTZ R0, R24, R6, !PT ;  /* 0x0000000618007209 */ /* 0x000fe40007810000 */
[----:B------:R-:W-:Y:S02]  /*4b30*/  FSEL R76, R76, -INF , P4 ;  /* 0xff8000004c4c7808 */ /* 0x000fe40002000000 */
[----:B------:R-:W-:Y:S02]  /*4b40*/  FMNMX.FTZ R9, R25, R0, !PT ;  /* 0x0000000019097209 */ /* 0x000fe40007810000 */
[----:B------:R-:W-:Y:S02]  /*4b50*/  FSEL R77, R77, -INF , P3 ;  /* 0xff8000004d4d7808 */ /* 0x000fe40001800000 */
[----:B------:R-:W-:Y:S02]  /*4b60*/  FMNMX.FTZ R0, R28, R9, !PT ;  /* 0x000000091c007209 */ /* 0x000fe40007810000 */
[----:B------:R-:W-:-:S02]  /*4b70*/  FSEL R80, R80, -INF , P2 ;  /* 0xff80000050507808 */ /* 0x000fc40001000000 */
[----:B------:R-:W-:Y:S02]  /*4b80*/  FMNMX.FTZ R9, R29, R0, !PT ;  /* 0x000000001d097209 */ /* 0x000fe40007810000 */
[----:B------:R-:W-:Y:S02]  /*4b90*/  FSEL R81, R81, -INF , P1 ;  /* 0xff80000051517808 */ /* 0x000fe40000800000 */
[----:B------:R-:W-:Y:S02]  /*4ba0*/  FMNMX.FTZ R0, R32, R9, !PT ;  /* 0x0000000920007209 */ /* 0x000fe40007810000 */
[----:B------:R-:W-:Y:S02]  /*4bb0*/  FSEL R84, R84, -INF , P6 ;  /* 0xff80000054547808 */ /* 0x000fe40003000000 */
[----:B------:R-:W-:Y:S02]  /*4bc0*/  FMNMX.FTZ R9, R33, R0, !PT ;  /* 0x0000000021097209 */ /* 0x000fe40007810000 */
[----:B------:R-:W-:-:S02]  /*4bd0*/  FSEL R85, R85, -INF , P5 ;  /* 0xff80000055557808 */ /* 0x000fc40002800000 */
[----:B------:R-:W-:Y:S02]  /*4be0*/  FMNMX.FTZ R0, R36, R9, !PT ;  /* 0x0000000924007209 */ /* 0x000fe40007810000 */
[----:B------:R-:W-:Y:S02]  /*4bf0*/  ISETP.GT.AND P6, PT, R7, 0x10, PT ;  /* 0x000000100700780c */ /* 0x000fe40003fc4270 */
[----:B------:R-:W-:Y:S02]  /*4c00*/  FMNMX.FTZ R9, R37, R0, !PT ;  /* 0x0000000025097209 */ /* 0x000fe40007810000 */
[----:B------:R-:W-:Y:S02]  /*4c10*/  FSEL R34, R34, -INF , P6 ;  /* 0xff80000022227808 */ /* 0x000fe40003000000 */
[----:B------:R-:W-:Y:S02]  /*4c20*/  FMNMX.FTZ R0, R40, R9, !PT ;  /* 0x0000000928007209 */ /* 0x000fe40007810000 */
[----:B------:R-:W-:-:S02]  /*4c30*/  ISETP.GT.AND P6, PT, R7, 0x28, PT ;  /* 0x000000280700780c */ /* 0x000fc40003fc4270 */
[----:B------:R-:W-:Y:S02]  /*4c40*/  FMNMX.FTZ R9, R41, R0, !PT ;  /* 0x0000000029097209 */ /* 0x000fe40007810000 */
[----:B------:R-:W-:Y:S02]  /*4c50*/  FSEL R46, R46, -INF , P6 ;  /* 0xff8000002e2e7808 */ /* 0x000fe40003000000 */
[----:B------:R-:W-:Y:S02]  /*4c60*/  FMNMX.FTZ R0, R44, R9, !PT ;  /* 0x000000092c007209 */ /* 0x000fe40007810000 */
[----:B------:R-:W-:Y:S02]  /*4c70*/  ISETP.GT.AND P6, PT, R7, 0x40, PT ;  /* 0x000000400700780c */ /* 0x000fe40003fc4270 */
[----:B------:R-:W-:Y:S02]  /*4c80*/  FMNMX.FTZ R9, R45, R0, !PT ;  /* 0x000000002d097209 */ /* 0x000fe40007810000 */
[----:B------:R-:W-:-:S02]  /*4c90*/  FSEL R58, R58, -INF , P6 ;  /* 0xff8000003a3a7808 */ /* 0x000fc40003000000 */
[----:B------:R-:W-:Y:S02]  /*4ca0*/  FMNMX.FTZ R0, R48, R9, !PT ;  /* 0x0000000930007209 */ /* 0x000fe40007810000 */
[----:B------:R-:W-:Y:S02]  /*4cb0*/  ISETP.GT.AND P4, PT, R7, RZ, PT ;  /* 0x000000ff0700720c */ /* 0x000fe40003f84270 */
[----:B------:R-:W-:Y:S02]  /*4cc0*/  FMNMX.FTZ R9, R49, R0, !PT ;  /* 0x0000000031097209 */ /* 0x000fe40007810000 */
[----:B------:R-:W-:Y:S02]  /*4cd0*/  ISETP.GT.AND P3, PT, R7, 0x1, PT ;  /* 0x000000010700780c */ /* 0x000fe40003f64270 */
        /* <DEDUP_REMOVED lines=11> */
[----:B------:R-:W-:Y:S02]  /*4d90*/  FSEL R31, R31, -INF , P1 ;  /* 0xff8000001f1f7808 */ /* 0x000fe40000800000 */
[----:B------:R-:W-:Y:S02]  /*4da0*/  FMNMX.FTZ R0, R64, R9, !PT ;  /* 0x0000000940007209 */ /* 0x000fe40007810000 */
[----:B------:R-:W-:-:S02]  /*4db0*/  ISETP.GT.AND P5, PT, R7, 0x11, PT ;  /* 0x000000110700780c */ /* 0x000fc40003fa4270 */
        /* <DEDUP_REMOVED lines=17> */
[----:B------:R-:W-:-:S02]  /*4ed0*/  FSEL R43, R43, -INF , P1 ;  /* 0xff8000002b2b7808 */ /* 0x000fc40000800000 */
[----:B------:R-:W-:Y:S02]  /*4ee0*/  FMNMX.FTZ R0, R84, R9, !PT ;  /* 0x0000000954007209 */ /* 0x000fe40007810000 */
[----:B------:R-:W-:Y:S02]  /*4ef0*/  ISETP.GT.AND P5, PT, R7, 0x29, PT ;  /* 0x000000290700780c */ /* 0x000fe40003fa4270 */
[----:B------:R-:W-:Y:S02]  /*4f00*/  FMNMX.FTZ R8, R85, R0, !PT ;  /* 0x0000000055087209 */ /* 0x000fe40007810000 */
[----:B------:R-:W-:Y:S02]  /*4f10*/  ISETP.GT.AND P4, PT, R7, 0x30, PT ;  /* 0x000000300700780c */ /* 0x000fe40003f84270 */
[----:B------:R-:W-:Y:S01]  /*4f20*/  FSEL R47, R47, -INF , P5 ;  /* 0xff8000002f2f7808 */ /* 0x000fe20002800000 */
[----:B------:R-:W0:Y:S01]  /*4f30*/  SHFL.BFLY PT, R9, R8, 0x2, 0x1f ;  /* 0x0c401f0008097f89 */ /* 0x000e2200000e0000 */
[----:B------:R-:W-:-:S02]  /*4f40*/  ISETP.GT.AND P3, PT, R7, 0x31, PT ;  /* 0x000000310700780c */ /* 0x000fc40003f64270 */
[----:B------:R-:W-:Y:S02]  /*4f50*/  FSEL R50, R50, -INF , P4 ;  /* 0xff80000032327808 */ /* 0x000fe40002000000 */
[----:B------:R-:W-:Y:S02]  /*4f60*/  ISETP.GT.AND P2, PT, R7, 0x38, PT ;  /* 0x000000380700780c */ /* 0x000fe40003f44270 */
[----:B------:R-:W-:Y:S02]  /*4f70*/  FSEL R51, R51, -INF , P3 ;  /* 0xff80000033337808 */ /* 0x000fe40001800000 */
[----:B------:R-:W-:Y:S02]  /*4f80*/  ISETP.GT.AND P1, PT, R7, 0x39, PT ;  /* 0x000000390700780c */ /* 0x000fe40003f24270 */
[----:B------:R-:W-:Y:S02]  /*4f90*/  FSEL R54, R54, -INF , P2 ;  /* 0xff80000036367808 */ /* 0x000fe40001000000 */
[----:B------:R-:W-:-:S02]  /*4fa0*/  FSEL R55, R55, -INF , P1 ;  /* 0xff80000037377808 */ /* 0x000fc40000800000 */
[C---:B------:R-:W-:Y:S02]  /*4fb0*/  ISETP.GT.AND P0, PT, R7.reuse, 0x60, PT ;  /* 0x000000600700780c */ /* 0x040fe40003f04270 */
[C---:B------:R-:W-:Y:S02]  /*4fc0*/  ISETP.GT.AND P5, PT, R7.reuse, 0x41, PT ;  /* 0x000000410700780c */ /* 0x040fe40003fa4270 */
[C---:B------:R-:W-:Y:S02]  /*4fd0*/  ISETP.GT.AND P1, PT, R7.reuse, 0x51, PT ;  /* 0x000000510700780c */ /* 0x040fe40003f24270 */
[----:B------:R-:W-:Y:S02]  /*4fe0*/  ISETP.GT.AND P4, PT, R7, 0x48, PT ;  /* 0x000000480700780c */ /* 0x000fe40003f84270 */
[----:B------:R-:W-:Y:S02]  /*4ff0*/  FSEL R59, R59, -INF , P5 ;  /* 0xff8000003b3b7808 */ /* 0x000fe40002800000 */
[----:B0-----:R-:W-:-:S02]  /*5000*/  FMNMX.FTZ R9, R8, R9, !PT ;  /* 0x0000000908097209 */ /* 0x001fc40007810000 */
[----:B------:R-:W-:Y:S02]  /*5010*/  FSEL R67, R67, -INF , P1 ;  /* 0xff80000043437808 */ /* 0x000fe40000800000 */
[C---:B------:R-:W-:Y:S01]  /*5020*/  ISETP.GT.AND P1, PT, R7.reuse, 0x69, PT ;  /* 0x000000690700780c */ /* 0x040fe20003f24270 */
[----:B------:R-:W0:Y:S01]  /*5030*/  SHFL.BFLY PT, R4, R9, 0x1, 0x1f ;  /* 0x0c201f0009047f89 */ /* 0x000e2200000e0000 */
[----:B------:R-:W-:Y:S02]  /*5040*/  ISETP.GT.AND P3, PT, R7, 0x49, PT ;  /* 0x000000490700780c */ /* 0x000fe40003f64270 */
[----:B------:R-:W-:Y:S02]  /*5050*/  FSEL R62, R62, -INF , P4 ;  /* 0xff8000003e3e7808 */ /* 0x000fe40002000000 */
[----:B------:R-:W-:Y:S02]  /*5060*/  @P0 LOP3.LUT R17, R17, 0x100, RZ, 0xfc, !PT ;  /* 0x0000010011110812 */ /* 0x000fe400078efcff */
[----:B------:R-:W-:-:S02]  /*5070*/  ISETP.GT.AND P2, PT, R7, 0x50, PT ;  /* 0x000000500700780c */ /* 0x000fc40003f44270 */
[----:B------:R-:W-:Y:S02]  /*5080*/  FSEL R63, R63, -INF , P3 ;  /* 0xff8000003f3f7808 */ /* 0x000fe40001800000 */
[----:B------:R-:W-:Y:S02]  /*5090*/  LOP3.LUT R17, R17, 0xfffffdff, RZ, 0xc0, !PT ;  /* 0xfffffdff11117812 */ /* 0x000fe400078ec0ff */
[----:B------:R-:W-:Y:S02]  /*50a0*/  FSEL R66, R66, -INF , P2 ;  /* 0xff80000042427808 */ /* 0x000fe40001000000 */
[----:B------:R-:W-:Y:S02]  /*50b0*/  @P1 LOP3.LUT R17, R17, 0x200, RZ, 0xfc, !PT ;  /* 0x0000020011111812 */ /* 0x000fe400078efcff */
[C---:B------:R-:W-:Y:S02]  /*50c0*/  ISETP.GT.AND P1, PT, R7.reuse, 0x58, PT ;  /* 0x000000580700780c */ /* 0x040fe40003f24270 */
[----:B------:R-:W-:-:S02]  /*50d0*/  ISETP.GT.AND P0, PT, R7, 0x59, PT ;  /* 0x000000590700780c */ /* 0x000fc40003f04270 */
[----:B------:R-:W-:Y:S02]  /*50e0*/  FSEL R70, R70, -INF , P1 ;  /* 0xff80000046467808 */ /* 0x000fe40000800000 */
[----:B------:R-:W-:Y:S02]  /*50f0*/  FSEL R71, R71, -INF , P0 ;  /* 0xff80000047477808 */ /* 0x000fe40000000000 */
[----:B0-----:R-:W-:Y:S02]  /*5100*/  FMNMX.FTZ R4, R9, R4, !PT ;  /* 0x0000000409047209 */ /* 0x001fe40007810000 */
[----:B------:R-:W-:Y:S02]  /*5110*/  LOP3.LUT P0, RZ, R17, 0x100, RZ, 0xc0, !PT ;  /* 0x0000010011ff7812 */ /* 0x000fe4000780c0ff */
[----:B------:R-:W-:Y:S02]  /*5120*/  FSETP.NEU.FTZ.AND P6, PT, R4, -INF , PT ;  /* 0xff8000000400780b */ /* 0x000fe40003fdd000 */
[----:B------:R-:W-:-:S02]  /*5130*/  ISETP.GT.AND P2, PT, R7, 0x70, PT ;  /* 0x000000700700780c */ /* 0x000fc40003f44270 */
[----:B------:R-:W-:Y:S02]  /*5140*/  FSEL R11, R4, RZ, P6 ;  /* 0x000000ff040b7208 */ /* 0x000fe40003000000 */
[C---:B------:R-:W-:Y:S02]  /*5150*/  ISETP.GT.AND P3, PT, R7.reuse, 0x71, PT ;  /* 0x000000710700780c */ /* 0x040fe40003f64270 */
[----:B------:R-:W-:Y:S01]  /*5160*/  ISETP.GT.AND P4, PT, R7, 0x78, PT ;  /* 0x000000780700780c */ /* 0x000fe20003f84270 */
[----:B------:R-:W-:-:S01]  /*5170*/  FADD.FTZ R6, -R11, R6 ;  /* 0x000000060b067221 */ /* 0x000fc20000010100 */
[----:B------:R-:W-:Y:S01]  /*5180*/  IMAD.U32 R11, RZ, RZ, UR44 ;  /* 0x0000002cff0b7e24 */ /* 0x000fe2000f8e00ff */
[----:B------:R-:W-:Y:S02]  /*5190*/  ISETP.GT.AND P5, PT, R7, 0x79, PT ;  /* 0x000000790700780c */ /* 0x000fe40003fa4270 */
[----:B------:R-:W-:Y:S01]  /*51a0*/  FSEL R74, R74, -INF , P0 ;  /* 0xff8000004a4a7808 */ /* 0x000fe20000000000 */
[----:B------:R-:W-:-:S01]  /*51b0*/  FFMA.FTZ R0, R4, R11, -8 ;  /* 0xc100000004007423 */ /* 0x000fc2000001000b */
[----:B------:R-:W-:Y:S01]  /*51c0*/  LOP3.LUT P1, RZ, R17, 0x200, RZ, 0xc0, !PT ;  /* 0x0000020011ff7812 */ /* 0x000fe2000782c0ff */
[----:B------:R-:W-:Y:S01]  /*51d0*/  FMUL.FTZ R11, R6, UR44 ;  /* 0x0000002c060b7c20 */ /* 0x000fe20008410000 */
[----:B------:R-:W-:-:S02]  /*51e0*/  FSEL R82, R82, -INF , P2 ;  /* 0xff80000052527808 */ /* 0x000fc40001000000 */
[----:B------:R-:W-:Y:S02]  /*51f0*/  FSEL R0, R0, RZ, P6 ;  /* 0x000000ff00007208 */ /* 0x000fe40003000000 */
[----:B------:R-:W-:Y:S01]  /*5200*/  ISETP.GT.AND P6, PT, R7, 0x61, PT ;  /* 0x000000610700780c */ /* 0x000fe20003fc4270 */
[----:B------:R-:W-:Y:S01]  /*5210*/  MUFU.EX2 R11, R11 ;  /* 0x0000000b000b7308 */ /* 0x000fe20000000800 */
[----:B------:R-:W-:Y:S01]  /*5220*/  FSEL R79, R79, -INF , P1 ;  /* 0xff8000004f4f7808 */ /* 0x000fe20000800000 */
        /* <DEDUP_REMOVED lines=33> */
[----:B------:R-:W0:Y:S01]  /*5440*/  MUFU.EX2 R24, R24 ;  /* 0x0000001800187308 */ /* 0x000e220000000800 */
[----:B------:R-:W-:-:S02]  /*5450*/  FSEL R75, R75, -INF , P6 ;  /* 0xff8000004b4b7808 */ /* 0x000fc40003000000 */
[----:B------:R-:W-:Y:S02]  /*5460*/  FMNMX.FTZ R9, R27, R0, !PT ;  /* 0x000000001b097209 */ /* 0x000fe40007810000 */
[----:B------:R-:W-:Y:S02]  /*5470*/  ISETP.GT.AND P6, PT, R7, 0x68, PT ;  /* 0x000000680700780c */ /* 0x000fe40003fc4270 */
[----:B------:R-:W-:Y:S01]  /*5480*/  FMNMX.FTZ R0, R30, R9, !PT ;  /* 0x000000091e007209 */ /* 0x000fe20007810000 */
[----:B------:R-:W1:Y:S01]  /*5490*/  MUFU.EX2 R25, R25 ;  /* 0x0000001900197308 */ /* 0x000e620000000800 */
[----:B------:R-:W-:Y:S02]  /*54a0*/  FSEL R78, R78, -INF , P6 ;  /* 0xff8000004e4e7808 */ /* 0x000fe40003000000 */
[----:B------:R-:W-:Y:S02]  /*54b0*/  FMNMX.FTZ R9, R31, R0, !PT ;  /* 0x000000001f097209 */ /* 0x000fe40007810000 */
[----:B------:R-:W-:-:S02]  /*54c0*/  FSEL R83, R83, -INF , P3 ;  /* 0xff80000053537808 */ /* 0x000fc40001800000 */
[----:B------:R-:W-:Y:S01]  /*54d0*/  FMNMX.FTZ R0, R34, R9, !PT ;  /* 0x0000000922007209 */ /* 0x000fe20007810000 */
[----:B------:R-:W-:Y:S01]  /*54e0*/  MUFU.EX2 R28, R28 ;  /* 0x0000001c001c7308 */ /* 0x000fe20000000800 */
[----:B------:R-:W-:Y:S01]  /*54f0*/  FSEL R86, R86, -INF , P4 ;  /* 0xff80000056567808 */ /* 0x000fe20002000000 */
[----:B0-----:R-:W-:Y:S01]  /*5500*/  FFMA.FTZ R10, R11, R3, R24 ;  /* 0x000000030b0a7223 */ /* 0x001fe20000010018 */
[----:B------:R-:W-:Y:S02]  /*5510*/  FMNMX.FTZ R9, R35, R0, !PT ;  /* 0x0000000023097209 */ /* 0x000fe40007810000 */
[----:B------:R-:W-:Y:S02]  /*5520*/  FSEL R87, R87, -INF , P5 ;  /* 0xff80000057577808 */ /* 0x000fe40002800000 */
[----:B------:R-:W-:Y:S01]  /*5530*/  FMNMX.FTZ R0, R38, R9, !PT ;  /* 0x0000000926007209 */ /* 0x000fe20007810000 */
[----:B------:R-:W-:Y:S01]  /*5540*/  MUFU.EX2 R29, R29 ;  /* 0x0000001d001d7308 */ /* 0x000fe20000000800 */
[----:B------:R-:W-:-:S02]  /*5550*/  LOP3.LUT P0, RZ, R17, 0x80, RZ, 0xc0, !PT ;  /* 0x0000008011ff7812 */ /* 0x000fc4000780c0ff */
        /* <DEDUP_REMOVED lines=36> */
[----:B------:R-:W-:-:S05]  /*57a0*/  FMNMX.FTZ R0, R87, R0, !PT ;  /* 0x0000000057007209 */ /* 0x000fca0007810000 */
[----:B------:R-:W0:Y:S01]  /*57b0*/  SHFL.BFLY PT, R7, R0, 0x2, 0x1f ;  /* 0x0c401f0000077f89 */ /* 0x000e2200000e0000 */
        /* <DEDUP_REMOVED lines=12> */
[----:B------:R-:W-:-:S02]  /*5880*/  FFMA.FTZ R7, R0, R7, -8 ;  /* 0xc100000000077423 */ /* 0x000fc40000010007 */
[----:B------:R-:W-:Y:S01]  /*5890*/  MUFU.EX2 R69, R69 ;  /* 0x0000004500457308 */ /* 0x000fe20000000800 */
[----:B------:R-:W-:Y:S02]  /*58a0*/  FSEL R8, R0, RZ, P1 ;  /* 0x000000ff00087208 */ /* 0x000fe40000800000 */
[----:B------:R-:W-:-:S03]  /*58b0*/  FSEL R7, R7, RZ, P1 ;  /* 0x000000ff07077208 */ /* 0x000fc60000800000 */
[----:B------:R-:W-:Y:S02]  /*58c0*/  FADD.FTZ R5, -R8, R5 ;  /* 0x0000000508057221 */ /* 0x000fe40000010100 */
[----:B------:R-:W-:Y:S01]  /*58d0*/  MUFU.EX2 R72, R72 ;  /* 0x0000004800487308 */ /* 0x000fe20000000800 */
[----:B------:R-:W-:-:S01]  /*58e0*/  FFMA.FTZ R26, R26, UR44, -R7 ;  /* 0x0000002c1a1a7c23 */ /* 0x000fc20008010807 */
[--C-:B------:R-:W-:Y:S01]  /*58f0*/  FFMA.FTZ R27, R27, UR44, -R7.reuse ;  /* 0x0000002c1b1b7c23 */ /* 0x100fe20008010807 */
[----:B------:R-:W-:Y:S01]  /*5900*/  FMUL.FTZ R5, R5, UR44 ;  /* 0x0000002c05057c20 */ /* 0x000fe20008410000 */
        /* <DEDUP_REMOVED lines=12> */
[----:B------:R1:W0:Y:S01]  /*59d0*/  MUFU.EX2 R6, R5 ;  /* 0x0000000500067308 */ /* 0x0002220000000800 */
        /* <DEDUP_REMOVED lines=8> */
[----:B-1----:R-:W-:-:S01]  /*5a60*/  FADD.FTZ R5, R25, R10 ;  /* 0x0000000a19057221 */ /* 0x002fc20000010000 */
        /* <DEDUP_REMOVED lines=8> */
[----:B------:R-:W-:Y:S01]  /*5af0*/  FADD.FTZ R2, R28, R5 ;  /* 0x000000051c027221 */ /* 0x000fe20000010000 */
        /* <DEDUP_REMOVED lines=104> */
.L_x_1925:
        /* <DEDUP_REMOVED lines=91> */
.L_x_1915:
[----:B------:R-:W-:-:S06]  /*6730*/  UISETP.GE.AND UP0, UPT, UR56, UR43, UPT ;  /* 0x0000002b3800728c */ /* 0x000fcc000bf06270 */
[----:B------:R-:W-:-:S13]  /*6740*/  PLOP3.LUT P1, PT, PT, PT, UP0, 0x80, 0x0 ;  /* 0x000000000000781c */ /* 0x000fda0003f2f008 */
[----:B------:R-:W-:Y:S05]  /*6750*/  @!P1 BRA `(.L_x_1927) ;  /* 0x0000001800f09947 */ /* 0x000fea0003800000 */
[----:B------:R-:W-:Y:S01]  /*6760*/  IMAD.MOV.U32 R5, RZ, RZ, R0 ;  /* 0x000000ffff057224 */ /* 0x000fe200078e0000 */
[----:B------:R-:W-:Y:S01]  /*6770*/  UMOV UR17, UR48 ;  /* 0x0000003000117c82 */ /* 0x000fe20008000000 */
[----:B------:R-:W-:Y:S01]  /*6780*/  IMAD.MOV.U32 R6, RZ, RZ, R4 ;  /* 0x000000ffff067224 */ /* 0x000fe200078e0004 */
[----:B------:R-:W-:-:S06]  /*6790*/  UMOV UR18, UR47 ;  /* 0x0000002f00127c82 */ /* 0x000fcc0008000000 */
.L_x_1938:
[----:B------:R-:W-:-:S04]  /*67a0*/  UIADD3 UR47, UR18, 0x1, URZ ;  /* 0x00000001122f7890 */ /* 0x000fc8000fffe03f */
[----:B------:R-:W-:-:S04]  /*67b0*/  UISETP.NE.AND UP0, UPT, UR47, 0x2, UPT ;  /* 0x000000022f00788c */ /* 0x000fc8000bf05270 */
[----:B------:R-:W-:Y:S02]  /*67c0*/  USEL UR48, URZ, 0x1, UP0 ;  /* 0x000000013f307887 */ /* 0x000fe40008000000 */
[----:B------:R-:W-:Y:S02]  /*67d0*/  USEL UR47, UR47, URZ, UP0 ;  /* 0x0000003f2f2f7287 */ /* 0x000fe40008000000 */
[----:B------:R-:W-:Y:S01]  /*67e0*/  ULOP3.LUT UR48, UR17, UR48, URZ, 0x3c, !UPT ;  /* 0x0000003011307292 */ /* 0x000fe2000f8e3c3f */
[----:B------:R-:W-:Y:S11]  /*67f0*/  @!P0 BRA `(.L_x_1928) ;  /* 0x0000000000048947 */ /* 0x000ff60003800000 */
[----:B------:R-:W-:Y:S01]  /*6800*/  BPT.TRAP 0x1 ;  /* 0x000000040000795c */ /* 0x000fe20000300000 */
.L_x_1928:
[----:B------:R-:W-:Y:S01]  /*6810*/  ULEA UR6, UR47, UR46, 0x3 ;  /* 0x0000002e2f067291 */ /* 0x000fe2000f8e183f */
[----:B------:R-:W-:-:S05]  /*6820*/  IMAD.U32 R0, RZ, RZ, UR48 ;  /* 0x00000030ff007e24 */ /* 0x000fca000f8e00ff */
[----:B------:R-:W-:-:S04]  /*6830*/  SHF.L.U32 R0, R0, 0x1f, RZ ;  /* 0x0000001f00007819 */ /* 0x000fc800000006ff */
[----:B------:R0:W1:Y:S01]  /*6840*/  SYNCS.PHASECHK.TRANS64.TRYWAIT P1, [UR6+0x19c30], R0 ;  /* 0x019c3000ff0075a7 */ /* 0x0000620008020146 */
[----:B------:R-:W-:Y:S05]  /*6850*/  @!P0 BRA `(.L_x_1929) ;  /* 0x0000000000048947 */ /* 0x000fea0003800000 */
[----:B------:R-:W-:Y:S01]  /*6860*/  BPT.TRAP 0x1 ;  /* 0x000000040000795c */ /* 0x000fe20000300000 */
.L_x_1929:
[----:B-1----:R-:W-:Y:S05]  /*6870*/  @P1 BRA `(.L_x_1930) ;  /* 0x0000000000081947 */ /* 0x002fea0003800000 */
[----:B------:R-:W1:Y:S02]  /*6880*/  SYNCS.PHASECHK.TRANS64.TRYWAIT P1, [UR6+0x19c30], R0 ;  /* 0x019c3000ff0075a7 */ /* 0x000e640008020146 */
[----:B-1----:R-:W-:Y:S05]  /*6890*/  @!P1 BRA `(.L_x_1931) ;  /* 0x000000bc00709947 */ /* 0x002fea0003800000 */
.L_x_1930:
        /* <DEDUP_REMOVED lines=17> */
.L_x_1932:
[----:B------:R-:W-:Y:S01]  /*69b0*/  ULEA UR11, UR18, UR46, 0x3 ;  /* 0x0000002e120b7291 */ /* 0x000fe2000f8e183f */
[----:B01----:R-:W-:-:S05]  /*69c0*/  IMAD.U32 R0, RZ, RZ, UR17 ;  /* 0x00000011ff007e24 */ /* 0x003fca000f8e00ff */
[----:B------:R-:W-:-:S04]  /*69d0*/  SHF.L.U32 R0, R0, 0x1f, RZ ;  /* 0x0000001f00007819 */ /* 0x000fc800000006ff */
[----:B------:R0:W1:Y:S01]  /*69e0*/  SYNCS.PHASECHK.TRANS64.TRYWAIT P1, [UR11+0x19c50], R0 ;  /* 0x019c5000ff0075a7 */ /* 0x000062000802014b */
[----:B------:R-:W-:Y:S05]  /*69f0*/  @!P0 BRA `(.L_x_1933) ;  /* 0x0000000000048947 */ /* 0x000fea0003800000 */
[----:B------:R-:W-:Y:S01]  /*6a00*/  BPT.TRAP 0x1 ;  /* 0x000000040000795c */ /* 0x000fe20000300000 */
.L_x_1933:
[----:B-1----:R-:W-:Y:S05]  /*6a10*/  @P1 BRA `(.L_x_1934) ;  /* 0x0000000000081947 */ /* 0x002fea0003800000 */
[----:B------:R-:W1:Y:S02]  /*6a20*/  SYNCS.PHASECHK.TRANS64.TRYWAIT P1, [UR11+0x19c50], R0 ;  /* 0x019c5000ff0075a7 */ /* 0x000e64000802014b */
[----:B-1----:R-:W-:Y:S05]  /*6a30*/  @!P1 BRA `(.L_x_1935) ;  /* 0x000000bc00209947 */ /* 0x002fea0003800000 */
.L_x_1934:
        /* <DEDUP_REMOVED lines=27> */
.L_x_1936:
        /* <DEDUP_REMOVED lines=38> */
[----:B------:R-:W0:Y:S02]  /*6e50*/  SHFL.BFLY PT, R7, R8, 0x2, 0x1f ;  /* 0x0c401f0008077f89 */ /* 0x000e2400000e0000 */
[----:B0-----:R-:W-:Y:S02]  /*6e60*/  FMNMX.FTZ R9, R8, R7, !PT ;  /* 0x0000000708097209 */ /* 0x001fe40007810000 */
        /* <DEDUP_REMOVED lines=37> */
[----:B0-----:R-:W-:Y:S01]  /*70c0*/  FMNMX.FTZ R9, R8, R7, !PT ;  /* 0x0000000708097209 */ /* 0x001fe20007810000 */
[----:B------:R-:W-:-:S04]  /*70d0*/  IMAD.U32 R7, RZ, RZ, UR44 ;  /* 0x0000002cff077e24 */ /* 0x000fc8000f8e00ff */
[----:B------:R-:W0:Y:S01]  /*70e0*/  SHFL.BFLY PT, R0, R9, 0x1, 0x1f ;  /* 0x0c201f0009007f89 */ /* 0x000e2200000e0000 */
[----:B------:R-:W-:-:S04]  /*70f0*/  FFMA.FTZ R7, R4, R7, -8 ;  /* 0xc100000004077423 */ /* 0x000fc80000010007 */
[--C-:B------:R-:W-:Y:S01]  /*7100*/  FFMA.FTZ R24, R24, UR44, -R7.reuse ;  /* 0x0000002c18187c23 */ /* 0x100fe20008010807 */
[----:B------:R-:W-:-:S01]  /*7110*/  FFMA.FTZ R25, R25, UR44, -R7 ;  /* 0x0000002c19197c23 */ /* 0x000fc20008010807 */
[--C-:B------:R-:W-:Y:S01]  /*7120*/  FFMA.FTZ R28, R28, UR44, -R7.reuse ;  /* 0x0000002c1c1c7c23 */ /* 0x100fe20008010807 */
[----:B------:R-:W-:-:S01]  /*7130*/  FFMA.FTZ R29, R29, UR44, -R7 ;  /* 0x0000002c1d1d7c23 */ /* 0x000fc20008010807 */
[--C-:B------:R-:W-:Y:S01]  /*7140*/  FFMA.FTZ R32, R32, UR44, -R7.reuse ;  /* 0x0000002c20207c23 */ /* 0x100fe20008010807 */
        /* <DEDUP_REMOVED lines=14> */
[----:B0-----:R-:W-:Y:S01]  /*7230*/  FMNMX.FTZ R0, R9, R0, !PT ;  /* 0x0000000009007209 */ /* 0x001fe20007810000 */
[----:B------:R-:W-:-:S01]  /*7240*/  FFMA.FTZ R57, R57, UR44, -R7 ;  /* 0x0000002c39397c23 */ /* 0x000fc20008010807 */
[----:B------:R-:W0:Y:S01]  /*7250*/  MUFU.EX2 R9, R24 ;  /* 0x0000001800097308 */ /* 0x000e220000000800 */
[----:B------:R-:W-:-:S01]  /*7260*/  FFMA.FTZ R60, R60, UR44, -R7 ;  /* 0x0000002c3c3c7c23 */ /* 0x000fc20008010807 */
        /* <DEDUP_REMOVED lines=15> */
[----:B0-----:R-:W-:Y:S01]  /*7360*/  FFMA.FTZ R3, R6, R3, R9 ;  /* 0x0000000306037223 */ /* 0x001fe20000010009 */
        /* <DEDUP_REMOVED lines=29> */
[----:B------:R-:W-:Y:S01]  /*7540*/  FADD.FTZ R2, R28, R3 ;  /* 0x000000031c027221 */ /* 0x000fe20000010000 */
[----:B------:R-:W-:-:S01]  /*7550*/  FFMA.FTZ R76, R76, UR44, -R7 ;  /* 0x0000002c4c4c7c23 */ /* 0x000fc20008010807 */
[----:B------:R-:W-:Y:S01]  /*7560*/  FFMA.FTZ R78, R78, UR44, -R10 ;  /* 0x0000002c4e4e7c23 */ /* 0x000fe2000801080a */
[----:B------:R-:W-:-:S01]  /*7570*/  FFMA.FTZ R77, R77, UR44, -R7 ;  /* 0x0000002c4d4d7c23 */ /* 0x000fc20008010807 */
[----:B------:R-:W-:Y:S01]  /*7580*/  FFMA.FTZ R79, R79, UR44, -R10 ;  /* 0x0000002c4f4f7c23 */ /* 0x000fe2000801080a */
[----:B------:R-:W-:-:S01]  /*7590*/  FFMA.FTZ R80, R80, UR44, -R7 ;  /* 0x0000002c50507c23 */ /* 0x000fc20008010807 */
[----:B------:R-:W1:Y:S01]  /*75a0*/  MUFU.EX2 R31, R31 ;  /* 0x0000001f001f7308 */ /* 0x000e620000000800 */
        /* <DEDUP_REMOVED lines=124> */
.L_x_1937:
        /* <DEDUP_REMOVED lines=91> */
.L_x_1927:
[----:B------:R-:W-:Y:S06]  /*8320*/  BAR.ARV 0x8, 0x200 ;  /* 0x0208000000007b1d */ /* 0x000fec0000002000 */
[----:B------:R-:W-:Y:S05]  /*8330*/  @!P0 BRA `(.L_x_1939) ;  /* 0x0000000000048947 */ /* 0x000fea0003800000 */
[----:B------:R-:W-:Y:S01]  /*8340*/  BPT.TRAP 0x1 ;  /* 0x000000040000795c */ /* 0x000fe20000300000 */
.L_x_1939:
[----:B------:R-:W-:Y:S01]  /*8350*/  ULEA UR5, UR47, UR46, 0x3 ;  /* 0x0000002e2f057291 */ /* 0x000fe2000f8e183f */
[----:B------:R-:W-:-:S05]  /*8360*/  IMAD.U32 R5, RZ, RZ, UR48 ;  /* 0x00000030ff057e24 */ /* 0x000fca000f8e00ff */
[----:B------:R-:W-:-:S04]  /*8370*/  SHF.L.U32 R5, R5, 0x1f, RZ ;  /* 0x0000001f05057819 */ /* 0x000fc800000006ff */
[----:B------:R0:W1:Y:S01]  /*8380*/  SYNCS.PHASECHK.TRANS64.TRYWAIT P1, [UR5+0x19c50], R5 ;  /* 0x019c5005ff0075a7 */ /* 0x0000620008020145 */
[----:B------:R-:W-:Y:S05]  /*8390*/  @!P0 BRA `(.L_x_1940) ;  /* 0x0000000000048947 */ /* 0x000fea0003800000 */
[----:B------:R-:W-:Y:S01]  /*83a0*/  BPT.TRAP 0x1 ;  /* 0x000000040000795c */ /* 0x000fe20000300000 */
.L_x_1940:
[----:B-1----:R-:W-:Y:S05]  /*83b0*/  @P1 BRA `(.L_x_1941) ;  /* 0x0000000000081947 */ /* 0x002fea0003800000 */
[----:B------:R-:W1:Y:S02]  /*83c0*/  SYNCS.PHASECHK.TRANS64.TRYWAIT P1, [UR5+0x19c50], R5 ;  /* 0x019c5005ff0075a7 */ /* 0x000e640008020145 */
[----:B-1----:R-:W-:Y:S05]  /*83d0*/  @!P1 BRA `(.L_x_1942) ;  /* 0x000000a000d09947 */ /* 0x002fea0003800000 */
.L_x_1941:
        /* <DEDUP_REMOVED lines=13> */
[----:B-1----:R-:W1:Y:S01]  /*84b0*/  @P1 LDC.64 R6, c[0x0][0x9d0] ;  /* 0x00027400ff061b82 */ /* 0x002e620000000a00 */
[----:B--2---:R-:W-:-:S04]  /*84c0*/  @P1 IMAD R8, R10, UR38, RZ ;  /* 0x000000260a081c24 */ /* 0x004fc8000f8e02ff */
[----:B0-----:R-:W-:Y:S02]  /*84d0*/  @P1 IMAD R5, R11, UR37, R8 ;  /* 0x000000250b051c24 */ /* 0x001fe4000f8e0208 */
[----:B------:R-:W-:-:S04]  /*84e0*/  @P1 IMAD.WIDE.U32 R8, R10, UR37, RZ ;  /* 0x000000250a081c25 */ /* 0x000fc8000f8e00ff */
[----:B------:R-:W-:Y:S02]  /*84f0*/  @P1 IMAD.IADD R9, R9, 0x1, R5 ;  /* 0x0000000109091824 */ /* 0x000fe400078e0205 */
[----:B------:R-:W-:Y:S02]  /*8500*/  IMAD.MOV.U32 R5, RZ, RZ, 0x3f800000 ;  /* 0x3f800000ff057424 */ /* 0x000fe400078e00ff */
[----:B-1----:R-:W-:-:S04]  /*8510*/  @P1 IMAD.WIDE.U32 R8, R6, UR39, R8 ;  /* 0x0000002706081c25 */ /* 0x002fc8000f8e0008 */
[----:B------:R-:W-:Y:S01]  /*8520*/  @P1 IMAD R7, R7, UR39, R9 ;  /* 0x0000002707071c24 */ /* 0x000fe2000f8e0209 */
[----:B------:R-:W-:-:S04]  /*8530*/  @P1 LEA R6, P2, R8, UR8, 0x2 ;  /* 0x0000000808061c11 */ /* 0x000fc8000f8410ff */
[----:B------:R-:W-:-:S05]  /*8540*/  @P1 LEA.HI.X R7, R8, UR9, R7, 0x2, P2 ;  /* 0x0000000908071c11 */ /* 0x000fca00090f1407 */
        /* <DEDUP_REMOVED lines=8> */
[----:B------:R-:W1:Y:S04]  /*85d0*/  SHFL.BFLY PT, R8, R3, 0x2, 0x1f ;  /* 0x0c401f0003087f89 */ /* 0x000e6800000e0000 */
[----:B------:R-:W3:Y:S01]  /*85e0*/  SHFL.BFLY PT, R9, R2, 0x2, 0x1f ;  /* 0x0c401f0002097f89 */ /* 0x000ee200000e0000 */
[----:B------:R-:W-:Y:S02]  /*85f0*/  WARPGROUP.DEPBAR.LE gsb0, 0x0 ;  /* 0x00008000000079c5 */ /* 0x000fe40000010000 */
[----:B------:R-:W-:-:S06]  /*8600*/  WARPGROUP.ARRIVE ;  /* 0x00000000000079c5 */ /* 0x000fcc0000000000 */
[----:B------:R-:W-:Y:S01]  /*8610*/  QGMMA.64x96x32.F32.E4M3.E4M3 R88, R140, gdesc[UR4], R88, gsb0 ;  /* 0x016000048c587df3 */ /* 0x000fe20008000858 */
[----:B------:R-:W-:Y:S01]  /*8620*/  UIADD3 UR6, UR4, 0x6, URZ ;  /* 0x0000000604067890 */ /* 0x000fe2000fffe03f */
[----:B------:R-:W-:Y:S01]  /*8630*/  UMOV UR7, 0x40000040 ;  /* 0x4000004000077882 */ /* 0x000fe20000000000 */
        /* <DEDUP_REMOVED lines=36> */
.L_x_1943:
        /* <DEDUP_REMOVED lines=58> */
.L_x_1907:
        /* <DEDUP_REMOVED lines=14> */
[----:B------:R-:W-:Y:S01]  /*8d00*/  ULDC.64 UR10, c[0x0][0xc00] ;  /* 0x00030000000a7ab9 */ /* 0x000fe20000000a00 */
[----:B0-----:R-:W-:-:S05]  /*8d10*/  IMAD.SHL.U32 R4, R21, 0x4, RZ ;  /* 0x0000000415047824 */ /* 0x001fca00078e00ff */
[----:B------:R-:W-:Y:S01]  /*8d20*/  LOP3.LUT R4, R4, 0xc, RZ, 0xc0, !PT ;  /* 0x0000000c04047812 */ /* 0x000fe200078ec0ff */
[----:B------:R-:W-:Y:S03]  /*8d30*/  BAR.SYNC.DEFER_BLOCKING 0x1, 0x180 ;  /* 0x0046000000007b1d */ /* 0x000fe60000010000 */
[----:B------:R-:W-:-:S05]  /*8d40*/  IADD3 R4, P0, R4, UR8, RZ ;  /* 0x0000000804047c10 */ /* 0x000fca000ff1e0ff */
[----:B------:R-:W-:Y:S01]  /*8d50*/  IMAD.X R5, RZ, RZ, UR9, P0 ;  /* 0x00000009ff057e24 */ /* 0x000fe200080e06ff */
[----:B------:R-:W-:-:S04]  /*8d60*/  ULDC.64 UR8, c[0x0][0xc00] ;  /* 0x0003000000087ab9 */ /* 0x000fc80000000a00 */
[----:B------:R0:W2:Y:S01]  /*8d70*/  LDG.E.CONSTANT R14, desc[UR54][R4.64] ;  /* 0x00000036040e7981 */ /* 0x0000a2000c1e9900 */
[----:B------:R-:W-:-:S03]  /*8d80*/  LOP3.LUT P0, R21, R21, 0x3, RZ, 0xc0, !PT ;  /* 0x0000000315157812 */ /* 0x000fc6000780c0ff */
[----:B------:R-:W3:Y:S01]  /*8d90*/  LDL R4, [R1+0x30] ;  /* 0x0000300001047983 */ /* 0x000ee20000100800 */
[----:B------:R-:W-:Y:S01]  /*8da0*/  ISETP.EQ.OR P0, PT, R21, 0x3, !P0 ;  /* 0x000000031500780c */ /* 0x000fe20004702670 */
[----:B------:R-:W-:Y:S01]  /*8db0*/  UIMAD.WIDE UR8, UR37, 0x4, UR8 ;  /* 0x00000004250878a5 */ /* 0x000fe2000f8e0208 */
[----:B0-----:R-:W0:Y:S02]  /*8dc0*/  S2R R5, SR_SWINHI ;  /* 0x0000000000057919 */ /* 0x001e240000002f00 */
        /* <DEDUP_REMOVED lines=16> */
[----:B------:R-:W-:Y:S02]  /*8ed0*/  MOV R20, R0 ;  /* 0x0000000000147202 */ /* 0x000fe40000000f00 */
[----:B0-----:R-:W-:Y:S02]  /*8ee0*/  MOV R21, R5 ;  /* 0x0000000500157202 */ /* 0x001fe40000000f00 */
        /* <DEDUP_REMOVED lines=32> */
[----:B--2---:R-:W-:Y:S04]  /*90f0*/  SHFL.IDX PT, R54, R31, R14, 0x1c1f ;  /* 0x001c1f0e1f367589 */ /* 0x004fe800000e0000 */
[----:B------:R-:W-:Y:S04]  /*9100*/  SHFL.IDX PT, R49, R49, R14, 0x1c1f ;  /* 0x001c1f0e31317589 */ /* 0x000fe800000e0000 */
[----:B------:R-:W-:Y:S01]  /*9110*/  SHFL.IDX PT, R52, R53, R14, 0x1c1f ;  /* 0x001c1f0e35347589 */ /* 0x000fe200000e0000 */
[----:B---3--:R-:W-:-:S03]  /*9120*/  IMAD.WIDE R10, R4, 0x2, R20 ;  /* 0x00000002040a7825 */ /* 0x008fc600078e0214 */
[----:B------:R-:W-:Y:S01]  /*9130*/  SHFL.IDX PT, R60, R57, R14, 0x1c1f ;  /* 0x001c1f0e393c7589 */ /* 0x000fe200000e0000 */
[----:B------:R-:W-:-:S03]  /*9140*/  IADD3 R81, P5, R10, 0x20, RZ ;  /* 0x000000200a517810 */ /* 0x000fc60007fbe0ff */
[----:B------:R-:W-:Y:S01]  /*9150*/  SHFL.IDX PT, R58, R69, R14, 0x1c1f ;  /* 0x001c1f0e453a7589 */ /* 0x000fe200000e0000 */
[C---:B------:R-:W-:Y:S02]  /*9160*/  IADD3 R97, P4, R10.reuse, 0x3000, RZ ;  /* 0x000030000a617810 */ /* 0x040fe40007f9e0ff */
        /* <DEDUP_REMOVED lines=8> */
[----:B------:R-:W-:Y:S01]  /*91f0*/  IADD3 R103, P1, R10, 0x6020, RZ ;  /* 0x000060200a677810 */ /* 0x000fe20007f3e0ff */
[----:B------:R-:W-:Y:S01]  /*9200*/  SHFL.IDX PT, R71, R71, R14, 0x1c1f ;  /* 0x001c1f0e47477589 */ /* 0x000fe200000e0000 */
[----:B------:R-:W-:Y:S01]  /*9210*/  LOP3.LUT R12, R4, R81, RZ, 0x3c, !PT ;  /* 0x00000051040c7212 */ /* 0x000fe200078e3cff */
[----:B------:R-:W-:Y:S01]  /*9220*/  IMAD.X R7, RZ, RZ, R11, P2 ;  /* 0x000000ffff077224 */ /* 0x000fe200010e060b */
[----:B------:R-:W-:Y:S01]  /*9230*/  LOP3.LUT R5, R10, 0x180, RZ, 0xc0, !PT ;  /* 0x000001800a057812 */ /* 0x000fe200078ec0ff */
[----:B------:R-:W-:Y:S01]  /*9240*/  SHFL.IDX PT, R66, R77, R14, 0x1c1f ;  /* 0x001c1f0e4d427589 */ /* 0x000fe200000e0000 */
[----:B------:R-:W-:-:S02]  /*9250*/  LOP3.LUT R4, R97, 0x180, RZ, 0xc0, !PT ;  /* 0x0000018061047812 */ /* 0x000fc400078ec0ff */
[----:B------:R-:W-:Y:S01]  /*9260*/  LOP3.LUT R6, R99, 0x180, RZ, 0xc0, !PT ;  /* 0x0000018063067812 */ /* 0x000fe200078ec0ff */
[----:B------:R-:W-:Y:S01]  /*9270*/  SHFL.IDX PT, R68, R61, R14, 0x1c1f ;  /* 0x001c1f0e3d447589 */ /* 0x000fe200000e0000 */
[----:B------:R-:W-:Y:S02]  /*9280*/  LOP3.LUT R38, R101, 0x180, RZ, 0xc0, !PT ;  /* 0x0000018065267812 */ /* 0x000fe400078ec0ff */
[----:B------:R-:W-:Y:S01]  /*9290*/  LOP3.LUT R50, R103, 0x180, RZ, 0xc0, !PT ;  /* 0x0000018067327812 */ /* 0x000fe200078ec0ff */
[----:B------:R-:W-:Y:S01]  /*92a0*/  SHFL.IDX PT, R64, R85, R14, 0x1c1f ;  /* 0x001c1f0e55407589 */ /* 0x000fe200000e0000 */
[----:B------:R-:W-:Y:S02]  /*92b0*/  SHF.R.U64 R5, R5, 0x3, RZ ;  /* 0x0000000305057819 */ /* 0x000fe400000012ff */
[----:B------:R-:W-:Y:S01]  /*92c0*/  SHF.R.U64 R4, R4, 0x3, RZ ;  /* 0x0000000304047819 */ /* 0x000fe200000012ff */
[----:B------:R-:W-:Y:S01]  /*92d0*/  SHFL.IDX PT, R73, R73, R14, 0x1c1f ;  /* 0x001c1f0e49497589 */ /* 0x000fe200000e0000 */
[----:B------:R-:W-:-:S02]  /*92e0*/  SHF.R.U64 R6, R6, 0x3, RZ ;  /* 0x0000000306067819 */ /* 0x000fc400000012ff */
[----:B------:R-:W-:Y:S01]  /*92f0*/  SHF.R.U64 R38, R38, 0x3, RZ ;  /* 0x0000000326267819 */ /* 0x000fe200000012ff */
[----:B------:R-:W-:Y:S01]  /*9300*/  SHFL.IDX PT, R75, R75, R14, 0x1c1f ;  /* 0x001c1f0e4b4b7589 */ /* 0x000fe200000e0000 */
[----:B------:R-:W-:Y:S02]  /*9310*/  SHF.R.U64 R50, R50, 0x3, RZ ;  /* 0x0000000332327819 */ /* 0x000fe400000012ff */
[----:B------:R-:W-:Y:S01]  /*9320*/  MOV R81, R12 ;  /* 0x0000000c00517202 */ /* 0x000fe20000000f00 */
[----:B------:R-:W-:Y:S01]  /*9330*/  SHFL.IDX PT, R72, R89, R14, 0x1c1f ;  /* 0x001c1f0e59487589 */ /* 0x000fe200000e0000 */
[----:B------:R-:W-:Y:S01]  /*9340*/  LOP3.LUT R10, R5, R10, RZ, 0x3c, !PT ;  /* 0x0000000a050a7212 */ /* 0x000fe200078e3cff */
[----:B------:R-:W-:Y:S01]  /*9350*/  IMAD.X R5, RZ, RZ, R11, P1 ;  /* 0x000000ffff057224 */ /* 0x000fe200008e060b */
[----:B------:R-:W-:Y:S01]  /*9360*/  LOP3.LUT R78, R4, R97, RZ, 0x3c, !PT ;  /* 0x00000061044e7212 */ /* 0x000fe200078e3cff */
[----:B------:R0:W-:Y:S01]  /*9370*/  SHFL.IDX PT, R12, R51, R14, 0x1c1f ;  /* 0x001c1f0e330c7589 */ /* 0x0001e200000e0000 */
[----:B------:R-:W-:-:S02]  /*9380*/  LOP3.LUT R8, R6, R99, RZ, 0x3c, !PT ;  /* 0x0000006306087212 */ /* 0x000fc400078e3cff */
[----:B------:R-:W-:Y:S01]  /*9390*/  LOP3.LUT R6, R38, R101, RZ, 0x3c, !PT ;  /* 0x0000006526067212 */ /* 0x000fe200078e3cff */
[----:B------:R-:W-:Y:S01]  /*93a0*/  SHFL.IDX PT, R13, R83, R14, 0x1c1f ;  /* 0x001c1f0e530d7589 */ /* 0x000fe200000e0000 */
[----:B------:R-:W-:Y:S02]  /*93b0*/  LOP3.LUT R4, R50, R103, RZ, 0x3c, !PT ;  /* 0x0000006732047212 */ /* 0x000fe400078e3cff */
[----:B------:R-:W-:Y:S01]  /*93c0*/  MOV R38, R8 ;  /* 0x0000000800267202 */ /* 0x000fe20000000f00 */
[----:B------:R-:W-:Y:S01]  /*93d0*/  SHFL.IDX PT, R50, R33, R14, 0x1c1f ;  /* 0x001c1f0e21327589 */ /* 0x000fe200000e0000 */
[----:B------:R-:W-:Y:S02]  /*93e0*/  MOV R78, R78 ;  /* 0x0000004e004e7202 */ /* 0x000fe40000000f00 */
[----:B0-----:R-:W-:Y:S01]  /*93f0*/  LOP3.LUT R51, R14, 0x2, RZ, 0x3c, !PT ;  /* 0x000000020e337812 */ /* 0x001fe200078e3cff */
[----:B------:R-:W-:Y:S01]  /*9400*/  SHFL.IDX PT, R9, R55, R14, 0x1c1f ;  /* 0x001c1f0e37097589 */ /* 0x000fe200000e0000 */
[----:B------:R-:W-:-:S02]  /*9410*/  MOV R10, R10 ;  /* 0x0000000a000a7202 */ /* 0x000fc40000000f00 */
[----:B------:R-:W-:Y:S01]  /*9420*/  MOV R79, R6 ;  /* 0x00000006004f7202 */ /* 0x000fe20000000f00 */
[----:B------:R-:W-:Y:S01]  /*9430*/  SHFL.IDX PT, R15, R15, R51, 0x1c1f ;  /* 0x001c1f330f0f7589 */ /* 0x000fe200000e0000 */
[----:B------:R-:W-:-:S03]  /*9440*/  MOV R80, R4 ;  /* 0x0000000400507202 */ /* 0x000fc60000000f00 */
[----:B------:R-:W0:Y:S04]  /*9450*/  SHFL.IDX PT, R56, R25, R51, 0x1c1f ;  /* 0x001c1f3319387589 */ /* 0x000e2800000e0000 */
[----:B------:R-:W-:Y:S04]  /*9460*/  SHFL.IDX PT, R41, R41, R51, 0x1c1f ;  /* 0x001c1f3329297589 */ /* 0x000fe800000e0000 */
[----:B------:R-:W1:Y:S04]  /*9470*/  SHFL.IDX PT, R53, R24, R51, 0x1c1f ;  /* 0x001c1f3318357589 */ /* 0x000e6800000e0000 */
[----:B------:R-:W-:Y:S04]  /*9480*/  SHFL.IDX PT, R62, R43, R51, 0x1c1f ;  /* 0x001c1f332b3e7589 */ /* 0x000fe800000e0000 */
[----:B------:R0:W-:Y:S04]  /*9490*/  SHFL.IDX PT, R57, R42, R51, 0x1c1f ;  /* 0x001c1f332a397589 */ /* 0x0001e800000e0000 */
[----:B------:R-:W2:Y:S04]  /*94a0*/  SHFL.IDX PT, R55, R26, R51, 0x1c1f ;  /* 0x001c1f331a377589 */ /* 0x000ea800000e0000 */
[----:B------:R3:W4:Y:S01]  /*94b0*/  SHFL.IDX PT, R69, R32, R51, 0x1c1f ;  /* 0x001c1f3320457589 */ /* 0x00072200000e0000 */
[----:B0-----:R-:W-:-:S03]  /*94c0*/  SEL R42, R49, R56, P0 ;  /* 0x00000038312a7207 */ /* 0x001fc60000000000 */
[----:B------:R0:W-:Y:S04]  /*94d0*/  SHFL.IDX PT, R65, R45, R51, 0x1c1f ;  /* 0x001c1f332d417589 */ /* 0x0001e800000e0000 */
[----:B------:R-:W-:Y:S01]  /*94e0*/  SHFL.IDX PT, R6, R59, R14, 0x1c1f ;  /* 0x001c1f0e3b067589 */ /* 0x000fe200000e0000 */
[----:B-1----:R-:W-:Y:S02]  /*94f0*/  SEL R33, R50, R53, P0 ;  /* 0x0000003532217207 */ /* 0x002fe40000000000 */
[----:B---3--:R-:W-:Y:S01]  /*9500*/  SEL R32, R54, R15, P0 ;  /* 0x0000000f36207207 */ /* 0x008fe20000000000 */
[----:B------:R-:W-:Y:S04]  /*9510*/  SHFL.IDX PT, R5, R63, R14, 0x1c1f ;  /* 0x001c1f0e3f057589 */ /* 0x000fe800000e0000 */
[----:B------:R-:W-:Y:S04]  /*9520*/  SHFL.IDX PT, R4, R67, R14, 0x1c1f ;  /* 0x001c1f0e43047589 */ /* 0x000fe800000e0000 */
[----:B------:R-:W-:Y:S01]  /*9530*/  SHFL.IDX PT, R11, R87, R14, 0x1c1f ;  /* 0x001c1f0e570b7589 */ /* 0x000fe200000e0000 */
[----:B--2---:R-:W-:-:S02]  /*9540*/  SEL R43, R12, R55, P0 ;  /* 0x000000370c2b7207 */ /* 0x004fc40000000000 */
[----:B0-----:R-:W-:Y:S01]  /*9550*/  SEL R45, R55, R12, P0 ;  /* 0x0000000c372d7207 */ /* 0x001fe20000000000 */
[----:B------:R-:W-:Y:S01]  /*9560*/  SHFL.IDX PT, R8, R93, R14, 0x1c1f ;  /* 0x001c1f0e5d087589 */ /* 0x000fe200000e0000 */
[----:B------:R-:W-:-:S03]  /*9570*/  F2FP.BF16.F32.PACK_AB R12, R33, R32 ;  /* 0x00000020210c723e */ /* 0x000fc600000010ff */
[----:B------:R-:W-:Y:S04]  /*9580*/  SHFL.IDX PT, R31, R95, R14, 0x1c1f ;  /* 0x001c1f0e5f1f7589 */ /* 0x000fe800000e0000 */
[----:B------:R-:W-:Y:S04]  /*9590*/  SHFL.IDX PT, R7, R91, R14, 0x1c1f ;  /* 0x001c1f0e5b077589 */ /* 0x000fe800000e0000 */
[----:B------:R0:W1:Y:S04]  /*95a0*/  SHFL.IDX PT, R26, R37, R51, 0x1c1f ;  /* 0x001c1f33251a7589 */ /* 0x00006800000e0000 */
[----:B------:R2:W3:Y:S04]  /*95b0*/  SHFL.IDX PT, R24, R40, R51, 0x1c1f ;  /* 0x001c1f3328187589 */ /* 0x0004e800000e0000 */
[----:B------:R-:W-:Y:S01]  /*95c0*/  SHFL.IDX PT, R59, R29, R51, 0x1c1f ;  /* 0x001c1f331d3b7589 */ /* 0x000fe200000e0000 */
[----:B0-----:R-:W-:-:S03]  /*95d0*/  SEL R37, R71, R62, P0 ;  /* 0x0000003e47257207 */ /* 0x001fc60000000000 */
[----:B------:R0:W-:Y:S01]  /*95e0*/  SHFL.IDX PT, R14, R34, R51, 0x1c1f ;  /* 0x001c1f33220e7589 */ /* 0x0001e200000e0000 */
[----:B--2---:R-:W-:-:S03]  /*95f0*/  SEL R40, R41, R58, P0 ;  /* 0x0000003a29287207 */ /* 0x004fc60000000000 */
[----:B------:R2:W3:Y:S04]  /*9600*/  SHFL.IDX PT, R70, R44, R51, 0x1c1f ;  /* 0x001c1f332c467589 */ /* 0x0004e800000e0000 */
[----:B------:R1:W3:Y:S01]  /*9610*/  SHFL.IDX PT, R74, R46, R51, 0x1c1f ;  /* 0x001c1f332e4a7589 */ /* 0x0002e200000e0000 */
[----:B0-----:R-:W-:-:S03]  /*9620*/  SEL R34, R15, R54, P0 ;  /* 0x000000360f227207 */ /* 0x001fc60000000000 */
[----:B------:R-:W0:Y:S01]  /*9630*/  SHFL.IDX PT, R27, R27, R51, 0x1c1f ;  /* 0x001c1f331b1b7589 */ /* 0x000e2200000e0000 */
[----:B------:R-:W-:Y:S02]  /*9640*/  SEL R54, R66, R57, P0 ;  /* 0x0000003942367207 */ /* 0x000fe40000000000 */
[----:B--2---:R-:W-:Y:S01]  /*9650*/  SEL R44, R56, R49, P0 ;  /* 0x00000031382c7207 */ /* 0x004fe20000000000 */
[----:B------:R2:W0:Y:S01]  /*9660*/  SHFL.IDX PT, R25, R35, R51, 0x1c1f ;  /* 0x001c1f3323197589 */ /* 0x00042200000e0000 */
[----:B------:R-:W-:Y:S02]  /*9670*/  SEL R56, R57, R66, P0 ;  /* 0x0000004239387207 */ /* 0x000fe40000000000 */
[----:B----4-:R-:W-:Y:S01]  /*9680*/  SEL R66, R68, R69, P0 ;  /* 0x0000004544427207 */ /* 0x010fe20000000000 */
[----:B------:R-:W4:Y:S01]  /*9690*/  SHFL.IDX PT, R28, R28, R51, 0x1c1f ;  /* 0x001c1f331c1c7589 */ /* 0x000f2200000e0000 */
[----:B-1----:R-:W-:Y:S02]  /*96a0*/  SEL R46, R73, R26, P0 ;  /* 0x0000001a492e7207 */ /* 0x002fe40000000000 */
[----:B---3--:R-:W-:Y:S01]  /*96b0*/  SEL R49, R24, R75, P0 ;  /* 0x0000004b18317207 */ /* 0x008fe20000000000 */
[----:B------:R-:W1:Y:S01]  /*96c0*/  SHFL.IDX PT, R61, R30, R51, 0x1c1f ;  /* 0x001c1f331e3d7589 */ /* 0x000e6200000e0000 */
[----:B------:R-:W-:-:S02]  /*96d0*/  SEL R68, R69, R68, P0 ;  /* 0x0000004445447207 */ /* 0x000fc40000000000 */
[----:B--2---:R-:W-:Y:S01]  /*96e0*/  SEL R35, R53, R50, P0 ;  /* 0x0000003235237207 */ /* 0x004fe20000000000 */
[----:B------:R2:W3:Y:S01]  /*96f0*/  SHFL.IDX PT, R85, R47, R51, 0x1c1f ;  /* 0x001c1f332f557589 */ /* 0x0004e200000e0000 */
[----:B------:R-:W-:Y:S02]  /*9700*/  SEL R55, R13, R70, P0 ;  /* 0x000000460d377207 */ /* 0x000fe40000000000 */
[----:B------:R-:W-:Y:S01]  /*9710*/  SEL R57, R70, R13, P0 ;  /* 0x0000000d46397207 */ /* 0x000fe20000000000 */
[----:B------:R-:W3:Y:S01]  /*9720*/  SHFL.IDX PT, R82, R82, R51, 0x1c1f ;  /* 0x001c1f3352527589 */ /* 0x000ee200000e0000 */
[----:B------:R-:W-:Y:S02]  /*9730*/  SEL R63, R11, R74, P0 ;  /* 0x0000004a0b3f7207 */ /* 0x000fe40000000000 */
[----:B------:R-:W-:Y:S01]  /*9740*/  SEL R67, R5, R14, P0 ;  /* 0x0000000e05437207 */ /* 0x000fe20000000000 */
[----:B------:R4:W-:Y:S01]  /*9750*/  SHFL.IDX PT, R77, R36, R51, 0x1c1f ;  /* 0x001c1f33244d7589 */ /* 0x0009e200000e0000 */
[----:B------:R-:W-:-:S02]  /*9760*/  SEL R69, R14, R5, P0 ;  /* 0x000000050e457207 */ /* 0x000fc40000000000 */
[----:B--2---:R-:W-:Y:S01]  /*9770*/  SEL R47, R75, R24, P0 ;  /* 0x000000184b2f7207 */ /* 0x004fe20000000000 */
[----:B------:R2:W3:Y:S01]  /*9780*/  SHFL.IDX PT, R83, R48, R51, 0x1c1f ;  /* 0x001c1f3330537589 */ /* 0x0004e200000e0000 */
[----:B0-----:R-:W-:Y:S02]  /*9790*/  SEL R50, R52, R27, P0 ;  /* 0x0000001b34327207 */ /* 0x001fe40000000000 */
[----:B------:R-:W-:Y:S01]  /*97a0*/  F2FP.BF16.F32.PACK_AB R14, R35, R34 ;  /* 0x00000022230e723e */ /* 0x000fe200000010ff */
[----:B------:R0:W3:Y:S01]  /*97b0*/  SHFL.IDX PT, R130, R130, R51, 0x1c1f ;  /* 0x001c1f3382827589 */ /* 0x0000e200000e0000 */
[----:B------:R-:W-:Y:S02]  /*97c0*/  SEL R52, R27, R52, P0 ;  /* 0x000000341b347207 */ /* 0x000fe40000000000 */
[----:B----4-:R-:W-:Y:S02]  /*97d0*/  SEL R36, R58, R41, P0 ;  /* 0x000000293a247207 */ /* 0x010fe40000000000 */
[----:B------:R-:W-:-:S02]  /*97e0*/  SEL R41, R62, R71, P0 ;  /* 0x000000473e297207 */ /* 0x000fc40000000000 */
[----:B------:R-:W-:Y:S02]  /*97f0*/  SEL R62, R64, R65, P0 ;  /* 0x00000041403e7207 */ /* 0x000fe40000000000 */
[----:B--2---:R-:W-:Y:S02]  /*9800*/  SEL R48, R26, R73, P0 ;  /* 0x000000491a307207 */ /* 0x004fe40000000000 */
[----:B------:R-:W-:Y:S02]  /*9810*/  SEL R64, R65, R64, P0 ;  /* 0x0000004041407207 */ /* 0x000fe40000000000 */
[----:B------:R-:W-:Y:S02]  /*9820*/  SEL R58, R60, R59, P0 ;  /* 0x0000003b3c3a7207 */ /* 0x000fe40000000000 */
[----:B------:R-:W-:Y:S02]  /*9830*/  SEL R65, R74, R11, P0 ;  /* 0x0000000b4a417207 */ /* 0x000fe40000000000 */
[----:B------:R-:W-:-:S02]  /*9840*/  SEL R60, R59, R60, P0 ;  /* 0x0000003c3b3c7207 */ /* 0x000fc40000000000 */
[----:B------:R-:W-:Y:S02]  /*9850*/  SEL R74, R76, R25, P0 ;  /* 0x000000194c4a7207 */ /* 0x000fe40000000000 */
[----:B------:R-:W-:Y:S02]  /*9860*/  F2FP.BF16.F32.PACK_AB R13, R37, R36 ;  /* 0x00000024250d723e */ /* 0x000fe400000010ff */
[----:B------:R-:W-:Y:S02]  /*9870*/  F2FP.BF16.F32.PACK_AB R15, R41, R40 ;  /* 0x00000028290f723e */ /* 0x000fe400000010ff */
[----:B0-----:R-:W-:Y:S02]  /*9880*/  SEL R51, R9, R28, P0 ;  /* 0x0000001c09337207 */ /* 0x001fe40000000000 */
[----:B------:R-:W-:Y:S01]  /*9890*/  SEL R53, R28, R9, P0 ;  /* 0x000000091c357207 */ /* 0x000fe20000000000 */
[----:B------:R0:W-:Y:S01]  /*98a0*/  STSM.16.M88.4 [R10], R12 ;  /* 0x0000000c0a007844 */ /* 0x0001e20000000200 */
[----:B-1----:R-:W-:-:S02]  /*98b0*/  SEL R59, R6, R61, P0 ;  /* 0x0000003d063b7207 */ /* 0x002fc40000000000 */
[----:B------:R-:W-:Y:S02]  /*98c0*/  SEL R76, R25, R76, P0 ;  /* 0x0000004c194c7207 */ /* 0x000fe40000000000 */
[----:B------:R-:W-:Y:S02]  /*98d0*/  SEL R61, R61, R6, P0 ;  /* 0x000000063d3d7207 */ /* 0x000fe40000000000 */
[----:B---3--:R-:W-:Y:S02]  /*98e0*/  SEL R70, R72, R85, P0 ;  /* 0x0000005548467207 */ /* 0x008fe40000000000 */
[----:B------:R-:W-:Y:S02]  /*98f0*/  F2FP.BF16.F32.PACK_AB R24, R43, R42 ;  /* 0x0000002a2b18723e */ /* 0x000fe400000010ff */
[----:B------:R-:W-:Y:S02]  /*9900*/  F2FP.BF16.F32.PACK_AB R25, R47, R46 ;  /* 0x0000002e2f19723e */ /* 0x000fe400000010ff */
[----:B------:R-:W-:-:S02]  /*9910*/  F2FP.BF16.F32.PACK_AB R26, R45, R44 ;  /* 0x0000002c2d1a723e */ /* 0x000fc400000010ff */
[----:B------:R-:W-:Y:S02]  /*9920*/  F2FP.BF16.F32.PACK_AB R27, R49, R48 ;  /* 0x00000030311b723e */ /* 0x000fe400000010ff */
[----:B------:R-:W-:Y:S02]  /*9930*/  SEL R29, R31, R82, P0 ;  /* 0x000000521f1d7207 */ /* 0x000fe40000000000 */
[----:B------:R-:W-:Y:S01]  /*9940*/  SEL R72, R85, R72, P0 ;  /* 0x0000004855487207 */ /* 0x000fe20000000000 */
[----:B------:R1:W-:Y:S01]  /*9950*/  STSM.16.M88.4 [R81], R24 ;  /* 0x0000001851007844 */ /* 0x0003e20000000200 */
[----:B------:R-:W-:Y:S02]  /*9960*/  SEL R71, R8, R83, P0 ;  /* 0x0000005308477207 */ /* 0x000fe40000000000 */
[----:B------:R-:W-:Y:S01]  /*9970*/  SEL R73, R83, R8, P0 ;  /* 0x0000000853497207 */ /* 0x000fe20000000000 */
[----:B------:R-:W-:Y:S01]  /*9980*/  IMAD.U32 R83, RZ, RZ, UR9 ;  /* 0x00000009ff537e24 */ /* 0x000fe2000f8e00ff */
[----:B------:R-:W-:-:S02]  /*9990*/  SEL R75, R4, R77, P0 ;  /* 0x0000004d044b7207 */ /* 0x000fc40000000000 */
[----:B------:R-:W-:Y:S01]  /*99a0*/  SEL R31, R82, R31, P0 ;  /* 0x0000001f521f7207 */ /* 0x000fe20000000000 */
[----:B------:R-:W-:Y:S01]  /*99b0*/  IMAD.U32 R82, RZ, RZ, UR8 ;  /* 0x00000008ff527e24 */ /* 0x000fe2000f8e00ff */
[----:B------:R-:W-:Y:S01]  /*99c0*/  SEL R77, R77, R4, P0 ;  /* 0x000000044d4d7207 */ /* 0x000fe20000000000 */
[----:B------:R-:W-:Y:S01]  /*99d0*/  ULDC.64 UR8, c[0x0][0xc08] ;  /* 0x0003020000087ab9 */ /* 0x000fe20000000a00 */
[----:B------:R-:W-:Y:S02]  /*99e0*/  SEL R28, R7, R130, P0 ;  /* 0x00000082071c7207 */ /* 0x000fe40000000000 */
[----:B------:R-:W-:Y:S02]  /*99f0*/  SEL R30, R130, R7, P0 ;  /* 0x00000007821e7207 */ /* 0x000fe40000000000 */
[----:B------:R-:W-:Y:S02]  /*9a00*/  F2FP.BF16.F32.PACK_AB R4, R51, R50 ;  /* 0x000000323304723e */ /* 0x000fe400000010ff */
[----:B------:R-:W-:-:S02]  /*9a10*/  F2FP.BF16.F32.PACK_AB R5, R55, R54 ;  /* 0x000000363705723e */ /* 0x000fc400000010ff */
[----:B------:R-:W-:Y:S02]  /*9a20*/  F2FP.BF16.F32.PACK_AB R6, R53, R52 ;  /* 0x000000343506723e */ /* 0x000fe400000010ff */
[----:B------:R-:W-:Y:S02]  /*9a30*/  F2FP.BF16.F32.PACK_AB R7, R57, R56 ;  /* 0x000000383907723e */ /* 0x000fe400000010ff */
[----:B------:R-:W-:Y:S02]  /*9a40*/  F2FP.BF16.F32.PACK_AB R8, R59, R58 ;  /* 0x0000003a3b08723e */ /* 0x000fe400000010ff */
[----:B------:R-:W-:Y:S01]  /*9a50*/  F2FP.BF16.F32.PACK_AB R9, R63, R62 ;  /* 0x0000003e3f09723e */ /* 0x000fe200000010ff */
[----:B------:R2:W-:Y:S01]  /*9a60*/  STSM.16.M88.4 [R78], R4 ;  /* 0x000000044e007844 */ /* 0x0005e20000000200 */
[----:B0-----:R-:W-:Y:S02]  /*9a70*/  F2FP.BF16.F32.PACK_AB R10, R61, R60 ;  /* 0x0000003c3d0a723e */ /* 0x001fe400000010ff */
[----:B------:R-:W-:-:S02]  /*9a80*/  F2FP.BF16.F32.PACK_AB R11, R65, R64 ;  /* 0x00000040410b723e */ /* 0x000fc400000010ff */
[----:B------:R-:W-:Y:S02]  /*9a90*/  F2FP.BF16.F32.PACK_AB R12, R67, R66 ;  /* 0x00000042430c723e */ /* 0x000fe400000010ff */
[----:B------:R-:W-:Y:S01]  /*9aa0*/  F2FP.BF16.F32.PACK_AB R13, R71, R70 ;  /* 0x00000046470d723e */ /* 0x000fe200000010ff */
[----:B------:R0:W-:Y:S01]  /*9ab0*/  STSM.16.M88.4 [R38], R8 ;  /* 0x0000000826007844 */ /* 0x0001e20000000200 */
[----:B------:R-:W-:Y:S02]  /*9ac0*/  F2FP.BF16.F32.PACK_AB R14, R69, R68 ;  /* 0x00000044450e723e */ /* 0x000fe400000010ff */
[----:B------:R-:W-:Y:S02]  /*9ad0*/  F2FP.BF16.F32.PACK_AB R15, R73, R72 ;  /* 0x00000048490f723e */ /* 0x000fe400000010ff */
[----:B-1----:R-:W-:Y:S02]  /*9ae0*/  F2FP.BF16.F32.PACK_AB R24, R75, R74 ;  /* 0x0000004a4b18723e */ /* 0x002fe400000010ff */
[----:B------:R-:W-:Y:S01]  /*9af0*/  F2FP.BF16.F32.PACK_AB R25, R29, R28 ;  /* 0x0000001c1d19723e */ /* 0x000fe200000010ff */
[----:B------:R1:W-:Y:S01]  /*9b00*/  STSM.16.M88.4 [R79], R12 ;  /* 0x0000000c4f007844 */ /* 0x0003e20000000200 */
[----:B------:R-:W-:Y:S01]  /*9b10*/  F2FP.BF16.F32.PACK_AB R26, R77, R76 ;  /* 0x0000004c4d1a723e */ /* 0x000fe200000010ff */
[----:B--2---:R-:W2:Y:S01]  /*9b20*/  LDC R78, c[0x0][0xbe8] ;  /* 0x0002fa00ff4e7b82 */ /* 0x004ea20000000800 */
[----:B------:R-:W-:-:S02]  /*9b30*/  F2FP.BF16.F32.PACK_AB R27, R31, R30 ;  /* 0x0000001e1f1b723e */ /* 0x000fc400000010ff */
[----:B------:R-:W-:-:S03]  /*9b40*/  ISETP.NE.U32.AND P0, PT, RZ, UR10, PT ;  /* 0x0000000aff007c0c */ /* 0x000fc6000bf05070 */
[----:B------:R3:W-:Y:S02]  /*9b50*/  STSM.16.M88.4 [R80], R24 ;  /* 0x0000001850007844 */ /* 0x0007e40000000200 */
[----:B------:R-:W-:Y:S01]  /*9b60*/  BAR.SYNC.DEFER_BLOCKING 0x1, 0x180 ;  /* 0x0046000000007b1d */ /* 0x000fe20000010000 */
[----:B------:R-:W-:-:S13]  /*9b70*/  ISETP.NE.AND.EX P0, PT, RZ, UR11, PT, P0 ;  /* 0x0000000bff007c0c */ /* 0x000fda000bf05300 */
[----:B------:R-:W4:Y:S01]  /*9b80*/  @P0 LDG.E R81, desc[UR54][R82.64] ;  /* 0x0000003652510981 */ /* 0x000f22000c1e1900 */
[----:B------:R-:W-:Y:S01]  /*9b90*/  UISETP.NE.U32.AND UP0, UPT, UR8, URZ, UPT ;  /* 0x0000003f0800728c */ /* 0x000fe2000bf05070 */
[----:B--2---:R-:W-:Y:S01]  /*9ba0*/  ISETP.NE.AND P1, PT, R78, 0x1, PT ;  /* 0x000000014e00780c */ /* 0x004fe20003f25270 */
[----:B------:R-:W-:Y:S02]  /*9bb0*/  ULDC UR4, c[0x0][0xa88] ;  /* 0x0002a20000047ab9 */ /* 0x000fe40000000800 */
[----:B------:R-:W-:Y:S01]  /*9bc0*/  UISETP.NE.AND.EX UP0, UPT, UR9, URZ, UPT, UP0 ;  /* 0x0000003f0900728c */ /* 0x000fe2000bf05300 */
[----:B0-----:R-:W-:Y:S01]  /*9bd0*/  IMAD.U32 R9, RZ, RZ, UR4 ;  /* 0x00000004ff097e24 */ /* 0x001fe2000f8e00ff */
[----:B------:R-:W-:-:S04]  /*9be0*/  UMOV UR16, 0x9b8 ;  /* 0x000009b800107882 */ /* 0x000fc80000000000 */
[----:B------:R-:W-:-:S04]  /*9bf0*/  PLOP3.LUT P4, PT, PT, PT, UP0, 0x80, 0x0 ;  /* 0x000000000000781c */ /* 0x000fc80003f8f008 */
[----:B------:R-:W0:Y:S01]  /*9c00*/  @P1 LDC R6, c[0x0][0xbec] ;  /* 0x0002fb00ff061b82 */ /* 0x000e220000000800 */
[----:B------:R-:W-:-:S04]  /*9c10*/  @UP0 ULEA UR8, UP1, UR37, UR8, 0x2 ;  /* 0x0000000825080291 */ /* 0x000fc8000f82103f */
[----:B------:R-:W-:Y:S02]  /*9c20*/  @UP0 ULEA.HI.X UR9, UR37, UR9, UR38, 0x2, UP1 ;  /* 0x0000000925090291 */ /* 0x000fe400088f1426 */
[----:B------:R-:W-:Y:S01]  /*9c30*/  UISETP.GT.AND UP1, UPT, UR42, 0x1, UPT ;  /* 0x000000012a00788c */ /* 0x000fe2000bf24270 */
[----:B------:R-:W2:Y:S01]  /*9c40*/  @P1 LDC R11, c[0x0][0xbf0] ;  /* 0x0002fc00ff0b1b82 */ /* 0x000ea20000000800 */
[----:B------:R-:W-:Y:S02]  /*9c50*/  IMAD.U32 R4, RZ, RZ, UR8 ;  /* 0x00000008ff047e24 */ /* 0x000fe4000f8e00ff */
[----:B------:R-:W-:Y:S01]  /*9c60*/  USEL UR16, UR16, 0x978, UP1 ;  /* 0x0000097810107887 */ /* 0x000fe20008800000 */
[----:B------:R-:W-:Y:S01]  /*9c70*/  IMAD.U32 R5, RZ, RZ, UR9 ;  /* 0x00000009ff057e24 */ /* 0x000fe2000f8e00ff */
[----:B------:R-:W-:Y:S01]  /*9c80*/  UISETP.NE.U32.AND UP0, UPT, UR10, URZ, UPT ;  /* 0x0000003f0a00728c */ /* 0x000fe2000bf05070 */
[----:B-1----:R-:W-:Y:S01]  /*9c90*/  VIADD R13, R18, UR40 ;  /* 0x00000028120d7c36 */ /* 0x002fe20008000000 */
[----:B------:R-:W-:-:S02]  /*9ca0*/  UMOV UR4, URZ ;  /* 0x0000003f00047c82 */ /* 0x000fc40008000000 */
[----:B------:R-:W-:Y:S01]  /*9cb0*/  UISETP.NE.AND.EX UP0, UPT, UR11, URZ, UPT, UP0 ;  /* 0x0000003f0b00728c */ /* 0x000fe2000bf05300 */
[----:B------:R0:W5:Y:S01]  /*9cc0*/  @P4 LDG.E R9, desc[UR54][R4.64] ;  /* 0x0000003604094981 */ /* 0x000162000c1e1900 */
[----:B------:R-:W-:Y:S01]  /*9cd0*/  USEL UR7, UR41, URZ, UP1 ;  /* 0x0000003f29077287 */ /* 0x000fe20008800000 */
[----:B------:R-:W-:Y:S01]  /*9ce0*/  IMAD.MOV.U32 R7, RZ, RZ, R13 ;  /* 0x000000ffff077224 */ /* 0x000fe200078e000d */
[----:B------:R-:W-:Y:S02]  /*9cf0*/  USEL UR37, UR37, URZ, !UP0 ;  /* 0x0000003f25257287 */ /* 0x000fe4000c000000 */
[----:B------:R-:W-:Y:S01]  /*9d00*/  ULDC.64 UR10, c[0x0][UR16+0x218] ;  /* 0x00008600100a7abb */ /* 0x000fe20008000a00 */
[----:B------:R-:W-:Y:S01]  /*9d10*/  ULDC.64 UR14, c[0x0][UR16+0x228] ;  /* 0x00008a00100e7abb */ /* 0x000fe20008000a00 */
[----:B------:R-:W-:Y:S01]  /*9d20*/  ULDC.64 UR12, c[0x0][UR16+0x220] ;  /* 0x00008800100c7abb */ /* 0x000fe20008000a00 */
[----:B------:R-:W-:Y:S02]  /*9d30*/  UIMAD.WIDE.U32 UR8, UR10, UR39, URZ ;  /* 0x000000270a0872a5 */ /* 0x000fe4000f8e003f */
[----:B------:R-:W-:Y:S01]  /*9d40*/  UIMAD.WIDE.U32 UR18, UR14, UR7, URZ ;  /* 0x000000070e1272a5 */ /* 0x000fe2000f8e003f */
[----:B0-----:R-:W-:Y:S01]  /*9d50*/  @P1 IMAD.HI.U32 R4, R13, R6, RZ ;  /* 0x000000060d041227 */ /* 0x001fe200078e00ff */
[----:B------:R-:W-:-:S02]  /*9d60*/  UIMAD UR10, UR11, UR39, URZ ;  /* 0x000000270b0a72a4 */ /* 0x000fc4000f8e023f */
[----:B------:R-:W-:Y:S02]  /*9d70*/  UIMAD UR14, UR15, UR7, URZ ;  /* 0x000000070f0e72a4 */ /* 0x000fe4000f8e023f */
[----:B------:R-:W-:Y:S01]  /*9d80*/  USEL UR38, UR38, URZ, !UP0 ;  /* 0x0000003f26267287 */ /* 0x000fe2000c000000 */
[----:B--2---:R-:W-:Y:S01]  /*9d90*/  @P1 SHF.R.U32.HI R7, RZ, R11, R4 ;  /* 0x0000000bff071219 */ /* 0x004fe20000011604 */
[----:B------:R-:W-:Y:S01]  /*9da0*/  UIMAD UR7, UR13, UR37, URZ ;  /* 0x000000250d0772a4 */ /* 0x000fe2000f8e023f */
[----:B------:R-:W-:Y:S01]  /*9db0*/  IMAD.U32 R4, RZ, RZ, UR18 ;  /* 0x00000012ff047e24 */ /* 0x000fe2000f8e00ff */
[----:B------:R-:W-:Y:S01]  /*9dc0*/  UIADD3 UR9, UR9, UR10, URZ ;  /* 0x0000000a09097290 */ /* 0x000fe2000fffe03f */
[----:B------:R-:W-:Y:S01]  /*9dd0*/  IMAD.U32 R5, RZ, RZ, UR19 ;  /* 0x00000013ff057e24 */ /* 0x000fe2000f8e00ff */
[----:B------:R-:W-:Y:S01]  /*9de0*/  UIMAD.WIDE.U32 UR10, UR12, UR37, URZ ;  /* 0x000000250c0a72a5 */ /* 0x000fe2000f8e003f */
[--C-:B------:R-:W-:Y:S01]  /*9df0*/  IMAD.MOV R11, RZ, RZ, -R7.reuse ;  /* 0x000000ffff0b7224 */ /* 0x100fe200078e0a07 */
[----:B------:R-:W-:Y:S01]  /*9e00*/  UIMAD UR7, UR12, UR38, UR7 ;  /* 0x000000260c0772a4 */ /* 0x000fe2000f8e0207 */
[----:B------:R-:W-:Y:S01]  /*9e10*/  SHF.R.S32.HI R5, RZ, 0x1f, R7 ;  /* 0x0000001fff057819 */ /* 0x000fe20000011407 */
[----:B------:R-:W-:Y:S01]  /*9e20*/  UIADD3 UR14, UR19, UR14, URZ ;  /* 0x0000000e130e7290 */ /* 0x000fe2000fffe03f */
[----:B------:R-:W-:Y:S01]  /*9e30*/  IMAD R11, R78, R11, R13 ;  /* 0x0000000b4e0b7224 */ /* 0x000fe200078e020d */
[----:B------:R-:W-:-:S04]  /*9e40*/  UIADD3 UR7, UR11, UR7, URZ ;  /* 0x000000070b077290 */ /* 0x000fc8000fffe03f */
[----:B------:R-:W-:Y:S01]  /*9e50*/  IMAD.U32 R8, RZ, RZ, UR14 ;  /* 0x0000000eff087e24 */ /* 0x000fe2000f8e00ff */
[----:B------:R-:W-:Y:S02]  /*9e60*/  SHF.R.S32.HI R6, RZ, 0x1f, R11 ;  /* 0x0000001fff067819 */ /* 0x000fe4000001140b */
[----:B----4-:R-:W-:-:S13]  /*9e70*/  @P0 R2UR UR4, R81 ;  /* 0x00000000510402ca */ /* 0x010fda00000e0000 */
        /* <DEDUP_REMOVED lines=15> */
[----:B---3--:R-:W-:Y:S08]  /*9f70*/  @P4 BRA `(.L_x_1946) ;  /* 0x0000000000104947 */ /* 0x008ff00003800000 */
[----:B------:R-:W-:Y:S05]  /*9f80*/  @!P0 BRA `(.L_x_1946) ;  /* 0x00000000000c8947 */ /* 0x000fea0003800000 */
[----:B------:R-:W2:Y:S04]  /*9f90*/  LDG.E R4, desc[UR54][R82.64] ;  /* 0x0000003652047981 */ /* 0x000ea8000c1e1900 */
[----:B-----5:R-:W2:Y:S02]  /*9fa0*/  LDG.E R9, desc[UR54][R82.64+0x4] ;  /* 0x0000043652097981 */ /* 0x020ea4000c1e1900 */
[----:B--2---:R-:W-:-:S07]  /*9fb0*/  IMAD.IADD R9, R9, 0x1, -R4 ;  /* 0x0000000109097824 */ /* 0x004fce00078e0a04 */
.L_x_1946:
        /* <DEDUP_REMOVED lines=11> */
[----:B------:R-:W-:Y:S01]  /*a070*/  IMAD.IADD R12, R14, 0x1, -R12 ;  /* 0x000000010e0c7824 */ /* 0x000fe200078e0a0c */
[----:B------:R-:W-:-:S04]  /*a080*/  PLOP3.LUT P3, PT, PT, PT, UP1, 0x80, 0x0 ;  /* 0x000000000000781c */ /* 0x000fc80003f6f018 */
[----:B------:R-:W-:Y:S01]  /*a090*/  LOP3.LUT P0, RZ, R12, 0x3, RZ, 0xc0, !PT ;  /* 0x000000030cff7812 */ /* 0x000fe2000780c0ff */
[----:B--2---:R-:W-:-:S04]  /*a0a0*/  VIADD R11, R11, UR40 ;  /* 0x000000280b0b7c36 */ /* 0x004fc80008000000 */
        /* <DEDUP_REMOVED lines=9> */
[----:B------:R-:W-:Y:S01]  /*a140*/  ULDC.64 UR10, c[0x0][0xaa0] ;  /* 0x0002a800000a7ab9 */ /* 0x000fe20000000a00 */
[----:B------:R-:W2:Y:S01]  /*a150*/  @P1 LDC R37, c[0x0][0xbf0] ;  /* 0x0002fc00ff251b82 */ /* 0x000ea20000000800 */
[----:B-1----:R-:W-:-:S05]  /*a160*/  VIADD R80, R12, 0xffffff80 ;  /* 0xffffff800c507836 */ /* 0x002fca0000000000 */
[----:B------:R-:W-:-:S04]  /*a170*/  SHF.R.S32.HI R79, RZ, 0x1f, R80 ;  /* 0x0000001fff4f7819 */ /* 0x000fc80000011450 */
[----:B------:R-:W-:-:S04]  /*a180*/  LEA.HI R79, R79, R80, RZ, 0x2 ;  /* 0x000000504f4f7211 */ /* 0x000fc800078f10ff */
[----:B------:R-:W-:-:S05]  /*a190*/  SHF.R.S32.HI R79, RZ, 0x2, R79 ;  /* 0x00000002ff4f7819 */ /* 0x000fca000001144f */
[----:B0-----:R-:W-:-:S04]  /*a1a0*/  IMAD R3, R79, 0x20, R19 ;  /* 0x000000204f037824 */ /* 0x001fc800078e0213 */
[----:B------:R-:W-:-:S03]  /*a1b0*/  IMAD.WIDE R20, R3, 0x2, R20 ;  /* 0x0000000203147825 */ /* 0x000fc600078e0214 */
[C---:B------:R-:W-:Y:S02]  /*a1c0*/  IADD3 R3, P5, R20.reuse, 0x7800, RZ ;  /* 0x0000780014037810 */ /* 0x040fe40007fbe0ff */
[----:B------:R-:W-:Y:S02]  /*a1d0*/  SHF.R.S32.HI R36, RZ, 0x1f, R80 ;  /* 0x0000001fff247819 */ /* 0x000fe40000011450 */
[----:B------:R-:W-:Y:S01]  /*a1e0*/  LOP3.LUT R2, R3, 0x180, RZ, 0xc0, !PT ;  /* 0x0000018003027812 */ /* 0x000fe200078ec0ff */
[----:B------:R-:W-:Y:S01]  /*a1f0*/  UIMAD UR7, UR12, UR10, URZ ;  /* 0x0000000a0c0772a4 */ /* 0x000fe2000f8e023f */
[----:B------:R-:W-:Y:S01]  /*a200*/  IADD3 R9, P0, R20, 0x1800, RZ ;  /* 0x0000180014097810 */ /* 0x000fe20007f1e0ff */
[----:B------:R-:W-:Y:S01]  /*a210*/  UIMAD.WIDE.U32 UR8, UR4, UR10, URZ ;  /* 0x0000000a040872a5 */ /* 0x000fe2000f8e003f */
[----:B------:R-:W-:Y:S01]  /*a220*/  SHF.R.U64 R2, R2, 0x3, RZ ;  /* 0x0000000302027819 */ /* 0x000fe200000012ff */
[----:B------:R-:W-:Y:S01]  /*a230*/  IMAD.X R33, RZ, RZ, R21, P5 ;  /* 0x000000ffff217224 */ /* 0x000fe200028e0615 */
[----:B------:R-:W-:-:S02]  /*a240*/  LEA.HI R36, R36, R80, RZ, 0x2 ;  /* 0x0000005024247211 */ /* 0x000fc400078f10ff */
[----:B------:R-:W-:Y:S02]  /*a250*/  LOP3.LUT R32, R2, R3, RZ, 0x3c, !PT ;  /* 0x0000000302207212 */ /* 0x000fe400078e3cff */
[----:B------:R-:W0:Y:S01]  /*a260*/  @P1 LDC R3, c[0x0][0xbec] ;  /* 0x0002fb00ff031b82 */ /* 0x000e220000000800 */
[----:B------:R-:W-:Y:S01]  /*a270*/  LOP3.LUT R36, R36, 0xfffffffc, RZ, 0xc0, !PT ;  /* 0xfffffffc24247812 */ /* 0x000fe200078ec0ff */
[----:B------:R-:W-:Y:S01]  /*a280*/  UIMAD UR7, UR4, UR11, UR7 ;  /* 0x0000000b040772a4 */ /* 0x000fe2000f8e0207 */
[C---:B------:R-:W-:Y:S01]  /*a290*/  IADD3 R13, P2, R20.reuse, 0x3000, RZ ;  /* 0x00003000140d7810 */ /* 0x040fe20007f5e0ff */
[----:B------:R-:W5:Y:S01]  /*a2a0*/  LD.E.128 R32, desc[UR54][R32.64] ;  /* 0x0000003620207980 */ /* 0x000f62000c101d00 */
[----:B------:R-:W-:Y:S01]  /*a2b0*/  IADD3 R25, P3, R20, 0x4800, RZ ;  /* 0x0000480014197810 */ /* 0x000fe20007f7e0ff */
[----:B------:R-:W-:Y:S01]  /*a2c0*/  IMAD.IADD R36, R80, 0x1, -R36 ;  /* 0x0000000150247824 */ /* 0x000fe200078e0a24 */
[C---:B------:R-:W-:Y:S01]  /*a2d0*/  IADD3 R29, P4, R20.reuse, 0x6000, RZ ;  /* 0x00006000141d7810 */ /* 0x040fe20007f9e0ff */
[----:B------:R-:W-:Y:S01]  /*a2e0*/  UIADD3 UR9, UR9, UR7, URZ ;  /* 0x0000000709097290 */ /* 0x000fe2000fffe03f */
[----:B------:R-:W-:Y:S01]  /*a2f0*/  LOP3.LUT R5, R20, 0x180, RZ, 0xc0, !PT ;  /* 0x0000018014057812 */ /* 0x000fe200078ec0ff */
[----:B------:R-:W-:Y:S01]  /*a300*/  IMAD R2, R36, 0x60, R79 ;  /* 0x0000006024027824 */ /* 0x000fe200078e024f */
[----:B------:R-:W-:Y:S01]  /*a310*/  ULDC.64 UR10, c[0x0][0xae8] ;  /* 0x0002ba00000a7ab9 */ /* 0x000fe20000000a00 */
[----:B------:R-:W-:Y:S01]  /*a320*/  LOP3.LUT R8, R9, 0x180, RZ, 0xc0, !PT ;  /* 0x0000018009087812 */ /* 0x000fe200078ec0ff */
[----:B------:R-:W-:Y:S01]  /*a330*/  UIMAD.WIDE.U32 UR8, UR39, UR10, UR8 ;  /* 0x0000000a270872a5 */ /* 0x000fe2000f8e0008 */
[----:B------:R-:W-:-:S02]  /*a340*/  LOP3.LUT R12, R13, 0x180, RZ, 0xc0, !PT ;  /* 0x000001800d0c7812 */ /* 0x000fc400078ec0ff */
[----:B------:R-:W-:Y:S02]  /*a350*/  LOP3.LUT R24, R25, 0x180, RZ, 0xc0, !PT ;  /* 0x0000018019187812 */ /* 0x000fe400078ec0ff */
[----:B------:R-:W-:Y:S02]  /*a360*/  LOP3.LUT R28, R29, 0x180, RZ, 0xc0, !PT ;  /* 0x000001801d1c7812 */ /* 0x000fe400078ec0ff */
[----:B------:R-:W-:Y:S01]  /*a370*/  SHF.R.U64 R5, R5, 0x3, RZ ;  /* 0x0000000305057819 */ /* 0x000fe200000012ff */
[----:B------:R-:W-:Y:S01]  /*a380*/  VIADD R36, R2, UR40 ;  /* 0x0000002802247c36 */ /* 0x000fe20008000000 */
[----:B------:R-:W-:Y:S01]  /*a390*/  SHF.R.U64 R8, R8, 0x3, RZ ;  /* 0x0000000308087819 */ /* 0x000fe200000012ff */
[----:B------:R-:W-:Y:S01]  /*a3a0*/  USHF.R.S32.HI UR4, URZ, 0x1f, UR37 ;  /* 0x0000001f3f047899 */ /* 0x000fe20008011425 */
[----:B------:R-:W-:Y:S01]  /*a3b0*/  SHF.R.U64 R12, R12, 0x3, RZ ;  /* 0x000000030c0c7819 */ /* 0x000fe200000012ff */
[----:B------:R-:W-:Y:S01]  /*a3c0*/  UIMAD UR9, UR39, UR11, UR9 ;  /* 0x0000000b270972a4 */ /* 0x000fe2000f8e0209 */
[----:B------:R-:W-:-:S02]  /*a3d0*/  SHF.R.U64 R24, R24, 0x3, RZ ;  /* 0x0000000318187819 */ /* 0x000fc400000012ff */
[----:B------:R-:W-:Y:S01]  /*a3e0*/  SHF.R.U64 R28, R28, 0x3, RZ ;  /* 0x000000031c1c7819 */ /* 0x000fe200000012ff */
[----:B------:R-:W-:Y:S01]  /*a3f0*/  ULDC.64 UR10, c[0x0][0xaf0] ;  /* 0x0002bc00000a7ab9 */ /* 0x000fe20000000a00 */
[----:B------:R-:W-:Y:S01]  /*a400*/  LOP3.LUT R20, R5, R20, RZ, 0x3c, !PT ;  /* 0x0000001405147212 */ /* 0x000fe200078e3cff */
[----:B0-----:R-:W-:Y:S01]  /*a410*/  @P1 IMAD.HI.U32 R2, R36, R3, RZ ;  /* 0x0000000324021227 */ /* 0x001fe200078e00ff */
[----:B------:R-:W-:Y:S01]  /*a420*/  LOP3.LUT R8, R8, R9, RZ, 0x3c, !PT ;  /* 0x0000000908087212 */ /* 0x000fe200078e3cff */
[----:B------:R-:W-:Y:S01]  /*a430*/  UIMAD UR4, UR4, UR10, URZ ;  /* 0x0000000a040472a4 */ /* 0x000fe2000f8e023f */
[----:B------:R-:W-:Y:S01]  /*a440*/  LOP3.LUT R12, R12, R13, RZ, 0x3c, !PT ;  /* 0x0000000d0c0c7212 */ /* 0x000fe200078e3cff */
[--C-:B------:R-:W-:Y:S01]  /*a450*/  IMAD.X R9, RZ, RZ, R21.reuse, P0 ;  /* 0x000000ffff097224 */ /* 0x100fe200000e0615 */
[----:B------:R-:W-:Y:S01]  /*a460*/  LOP3.LUT R24, R24, R25, RZ, 0x3c, !PT ;  /* 0x0000001918187212 */ /* 0x000fe200078e3cff */
[--C-:B------:R-:W-:Y:S01]  /*a470*/  IMAD.X R13, RZ, RZ, R21.reuse, P2 ;  /* 0x000000ffff0d7224 */ /* 0x100fe200010e0615 */
[----:B------:R-:W-:Y:S01]  /*a480*/  LOP3.LUT R28, R28, R29, RZ, 0x3c, !PT ;  /* 0x0000001d1c1c7212 */ /* 0x000fe200078e3cff */
[--C-:B------:R-:W-:Y:S01]  /*a490*/  IMAD.X R25, RZ, RZ, R21.reuse, P3 ;  /* 0x000000ffff197224 */ /* 0x100fe200018e0615 */
[----:B------:R0:W5:Y:S01]  /*a4a0*/  LD.E.128 R4, desc[UR54][R20.64] ;  /* 0x0000003614047980 */ /* 0x000162000c101d00 */
[----:B------:R-:W-:Y:S01]  /*a4b0*/  IMAD.X R29, RZ, RZ, R21, P4 ;  /* 0x000000ffff1d7224 */ /* 0x000fe200020e0615 */
[----:B------:R-:W-:-:S02]  /*a4c0*/  UIMAD UR4, UR37, UR11, UR4 ;  /* 0x0000000b250472a4 */ /* 0x000fc4000f8e0204 */
[----:B------:R-:W-:Y:S01]  /*a4d0*/  UIMAD.WIDE.U32 UR8, UR37, UR10, UR8 ;  /* 0x0000000a250872a5 */ /* 0x000fe2000f8e0008 */
[----:B------:R-:W5:Y:S02]  /*a4e0*/  LD.E.128 R8, desc[UR54][R8.64] ;  /* 0x0000003608087980 */ /* 0x000f64000c101d00 */
[----:B------:R-:W-:Y:S02]  /*a4f0*/  ULDC.64 UR10, c[0x0][0xae0] ;  /* 0x0002b800000a7ab9 */ /* 0x000fe40000000a00 */
[----:B------:R-:W5:Y:S01]  /*a500*/  LD.E.128 R12, desc[UR54][R12.64] ;  /* 0x000000360c0c7980 */ /* 0x000f62000c101d00 */
[----:B0-----:R-:W-:Y:S01]  /*a510*/  IMAD.MOV.U32 R21, RZ, RZ, R36 ;  /* 0x000000ffff157224 */ /* 0x001fe200078e0024 */
[----:B--2---:R-:W-:Y:S01]  /*a520*/  @P1 SHF.R.U32.HI R21, RZ, R37, R2 ;  /* 0x00000025ff151219 */ /* 0x004fe20000011602 */
[----:B------:R-:W-:Y:S01]  /*a530*/  UIADD3 UR4, UR9, UR4, URZ ;  /* 0x0000000409047290 */ /* 0x000fe2000fffe03f */
[----:B------:R-:W5:Y:S02]  /*a540*/  LD.E.128 R24, desc[UR54][R24.64] ;  /* 0x0000003618187980 */ /* 0x000f64000c101d00 */
[--C-:B------:R-:W-:Y:S01]  /*a550*/  SHF.R.S32.HI R20, RZ, 0x1f, R21.reuse ;  /* 0x0000001fff147819 */ /* 0x100fe20000011415 */
[----:B------:R-:W-:Y:S01]  /*a560*/  IMAD.MOV R37, RZ, RZ, -R21 ;  /* 0x000000ffff257224 */ /* 0x000fe200078e0a15 */
[----:B------:R-:W5:Y:S01]  /*a570*/  LD.E.128 R28, desc[UR54][R28.64] ;  /* 0x000000361c1c7980 */ /* 0x000f62000c101d00 */
[----:B------:R-:W-:-:S02]  /*a580*/  IMAD.U32 R3, RZ, RZ, UR9 ;  /* 0x00000009ff037e24 */ /* 0x000fc4000f8e00ff */
[----:B------:R-:W-:Y:S01]  /*a590*/  IMAD R20, R20, UR10, RZ ;  /* 0x0000000a14147c24 */ /* 0x000fe2000f8e02ff */
[----:B------:R-:W-:Y:S01]  /*a5a0*/  @!PT LDS RZ, [RZ] ;  /* 0x00000000fffff984 */ /* 0x000fe20000000800 */
[----:B------:R-:W-:Y:S01]  /*a5b0*/  @!PT LDS RZ, [RZ] ;  /* 0x00000000fffff984 */ /* 0x000fe20000000800 */
[----:B------:R-:W-:Y:S01]  /*a5c0*/  @!PT LDS RZ, [RZ] ;  /* 0x00000000fffff984 */ /* 0x000fe20000000800 */
[----:B------:R-:W-:Y:S01]  /*a5d0*/  @!PT LDS RZ, [RZ] ;  /* 0x00000000fffff984 */ /* 0x000fe20000000800 */
[----:B------:R0:W-:Y:S06]  /*a5e0*/  MEMBAR.ALL.CTA ;  /* 0x0000000000007992 */ /* 0x0001ec0000008000 */
[----:B0-----:R-:W0:Y:S01]  /*a5f0*/  FENCE.VIEW.ASYNC.S ;  /* 0x00000000000073c6 */ /* 0x001e220000000000 */
[----:B------:R-:W-:Y:S02]  /*a600*/  IMAD R37, R78, R37, R36 ;  /* 0x000000254e257224 */ /* 0x000fe400078e0224 */
[----:B------:R-:W-:Y:S01]  /*a610*/  IMAD.U32 R2, RZ, RZ, UR8 ;  /* 0x00000008ff027e24 */ /* 0x000fe2000f8e00ff */
[----:B------:R-:W-:Y:S01]  /*a620*/  ULDC.64 UR8, c[0x0][0xad8] ;  /* 0x0002b60000087ab9 */ /* 0x000fe20000000a00 */
[----:B------:R-:W-:-:S02]  /*a630*/  IMAD.U32 R3, RZ, RZ, UR4 ;  /* 0x00000004ff037e24 */ /* 0x000fc4000f8e00ff */
[C---:B------:R-:W-:Y:S01]  /*a640*/  IMAD R41, R21.reuse, UR11, R20 ;  /* 0x0000000b15297c24 */ /* 0x040fe2000f8e0214 */
[----:B------:R-:W-:Y:S01]  /*a650*/  SHF.R.S32.HI R20, RZ, 0x1f, R37 ;  /* 0x0000001fff147819 */ /* 0x000fe20000011425 */
[----:B------:R-:W-:-:S04]  /*a660*/  IMAD.WIDE.U32 R2, R21, UR10, R2 ;  /* 0x0000000a15027c25 */ /* 0x000fc8000f8e0002 */
[----:B------:R-:W-:Y:S02]  /*a670*/  IMAD.IADD R3, R3, 0x1, R41 ;  /* 0x0000000103037824 */ /* 0x000fe400078e0229 */
[----:B------:R-:W-:Y:S02]  /*a680*/  IMAD R20, R20, UR8, RZ ;  /* 0x0000000814147c24 */ /* 0x000fe4000f8e02ff */
[----:B------:R-:W-:Y:S02]  /*a690*/  VIADD R45, R79, UR40 ;  /* 0x000000284f2d7c36 */ /* 0x000fe40008000000 */
[C---:B------:R-:W-:Y:S02]  /*a6a0*/  IMAD R21, R37.reuse, UR9, R20 ;  /* 0x0000000925157c24 */ /* 0x040fe4000f8e0214 */
[----:B------:R-:W-:Y:S01]  /*a6b0*/  IMAD.WIDE.U32 R2, R37, UR8, R2 ;  /* 0x0000000825027c25 */ /* 0x000fe2000f8e0002 */
[----:B------:R-:W-:Y:S01]  /*a6c0*/  ISETP.GE.AND P0, PT, R45, R38, PT ;  /* 0x000000262d00720c */ /* 0x000fe20003f06270 */
[----:B------:R-:W-:-:S02]  /*a6d0*/  ULDC.64 UR8, c[0x0][0xa80] ;  /* 0x0002a00000087ab9 */ /* 0x000fc40000000a00 */
        /* <DEDUP_REMOVED lines=24> */
.L_x_1949:
[----:B------:R-:W-:Y:S05]  /*a860*/  BSYNC B1 ;  /* 0x0000000000017941 */ /* 0x000fea0003800000 */
.L_x_1948:
        /* <DEDUP_REMOVED lines=19> */
.L_x_1947:
[----:B------:R-:W-:Y:S01]  /*a9a0*/  ULDC.64 UR10, c[0x0][0xb08] ;  /* 0x0002c200000a7ab9 */ /* 0x000fe20000000a00 */
[----:B0-----:R-:W0:Y:S01]  /*a9b0*/  @P1 LDC R2, c[0x0][0xbec] ;  /* 0x0002fb00ff021b82 */ /* 0x001e220000000800 */
[----:B------:R-:W-:Y:S01]  /*a9c0*/  UIMAD UR7, UR12, UR10, URZ ;  /* 0x0000000a0c0772a4 */ /* 0x000fe2000f8e023f */
[----:B------:R-:W-:Y:S01]  /*a9d0*/  IMAD.MOV.U32 R5, RZ, RZ, R13 ;  /* 0x000000ffff057224 */ /* 0x000fe200078e000d */
[----:B------:R-:W-:Y:S01]  /*a9e0*/  UIMAD.WIDE.U32 UR8, UR4, UR10, URZ ;  /* 0x0000000a040872a5 */ /* 0x000fe2000f8e003f */
[C---:B------:R-:W-:Y:S01]  /*a9f0*/  VIADD R38, R16.reuse, 0x28 ;  /* 0x0000002810267836 */ /* 0x040fe20000000000 */
[----:B------:R-:W-:Y:S01]  /*aa00*/  UIMAD UR7, UR4, UR11, UR7 ;  /* 0x0000000b040772a4 */ /* 0x000fe2000f8e0207 */
[C---:B------:R-:W-:Y:S01]  /*aa10*/  VIADD R80, R16.reuse, 0x20 ;  /* 0x0000002010507836 */ /* 0x040fe20000000000 */
[----:B------:R-:W-:Y:S01]  /*aa20*/  USHF.R.S32.HI UR4, URZ, 0x1f, UR37 ;  /* 0x0000001f3f047899 */ /* 0x000fe20008011425 */
[----:B------:R-:W1:Y:S01]  /*aa30*/  @P1 LDC R3, c[0x0][0xbf0] ;  /* 0x0002fc00ff031b82 */ /* 0x000e620000000800 */
[----:B------:R-:W-:Y:S01]  /*aa40*/  UIADD3 UR9, UR9, UR7, URZ ;  /* 0x0000000709097290 */ /* 0x000fe2000fffe03f */
[C---:B------:R-:W-:Y:S01]  /*aa50*/  VIADD R82, R16.reuse, 0x18 ;  /* 0x0000001810527836 */ /* 0x040fe20000000000 */
[----:B------:R-:W-:Y:S01]  /*aa60*/  ULDC.64 UR10, c[0x0][0xb38] ;  /* 0x0002ce00000a7ab9 */ /* 0x000fe20000000a00 */
[C---:B------:R-:W-:Y:S01]  /*aa70*/  VIADD R84, R16.reuse, 0x10 ;  /* 0x0000001010547836 */ /* 0x040fe20000000000 */
[----:B------:R-:W-:Y:S01]  /*aa80*/  UIMAD.WIDE.U32 UR8, UR39, UR10, UR8 ;  /* 0x0000000a270872a5 */ /* 0x000fe2000f8e0008 */
[C---:B------:R-:W-:Y:S01]  /*aa90*/  VIADD R86, R16.reuse, 0x8 ;  /* 0x0000000810567836 */ /* 0x040fe20000000000 */
[----:B------:R-:W-:Y:S01]  /*aaa0*/  BSSY B1, `(.L_x_1951) ;  /* 0x0000066000017945 */ /* 0x000fe20003800000 */
[----:B------:R-:W-:Y:S01]  /*aab0*/  SHF.R.S32.HI R20, RZ, 0x1f, R152 ;  /* 0x0000001fff147819 */ /* 0x000fe20000011498 */
[----:B------:R-:W-:Y:S01]  /*aac0*/  UIMAD UR9, UR39, UR11, UR9 ;  /* 0x0000000b270972a4 */ /* 0x000fe2000f8e0209 */
[----:B------:R-:W-:Y:S01]  /*aad0*/  SHF.R.S32.HI R21, RZ, 0x1f, R153 ;  /* 0x0000001fff157819 */ /* 0x000fe20000011499 */
[----:B------:R-:W-:Y:S01]  /*aae0*/  VIADD R27, R16, 0x28 ;  /* 0x00000028101b7836 */ /* 0x000fe20000000000 */
[----:B------:R-:W-:Y:S01]  /*aaf0*/  ULDC.64 UR10, c[0x0][0xb40] ;  /* 0x0002d000000a7ab9 */ /* 0x000fe20000000a00 */
[----:B------:R-:W-:Y:S01]  /*ab00*/  SHF.R.S32.HI R24, RZ, 0x1f, R154 ;  /* 0x0000001fff187819 */ /* 0x000fe2000001149a */
[----:B------:R-:W-:Y:S01]  /*ab10*/  UIMAD UR4, UR4, UR10, URZ ;  /* 0x0000000a040472a4 */ /* 0x000fe2000f8e023f */
[----:B------:R-:W-:Y:S01]  /*ab20*/  SHF.R.S32.HI R25, RZ, 0x1f, R155 ;  /* 0x0000001fff197819 */ /* 0x000fe2000001149b */
[----:B------:R-:W-:Y:S01]  /*ab30*/  UIMAD.WIDE.U32 UR8, UR37, UR10, UR8 ;  /* 0x0000000a250872a5 */ /* 0x000fe2000f8e0008 */
[----:B0-----:R-:W-:Y:S01]  /*ab40*/  @P1 IMAD.HI.U32 R2, R13, R2, RZ ;  /* 0x000000020d021227 */ /* 0x001fe200078e00ff */
[----:B------:R-:W-:Y:S01]  /*ab50*/  UIMAD UR4, UR37, UR11, UR4 ;  /* 0x0000000b250472a4 */ /* 0x000fe2000f8e0204 */
[----:B------:R-:W-:-:S02]  /*ab60*/  SHF.R.S32.HI R15, RZ, 0x1f, R156 ;  /* 0x0000001fff0f7819 */ /* 0x000fc4000001149c */
[----:B------:R-:W-:Y:S01]  /*ab70*/  ULDC.64 UR10, c[0x0][0xb48] ;  /* 0x0002d200000a7ab9 */ /* 0x000fe20000000a00 */
[----:B------:R-:W-:Y:S01]  /*ab80*/  UIADD3 UR9, UR9, UR4, URZ ;  /* 0x0000000409097290 */ /* 0x000fe2000fffe03f */
[----:B------:R-:W-:Y:S01]  /*ab90*/  SHF.R.S32.HI R26, RZ, 0x1f, R157 ;  /* 0x0000001fff1a7819 */ /* 0x000fe2000001149d */
[C---:B------:R-:W-:Y:S01]  /*aba0*/  VIADD R79, R16.reuse, 0x20 ;  /* 0x00000020104f7836 */ /* 0x040fe20000000000 */
[----:B-1----:R-:W-:Y:S01]  /*abb0*/  @P1 SHF.R.U32.HI R5, RZ, R3, R2 ;  /* 0x00000003ff051219 */ /* 0x002fe20000011602 */
[----:B------:R-:W-:Y:S01]  /*abc0*/  UIMAD.WIDE.U32 UR8, UR41, UR10, UR8 ;  /* 0x0000000a290872a5 */ /* 0x000fe2000f8e0008 */
[----:B------:R-:W-:Y:S01]  /*abd0*/  SHF.R.S32.HI R38, RZ, 0x1f, R38 ;  /* 0x0000001fff267819 */ /* 0x000fe20000011426 */
[----:B------:R-:W-:Y:S01]  /*abe0*/  VIADD R81, R16, 0x18 ;  /* 0x0000001810517836 */ /* 0x000fe20000000000 */
[--C-:B------:R-:W-:Y:S01]  /*abf0*/  SHF.R.S32.HI R2, RZ, 0x1f, R5.reuse ;  /* 0x0000001fff027819 */ /* 0x100fe20000011405 */
[----:B------:R-:W-:Y:S01]  /*ac00*/  IMAD.MOV R7, RZ, RZ, -R5 ;  /* 0x000000ffff077224 */ /* 0x000fe200078e0a05 */
[----:B------:R-:W-:-:S02]  /*ac10*/  UIMAD UR41, UR41, UR11, UR9 ;  /* 0x0000000b292972a4 */ /* 0x000fc4000f8e0209 */
[----:B------:R-:W-:Y:S01]  /*ac20*/  IMAD.U32 R3, RZ, RZ, UR9 ;  /* 0x00000009ff037e24 */ /* 0x000fe2000f8e00ff */
[----:B------:R-:W-:Y:S01]  /*ac30*/  SHF.R.S32.HI R80, RZ, 0x1f, R80 ;  /* 0x0000001fff507819 */ /* 0x000fe20000011450 */
[----:B------:R-:W-:Y:S01]  /*ac40*/  ULDC.64 UR10, c[0x0][0xb30] ;  /* 0x0002cc00000a7ab9 */ /* 0x000fe20000000a00 */
[----:B------:R-:W-:Y:S01]  /*ac50*/  IMAD R7, R78, R7, R13 ;  /* 0x000000074e077224 */ /* 0x000fe200078e020d */
[----:B------:R-:W-:Y:S01]  /*ac60*/  SHF.R.S32.HI R82, RZ, 0x1f, R82 ;  /* 0x0000001fff527819 */ /* 0x000fe20000011452 */
[----:B------:R-:W-:Y:S01]  /*ac70*/  IMAD R4, R2, UR10, RZ ;  /* 0x0000000a02047c24 */ /* 0x000fe2000f8e02ff */
[----:B------:R-:W-:Y:S01]  /*ac80*/  SHF.R.S32.HI R84, RZ, 0x1f, R84 ;  /* 0x0000001fff547819 */ /* 0x000fe20000011454 */
[----:B------:R-:W-:Y:S01]  /*ac90*/  IMAD.U32 R2, RZ, RZ, UR8 ;  /* 0x00000008ff027e24 */ /* 0x000fe2000f8e00ff */
[----:B------:R-:W-:Y:S01]  /*aca0*/  ULDC.64 UR8, c[0x0][0xb28] ;  /* 0x0002ca0000087ab9 */ /* 0x000fe20000000a00 */
[----:B------:R-:W-:Y:S01]  /*acb0*/  IMAD.U32 R3, RZ, RZ, UR41 ;  /* 0x00000029ff037e24 */ /* 0x000fe2000f8e00ff */
[----:B------:R-:W-:Y:S01]  /*acc0*/  SHF.R.S32.HI R86, RZ, 0x1f, R86 ;  /* 0x0000001fff567819 */ /* 0x000fe20000011456 */
        /* <DEDUP_REMOVED lines=10> */
[----:B------:R-:W-:Y:S02]  /*ad70*/  IMAD.IADD R3, R3, 0x1, R5 ;  /* 0x0000000103037824 */ /* 0x000fe400078e0205 */
[C---:B------:R-:W-:Y:S01]  /*ad80*/  VIADD R83, R16.reuse, 0x10 ;  /* 0x0000001010537836 */ /* 0x040fe20000000000 */
[----:B------:R-:W-:Y:S01]  /*ad90*/  PRMT R4, RZ, 0x654, R4 ;  /* 0x00000654ff047816 */ /* 0x000fe20000000004 */
[----:B------:R-:W-:Y:S01]  /*ada0*/  VIADD R85, R16, 0x8 ;  /* 0x0000000810557836 */ /* 0x000fe20000000000 */
[----:B------:R-:W-:Y:S02]  /*adb0*/  LEA.HI.X R14, R2, UR9, R3, 0x2, P1 ;  /* 0x00000009020e7c11 */ /* 0x000fe400088f1403 */
[----:B------:R0:W-:Y:S03]  /*adc0*/  SYNCS.ARRIVE.TRANS64.RED.A1T0 RZ, [R4+URZ], RZ ;  /* 0x000000ff04ff79a7 */ /* 0x0001e6000810043f */
[----:B------:R1:W2:Y:S04]  /*add0*/  SHFL.IDX PT, R5, R14, RZ, 0x1c1f ;  /* 0x001c1fff0e057589 */ /* 0x0002a800000e0000 */
[----:B0-----:R1:W0:Y:S01]  /*ade0*/  SHFL.IDX PT, R4, R0, RZ, 0x1c1f ;  /* 0x001c1fff00047589 */ /* 0x00122200000e0000 */
[----:B------:R-:W-:Y:S05]  /*adf0*/  @P2 BRA `(.L_x_1952) ;  /* 0x0000000000c02947 */ /* 0x000fea0003800000 */
[----:B------:R-:W-:Y:S02]  /*ae00*/  ULDC UR4, c[0x0][0xac8] ;  /* 0x0002b20000047ab9 */ /* 0x000fe40000000800 */
[----:B------:R-:W-:Y:S02]  /*ae10*/  ISETP.GE.AND P1, PT, R16, UR4, PT ;  /* 0x0000000410007c0c */ /* 0x000fe4000bf26270 */
        /* <DEDUP_REMOVED lines=8> */
[-C--:B------:R-:W-:Y:S02]  /*aea0*/  @!P5 LEA R8, P3, R83, R4.reuse, 0x2 ;  /* 0x000000045308d211 */ /* 0x080fe400078610ff */
        /* <DEDUP_REMOVED lines=11> */
[-C--:B0-----:R-:W-:Y:S01]  /*af60*/  @!P2 LEA R2, P6, R27, R4.reuse, 0x2 ;  /* 0x000000041b02a211 */ /* 0x081fe200078c10ff */
        /* <DEDUP_REMOVED lines=25> */
.L_x_1952:
[----:B------:R-:W-:Y:S05]  /*b100*/  BSYNC B1 ;  /* 0x0000000000017941 */ /* 0x000fea0003800000 */
.L_x_1951:
[----:B--23--:R2:W3:Y:S04]  /*b110*/  SHFL.IDX PT, R5, R14, 0x1, 0x1c1f ;  /* 0x003c1f000e057f89 */ /* 0x00c4e800000e0000 */
[----:B0-----:R2:W0:Y:S01]  /*b120*/  SHFL.IDX PT, R4, R0, 0x1, 0x1c1f ;  /* 0x003c1f0000047f89 */ /* 0x00142200000e0000 */
[----:B------:R-:W-:Y:S05]  /*b130*/  @P0 BRA `(.L_x_1950) ;  /* 0x0000000c00940947 */ /* 0x000fea0003800000 */
[----:B------:R-:W-:Y:S02]  /*b140*/  ULDC UR4, c[0x0][0xac8] ;  /* 0x0002b20000047ab9 */ /* 0x000fe40000000800 */
[----:B------:R-:W-:Y:S02]  /*b150*/  ISETP.GE.AND P5, PT, R85, UR4, PT ;  /* 0x0000000455007c0c */ /* 0x000fe4000bfa6270 */
[----:B------:R-:W-:Y:S02]  /*b160*/  ISETP.GE.AND P1, PT, R16, UR4, PT ;  /* 0x0000000410007c0c */ /* 0x000fe4000bf26270 */
[----:B------:R-:W-:Y:S02]  /*b170*/  ISETP.GE.AND P2, PT, R83, UR4, PT ;  /* 0x0000000453007c0c */ /* 0x000fe4000bf46270 */
[----:B------:R-:W-:Y:S02]  /*b180*/  ISETP.GE.AND P4, PT, R81, UR4, PT ;  /* 0x0000000451007c0c */ /* 0x000fe4000bf86270 */
[----:B------:R-:W-:-:S05]  /*b190*/  ISETP.GE.AND P3, PT, R79, UR4, PT ;  /* 0x000000044f007c0c */ /* 0x000fca000bf66270 */
[CC--:B0-----:R-:W-:Y:S02]  /*b1a0*/  @!P5 LEA R6, P0, R85.reuse, R4.reuse, 0x2 ;  /* 0x000000045506d211 */ /* 0x0c1fe400078010ff */
        /* <DEDUP_REMOVED lines=25> */
[-C--:B-----5:R-:W-:Y:S01]  /*b340*/  @!P5 LEA R10, P0, R155, R4.reuse, 0x2 ;  /* 0x000000049b0ad211 */ /* 0x0a0fe200078010ff */
[----:B------:R3:W-:Y:S01]  /*b350*/  @!P1 ST.E.64 desc[UR54][R6.64], R62 ;  /* 0x0000003e06009985 */ /* 0x0007e2000c101b36 */
[-C--:B------:R-:W-:Y:S02]  /*b360*/  @!P2 LEA.HI.X R9, R156, R5.reuse, R15, 0x2, P6 ;  /* 0x000000059c09a211 */ /* 0x080fe400030f140f */
[-C--:B0-----:R-:W-:Y:S02]  /*b370*/  @!P4 LEA R12, P1, R154, R4.reuse, 0x2 ;  /* 0x000000049a0cc211 */ /* 0x081fe400078210ff */
[----:B-12---:R-:W-:Y:S01]  /*b380*/  @!P3 LEA R14, P6, R153, R4, 0x2 ;  /* 0x00000004990eb211 */ /* 0x006fe200078c10ff */
        /* <DEDUP_REMOVED lines=9> */
[----:B------:R-:W-:-:S04]  /*b420*/  LEA R2, P0, R152, R4, 0x2 ;  /* 0x0000000498027211 */ /* 0x000fc800078010ff */
[----:B------:R-:W-:-:S05]  /*b430*/  LEA.HI.X R3, R152, R5, R20, 0x2, P0 ;  /* 0x0000000598037211 */ /* 0x000fca00000f1414 */
[----:B------:R0:W-:Y:S01]  /*b440*/  ST.E.64 desc[UR54][R2.64], R30 ;  /* 0x0000001e02007985 */ /* 0x0001e2000c101b36 */
[----:B------:R-:W-:Y:S05]  /*b450*/  BRA `(.L_x_1950) ;  /* 0x0000000800cc7947 */ /* 0x000fea0003800000 */
.L_x_1945:
        /* <DEDUP_REMOVED lines=31> */
.L_x_1953:
[----:B------:R-:W-:Y:S01]  /*b650*/  USEL UR37, UR37, URZ, !UP0 ;  /* 0x0000003f25257287 */ /* 0x000fe2000c000000 */
[----:B------:R-:W-:Y:S01]  /*b660*/  BSSY B1, `(.L_x_1954) ;  /* 0x0000037000017945 */ /* 0x000fe20003800000 */
[----:B------:R-:W-:-:S03]  /*b670*/  USEL UR38, UR38, URZ, !UP0 ;  /* 0x0000003f26267287 */ /* 0x000fc6000c000000 */
[----:B------:R-:W-:Y:S09]  /*b680*/  @P0 BRA `(.L_x_1955) ;  /* 0x0000000000d00947 */ /* 0x000ff20003800000 */
        /* <DEDUP_REMOVED lines=31> */
[----:B------:R-:W-:Y:S01]  /*b880*/  UIADD3.X UR7, UR7, UR11, UR16, UP0, UP1 ;  /* 0x0000000b07077290 */ /* 0x000fe200087e2410 */
[----:B-1----:R-:W-:Y:S01]  /*b890*/  @P0 SHF.R.U32.HI R5, RZ, R7, R2 ;  /* 0x00000007ff050219 */ /* 0x002fe20000011602 */
[----:B------:R-:W-:Y:S01]  /*b8a0*/  IMAD.U32 R2, RZ, RZ, UR20 ;  /* 0x00000014ff027e24 */ /* 0x000fe2000f8e00ff */
[----:B------:R-:W-:Y:S01]  /*b8b0*/  ULDC.64 UR8, c[0x0][UR17+0x210] ;  /* 0x0000840011087abb */ /* 0x000fe20008000a00 */
[----:B------:R-:W-:Y:S01]  /*b8c0*/  ULDC.64 UR10, c[0x0][0xba8] ;  /* 0x0002ea00000a7ab9 */ /* 0x000fe20000000a00 */
[----:B------:R-:W-:Y:S01]  /*b8d0*/  @!UP2 ULDC UR10, c[0x0][0xb50] ;  /* 0x0002d400000aaab9 */ /* 0x000fe20000000800 */
[--C-:B------:R-:W-:Y:S01]  /*b8e0*/  IMAD.MOV R7, RZ, RZ, -R5.reuse ;  /* 0x000000ffff077224 */ /* 0x100fe200078e0a05 */
[----:B------:R-:W-:Y:S01]  /*b8f0*/  IADD3 R2, P0, P1, R5, UR14, R2 ;  /* 0x0000000e05027c10 */ /* 0x000fe2000f91e002 */
[----:B------:R-:W-:Y:S01]  /*b900*/  @!UP2 ULDC UR11, c[0x0][0xb54] ;  /* 0x0002d500000baab9 */ /* 0x000fe20000000800 */
[----:B------:R-:W-:Y:S01]  /*b910*/  SHF.R.S32.HI R5, RZ, 0x1f, R5 ;  /* 0x0000001fff057819 */ /* 0x000fe20000011405 */
[----:B------:R-:W-:-:S03]  /*b920*/  IMAD R7, R9, R7, R4 ;  /* 0x0000000709077224 */ /* 0x000fc600078e0204 */
[----:B------:R-:W-:Y:S01]  /*b930*/  IADD3.X R3, R5, UR7, R6, P0, P1 ;  /* 0x0000000705037c10 */ /* 0x000fe200087e2406 */
        /* <DEDUP_REMOVED lines=9> */
.L_x_1955:
[----:B------:R-:W-:Y:S05]  /*b9d0*/  BSYNC B1 ;  /* 0x0000000000017941 */ /* 0x000fea0003800000 */
.L_x_1954:
        /* <DEDUP_REMOVED lines=73> */
.L_x_1957:
[----:B------:R-:W-:Y:S05]  /*be70*/  BSYNC B1 ;  /* 0x0000000000017941 */ /* 0x000fea0003800000 */
.L_x_1956:
        /* <DEDUP_REMOVED lines=17> */
.L_x_1950:
[----:B------:R-:W-:Y:S05]  /*bf90*/  BSYNC B0 ;  /* 0x0000000000007941 */ /* 0x000fea0003800000 */
.L_x_1944:
[----:B------:R-:W-:Y:S02]  /*bfa0*/  ULDC UR4, c[0x0][0xc3c] ;  /* 0x00030f0000047ab9 */ /* 0x000fe40000000800 */
[----:B------:R-:W-:-:S13]  /*bfb0*/  ISETP.GE.AND P0, PT, R39, UR4, PT ;  /* 0x0000000427007c0c */ /* 0x000fda000bf06270 */
[----:B------:R-:W-:Y:S05]  /*bfc0*/  @!P0 BRA `(.L_x_1958) ;  /* 0xffffff4c00ac8947 */ /* 0x000fea000383ffff */
[----:B------:R-:W-:Y:S05]  /*bfd0*/  EXIT ;  /* 0x000000000000794d */ /* 0x000fea0003800000 */
.L_x_1901:
        /* <DEDUP_REMOVED lines=16> */
[----:B------:R-:W-:Y:S02]  /*c0e0*/  IMAD.MOV.U32 R7, RZ, RZ, RZ ;  /* 0x000000ffff077224 */ /* 0x000fe400078e00ff */
[----:B------:R-:W-:Y:S01]  /*c0f0*/  IMAD.MOV.U32 R8, RZ, RZ, RZ ;  /* 0x000000ffff087224 */ /* 0x000fe200078e00ff */
[----:B0-----:R-:W-:-:S04]  /*c100*/  LOP3.LUT R0, R4, 0x1f, RZ, 0xc0, !PT ;  /* 0x0000001f04007812 */ /* 0x001fc800078ec0ff */
        /* <DEDUP_REMOVED lines=40> */
.L_x_1962:
        /* <DEDUP_REMOVED lines=36> */
.L_x_1960:
        /* <DEDUP_REMOVED lines=17> */
.L_x_1963:
[----:B-1----:R-:W-:-:S04]  /*c6e0*/  IMAD R24, R3, R4, R24 ;  /* 0x0000000403187224 */ /* 0x002fc800078e0218 */
[----:B------:R-:W-:Y:S01]  /*c6f0*/  IMAD.IADD R8, R9, 0x1, -R24 ;  /* 0x0000000109087824 */ /* 0x000fe200078e0a18 */
[----:B------:R-:W-:Y:S06]  /*c700*/  @!P1 BRA `(.L_x_1964) ;  /* 0x0000000000ec9947 */ /* 0x000fec0003800000 */
        /* <DEDUP_REMOVED lines=59> */
.L_x_1964:
        /* <DEDUP_REMOVED lines=38> */
[----:B------:R-:W-:Y:S01]  /*cd20*/  IABS R10, R4 ;  /* 0x00000004000a7213 */ /* 0x000fe20000000000 */
[----:B------:R-:W-:Y:S01]  /*cd30*/  IMAD.MOV R26, RZ, RZ, -R4 ;  /* 0x000000ffff1a7224 */ /* 0x000fe200078e0a04 */
        /* <DEDUP_REMOVED lines=23> */
[----:B------:R-:W-:-:S07]  /*ceb0*/  IMAD R26, R2, R26, R9 ;  /* 0x0000001a021a7224 */ /* 0x000fce00078e0209 */
.L_x_1965:
[----:B------:R-:W-:-:S05]  /*cec0*/  LOP3.LUT R2, RZ, R2, RZ, 0x33, !PT ;  /* 0x00000002ff027212 */ /* 0x000fca00078e33ff */
[----:B------:R-:W-:Y:S01]  /*ced0*/  IMAD.IADD R25, R7, 0x1, R2 ;  /* 0x0000000107197824 */ /* 0x000fe200078e0202 */
[----:B------:R-:W-:Y:S06]  /*cee0*/  BRA `(.L_x_1966) ;  /* 0x0000000000107947 */ /* 0x000fec0003800000 */
.L_x_1961:
[----:B------:R-:W-:Y:S01]  /*cef0*/  IMAD.MOV.U32 R24, RZ, RZ, R9 ;  /* 0x000000ffff187224 */ /* 0x000fe200078e0009 */
[----:B------:R-:W-:Y:S01]  /*cf00*/  ULDC UR40, c[0x0][0xc3c] ;  /* 0x00030f0000287ab9 */ /* 0x000fe20000000800 */
[----:B------:R-:W-:Y:S02]  /*cf10*/  IMAD.MOV.U32 R25, RZ, RZ, RZ ;  /* 0x000000ffff197224 */ /* 0x000fe400078e00ff */
[----:B------:R-:W-:-:S07]  /*cf20*/  IMAD.MOV.U32 R26, RZ, RZ, RZ ;  /* 0x000000ffff1a7224 */ /* 0x000fce00078e00ff */
.L_x_1966:
[----:B------:R-:W-:Y:S01]  /*cf30*/  ISETP.NE.AND P0, PT, R0, RZ, PT ;  /* 0x000000ff0000720c */ /* 0x000fe20003f05270 */
[----:B------:R-:W-:-:S12]  /*cf40*/  IMAD.U32 R27, RZ, RZ, UR40 ;  /* 0x00000028ff1b7e24 */ /* 0x000fd8000f8e00ff */
[----:B------:R-:W0:Y:S01]  /*cf50*/  @!P0 S2R R3, SR_CgaCtaId ;  /* 0x0000000000038919 */ /* 0x000e220000008800 */
[----:B------:R-:W-:-:S04]  /*cf60*/  @!P0 MOV R0, 0x400 ;  /* 0x0000040000008802 */ /* 0x000fc80000000f00 */
[----:B0-----:R-:W-:-:S05]  /*cf70*/  @!P0 LEA R0, R3, R0, 0x18 ;  /* 0x0000000003008211 */ /* 0x001fca00078ec0ff */
[----:B------:R0:W-:Y:S01]  /*cf80*/  @!P0 STS.128 [R0+0x19cd0], R24 ;  /* 0x019cd01800008388 */ /* 0x0001e20000000c00 */
[----:B------:R-:W-:Y:S06]  /*cf90*/  BAR.ARV 0x5, 0x200 ;  /* 0x0148000000007b1d */ /* 0x000fec0000002000 */
.L_x_1959:
        /* <DEDUP_REMOVED lines=21> */
[----:B------:R-:W-:-:S02]  /*d0f0*/  LOP3.LUT R2, R0, 0x80, RZ, 0xc0, !PT ;  /* 0x0000008000027812 */ /* 0x000fc400078ec0ff */
[----:B------:R-:W-:Y:S02]  /*d100*/  LOP3.LUT R5, R4, 0x400, RZ, 0xc0, !PT ;  /* 0x0000040004057812 */ /* 0x000fe400078ec0ff */
[----:B------:R-:W-:Y:S02]  /*d110*/  LOP3.LUT R2, R2, 0x10, R3, 0xf8, !PT ;  /* 0x0000001002027812 */ /* 0x000fe400078ef803 */
[----:B------:R-:W-:Y:S02]  /*d120*/  LOP3.LUT R3, R3, 0x20, RZ, 0xc0, !PT ;  /* 0x0000002003037812 */ /* 0x000fe400078ec0ff */
[----:B------:R-:W-:Y:S02]  /*d130*/  LOP3.LUT R0, R0, 0x360, RZ, 0xc0, !PT ;  /* 0x0000036000007812 */ /* 0x000fe400078ec0ff */
[----:B------:R-:W-:Y:S01]  /*d140*/  LOP3.LUT R7, R3, 0x10, R8, 0xf8, !PT ;  /* 0x0000001003077812 */ /* 0x000fe200078ef808 */
[----:B------:R-:W-:Y:S01]  /*d150*/  IMAD.SHL.U32 R3, R8, 0x10, RZ ;  /* 0x0000001008037824 */ /* 0x000fe200078e00ff */
[----:B------:R-:W-:-:S02]  /*d160*/  LOP3.LUT R6, R5, 0x800, R6, 0xf8, !PT ;  /* 0x0000080005067812 */ /* 0x000fc400078ef806 */
[----:B------:R-:W-:Y:S02]  /*d170*/  LOP3.LUT R4, R7, 0x380, R4, 0xf8, !PT ;  /* 0x0000038007047812 */ /* 0x000fe400078ef804 */
[----:B------:R-:W-:Y:S01]  /*d180*/  LOP3.LUT R5, R2, 0x10, R9, 0x78, !PT ;  /* 0x0000001002057812 */ /* 0x000fe200078e7809 */
[----:B------:R-:W-:Y:S01]  /*d190*/  IMAD.SHL.U32 R9, R8, 0x2, RZ ;  /* 0x0000000208097824 */ /* 0x000fe200078e00ff */
[--C-:B------:R-:W-:Y:S02]  /*d1a0*/  LOP3.LUT R0, R0, 0x400, R3.reuse, 0xf8, !PT ;  /* 0x0000040000007812 */ /* 0x100fe400078ef803 */
[----:B------:R-:W-:Y:S02]  /*d1b0*/  LOP3.LUT R7, R4, 0x70, R3, 0x78, !PT ;  /* 0x0000007004077812 */ /* 0x000fe400078e7803 */
[----:B------:R-:W-:Y:S02]  /*d1c0*/  LOP3.LUT R4, R0, R5, RZ, 0xfc, !PT ;  /* 0x0000000500047212 */ /* 0x000fe400078efcff */
[----:B------:R-:W-:Y:S01]  /*d1d0*/  LOP3.LUT R0, R6, R7, RZ, 0xfc, !PT ;  /* 0x0000000706007212 */ /* 0x000fe200078efcff */
[----:B-1----:R-:W-:Y:S01]  /*d1e0*/  IMAD.U32 R6, RZ, RZ, UR4 ;  /* 0x00000004ff067e24 */ /* 0x002fe2000f8e00ff */
[C---:B------:R-:W-:Y:S01]  /*d1f0*/  LOP3.LUT R2, R3.reuse, 0x90, RZ, 0xc0, !PT ;  /* 0x0000009003027812 */ /* 0x040fe200078ec0ff */
[----:B------:R0:W-:Y:S01]  /*d200*/  STL [R1+0x18], R4 ;  /* 0x0000180401007387 */ /* 0x0001e20000100800 */
[----:B------:R-:W-:-:S02]  /*d210*/  LOP3.LUT R28, R3, 0x10, RZ, 0xc0, !PT ;  /* 0x00000010031c7812 */ /* 0x000fc400078ec0ff */
[----:B------:R-:W-:Y:S01]  /*d220*/  LOP3.LUT R2, R2, 0x10, R9, 0x78, !PT ;  /* 0x0000001002027812 */ /* 0x000fe200078e7809 */
[----:B------:R1:W-:Y:S01]  /*d230*/  STL [R1+0x10], R0 ;  /* 0x0000100001007387 */ /* 0x0003e20000100800 */
[----:B------:R-:W-:Y:S02]  /*d240*/  LEA R16, R6, R16, 0x18 ;  /* 0x0000001006107211 */ /* 0x000fe400078ec0ff */
[----:B------:R-:W-:Y:S01]  /*d250*/  LOP3.LUT R2, R2, 0x760, R3, 0xf8, !PT ;  /* 0x0000076002027812 */ /* 0x000fe200078ef803 */
[----:B0-----:R-:W-:-:S04]  /*d260*/  IMAD.MOV.U32 R4, RZ, RZ, 0x40 ;  /* 0x00000040ff047424 */ /* 0x001fc800078e00ff */
[----:B------:R-:W-:Y:S01]  /*d270*/  STL [R1+0xc], R2 ;  /* 0x00000c0201007387 */ /* 0x000fe20000100800 */
[C---:B-1----:R-:W-:Y:S01]  /*d280*/  IMAD.SHL.U32 R0, R8.reuse, 0x40, RZ ;  /* 0x0000004008007824 */ /* 0x042fe200078e00ff */
[----:B------:R-:W-:Y:S02]  /*d290*/  LOP3.LUT R8, R8, 0x7f, RZ, 0xc0, !PT ;  /* 0x0000007f08087812 */ /* 0x000fe400078ec0ff */
[----:B------:R-:W-:Y:S01]  /*d2a0*/  STL [R1+0x8], R6 ;  /* 0x0000080601007387 */ /* 0x000fe20000100800 */
[----:B------:R-:W-:Y:S02]  /*d2b0*/  SEL R3, R4, 0xffffffc0, !P0 ;  /* 0xffffffc004037807 */ /* 0x000fe40004000000 */
[----:B------:R-:W-:Y:S02]  /*d2c0*/  LOP3.LUT R5, R0, 0x40, RZ, 0xc0, !PT ;  /* 0x0000004000057812 */ /* 0x000fe400078ec0ff */
[----:B------:R-:W-:Y:S01]  /*d2d0*/  SHF.R.U32.HI R0, RZ, 0x1, R8 ;  /* 0x00000001ff007819 */ /* 0x000fe20000011608 */
[----:B------:R0:W-:Y:S01]  /*d2e0*/  STL [R1+0x14], R3 ;  /* 0x0000140301007387 */ /* 0x0001e20000100800 */
[----:B------:R-:W-:-:S02]  /*d2f0*/  LOP3.LUT R4, R28, 0x20, RZ, 0xfc, !PT ;  /* 0x000000201c047812 */ /* 0x000fc400078efcff */
[----:B------:R-:W-:Y:S01]  /*d300*/  LOP3.LUT R0, R0, R5, RZ, 0xfc, !PT ;  /* 0x0000000500007212 */ /* 0x000fe200078efcff */
[----:B------:R-:W-:Y:S01]  /*d310*/  IMAD.IADD R0, R16, 0x1, R2 ;  /* 0x0000000110007824 */ /* 0x000fe200078e0202 */
[----:B------:R1:W-:Y:S04]  /*d320*/  STL [R1+0x28], RZ ;  /* 0x000028ff01007387 */ /* 0x0003e80000100800 */
[----:B------:R1:W-:Y:S01]  /*d330*/  STL [R1+0x20], R0 ;  /* 0x0000200001007387 */ /* 0x0003e20000100800 */
[----:B0-----:R-:W-:-:S07]  /*d340*/  LOP3.LUT R3, R28, 0x40, RZ, 0xfc, !PT ;  /* 0x000000401c037812 */ /* 0x001fce00078efcff */
.L_x_2043:
[----:B------:R-:W-:Y:S01]  /*d350*/  ULDC.64 UR4, c[0x0][0xc88] ;  /* 0x0003220000047ab9 */ /* 0x000fe20000000a00 */
[----:B------:R-:W-:Y:S01]  /*d360*/  ULDC.64 UR8, c[0x0][0xa28] ;  /* 0x00028a0000087ab9 */ /* 0x000fe20000000a00 */
[----:B------:R-:W-:Y:S01]  /*d370*/  UIMAD.WIDE UR4, UR40, 0x4, UR4 ;  /* 0x00000004280478a5 */ /* 0x000fe2000f8e0204 */
[----:B------:R-:W-:Y:S01]  /*d380*/  ULDC.64 UR6, c[0x0][0xa00] ;  /* 0x0002800000067ab9 */ /* 0x000fe20000000a00 */
[----:B------:R-:W-:Y:S01]  /*d390*/  IMAD.MOV.U32 R19, RZ, RZ, RZ ;  /* 0x000000ffff137224 */ /* 0x000fe200078e00ff */
[----:B------:R-:W-:Y:S01]  /*d3a0*/  UMOV UR37, URZ ;  /* 0x0000003f00257c82 */ /* 0x000fe20008000000 */
[----:B0-----:R-:W0:Y:S02]  /*d3b0*/  LDC R18, c[0x0][0x2f0] ;  /* 0x0000bc00ff127b82 */ /* 0x001e240000000800 */
[----:B--2---:R-:W-:Y:S02]  /*d3c0*/  IMAD.U32 R2, RZ, RZ, UR4 ;  /* 0x00000004ff027e24 */ /* 0x004fe4000f8e00ff */
[----:B-1----:R-:W-:-:S05]  /*d3d0*/  IMAD.U32 R3, RZ, RZ, UR5 ;  /* 0x00000005ff037e24 */ /* 0x002fca000f8e00ff */
[----:B------:R-:W2:Y:S01]  /*d3e0*/  LDG.E R2, desc[UR54][R2.64] ;  /* 0x0000003602027981 */ /* 0x000ea2000c1e1900 */
[----:B------:R-:W-:Y:S02]  /*d3f0*/  UISETP.NE.U32.AND UP0, UPT, UR8, URZ, UPT ;  /* 0x0000003f0800728c */ /* 0x000fe4000bf05070 */
[----:B------:R-:W-:Y:S02]  /*d400*/  UISETP.NE.U32.AND UP1, UPT, UR6, URZ, UPT ;  /* 0x0000003f0600728c */ /* 0x000fe4000bf25070 */
[----:B------:R-:W-:Y:S02]  /*d410*/  UISETP.NE.AND.EX UP0, UPT, UR9, URZ, UPT, UP0 ;  /* 0x0000003f0900728c */ /* 0x000fe4000bf05300 */
[----:B------:R-:W-:-:S04]  /*d420*/  UISETP.NE.AND.EX UP2, UPT, UR7, URZ, UPT, UP1 ;  /* 0x0000003f0700728c */ /* 0x000fc8000bf45310 */
[----:B------:R-:W-:Y:S01]  /*d430*/  PLOP3.LUT P0, PT, PT, PT, UP0, 0x80, 0x0 ;  /* 0x000000000000781c */ /* 0x000fe20003f0f008 */
[----:B------:R-:W-:Y:S01]  /*d440*/  UP2UR UR38, UPR, URZ, 0x4 ;  /* 0x000000043f267883 */ /* 0x000fe20008000000 */
[----:B------:R-:W-:Y:S02]  /*d450*/  PLOP3.LUT P1, PT, PT, PT, UP2, 0x80, 0x0 ;  /* 0x000000000000781c */ /* 0x000fe40003f2f028 */
[----:B--2---:R-:W-:-:S13]  /*d460*/  R2UR UR42, R2 ;  /* 0x00000000022a72ca */ /* 0x004fda00000e0000 */
[----:B------:R-:W-:Y:S02]  /*d470*/  USHF.R.S32.HI UR41, URZ, 0x1f, UR42 ;  /* 0x0000001f3f297899 */ /* 0x000fe4000801142a */
[----:B------:R-:W-:Y:S02]  /*d480*/  USHF.L.U32 UR46, UR42, 0x2, URZ ;  /* 0x000000022a2e7899 */ /* 0x000fe4000800063f */
[----:B------:R-:W-:Y:S02]  /*d490*/  USHF.L.U64.HI UR39, UR42, 0x2, UR41 ;  /* 0x000000022a277899 */ /* 0x000fe40008010229 */
[----:B------:R-:W-:-:S04]  /*d4a0*/  UIADD3 UR5, UP1, UR46, UR6, URZ ;  /* 0x000000062e057290 */ /* 0x000fc8000ff3e03f */
[----:B------:R-:W-:Y:S02]  /*d4b0*/  UIADD3.X UR6, UR39, UR7, URZ, UP1, !UPT ;  /* 0x0000000727067290 */ /* 0x000fe40008ffe43f */
[----:B------:R-:W-:Y:S01]  /*d4c0*/  @UP0 ULEA UR4, UP1, UR42, UR8, 0x2 ;  /* 0x000000082a040291 */ /* 0x000fe2000f82103f */
[----:B------:R-:W-:-:S03]  /*d4d0*/  IMAD.U32 R4, RZ, RZ, UR5 ;  /* 0x00000005ff047e24 */ /* 0x000fc6000f8e00ff */
[----:B------:R-:W-:Y:S01]  /*d4e0*/  @UP0 ULEA.HI.X UR5, UR42, UR9, UR41, 0x2, UP1 ;  /* 0x000000092a050291 */ /* 0x000fe200088f1429 */
[----:B------:R-:W-:Y:S02]  /*d4f0*/  IMAD.U32 R5, RZ, RZ, UR6 ;  /* 0x00000006ff057e24 */ /* 0x000fe4000f8e00ff */
[----:B------:R-:W-:-:S03]  /*d500*/  IMAD.U32 R2, RZ, RZ, UR4 ;  /* 0x00000004ff027e24 */ /* 0x000fc6000f8e00ff */
[----:B------:R-:W-:Y:S01]  /*d510*/  IMAD.U32 R3, RZ, RZ, UR5 ;  /* 0x00000005ff037e24 */ /* 0x000fe2000f8e00ff */
[----:B------:R-:W-:Y:S01]  /*d520*/  ULDC.64 UR4, c[0x0][0xa18] ;  /* 0x0002860000047ab9 */ /* 0x000fe20000000a00 */
[----:B-1----:R-:W2:Y:S01]  /*d530*/  @P1 LDG.E R0, desc[UR54][R4.64] ;  /* 0x0000003604001981 */ /* 0x002ea2000c1e1900 */
[----:B------:R-:W-:-:S03]  /*d540*/  UISETP.NE.U32.AND UP0, UPT, UR4, URZ, UPT ;  /* 0x0000003f0400728c */ /* 0x000fc6000bf05070 */
[----:B------:R1:W3:Y:S01]  /*d550*/  @P0 LDG.E R19, desc[UR54][R2.64] ;  /* 0x0000003602130981 */ /* 0x0002e2000c1e1900 */
[----:B------:R-:W-:-:S06]  /*d560*/  UISETP.NE.AND.EX UP0, UPT, UR5, URZ, UPT, UP0 ;  /* 0x0000003f0500728c */ /* 0x000fcc000bf05300 */
[----:B------:R-:W-:Y:S01]  /*d570*/  PLOP3.LUT P1, PT, PT, PT, UP0, 0x80, 0x0 ;  /* 0x000000000000781c */ /* 0x000fe20003f2f008 */
[----:B-1----:R-:W1:Y:S04]  /*d580*/  LDC.64 R2, c[0x0][0x418] ;  /* 0x00010600ff027b82 */ /* 0x002e680000000a00 */
[----:B------:R-:W-:-:S04]  /*d590*/  @UP0 UIADD3 UR4, UP1, UR46, UR4, URZ ;  /* 0x000000042e040290 */ /* 0x000fc8000ff3e03f */
[----:B------:R-:W-:Y:S02]  /*d5a0*/  @UP0 UIADD3.X UR5, UR39, UR5, URZ, UP1, !UPT ;  /* 0x0000000527050290 */ /* 0x000fe40008ffe43f */
[----:B------:R-:W-:-:S04]  /*d5b0*/  IMAD.U32 R6, RZ, RZ, UR4 ;  /* 0x00000004ff067e24 */ /* 0x000fc8000f8e00ff */
[----:B------:R-:W-:Y:S01]  /*d5c0*/  IMAD.U32 R7, RZ, RZ, UR5 ;  /* 0x00000005ff077e24 */ /* 0x000fe2000f8e00ff */
[----:B-1----:R-:W-:-:S04]  /*d5d0*/  ISETP.NE.U32.AND P0, PT, R2, RZ, PT ;  /* 0x000000ff0200720c */ /* 0x002fc80003f05070 */
[----:B------:R-:W4:Y:S01]  /*d5e0*/  @P1 LDG.E R2, desc[UR54][R6.64] ;  /* 0x0000003606021981 */ /* 0x000f22000c1e1900 */
[----:B------:R-:W-:Y:S02]  /*d5f0*/  PLOP3.LUT P2, PT, PT, PT, UP2, 0x80, 0x0 ;  /* 0x000000000000781c */ /* 0x000fe40003f4f028 */
[----:B------:R-:W-:-:S11]  /*d600*/  ISETP.NE.AND.EX P0, PT, R3, RZ, PT, P0 ;  /* 0x000000ff0300720c */ /* 0x000fd60003f05300 */
[----:B--2---:R-:W-:Y:S02]  /*d610*/  @P2 R2UR UR37, R0 ;  /* 0x00000000002522ca */ /* 0x004fe400000e0000 */
[----:B------:R-:W1:Y:S01]  /*d620*/  LDC R0, c[0x0][0x424] ;  /* 0x00010900ff007b82 */ /* 0x000e620000000800 */
[----:B---3--:R2:W-:Y:S04]  /*d630*/  STL [R1], R19 ;  /* 0x0000001301007387 */ /* 0x0085e80000100800 */
[----:B----4-:R2:W-:Y:S01]  /*d640*/  @P1 STL [R1+0x1c], R2 ;  /* 0x00001c0201001387 */ /* 0x0105e20000100800 */
[----:B01----:R-:W-:Y:S07]  /*d650*/  @P1 BRA `(.L_x_1968) ;  /* 0x0000000000241947 */ /* 0x003fee0003800000 */
[----:B--2---:R-:W0:Y:S01]  /*d660*/  LDC R2, c[0x0][0x288] ;  /* 0x0000a200ff027b82 */ /* 0x004e220000000800 */
[----:B------:R-:W-:-:S06]  /*d670*/  UISETP.NE.AND UP0, UPT, UR38, URZ, UPT ;  /* 0x0000003f2600728c */ /* 0x000fcc000bf05270 */
[----:B------:R-:W-:Y:S01]  /*d680*/  PLOP3.LUT P1, PT, PT, PT, UP0, 0x40, 0x0 ;  /* 0x000000000000781c */ /* 0x000fe20003f2e808 */
[----:B0-----:R0:W-:-:S12]  /*d690*/  STL [R1+0x1c], R2 ;  /* 0x00001c0201007387 */ /* 0x0011d80000100800 */
[----:B------:R-:W-:Y:S05]  /*d6a0*/  @P1 BRA `(.L_x_1968) ;  /* 0x0000000000101947 */ /* 0x000fea0003800000 */
[----:B0-----:R-:W2:Y:S04]  /*d6b0*/  LDG.E R2, desc[UR54][R4.64] ;  /* 0x0000003604027981 */ /* 0x001ea8000c1e1900 */
[----:B------:R-:W2:Y:S02]  /*d6c0*/  LDG.E R3, desc[UR54][R4.64+0x4] ;  /* 0x0000043604037981 */ /* 0x000ea4000c1e1900 */
[----:B--2---:R-:W-:-:S05]  /*d6d0*/  IMAD.IADD R2, R3, 0x1, -R2 ;  /* 0x0000000103027824 */ /* 0x004fca00078e0a02 */
[----:B------:R1:W-:Y:S02]  /*d6e0*/  STL [R1+0x1c], R2 ;  /* 0x00001c0201007387 */ /* 0x0003e40000100800 */
.L_x_1968:
[----:B------:R-:W-:Y:S01]  /*d6f0*/  ULDC.64 UR4, c[0x0][0xa20] ;  /* 0x0002880000047ab9 */ /* 0x000fe20000000a00 */
[----:B------:R-:W-:Y:S01]  /*d700*/  SEL R3, R0, 0x1, P0 ;  /* 0x0000000100037807 */ /* 0x000fe20000000000 */
[----:B------:R-:W-:Y:S01]  /*d710*/  IMAD.U32 R27, RZ, RZ, UR42 ;  /* 0x0000002aff1b7e24 */ /* 0x000fe2000f8e00ff */
[----:B------:R-:W-:-:S03]  /*d720*/  ISETP.NE.U32.AND P1, PT, RZ, UR4, PT ;  /* 0x00000004ff007c0c */ /* 0x000fc6000bf25070 */
[----:B------:R-:W-:Y:S01]  /*d730*/  IMAD R18, R3, R18, RZ ;  /* 0x0000001203127224 */ /* 0x000fe200078e02ff */
[----:B------:R-:W-:-:S13]  /*d740*/  ISETP.NE.AND.EX P1, PT, RZ, UR5, PT, P1 ;  /* 0x00000005ff007c0c */ /* 0x000fda000bf25310 */
[----:B------:R-:W-:Y:S05]  /*d750*/  @!P1 BRA `(.L_x_1969) ;  /* 0x0000000000189947 */ /* 0x000fea0003800000 */
[----:B------:R-:W-:-:S04]  /*d760*/  UIADD3 UR4, UP0, UR46, UR4, URZ ;  /* 0x000000042e047290 */ /* 0x000fc8000ff1e03f */
[----:B------:R-:W-:Y:S02]  /*d770*/  UIADD3.X UR5, UR39, UR5, URZ, UP0, !UPT ;  /* 0x0000000527057290 */ /* 0x000fe400087fe43f */
[----:B012---:R-:W-:-:S04]  /*d780*/  IMAD.U32 R2, RZ, RZ, UR4 ;  /* 0x00000004ff027e24 */ /* 0x007fc8000f8e00ff */
[----:B------:R-:W-:-:S05]  /*d790*/  IMAD.U32 R3, RZ, RZ, UR5 ;  /* 0x00000005ff037e24 */ /* 0x000fca000f8e00ff */
[----:B------:R0:W5:Y:S01]  /*d7a0*/  LDG.E R18, desc[UR54][R2.64] ;  /* 0x0000003602127981 */ /* 0x000162000c1e1900 */
[----:B------:R-:W-:Y:S05]  /*d7b0*/  BRA `(.L_x_1970) ;  /* 0x0000000000247947 */ /* 0x000fea0003800000 */
.L_x_1969:
[----:B------:R-:W-:Y:S02]  /*d7c0*/  ULDC.64 UR4, c[0x0][0xa08] ;  /* 0x0002820000047ab9 */ /* 0x000fe40000000a00 */
[----:B------:R-:W-:-:S04]  /*d7d0*/  ISETP.NE.U32.AND P0, PT, RZ, UR4, PT ;  /* 0x00000004ff007c0c */ /* 0x000fc8000bf05070 */
[----:B------:R-:W-:-:S13]  /*d7e0*/  ISETP.NE.AND.EX P0, PT, RZ, UR5, PT, P0 ;  /* 0x00000005ff007c0c */ /* 0x000fda000bf05300 */
[----:B------:R-:W-:Y:S05]  /*d7f0*/  @!P0 BRA `(.L_x_1970) ;  /* 0x0000000000148947 */ /* 0x000fea0003800000 */
[----:B012---:R-:W0:Y:S02]  /*d800*/  LDC.64 R2, c[0x0][0xa08] ;  /* 0x00028200ff027b82 */ /* 0x007e240000000a00 */
[----:B0-----:R-:W-:-:S05]  /*d810*/  IMAD.WIDE R2, R27, 0x4, R2 ;  /* 0x000000041b027825 */ /* 0x001fca00078e0202 */
[----:B------:R-:W2:Y:S04]  /*d820*/  LDG.E R18, desc[UR54][R2.64] ;  /* 0x0000003602127981 */ /* 0x000ea8000c1e1900 */
[----:B------:R-:W2:Y:S02]  /*d830*/  LDG.E R5, desc[UR54][R2.64+0x4] ;  /* 0x0000043602057981 */ /* 0x000ea4000c1e1900 */
[----:B--2---:R-:W-:-:S07]  /*d840*/  IMAD.IADD R18, R5, 0x1, -R18 ;  /* 0x0000000105127824 */ /* 0x004fce00078e0a12 */
.L_x_1970:
[----:B------:R-:W3:Y:S01]  /*d850*/  LDL R4, [R1+0x1c] ;  /* 0x00001c0001047983 */ /* 0x000ee20000100800 */
[----:B------:R-:W4:Y:S01]  /*d860*/  LDC R0, c[0x0][0x448] ;  /* 0x00011200ff007b82 */ /* 0x000f220000000800 */
[----:B-----5:R-:W-:Y:S01]  /*d870*/  IMAD.IADD R18, R18, 0x1, -R19 ;  /* 0x0000000112127824 */ /* 0x020fe200078e0a13 */
[----:B------:R-:W-:Y:S01]  /*d880*/  LOP3.LUT R17, R17, 0xffffffdf, RZ, 0xc0, !PT ;  /* 0xffffffdf11117812 */ /* 0x000fe200078ec0ff */
[----:B------:R-:W-:Y:S01]  /*d890*/  IMAD.MOV.U32 R8, RZ, RZ, RZ ;  /* 0x000000ffff087224 */ /* 0x000fe200078e00ff */
[----:B----4-:R-:W-:Y:S01]  /*d8a0*/  ISETP.NE.AND P0, PT, R0, 0x1, PT ;  /* 0x000000010000780c */ /* 0x010fe20003f05270 */
[----:B------:R-:W-:-:S04]  /*d8b0*/  IMAD R0, R25, 0xc0, RZ ;  /* 0x000000c019007824 */ /* 0x000fc800078e02ff */
[----:B------:R-:W-:-:S08]  /*d8c0*/  VIADD R0, R0, 0xbf ;  /* 0x000000bf00007836 */ /* 0x000fd00000000000 */
[----:B0-----:R-:W0:Y:S01]  /*d8d0*/  @P0 LDC R3, c[0x0][0x44c] ;  /* 0x00011300ff030b82 */ /* 0x001e220000000800 */
[----:B------:R-:W-:-:S07]  /*d8e0*/  @P0 LOP3.LUT R17, R17, 0x20, RZ, 0xfc, !PT ;  /* 0x0000002011110812 */ /* 0x000fce00078efcff */
[----:B-12---:R-:W1:Y:S01]  /*d8f0*/  @P0 LDC R2, c[0x0][0x450] ;  /* 0x00011400ff020b82 */ /* 0x006e620000000800 */
[----:B0-----:R-:W-:-:S05]  /*d900*/  @P0 IMAD.HI.U32 R3, R0, R3, RZ ;  /* 0x0000000300030227 */ /* 0x001fca00078e00ff */
[----:B-1----:R-:W-:Y:S02]  /*d910*/  @P0 SHF.R.U32.HI R0, RZ, R2, R3 ;  /* 0x00000002ff000219 */ /* 0x002fe40000011603 */
[----:B---3--:R-:W-:Y:S02]  /*d920*/  IADD3 R2, R18, 0x80, -R4 ;  /* 0x0000008012027810 */ /* 0x008fe40007ffe804 */
[----:B------:R-:W-:-:S03]  /*d930*/  LOP3.LUT R4, R26, 0xff000000, RZ, 0xc0, !PT ;  /* 0xff0000001a047812 */ /* 0x000fc600078ec0ff */
[----:B------:R-:W-:Y:S01]  /*d940*/  IMAD.IADD R0, R2, 0x1, R0 ;  /* 0x0000000102007824 */ /* 0x000fe200078e0200 */
[----:B------:R-:W-:-:S04]  /*d950*/  SHF.R.U32.HI R4, RZ, 0x8, R4 ;  /* 0x00000008ff047819 */ /* 0x000fc80000011604 */
[----:B------:R-:W-:-:S04]  /*d960*/  SHF.R.S32.HI R2, RZ, 0x1f, R0 ;  /* 0x0000001fff027819 */ /* 0x000fc80000011400 */
[----:B------:R-:W-:Y:S01]  /*d970*/  LEA.HI R0, R2, R0, RZ, 0x7 ;  /* 0x0000000002007211 */ /* 0x000fe200078f38ff */
[----:B------:R-:W-:-:S03]  /*d980*/  VIADD R2, R18, 0x7f ;  /* 0x0000007f12027836 */ /* 0x000fc60000000000 */
[----:B------:R-:W-:Y:S02]  /*d990*/  SHF.R.S32.HI R0, RZ, 0x7, R0 ;  /* 0x00000007ff007819 */ /* 0x000fe40000011400 */
[----:B------:R-:W-:-:S04]  /*d9a0*/  SHF.R.S32.HI R3, RZ, 0x1f, R2 ;  /* 0x0000001fff037819 */ /* 0x000fc80000011402 */
[----:B------:R-:W-:-:S04]  /*d9b0*/  LEA.HI R2, R3, R2, RZ, 0x7 ;  /* 0x0000000203027211 */ /* 0x000fc800078f38ff */
[----:B------:R-:W-:-:S04]  /*d9c0*/  SHF.R.S32.HI R2, RZ, 0x7, R2 ;  /* 0x00000007ff027819 */ /* 0x000fc80000011402 */
[----:B------:R-:W-:Y:S02]  /*d9d0*/  VIMNMX R0, R2, R0, PT ;  /* 0x0000000002007248 */ /* 0x000fe40003fe0100 */
[----:B------:R-:W-:Y:S02]  /*d9e0*/  LOP3.LUT R2, R26, 0xff0000, RZ, 0xc0, !PT ;  /* 0x00ff00001a027812 */ /* 0x000fe400078ec0ff */
[----:B------:R-:W-:Y:S02]  /*d9f0*/  ISETP.GE.AND P0, PT, R0, 0x1, PT ;  /* 0x000000010000780c */ /* 0x000fe40003f06270 */
[----:B------:R-:W-:-:S11]  /*da00*/  LEA.HI R4, R2, R4, RZ, 0x10 ;  /* 0x0000000402047211 */ /* 0x000fd600078f80ff */
[----:B------:R-:W-:Y:S05]  /*da10*/  @!P0 BRA `(.L_x_1971) ;  /* 0x0000000000708947 */ /* 0x000fea0003800000 */
        /* <DEDUP_REMOVED lines=28> */
.L_x_1971:
        /* <DEDUP_REMOVED lines=24> */
.L_x_1973:
        /* <DEDUP_REMOVED lines=20> */
.L_x_1976:
[----:B------:R-:W-:Y:S05]  /*dea0*/  BSYNC B6 ;  /* 0x0000000000067941 */ /* 0x000fea0003800000 */
.L_x_1975:
        /* <DEDUP_REMOVED lines=22> */
.L_x_1978:
[----:B------:R-:W-:Y:S05]  /*e010*/  BSYNC B6 ;  /* 0x0000000000067941 */ /* 0x000fea0003800000 */
.L_x_1977:
        /* <DEDUP_REMOVED lines=20> */
.L_x_1980:
[----:B------:R-:W-:Y:S05]  /*e160*/  BSYNC B6 ;  /* 0x0000000000067941 */ /* 0x000fea0003800000 */
.L_x_1979:
        /* <DEDUP_REMOVED lines=19> */
.L_x_1982:
[----:B------:R-:W-:Y:S05]  /*e2a0*/  BSYNC B6 ;  /* 0x0000000000067941 */ /* 0x000fea0003800000 */
.L_x_1981:
[----:B------:R-:W2:Y:S01]  /*e2b0*/  LDL R0, [R1+0x24] ;  /* 0x0000240001007983 */ /* 0x000ea20000100800 */
[----:B------:R-:W-:Y:S01]  /*e2c0*/  ULDC.64 UR4, c[0x0][0x9f8] ;  /* 0x00027e0000047ab9 */ /* 0x000fe20000000a00 */
[----:B------:R-:W0:Y:S01]  /*e2d0*/  LDC R8, c[0x0][0x430] ;  /* 0x00010c00ff087b82 */ /* 0x000e220000000800 */
[----:B------:R-:W-:Y:S01]  /*e2e0*/  UISETP.NE.U32.AND UP0, UPT, UR4, URZ, UPT ;  /* 0x0000003f0400728c */ /* 0x000fe2000bf05070 */
[----:B------:R-:W1:Y:S03]  /*e2f0*/  S2R R20, SR_TID.X ;  /* 0x0000000000147919 */ /* 0x000e660000002100 */
[----:B------:R-:W-:Y:S01]  /*e300*/  UISETP.NE.AND.EX UP0, UPT, UR5, URZ, UPT, UP0 ;  /* 0x0000003f0500728c */ /* 0x000fe2000bf05300 */
[----:B------:R-:W3:Y:S02]  /*e310*/  S2R R21, SR_TID.X ;  /* 0x0000000000157919 */ /* 0x000ee40000002100 */
[----:B------:R-:W4:Y:S03]  /*e320*/  LDC R9, c[0x0][0x2f4] ;  /* 0x0000bd00ff097b82 */ /* 0x000f260000000800 */
[----:B------:R-:W-:-:S05]  /*e330*/  PLOP3.LUT P0, PT, PT, PT, UP0, 0x80, 0x0 ;  /* 0x000000000000781c */ /* 0x000fca0003f0f008 */
[----:B------:R-:W-:-:S04]  /*e340*/  @UP0 UIADD3 UR4, UP1, UR46, UR4, URZ ;  /* 0x000000042e040290 */ /* 0x000fc8000ff3e03f */
[----:B------:R-:W-:Y:S02]  /*e350*/  @UP0 UIADD3.X UR5, UR39, UR5, URZ, UP1, !UPT ;  /* 0x0000000527050290 */ /* 0x000fe40008ffe43f */
[----:B------:R-:W-:-:S04]  /*e360*/  IMAD.U32 R2, RZ, RZ, UR4 ;  /* 0x00000004ff027e24 */ /* 0x000fc8000f8e00ff */
[----:B------:R-:W-:-:S05]  /*e370*/  IMAD.U32 R3, RZ, RZ, UR5 ;  /* 0x00000005ff037e24 */ /* 0x000fca000f8e00ff */
[----:B------:R2:W2:Y:S01]  /*e380*/  @P0 LDG.E R27, desc[UR54][R2.64] ;  /* 0x00000036021b0981 */ /* 0x0004a2000c1e1900 */
[----:B0-----:R-:W-:Y:S02]  /*e390*/  ISETP.NE.AND P1, PT, R8, 0x1, PT ;  /* 0x000000010800780c */ /* 0x001fe40003f25270 */
[----:B-1----:R-:W-:Y:S02]  /*e3a0*/  LOP3.LUT R20, R20, 0x7f, RZ, 0xc0, !PT ;  /* 0x0000007f14147812 */ /* 0x002fe400078ec0ff */
[----:B------:R-:W-:Y:S01]  /*e3b0*/  LOP3.LUT R17, R17, 0xffffffef, RZ, 0xc0, !PT ;  /* 0xffffffef11117812 */ /* 0x000fe200078ec0ff */
[----:B---3--:R-:W-:Y:S01]  /*e3c0*/  IMAD.SHL.U32 R21, R21, 0x40, RZ ;  /* 0x0000004015157824 */ /* 0x008fe200078e00ff */
[----:B------:R-:W-:-:S04]  /*e3d0*/  SHF.R.U32.HI R20, RZ, 0x1, R20 ;  /* 0x00000001ff147819 */ /* 0x000fc80000011614 */
[----:B------:R-:W-:-:S03]  /*e3e0*/  LOP3.LUT R21, R21, 0x40, RZ, 0xc0, !PT ;  /* 0x0000004015157812 */ /* 0x000fc600078ec0ff */
[----:B------:R-:W0:Y:S01]  /*e3f0*/  @P1 LDC R6, c[0x0][0x434] ;  /* 0x00010d00ff061b82 */ /* 0x000e220000000800 */
[C---:B----4-:R-:W-:Y:S02]  /*e400*/  ISETP.GE.AND P3, PT, R28.reuse, R9, PT ;  /* 0x000000091c00720c */ /* 0x050fe40003f66270 */
        /* <DEDUP_REMOVED lines=16> */
[----:B------:R-:W0:Y:S01]  /*e510*/  @!P0 LDC.64 R2, c[0x0][0x428] ;  /* 0x00010a00ff028b82 */ /* 0x000e220000000a00 */
        /* <DEDUP_REMOVED lines=23> */
.L_x_2063:
[----:B------:R-:W-:Y:S01]  /*e690*/  LOP3.LUT R19, R26, 0xffff, RZ, 0xc0, !PT ;  /* 0x0000ffff1a137812 */ /* 0x000fe200078ec0ff */
[----:B------:R-:W-:Y:S06]  /*e6a0*/  @!P2 BRA `(.L_x_1984) ;  /* 0x000000000004a947 */ /* 0x000fec0003800000 */
[----:B------:R-:W-:Y:S01]  /*e6b0*/  BPT.TRAP 0x1 ;  /* 0x000000040000795c */ /* 0x000fe20000300000 */
.L_x_1984:
[----:B------:R-:W-:Y:S01]  /*e6c0*/  IADD3 R7, -R20, R18, -R7 ;  /* 0x0000001214077210 */ /* 0x000fe20007ffe907 */
[----:B------:R-:W-:Y:S01]  /*e6d0*/  IMAD R5, R22, 0x8, R16 ;  /* 0x0000000816057824 */ /* 0x000fe200078e0210 */
[----:B------:R-:W-:Y:S01]  /*e6e0*/  SHF.L.U32 R20, R23, 0x1f, RZ ;  /* 0x0000001f17147819 */ /* 0x000fe200000006ff */
[----:B------:R-:W-:Y:S01]  /*e6f0*/  BSSY B0, `(.L_x_1985) ;  /* 0x0000004000007945 */ /* 0x000fe20003800000 */
[----:B------:R-:W-:Y:S02]  /*e700*/  SHF.R.S32.HI R10, RZ, 0x1f, R0 ;  /* 0x0000001fff0a7819 */ /* 0x000fe40000011400 */
[----:B------:R-:W0:Y:S02]  /*e710*/  SYNCS.PHASECHK.TRANS64.TRYWAIT P0, [R5+URZ+0x19c80], R20 ;  /* 0x019c8014050075a7 */ /* 0x000e24000800017f */
[----:B0-----:R-:W-:Y:S05]  /*e720*/  @!P0 BRA `(.L_x_1986) ;  /* 0x0000004000408947 */ /* 0x001fea0003800000 */
.L_x_2064:
[----:B------:R-:W-:Y:S05]  /*e730*/  BSYNC B0 ;  /* 0x0000000000007941 */ /* 0x000fea0003800000 */
.L_x_1985:
        /* <DEDUP_REMOVED lines=24> */
[----:B------:R-:W-:Y:S01]  /*e8c0*/  LOP3.LUT R13, R28, 0x20, RZ, 0xfc, !PT ;  /* 0x000000201c0d7812 */ /* 0x000fe200078efcff */
        /* <DEDUP_REMOVED lines=17> */
.L_x_2070:
        /* <DEDUP_REMOVED lines=13> */
.L_x_1988:
        /* <DEDUP_REMOVED lines=11> */
.L_x_1989:
[----:B------:R2:W-:Y:S01]  /*eb60*/  SYNCS.ARRIVE.TRANS64.A1T0 RZ, [R5+URZ+0x19c70], RZ ;  /* 0x019c70ff05ff79a7 */ /* 0x0005e2000810003f */
[----:B------:R-:W-:Y:S05]  /*eb70*/  @!P3 BRA `(.L_x_1990) ;  /* 0x000000000004b947 */ /* 0x000fea0003800000 */
[----:B------:R-:W-:Y:S01]  /*eb80*/  BPT.TRAP 0x1 ;  /* 0x000000040000795c */ /* 0x000fe20000300000 */
.L_x_1990:
[----:B------:R-:W3:Y:S01]  /*eb90*/  SYNCS.PHASECHK.TRANS64.TRYWAIT P1, [R5+URZ+0x19c40], R20 ;  /* 0x019c4014050075a7 */ /* 0x000ee2000802017f */
[----:B------:R-:W-:Y:S04]  /*eba0*/  BSSY B0, `(.L_x_1991) ;  /* 0x0000002000007945 */ /* 0x000fe80003800000 */
[----:B---3--:R-:W-:Y:S05]  /*ebb0*/  @!P1 BRA `(.L_x_1992) ;  /* 0x0000004000049947 */ /* 0x008fea0003800000 */
.L_x_2071:
[----:B------:R-:W-:Y:S05]  /*ebc0*/  BSYNC B0 ;  /* 0x0000000000007941 */ /* 0x000fea0003800000 */
.L_x_1991:
        /* <DEDUP_REMOVED lines=36> */
.L_x_2077:
        /* <DEDUP_REMOVED lines=12> */
.L_x_1994:
        /* <DEDUP_REMOVED lines=11> */
.L_x_1995:
        /* <DEDUP_REMOVED lines=32> */
.L_x_1997:
[----:B------:R-:W-:Y:S05]  /*f180*/  BSYNC B6 ;  /* 0x0000000000067941 */ /* 0x000fea0003800000 */
.L_x_1996:
[----:B------:R-:W0:Y:S01]  /*f190*/  S2R R18, SR_TID.X ;  /* 0x0000000000127919 */ /* 0x000e220000002100 */
[----:B---3--:R-:W3:Y:S01]  /*f1a0*/  LDC R20, c[0x0][0x448] ;  /* 0x00011200ff147b82 */ /* 0x008ee20000000800 */
[C---:B------:R-:W-:Y:S01]  /*f1b0*/  R2UR UR8, R19.reuse ;  /* 0x00000000130872ca */ /* 0x040fe200000e0000 */
[----:B------:R-:W-:Y:S01]  /*f1c0*/  ULDC.64 UR6, c[0x0][0x2d8] ;  /* 0x0000b60000067ab9 */ /* 0x000fe20000000a00 */
[----:B------:R4:W5:Y:S01]  /*f1d0*/  LDL R9, [R1+0x20] ;  /* 0x0000200001097983 */ /* 0x0009620000100800 */
[----:B------:R-:W-:-:S04]  /*f1e0*/  R2UR UR10, R19 ;  /* 0x00000000130a72ca */ /* 0x000fc800000e0000 */
[----:B------:R-:W4:Y:S01]  /*f1f0*/  LDC R8, c[0x0][0x448] ;  /* 0x00011200ff087b82 */ /* 0x000f220000000800 */
[----:B---3--:R-:W-:Y:S02]  /*f200*/  ISETP.NE.AND P6, PT, R20, 0x1, PT ;  /* 0x000000011400780c */ /* 0x008fe40003fc5270 */
[C---:B0-----:R-:W-:Y:S01]  /*f210*/  LOP3.LUT R2, R18.reuse, 0x7f, RZ, 0xc0, !PT ;  /* 0x0000007f12027812 */ /* 0x041fe200078ec0ff */
[----:B------:R-:W-:-:S03]  /*f220*/  IMAD.SHL.U32 R18, R18, 0x40, RZ ;  /* 0x0000004012127824 */ /* 0x000fc600078e00ff */
[----:B------:R-:W-:Y:S02]  /*f230*/  SHF.R.U32.HI R2, RZ, 0x1, R2 ;  /* 0x00000001ff027819 */ /* 0x000fe40000011602 */
[----:B------:R-:W-:-:S05]  /*f240*/  LOP3.LUT R18, R18, 0x40, RZ, 0xc0, !PT ;  /* 0x0000004012127812 */ /* 0x000fca00078ec0ff */
[----:B------:R-:W0:Y:S01]  /*f250*/  @P6 LDC R3, c[0x0][0x44c] ;  /* 0x00011300ff036b82 */ /* 0x000e220000000800 */
[----:B------:R-:W-:Y:S02]  /*f260*/  LOP3.LUT R2, R2, R18, RZ, 0xfc, !PT ;  /* 0x0000001202027212 */ /* 0x000fe400078efcff */
[----:B------:R3:W5:Y:S05]  /*f270*/  LDL R18, [R1+0x1c] ;  /* 0x00001c0001127983 */ /* 0x00076a0000100800 */
[----:B------:R-:W1:Y:S01]  /*f280*/  @P6 LDC R0, c[0x0][0x450] ;  /* 0x00011400ff006b82 */ /* 0x000e620000000800 */
[----:B------:R-:W-:Y:S01]  /*f290*/  IMAD R4, R25, 0xc0, R2 ;  /* 0x000000c019047824 */ /* 0x000fe200078e0202 */
[----:B------:R-:W-:Y:S01]  /*f2a0*/  UMOV UR4, UR38 ;  /* 0x0000002600047c82 */ /* 0x000fe20008000000 */
[----:B------:R-:W-:-:S02]  /*f2b0*/  UMOV UR5, UR37 ;  /* 0x0000002500057c82 */ /* 0x000fc40008000000 */
[----:B------:R-:W-:Y:S01]  /*f2c0*/  UIMAD.WIDE.U32 UR4, UR8, UR6, UR4 ;  /* 0x00000006080472a5 */ /* 0x000fe2000f8e0004 */
[----:B------:R-:W-:Y:S02]  /*f2d0*/  IMAD.MOV.U32 R2, RZ, RZ, R4 ;  /* 0x000000ffff027224 */ /* 0x000fe400078e0004 */
[----:B------:R-:W-:Y:S01]  /*f2e0*/  ULDC.64 UR8, c[0x0][0x2e0] ;  /* 0x0000b80000087ab9 */ /* 0x000fe20000000a00 */
[----:B------:R-:W-:Y:S02]  /*f2f0*/  UIMAD UR5, UR10, UR7, UR5 ;  /* 0x000000070a0572a4 */ /* 0x000fe4000f8e0205 */
[----:B------:R-:W-:Y:S01]  /*f300*/  UIMAD UR6, UR41, UR8, URZ ;  /* 0x00000008290672a4 */ /* 0x000fe2000f8e023f */
[----:B0-----:R-:W-:-:S03]  /*f310*/  @P6 IMAD.HI.U32 R3, R4, R3, RZ ;  /* 0x0000000304036227 */ /* 0x001fc600078e00ff */
[----:B------:R-:W-:Y:S02]  /*f320*/  UIMAD UR6, UR42, UR9, UR6 ;  /* 0x000000092a0672a4 */ /* 0x000fe4000f8e0206 */
[----:B------:R-:W-:Y:S01]  /*f330*/  UIMAD.WIDE.U32 UR4, UR42, UR8, UR4 ;  /* 0x000000082a0472a5 */ /* 0x000fe2000f8e0004 */
[----:B------:R-:W-:Y:S02]  /*f340*/  ULDC.64 UR10, c[0x0][0x280] ;  /* 0x0000a000000a7ab9 */ /* 0x000fe40000000a00 */
[----:B------:R-:W-:Y:S01]  /*f350*/  ULDC.64 UR8, c[0x0][0x2d0] ;  /* 0x0000b40000087ab9 */ /* 0x000fe20000000a00 */
[----:B-1----:R-:W-:-:S04]  /*f360*/  @P6 SHF.R.U32.HI R2, RZ, R0, R3 ;  /* 0x00000000ff026219 */ /* 0x002fc80000011603 */
[--C-:B--2---:R-:W-:Y:S01]  /*f370*/  SHF.R.S32.HI R5, RZ, 0x1f, R2.reuse ;  /* 0x0000001fff057819 */ /* 0x104fe20000011402 */
[----:B------:R-:W-:Y:S01]  /*f380*/  UIADD3 UR5, UR5, UR6, URZ ;  /* 0x0000000605057290 */ /* 0x000fe2000fffe03f */
[----:B------:R-:W-:Y:S02]  /*f390*/  IMAD.U32 R6, RZ, RZ, UR8 ;  /* 0x00000008ff067e24 */ /* 0x000fe4000f8e00ff */
[----:B------:R-:W-:Y:S01]  /*f3a0*/  IMAD.MOV R0, RZ, RZ, -R2 ;  /* 0x000000ffff007224 */ /* 0x000fe200078e0a02 */
[----:B------:R-:W-:Y:S01]  /*f3b0*/  ULDC.64 UR6, c[0x0][0x2c8] ;  /* 0x0000b20000067ab9 */ /* 0x000fe20000000a00 */
[----:B------:R-:W-:Y:S02]  /*f3c0*/  IMAD R5, R5, UR8, RZ ;  /* 0x0000000805057c24 */ /* 0x000fe4000f8e02ff */
[----:B----4-:R-:W-:Y:S02]  /*f3d0*/  IMAD R0, R8, R0, R4 ;  /* 0x0000000008007224 */ /* 0x010fe400078e0204 */
[----:B------:R-:W-:-:S02]  /*f3e0*/  IMAD R5, R2, UR9, R5 ;  /* 0x0000000902057c24 */ /* 0x000fc4000f8e0205 */
        /* <DEDUP_REMOVED lines=37> */
[----:B---3--:R-:W-:Y:S10]  /*f640*/  BRA.DIV UR5, `(.L_x_1998) ;  /* 0x0000003a05187947 */ /* 0x008ff4000b800000 */
[----:B------:R-:W0:Y:S01]  /*f650*/  SHFL.IDX PT, R3, R5, RZ, 0x1e1f ;  /* 0x001e1fff05037589 */ /* 0x000e2200000e0000 */
[----:B-----5:R-:W-:Y:S02]  /*f660*/  IMAD R4, R18, R8, RZ ;  /* 0x0000000812047224 */ /* 0x020fe400078e02ff */
[----:B------:R-:W-:Y:S01]  /*f670*/  IMAD R25, R25, 0xc0, R10 ;  /* 0x000000c019197824 */ /* 0x000fe200078e020a */
        /* <DEDUP_REMOVED lines=22> */
.L_x_2084:
        /* <DEDUP_REMOVED lines=12> */
.L_x_2000:
[----:B------:R-:W-:Y:S05]  /*f8a0*/  BSYNC B0 ;  /* 0x0000000000007941 */ /* 0x000fea0003800000 */
.L_x_1999:
[----:B------:R-:W-:Y:S01]  /*f8b0*/  NOP ;  /* 0x0000000000007918 */ /* 0x000fe20000000000 */
[----:B------:R-:W-:-:S13]  /*f8c0*/  PLOP3.LUT P0, PT, PT, PT, PT, 0x80, 0x0 ;  /* 0x000000000000781c */ /* 0x000fda0003f0f070 */
.L_x_2001:
        /* <DEDUP_REMOVED lines=18> */
.L_x_2085:
[----:B------:R-:W-:Y:S05]  /*f9f0*/  BSYNC B0 ;  /* 0x0000000000007941 */ /* 0x000fea0003800000 */
.L_x_2002:
[----:B------:R-:W2:Y:S02]  /*fa00*/  LDL.LU R2, [R1+0x24] ;  /* 0x0000240001027983 */ /* 0x000ea40000300800 */
[----:B--2---:R-:W-:-:S05]  /*fa10*/  VIADD R20, R2, 0xfffffffe ;  /* 0xfffffffe02147836 */ /* 0x004fca0000000000 */
[----:B------:R-:W-:-:S13]  /*fa20*/  ISETP.GE.AND P0, PT, R20, R29, PT ;  /* 0x0000001d1400720c */ /* 0x000fda0003f06270 */
[----:B------:R-:W-:Y:S05]  /*fa30*/  @!P0 BRA `(.L_x_2004) ;  /* 0x0000001000008947 */ /* 0x000fea0003800000 */
[----:B------:R-:W-:Y:S02]  /*fa40*/  IMAD.MOV.U32 R5, RZ, RZ, R23 ;  /* 0x000000ffff057224 */ /* 0x000fe400078e0017 */
[----:B-1----:R-:W-:-:S07]  /*fa50*/  IMAD.MOV.U32 R0, RZ, RZ, R22 ;  /* 0x000000ffff007224 */ /* 0x002fce00078e0016 */
.L_x_2024:
        /* <DEDUP_REMOVED lines=43> */
.L_x_2005:
[----:B------:R-:W-:Y:S01]  /*fd10*/  IMAD R4, R22, 0x8, R16 ;  /* 0x0000000816047824 */ /* 0x000fe200078e0210 */
[----:B------:R-:W-:Y:S01]  /*fd20*/  SHF.L.U32 R10, R23, 0x1f, RZ ;  /* 0x0000001f170a7819 */ /* 0x000fe200000006ff */
[----:B------:R-:W-:Y:S01]  /*fd30*/  BSSY B0, `(.L_x_2006) ;  /* 0x0000004000007945 */ /* 0x000fe20003800000 */
[----:B------:R-:W-:Y:S02]  /*fd40*/  SHF.R.S32.HI R9, RZ, 0x1f, R8 ;  /* 0x0000001fff097819 */ /* 0x000fe40000011408 */
[----:B------:R-:W0:Y:S02]  /*fd50*/  SYNCS.PHASECHK.TRANS64.TRYWAIT P0, [R4+URZ+0x19c80], R10 ;  /* 0x019c800a040075a7 */ /* 0x000e24000800017f */
[----:B0-----:R-:W-:Y:S05]  /*fd60*/  @!P0 BRA `(.L_x_2007) ;  /* 0x0000003400588947 */ /* 0x001fea0003800000 */
.L_x_2086:
[----:B------:R-:W-:Y:S05]  /*fd70*/  BSYNC B0 ;  /* 0x0000000000007941 */ /* 0x000fea0003800000 */
.L_x_2006:
        /* <DEDUP_REMOVED lines=36> */
.L_x_2092:
        /* <DEDUP_REMOVED lines=10> */
.L_x_2009:
        /* <DEDUP_REMOVED lines=11> */
.L_x_2010:
[----:B------:R2:W-:Y:S01]  /*10110*/  SYNCS.ARRIVE.TRANS64.A1T0 RZ, [R4+URZ+0x19c70], RZ ;  /* 0x019c70ff04ff79a7 */ /* 0x0005e2000810003f */
[----:B------:R-:W-:Y:S05]  /*10120*/  @!P3 BRA `(.L_x_2011) ;  /* 0x000000000004b947 */ /* 0x000fea0003800000 */
[----:B------:R-:W-:Y:S01]  /*10130*/  BPT.TRAP 0x1 ;  /* 0x000000040000795c */ /* 0x000fe20000300000 */
.L_x_2011:
[----:B------:R-:W3:Y:S01]  /*10140*/  SYNCS.PHASECHK.TRANS64.TRYWAIT P0, [R4+URZ+0x19c40], R10 ;  /* 0x019c400a040075a7 */ /* 0x000ee2000800017f */
[----:B------:R-:W-:Y:S04]  /*10150*/  BSSY B0, `(.L_x_2012) ;  /* 0x0000002000007945 */ /* 0x000fe80003800000 */
[----:B---3--:R-:W-:Y:S05]  /*10160*/  @!P0 BRA `(.L_x_2013) ;  /* 0x0000003400088947 */ /* 0x008fea0003800000 */
.L_x_2093:
[----:B------:R-:W-:Y:S05]  /*10170*/  BSYNC B0 ;  /* 0x0000000000007941 */ /* 0x000fea0003800000 */
.L_x_2012:
        /* <DEDUP_REMOVED lines=33> */
.L_x_2099:
        /* <DEDUP_REMOVED lines=10> */
.L_x_2015:
        /* <DEDUP_REMOVED lines=11> */
.L_x_2016:
[----:B------:R-:W-:Y:S01]  /*104e0*/  IMAD.U32 R2, RZ, RZ, UR44 ;  /* 0x0000002cff027e24 */ /* 0x000fe2000f8e00ff */
[----:B------:R0:W-:Y:S04]  /*104f0*/  SYNCS.ARRIVE.TRANS64.A1T0 RZ, [R4+URZ+0x19c30], RZ ;  /* 0x019c30ff04ff79a7 */ /* 0x0001e8000810003f */
[----:B------:R-:W-:-:S13]  /*10500*/  ISETP.NE.AND P0, PT, R2, 0x3, PT ;  /* 0x000000030200780c */ /* 0x000fda0003f05270 */
[----:B0-----:R-:W-:Y:S05]  /*10510*/  @!P0 BRA `(.L_x_2017) ;  /* 0x0000000000048947 */ /* 0x001fea0003800000 */
[----:B------:R-:W-:Y:S01]  /*10520*/  BPT.TRAP 0x1 ;  /* 0x000000040000795c */ /* 0x000fe20000300000 */
.L_x_2017:
[----:B------:R-:W-:Y:S01]  /*10530*/  LOP3.LUT R3, R5, 0x1, RZ, 0x3c, !PT ;  /* 0x0000000105037812 */ /* 0x000fe200078e3cff */
[----:B------:R-:W-:Y:S01]  /*10540*/  IMAD R2, R0, 0x8, R16 ;  /* 0x0000000800027824 */ /* 0x000fe200078e0210 */
[----:B------:R-:W-:Y:S02]  /*10550*/  BSSY B0, `(.L_x_2018) ;  /* 0x0000004000007945 */ /* 0x000fe40003800000 */
[----:B------:R-:W-:-:S04]  /*10560*/  SHF.L.U32 R3, R3, 0x1f, RZ ;  /* 0x0000001f03037819 */ /* 0x000fc800000006ff */
[----:B------:R-:W0:Y:S02]  /*10570*/  SYNCS.PHASECHK.TRANS64.TRYWAIT P2, [R2+URZ+0x19c70], R3 ;  /* 0x019c7003020075a7 */ /* 0x000e24000804017f */
[----:B0-----:R-:W-:Y:S05]  /*10580*/  @!P2 BRA `(.L_x_2019) ;  /* 0x0000003000aca947 */ /* 0x001fea0003800000 */
.L_x_2100:
[----:B------:R-:W-:Y:S05]  /*10590*/  BSYNC B0 ;  /* 0x0000000000007941 */ /* 0x000fea0003800000 */
.L_x_2018:
[----:B--23--:R-:W-:-:S05]  /*105a0*/  IMAD.U32 R4, RZ, RZ, UR43 ;  /* 0x0000002bff047e24 */ /* 0x00cfca000f8e00ff */
[----:B------:R-:W-:-:S13]  /*105b0*/  ISETP.NE.AND P2, PT, R4, 0x3, PT ;  /* 0x000000030400780c */ /* 0x000fda0003f45270 */
[----:B------:R-:W-:Y:S05]  /*105c0*/  @!P2 BRA `(.L_x_2020) ;  /* 0x000000000004a947 */ /* 0x000fea0003800000 */
[----:B------:R-:W-:Y:S01]  /*105d0*/  BPT.TRAP 0x1 ;  /* 0x000000040000795c */ /* 0x000fe20000300000 */
.L_x_2020:
[----:B------:R-:W-:Y:S01]  /*105e0*/  SHF.L.U32 R4, R5, 0x1f, RZ ;  /* 0x0000001f05047819 */ /* 0x000fe200000006ff */
[----:B------:R-:W-:-:S03]  /*105f0*/  IMAD R3, R0, 0x3000, RZ ;  /* 0x0000300000037824 */ /* 0x000fc600078e02ff */
[----:B------:R-:W0:Y:S02]  /*10600*/  SYNCS.PHASECHK.TRANS64.TRYWAIT P2, [R2+URZ+0x19c60], R4 ;  /* 0x019c6004020075a7 */ /* 0x000e24000804017f */
[----:B0-----:R-:W-:Y:S05]  /*10610*/  @!P2 BRA `(.L_x_2021) ;  /* 0x00000030009ca947 */ /* 0x001fea0003800000 */
.L_x_2101:
        /* <DEDUP_REMOVED lines=55> */
.L_x_2022:
[----:B--2---:R2:W-:Y:S01]  /*10990*/  SYNCS.ARRIVE.TRANS64.A1T0 RZ, [R2+URZ+0x19c50], RZ ;  /* 0x019c50ff02ff79a7 */ /* 0x0045e2000810003f */
[----:B------:R-:W-:Y:S06]  /*109a0*/  BAR.SYNC.DEFER_BLOCKING 0x2, 0x80 ;  /* 0x0082000000007b1d */ /* 0x000fec0000010000 */
[----:B------:R-:W-:Y:S05]  /*109b0*/  @!P0 BRA `(.L_x_2023) ;  /* 0x0000000000048947 */ /* 0x000fea0003800000 */
[----:B------:R-:W-:Y:S01]  /*109c0*/  BPT.TRAP 0x1 ;  /* 0x000000040000795c */ /* 0x000fe20000300000 */
.L_x_2023:
[----:B------:R-:W3:Y:S01]  /*109d0*/  LDL R0, [R1+0x8] ;  /* 0x0000080001007983 */ /* 0x000ee20000100800 */
[----:B--2---:R-:W-:Y:S02]  /*109e0*/  VIADD R2, R2, 0x19c80 ;  /* 0x00019c8002027836 */ /* 0x004fe40000000000 */
[----:B------:R-:W-:-:S03]  /*109f0*/  IMAD.MOV.U32 R5, RZ, RZ, R23 ;  /* 0x000000ffff057224 */ /* 0x000fc600078e0017 */
[----:B---3--:R-:W-:Y:S01]  /*10a00*/  PRMT R2, R0, 0x654, R2 ;  /* 0x0000065400027816 */ /* 0x008fe20000000002 */
[----:B------:R-:W-:-:S03]  /*10a10*/  IMAD.MOV.U32 R0, RZ, RZ, R22 ;  /* 0x000000ffff007224 */ /* 0x000fc600078e0016 */
[----:B------:R2:W-:Y:S01]  /*10a20*/  SYNCS.ARRIVE.TRANS64.RED.A1T0 RZ, [R2+URZ], RZ ;  /* 0x000000ff02ff79a7 */ /* 0x0005e2000810043f */
[----:B------:R-:W-:Y:S05]  /*10a30*/  @P1 BRA `(.L_x_2024) ;  /* 0xfffffff000081947 */ /* 0x000fea000383ffff */
.L_x_2004:
        /* <DEDUP_REMOVED lines=19> */
.L_x_2026:
[----:B------:R-:W-:Y:S05]  /*10b70*/  BSYNC B0 ;  /* 0x0000000000007941 */ /* 0x000fea0003800000 */
.L_x_2025:
[----:B------:R-:W-:Y:S05]  /*10b80*/  @!P0 BRA `(.L_x_2027) ;  /* 0x0000000000048947 */ /* 0x000fea0003800000 */
[----:B------:R-:W-:Y:S01]  /*10b90*/  BPT.TRAP 0x1 ;  /* 0x000000040000795c */ /* 0x000fe20000300000 */
.L_x_2027:
[----:B------:R-:W-:Y:S01]  /*10ba0*/  LOP3.LUT R0, R23, 0x1, RZ, 0x3c, !PT ;  /* 0x0000000117007812 */ /* 0x000fe200078e3cff */
[----:B0-----:R-:W-:Y:S01]  /*10bb0*/  IMAD R3, R22, 0x8, R16 ;  /* 0x0000000816037824 */ /* 0x001fe200078e0210 */
[----:B------:R-:W-:Y:S02]  /*10bc0*/  BSSY B0, `(.L_x_2028) ;  /* 0x0000004000007945 */ /* 0x000fe40003800000 */
[----:B------:R-:W-:-:S04]  /*10bd0*/  SHF.L.U32 R0, R0, 0x1f, RZ ;  /* 0x0000001f00007819 */ /* 0x000fc800000006ff */
[----:B------:R-:W0:Y:S02]  /*10be0*/  SYNCS.PHASECHK.TRANS64.TRYWAIT P1, [R3+URZ+0x19c70], R0 ;  /* 0x019c7000030075a7 */ /* 0x000e24000802017f */
[----:B0-----:R-:W-:Y:S05]  /*10bf0*/  @!P1 BRA `(.L_x_2029) ;  /* 0x0000002c00389947 */ /* 0x001fea0003800000 */
.L_x_2102:
[----:B------:R-:W-:Y:S05]  /*10c00*/  BSYNC B0 ;  /* 0x0000000000007941 */ /* 0x000fea0003800000 */
.L_x_2028:
[----:B------:R-:W-:-:S05]  /*10c10*/  IMAD.U32 R2, RZ, RZ, UR43 ;  /* 0x0000002bff027e24 */ /* 0x000fca000f8e00ff */
[----:B------:R-:W-:-:S13]  /*10c20*/  ISETP.NE.AND P1, PT, R2, 0x3, PT ;  /* 0x000000030200780c */ /* 0x000fda0003f25270 */
[----:B------:R-:W-:Y:S05]  /*10c30*/  @!P1 BRA `(.L_x_2030) ;  /* 0x0000000000049947 */ /* 0x000fea0003800000 */
[----:B------:R-:W-:Y:S01]  /*10c40*/  BPT.TRAP 0x1 ;  /* 0x000000040000795c */ /* 0x000fe20000300000 */
.L_x_2030:
[----:B0-----:R-:W-:-:S04]  /*10c50*/  SHF.L.U32 R0, R23, 0x1f, RZ ;  /* 0x0000001f17007819 */ /* 0x001fc800000006ff */
[----:B------:R-:W0:Y:S02]  /*10c60*/  SYNCS.PHASECHK.TRANS64.TRYWAIT P1, [R3+URZ+0x19c60], R0 ;  /* 0x019c6000030075a7 */ /* 0x000e24000802017f */
[----:B0-----:R-:W-:Y:S05]  /*10c70*/  @!P1 BRA `(.L_x_2031) ;  /* 0x0000002c002c9947 */ /* 0x001fea0003800000 */
.L_x_2103:
        /* <DEDUP_REMOVED lines=56> */
.L_x_2032:
[----:B-1----:R1:W-:Y:S01]  /*11000*/  SYNCS.ARRIVE.TRANS64.A1T0 RZ, [R3+URZ+0x19c50], RZ ;  /* 0x019c50ff03ff79a7 */ /* 0x0023e2000810003f */
[----:B------:R-:W-:Y:S06]  /*11010*/  BAR.SYNC.DEFER_BLOCKING 0x2, 0x80 ;  /* 0x0082000000007b1d */ /* 0x000fec0000010000 */
[----:B------:R-:W-:Y:S05]  /*11020*/  @!P0 BRA `(.L_x_2033) ;  /* 0x0000000000048947 */ /* 0x000fea0003800000 */
[----:B------:R-:W-:Y:S01]  /*11030*/  BPT.TRAP 0x1 ;  /* 0x000000040000795c */ /* 0x000fe20000300000 */
.L_x_2033:
[----:B------:R-:W2:Y:S01]  /*11040*/  LDL R0, [R1+0x8] ;  /* 0x0000080001007983 */ /* 0x000ea20000100800 */
[----:B-1----:R-:W-:Y:S02]  /*11050*/  VIADD R3, R3, 0x19c80 ;  /* 0x00019c8003037836 */ /* 0x002fe40000000000 */
[----:B------:R-:W-:-:S05]  /*11060*/  VIADD R22, R22, 0x1 ;  /* 0x0000000116167836 */ /* 0x000fca0000000000 */
[----:B------:R-:W-:-:S04]  /*11070*/  ISETP.NE.AND P0, PT, R22, 0x2, PT ;  /* 0x000000021600780c */ /* 0x000fc80003f05270 */
[----:B------:R-:W-:Y:S02]  /*11080*/  SEL R22, R22, RZ, P0 ;  /* 0x000000ff16167207 */ /* 0x000fe40000000000 */
[----:B--2---:R-:W-:Y:S02]  /*11090*/  PRMT R3, R0, 0x654, R3 ;  /* 0x0000065400037816 */ /* 0x004fe40000000003 */
[----:B------:R-:W-:Y:S02]  /*110a0*/  SEL R0, RZ, 0x1, P0 ;  /* 0x00000001ff007807 */ /* 0x000fe40000000000 */
[----:B------:R1:W-:Y:S02]  /*110b0*/  SYNCS.ARRIVE.TRANS64.RED.A1T0 RZ, [R3+URZ], RZ ;  /* 0x000000ff03ff79a7 */ /* 0x0003e4000810043f */
[----:B------:R-:W-:-:S07]  /*110c0*/  LOP3.LUT R23, R23, R0, RZ, 0x3c, !PT ;  /* 0x0000000017177212 */ /* 0x000fce00078e3cff */
.L_x_1974:
[----:B------:R-:W-:Y:S05]  /*110d0*/  BSYNC B7 ;  /* 0x0000000000077941 */ /* 0x000fea0003800000 */
.L_x_1972:
[----:B------:R-:W-:-:S13]  /*110e0*/  LOP3.LUT P0, RZ, R17, 0x40, RZ, 0xc0, !PT ;  /* 0x0000004011ff7812 */ /* 0x000fda000780c0ff */
[----:B------:R-:W-:Y:S05]  /*110f0*/  @!P0 BRA `(.L_x_2034) ;  /* 0x0000000000288947 */ /* 0x000fea0003800000 */
[----:B------:R-:W2:Y:S08]  /*11100*/  S2UR UR4, SR_CgaCtaId ;  /* 0x00000000000479c3 */ /* 0x000eb00000008800 */
[----:B------:R-:W-:Y:S01]  /*11110*/  BAR.SYNC.DEFER_BLOCKING 0x5, 0x200 ;  /* 0x0148000000007b1d */ /* 0x000fe20000010000 */
[----:B------:R-:W-:Y:S01]  /*11120*/  MOV R16, 0x400 ;  /* 0x0000040000107802 */ /* 0x000fe20000000f00 */
[----:B--2---:R-:W-:-:S05]  /*11130*/  IMAD.U32 R0, RZ, RZ, UR4 ;  /* 0x00000004ff007e24 */ /* 0x004fca000f8e00ff */
[----:B------:R-:W-:Y:S01]  /*11140*/  LEA R16, R0, R16, 0x18 ;  /* 0x0000001000107211 */ /* 0x000fe200078ec0ff */
[----:B------:R-:W-:Y:S04]  /*11150*/  STL [R1+0x8], R0 ;  /* 0x0000080001007387 */ /* 0x000fe80000100800 */
[----:B------:R-:W2:Y:S02]  /*11160*/  LDS.128 R24, [R16+0x19cd0] ;  /* 0x019cd00010187984 */ /* 0x000ea40000000c00 */
[----:B--2---:R-:W-:Y:S01]  /*11170*/  R2UR UR40, R27 ;  /* 0x000000001b2872ca */ /* 0x004fe200000e0000 */
[----:B------:R-:W-:Y:S06]  /*11180*/  BAR.ARV 0x4, 0x200 ;  /* 0x0108000000007b1d */ /* 0x000fec0000002000 */
[----:B------:R-:W-:Y:S08]  /*11190*/  BRA `(.L_x_2035) ;  /* 0x0000000c00bc7947 */ /* 0x000ff00003800000 */
.L_x_2034:
[----:B------:R-:W0:Y:S01]  /*111a0*/  S2R R0, SR_TID.X ;  /* 0x0000000000007919 */ /* 0x000e220000002100 */
[----:B------:R-:W-:Y:S01]  /*111b0*/  ULDC UR4, c[0x0][0xc3c] ;  /* 0x00030f0000047ab9 */ /* 0x000fe20000000800 */
[----:B0-----:R-:W-:Y:S01]  /*111c0*/  LOP3.LUT R9, R0, 0x1f, RZ, 0xc0, !PT ;  /* 0x0000001f00097812 */ /* 0x001fe200078ec0ff */
[----:B------:R-:W-:-:S03]  /*111d0*/  IMAD.MOV.U32 R0, RZ, RZ, RZ ;  /* 0x000000ffff007224 */ /* 0x000fc600078e00ff */
[C---:B------:R-:W-:Y:S01]  /*111e0*/  ISETP.NE.AND P0, PT, R9.reuse, 0x1f, PT ;  /* 0x0000001f0900780c */ /* 0x040fe20003f05270 */
[----:B------:R-:W-:-:S05]  /*111f0*/  VIADD R7, R9, UR40 ;  /* 0x0000002809077c36 */ /* 0x000fca0008000000 */
[----:B------:R-:W-:Y:S01]  /*11200*/  ISETP.GE.OR P1, PT, R7, UR4, !P0 ;  /* 0x0000000407007c0c */ /* 0x000fe2000c726670 */
[----:B------:R-:W-:-:S12]  /*11210*/  ULDC UR4, c[0x0][0xc3c] ;  /* 0x00030f0000047ab9 */ /* 0x000fd80000000800 */
[----:B-1----:R-:W0:Y:S08]  /*11220*/  @!P1 LDC.64 R2, c[0x0][0xc80] ;  /* 0x00032000ff029b82 */ /* 0x002e300000000a00 */
[----:B------:R-:W1:Y:S01]  /*11230*/  @!P1 LDC.64 R4, c[0x0][0xc78] ;  /* 0x00031e00ff049b82 */ /* 0x000e620000000a00 */
[----:B0-----:R-:W-:-:S05]  /*11240*/  @!P1 IMAD.WIDE R2, R7, 0x4, R2 ;  /* 0x0000000407029825 */ /* 0x001fca00078e0202 */
[----:B------:R1:W2:Y:S02]  /*11250*/  @!P1 LDG.E R0, desc[UR54][R2.64] ;  /* 0x0000003602009981 */ /* 0x0002a4000c1e1900 */
[----:B-1----:R-:W-:-:S04]  /*11260*/  @!P1 IMAD.WIDE R2, R7, 0x4, R4 ;  /* 0x0000000407029825 */ /* 0x002fc800078e0204 */
[----:B------:R-:W-:-:S06]  /*11270*/  IMAD.MOV.U32 R7, RZ, RZ, RZ ;  /* 0x000000ffff077224 */ /* 0x000fcc00078e00ff */
[----:B------:R-:W2:Y:S01]  /*11280*/  @!P1 LDG.E R7, desc[UR54][R2.64] ;  /* 0x0000003602079981 */ /* 0x000ea2000c1e1900 */
[C---:B------:R-:W-:Y:S02]  /*11290*/  ISETP.NE.AND P1, PT, R9.reuse, RZ, PT ;  /* 0x000000ff0900720c */ /* 0x040fe40003f25270 */
[C---:B------:R-:W-:Y:S02]  /*112a0*/  ISETP.GE.U32.AND P2, PT, R9.reuse, 0x2, PT ;  /* 0x000000020900780c */ /* 0x040fe40003f46070 */
        /* <DEDUP_REMOVED lines=8> */
[----:B------:R0:W-:Y:S04]  /*11330*/  SHFL.IDX PT, R4, R24, RZ, 0x1f ;  /* 0x00001fff18047589 */ /* 0x0001e800000e0000 */
[----:B------:R-:W1:Y:S01]  /*11340*/  SHFL.UP PT, R6, R5, 0x2, RZ ;  /* 0x0440000005067989 */ /* 0x000e6200000e00ff */
[----:B0-----:R-:W-:Y:S01]  /*11350*/  IMAD.MOV.U32 R24, RZ, RZ, RZ ;  /* 0x000000ffff187224 */ /* 0x001fe200078e00ff */
[----:B-1----:R-:W-:-:S05]  /*11360*/  SEL R6, R6, RZ, P2 ;  /* 0x000000ff06067207 */ /* 0x002fca0001000000 */
        /* <DEDUP_REMOVED lines=16> */
.L_x_2038:
        /* <DEDUP_REMOVED lines=38> */
.L_x_2036:
        /* <DEDUP_REMOVED lines=14> */
.L_x_2039:
[----:B--2---:R-:W-:Y:S01]  /*117b0*/  ISETP.NE.AND P0, PT, R7, 0x1, PT ;  /* 0x000000010700780c */ /* 0x004fe20003f05270 */
[----:B----4-:R-:W-:Y:S01]  /*117c0*/  IMAD R24, R24, R6, R5 ;  /* 0x0000000618187224 */ /* 0x010fe200078e0205 */
[----:B------:R-:W-:-:S03]  /*117d0*/  UIADD3 UR40, UR4, UR40, URZ ;  /* 0x0000002804287290 */ /* 0x000fc6000fffe03f */
[----:B------:R-:W-:-:S08]  /*117e0*/  IMAD.IADD R4, R4, 0x1, -R24 ;  /* 0x0000000104047824 */ /* 0x000fd000078e0a18 */
[----:B------:R-:W-:Y:S05]  /*117f0*/  @!P0 BRA `(.L_x_2040) ;  /* 0x0000000000dc8947 */ /* 0x000fea0003800000 */
[----:B-1----:R-:W-:-:S04]  /*11800*/  IABS R5, R0 ;  /* 0x0000000000057213 */ /* 0x002fc80000000000 */
[----:B------:R-:W1:Y:S08]  /*11810*/  I2F.RP R6, R5 ;  /* 0x0000000500067306 */ /* 0x000e700000209400 */
[----:B-1----:R-:W0:Y:S02]  /*11820*/  MUFU.RCP R6, R6 ;  /* 0x0000000600067308 */ /* 0x002e240000001000 */
[----:B0-----:R-:W-:-:S06]  /*11830*/  VIADD R8, R6, 0xffffffe ;  /* 0x0ffffffe06087836 */ /* 0x001fcc0000000000 */
[----:B---3--:R-:W0:Y:S02]  /*11840*/  F2I.FTZ.U32.TRUNC.NTZ R3, R8 ;  /* 0x0000000800037305 */ /* 0x008e24000021f000 */
        /* <DEDUP_REMOVED lines=18> */
[----:B0-----:R-:W-:Y:S01]  /*11970*/  VIADD R9, R8, 0xffffffe ;  /* 0x0ffffffe08097836 */ /* 0x001fe20000000000 */
[----:B------:R-:W-:-:S05]  /*11980*/  IABS R8, R7 ;  /* 0x0000000700087213 */ /* 0x000fca0000000000 */
[----:B------:R-:W0:Y:S01]  /*11990*/  F2I.FTZ.U32.TRUNC.NTZ R3, R9 ;  /* 0x0000000900037305 */ /* 0x000e22000021f000 */
[----:B------:R-:W-:Y:S02]  /*119a0*/  IMAD.MOV R8, RZ, RZ, -R8 ;  /* 0x000000ffff087224 */ /* 0x000fe400078e0a08 */
[----:B0-----:R-:W-:-:S04]  /*119b0*/  IMAD.MOV R2, RZ, RZ, -R3 ;  /* 0x000000ffff027224 */ /* 0x001fc800078e0a03 */
[----:B------:R-:W-:Y:S02]  /*119c0*/  IMAD R11, R2, R5, RZ ;  /* 0x00000005020b7224 */ /* 0x000fe400078e02ff */
[----:B------:R-:W-:-:S04]  /*119d0*/  IMAD.MOV.U32 R2, RZ, RZ, RZ ;  /* 0x000000ffff027224 */ /* 0x000fc800078e00ff */
[----:B------:R-:W-:Y:S01]  /*119e0*/  IMAD.HI.U32 R2, R3, R11, R2 ;  /* 0x0000000b03027227 */ /* 0x000fe200078e0002 */
[----:B------:R-:W-:-:S04]  /*119f0*/  LOP3.LUT R3, R4, R0, RZ, 0x3c, !PT ;  /* 0x0000000004037212 */ /* 0x000fc800078e3cff */
[----:B------:R-:W-:-:S13]  /*11a00*/  ISETP.GE.AND P2, PT, R3, RZ, PT ;  /* 0x000000ff0300720c */ /* 0x000fda0003f46270 */
[----:B------:R-:W-:Y:S01]  /*11a10*/  @!P2 IMAD.MOV R6, RZ, RZ, -R6 ;  /* 0x000000ffff06a224 */ /* 0x000fe200078e0a06 */
[----:B------:R-:W-:-:S04]  /*11a20*/  @!P1 LOP3.LUT R6, RZ, R0, RZ, 0x33, !PT ;  /* 0x00000000ff069212 */ /* 0x000fc800078e33ff */
[----:B------:R-:W-:-:S05]  /*11a30*/  IABS R3, R6 ;  /* 0x0000000600037213 */ /* 0x000fca0000000000 */
[----:B------:R-:W-:-:S04]  /*11a40*/  IMAD.HI.U32 R2, R2, R3, RZ ;  /* 0x0000000302027227 */ /* 0x000fc800078e00ff */
[----:B------:R-:W-:Y:S02]  /*11a50*/  IMAD R8, R2, R8, R3 ;  /* 0x0000000802087224 */ /* 0x000fe400078e0203 */
[----:B------:R-:W-:-:S03]  /*11a60*/  IMAD.MOV R3, RZ, RZ, -R6 ;  /* 0x000000ffff037224 */ /* 0x000fc600078e0a06 */
[----:B------:R-:W-:Y:S01]  /*11a70*/  ISETP.GT.U32.AND P1, PT, R5, R8, PT ;  /* 0x000000080500720c */ /* 0x000fe20003f24070 */
[----:B------:R-:W-:Y:S01]  /*11a80*/  IMAD R4, R0, R3, R4 ;  /* 0x0000000300047224 */ /* 0x000fe200078e0204 */
[----:B------:R-:W-:-:S04]  /*11a90*/  LOP3.LUT R3, R6, R7, RZ, 0x3c, !PT ;  /* 0x0000000706037212 */ /* 0x000fc800078e3cff */
[----:B------:R-:W-:-:S07]  /*11aa0*/  ISETP.GE.AND P2, PT, R3, RZ, PT ;  /* 0x000000ff0300720c */ /* 0x000fce0003f46270 */
        /* <DEDUP_REMOVED lines=12> */
.L_x_2040:
        /* <DEDUP_REMOVED lines=62> */
[----:B------:R-:W-:-:S07]  /*11f50*/  IMAD R26, R4, R6, R5 ;  /* 0x00000006041a7224 */ /* 0x000fce00078e0205 */
.L_x_2041:
[----:B------:R-:W-:-:S05]  /*11f60*/  LOP3.LUT R25, RZ, R4, RZ, 0x33, !PT ;  /* 0x00000004ff197212 */ /* 0x000fca00078e33ff */
[----:B------:R-:W-:Y:S01]  /*11f70*/  IMAD.IADD R25, R0, 0x1, R25 ;  /* 0x0000000100197824 */ /* 0x000fe200078e0219 */
[----:B------:R-:W-:Y:S06]  /*11f80*/  BRA `(.L_x_2042) ;  /* 0x0000000000107947 */ /* 0x000fec0003800000 */
.L_x_2037:
[----:B------:R-:W-:Y:S01]  /*11f90*/  IMAD.MOV.U32 R24, RZ, RZ, R4 ;  /* 0x000000ffff187224 */ /* 0x000fe200078e0004 */
[----:B------:R-:W-:Y:S01]  /*11fa0*/  ULDC UR40, c[0x0][0xc3c] ;  /* 0x00030f0000287ab9 */ /* 0x000fe20000000800 */
[----:B------:R-:W-:Y:S02]  /*11fb0*/  IMAD.MOV.U32 R25, RZ, RZ, RZ ;  /* 0x000000ffff197224 */ /* 0x000fe400078e00ff */
[----:B------:R-:W-:-:S07]  /*11fc0*/  IMAD.MOV.U32 R26, RZ, RZ, RZ ;  /* 0x000000ffff1a7224 */ /* 0x000fce00078e00ff */
.L_x_2042:
[----:B------:R2:W3:Y:S01]  /*11fd0*/  LDL R2, [R1+0x8] ;  /* 0x0000080001027983 */ /* 0x0004e20000100800 */
[----:B------:R-:W0:Y:S02]  /*11fe0*/  S2R R0, SR_TID.X ;  /* 0x0000000000007919 */ /* 0x000e240000002100 */
[----:B0-----:R-:W-:Y:S01]  /*11ff0*/  LOP3.LUT R0, R0, 0x1f, RZ, 0xc0, !PT ;  /* 0x0000001f00007812 */ /* 0x001fe200078ec0ff */
[----:B------:R-:W-:Y:S03]  /*12000*/  BAR.SYNC.DEFER_BLOCKING 0x4, 0x200 ;  /* 0x0108000000007b1d */ /* 0x000fe60000010000 */
[----:B------:R-:W-:Y:S01]  /*12010*/  ISETP.NE.AND P0, PT, R0, RZ, PT ;  /* 0x000000ff0000720c */ /* 0x000fe20003f05270 */
[----:B------:R-:W-:-:S12]  /*12020*/  IMAD.U32 R27, RZ, RZ, UR40 ;  /* 0x00000028ff1b7e24 */ /* 0x000fd8000f8e00ff */
[----:B------:R-:W-:Y:S01]  /*12030*/  @!P0 MOV R0, 0x400 ;  /* 0x0000040000008802 */ /* 0x000fe20000000f00 */
[----:B---3--:R-:W0:Y:S03]  /*12040*/  @!P0 S2R R2, SR_CgaCtaId ;  /* 0x0000000000028919 */ /* 0x008e260000008800 */
[----:B0-----:R-:W-:Y:S01]  /*12050*/  @!P0 LEA R16, R2, R0, 0x18 ;  /* 0x0000000002108211 */ /* 0x001fe200078ec0ff */
[----:B------:R2:W-:Y:S04]  /*12060*/  @!P0 STL [R1+0x8], R2 ;  /* 0x0000080201008387 */ /* 0x0005e80000100800 */
[----:B------:R2:W-:Y:S01]  /*12070*/  @!P0 STS.128 [R16+0x19cd0], R24 ;  /* 0x019cd01810008388 */ /* 0x0005e20000000c00 */
[----:B------:R-:W-:Y:S06]  /*12080*/  BAR.ARV 0x5, 0x200 ;  /* 0x0148000000007b1d */ /* 0x000fec0000002000 */
.L_x_2035:
[----:B------:R-:W-:Y:S02]  /*12090*/  ULDC UR4, c[0x0][0xc3c] ;  /* 0x00030f0000047ab9 */ /* 0x000fe40000000800 */
[----:B------:R-:W-:-:S06]  /*120a0*/  UISETP.GE.AND UP0, UPT, UR40, UR4, UPT ;  /* 0x000000042800728c */ /* 0x000fcc000bf06270 */
[----:B------:R-:W-:-:S13]  /*120b0*/  PLOP3.LUT P0, PT, PT, PT, UP0, 0x80, 0x0 ;  /* 0x000000000000781c */ /* 0x000fda0003f0f008 */
[----:B------:R-:W-:Y:S05]  /*120c0*/  @!P0 BRA `(.L_x_2043) ;  /* 0xffffffb000a08947 */ /* 0x000fea000383ffff */
.L_x_1967:
[----:B0-----:R-:W3:Y:S01]  /*120d0*/  LDL.LU R0, [R1+0x28] ;  /* 0x0000280001007983 */ /* 0x001ee20000300800 */
[----:B------:R-:W-:Y:S01]  /*120e0*/  BSSY B0, `(.L_x_2044) ;  /* 0x000000b000007945 */ /* 0x000fe20003800000 */
[----:B------:R-:W0:Y:S01]  /*120f0*/  S2R R5, SR_CgaCtaId ;  /* 0x0000000000057919 */ /* 0x000e220000008800 */
[----:B---3--:R-:W-:-:S05]  /*12100*/  VIADD R0, R0, 0x1 ;  /* 0x0000000100007836 */ /* 0x008fca0000000000 */
[----:B--2---:R-:W-:-:S04]  /*12110*/  LEA.HI R2, R0, R0, RZ, 0x1 ;  /* 0x0000000000027211 */ /* 0x004fc800078f08ff */
[----:B-1----:R-:W-:Y:S02]  /*12120*/  LOP3.LUT R3, R2, 0xfffffffe, RZ, 0xc0, !PT ;  /* 0xfffffffe02037812 */ /* 0x002fe400078ec0ff */
[----:B------:R-:W-:-:S03]  /*12130*/  MOV R2, 0x400 ;  /* 0x0000040000027802 */ /* 0x000fc60000000f00 */
[----:B------:R-:W-:Y:S01]  /*12140*/  IMAD.IADD R0, R0, 0x1, -R3 ;  /* 0x0000000100007824 */ /* 0x000fe200078e0a03 */
[----:B0-----:R-:W-:-:S04]  /*12150*/  LEA R5, R5, R2, 0x18 ;  /* 0x0000000205057211 */ /* 0x001fc800078ec0ff */
[----:B------:R-:W-:-:S04]  /*12160*/  SHF.L.U32 R0, R0, 0x1f, RZ ;  /* 0x0000001f00007819 */ /* 0x000fc800000006ff */
[----:B------:R-:W0:Y:S02]  /*12170*/  SYNCS.PHASECHK.TRANS64.TRYWAIT P0, [R5+URZ+0x19c20], R0 ;  /* 0x019c2000050075a7 */ /* 0x000e24000800017f */
[----:B0-----:R-:W-:Y:S05]  /*12180*/  @!P0 BRA `(.L_x_2045) ;  /* 0x0000001400fc8947 */ /* 0x001fea0003800000 */
.L_x_2104:
[----:B------:R-:W-:Y:S05]  /*12190*/  BSYNC B0 ;  /* 0x0000000000007941 */ /* 0x000fea0003800000 */
.L_x_2044:
[----:B------:R-:W-:-:S03]  /*121a0*/  UMOV UR4, 0xffffffff ;  /* 0xffffffff00047882 */ /* 0x000fc60000000000 */
[----:B------:R-:W-:Y:S05]  /*121b0*/  BRA.DIV UR4, `(.L_x_2046) ;  /* 0x0000001a04047947 */ /* 0x000fea000b800000 */
[----:B0-----:R-:W0:Y:S02]  /*121c0*/  S2R R0, SR_TID.X ;  /* 0x0000000000007919 */ /* 0x001e240000002100 */
[----:B0-----:R-:W-:-:S04]  /*121d0*/  SHF.R.U32.HI R0, RZ, 0x5, R0 ;  /* 0x00000005ff007819 */ /* 0x001fc80000011600 */
[----:B------:R-:W-:-:S05]  /*121e0*/  LOP3.LUT R0, R0, 0x3, RZ, 0xc0, !PT ;  /* 0x0000000300007812 */ /* 0x000fca00078ec0ff */
[----:B------:R0:W1:Y:S02]  /*121f0*/  SHFL.IDX PT, R14, R0, RZ, 0x1f ;  /* 0x00001fff000e7589 */ /* 0x00006400000e0000 */
.L_x_2107:
[----:B-1----:R-:W-:Y:S01]  /*12200*/  ISETP.NE.AND P0, PT, R14, RZ, PT ;  /* 0x000000ff0e00720c */ /* 0x002fe20003f05270 */
[----:B------:R-:W-:-:S12]  /*12210*/  BSSY B0, `(.L_x_2047) ;  /* 0x000002c000007945 */ /* 0x000fd80003800000 */
[----:B------:R-:W-:Y:S05]  /*12220*/  @P0 BRA `(.L_x_2048) ;  /* 0x0000000000a80947 */ /* 0x000fea0003800000 */
[----:B------:R-:W-:-:S03]  /*12230*/  UMOV UR4, 0xffffffff ;  /* 0xffffffff00047882 */ /* 0x000fc60000000000 */
[----:B------:R-:W-:Y:S05]  /*12240*/  BRA.DIV UR4, `(.L_x_2049) ;  /* 0x0000001a04147947 */ /* 0x000fea000b800000 */
[----:B------:R-:W-:-:S13]  /*12250*/  ELECT P6, URZ, PT ;  /* 0x00000000003f782f */ /* 0x000fda00038c0000 */
.L_x_2110:
[----:B------:R-:W-:Y:S05]  /*12260*/  @!P6 BRA `(.L_x_2048) ;  /* 0x000000000098e947 */ /* 0x000fea0003800000 */
[----:B------:R-:W-:-:S06]  /*12270*/  ULOP3.LUT UR4, UR36, 0x2, URZ, 0xfc, !UPT ;  /* 0x0000000224047892 */ /* 0x000fcc000f8efc3f */
[----:B0-----:R-:W-:-:S05]  /*12280*/  IMAD.U32 R0, RZ, RZ, UR4 ;  /* 0x00000004ff007e24 */ /* 0x001fca000f8e00ff */
[----:B------:R-:W-:-:S13]  /*12290*/  ISETP.NE.AND P0, PT, R0, 0x3, PT ;  /* 0x000000030000780c */ /* 0x000fda0003f05270 */
[----:B------:R-:W-:Y:S05]  /*122a0*/  @!P0 BRA `(.L_x_2050) ;  /* 0x0000000000048947 */ /* 0x000fea0003800000 */
[----:B------:R-:W-:Y:S01]  /*122b0*/  BPT.TRAP 0x1 ;  /* 0x000000040000795c */ /* 0x000fe20000300000 */
.L_x_2050:
[C---:B------:R-:W-:Y:S01]  /*122c0*/  IMAD R3, R22.reuse, 0x8, R5 ;  /* 0x0000000816037824 */ /* 0x040fe200078e0205 */
[----:B------:R-:W-:Y:S01]  /*122d0*/  SHF.L.U32 R2, R23, 0x1f, RZ ;  /* 0x0000001f17027819 */ /* 0x000fe200000006ff */
[----:B------:R-:W-:-:S03]  /*122e0*/  VIADD R22, R22, 0x1 ;  /* 0x0000000116167836 */ /* 0x000fc60000000000 */
[----:B------:R-:W0:Y:S02]  /*122f0*/  SYNCS.PHASECHK.TRANS64.TRYWAIT P1, [R3+URZ+0x19c40], R2 ;  /* 0x019c4002030075a7 */ /* 0x000e24000802017f */
[----:B------:R-:W-:-:S04]  /*12300*/  ISETP.NE.AND P2, PT, R22, 0x2, PT ;  /* 0x000000021600780c */ /* 0x000fc80003f45270 */
[----:B------:R-:W-:Y:S01]  /*12310*/  SEL R0, RZ, 0x1, P2 ;  /* 0x00000001ff007807 */ /* 0x000fe20001000000 */
[----:B0-----:R-:W-:Y:S08]  /*12320*/  @!P1 BRA `(.L_x_2051) ;  /* 0x0000001400fc9947 */ /* 0x001ff00003800000 */
.L_x_2111:
[----:B------:R-:W-:Y:S02]  /*12330*/  SEL R22, R22, RZ, P2 ;  /* 0x000000ff16167207 */ /* 0x000fe40001000000 */
[----:B------:R-:W-:Y:S01]  /*12340*/  LOP3.LUT R0, R23, R0, RZ, 0x3c, !PT ;  /* 0x0000000017007212 */ /* 0x000fe200078e3cff */
[----:B------:R-:W-:Y:S06]  /*12350*/  @!P0 BRA `(.L_x_2052) ;  /* 0x0000000000048947 */ /* 0x000fec0003800000 */
[----:B------:R-:W-:Y:S01]  /*12360*/  BPT.TRAP 0x1 ;  /* 0x000000040000795c */ /* 0x000fe20000300000 */
.L_x_2052:
[----:B------:R-:W-:Y:S01]  /*12370*/  IMAD R5, R22, 0x8, R5 ;  /* 0x0000000816057824 */ /* 0x000fe200078e0205 */
[----:B------:R-:W-:-:S04]  /*12380*/  SHF.L.U32 R0, R0, 0x1f, RZ ;  /* 0x0000001f00007819 */ /* 0x000fc800000006ff */
[----:B------:R-:W1:Y:S02]  /*12390*/  SYNCS.PHASECHK.TRANS64.TRYWAIT P1, [R5+URZ+0x19c40], R0 ;  /* 0x019c4000050075a7 */ /* 0x000e64000802017f */
[----:B-1----:R-:W-:Y:S05]  /*123a0*/  @!P1 BRA `(.L_x_2053) ;  /* 0x0000001400f09947 */ /* 0x002fea0003800000 */
.L_x_2112:
[----:B------:R-:W-:Y:S05]  /*123b0*/  @!P0 BRA `(.L_x_2054) ;  /* 0x0000000000048947 */ /* 0x000fea0003800000 */
[----:B------:R-:W-:Y:S01]  /*123c0*/  BPT.TRAP 0x1 ;  /* 0x000000040000795c */ /* 0x000fe20000300000 */
.L_x_2054:
[----:B------:R-:W2:Y:S02]  /*123d0*/  SYNCS.PHASECHK.TRANS64.TRYWAIT P1, [R3+URZ+0x19c60], R2 ;  /* 0x019c6002030075a7 */ /* 0x000ea4000802017f */
[----:B--2---:R-:W-:Y:S05]  /*123e0*/  @!P1 BRA `(.L_x_2055) ;  /* 0x0000001400f49947 */ /* 0x004fea0003800000 */
.L_x_2113:
[----:B------:R-:W-:Y:S05]  /*123f0*/  @!P0 BRA `(.L_x_2056) ;  /* 0x0000000000048947 */ /* 0x000fea0003800000 */
[----:B------:R-:W-:Y:S01]  /*12400*/  BPT.TRAP 0x1 ;  /* 0x000000040000795c */ /* 0x000fe20000300000 */
.L_x_2056:
[----:B------:R-:W3:Y:S02]  /*12410*/  SYNCS.PHASECHK.TRANS64.TRYWAIT P1, [R5+URZ+0x19c60], R0 ;  /* 0x019c6000050075a7 */ /* 0x000ee4000802017f */
[----:B---3--:R-:W-:Y:S05]  /*12420*/  @!P1 BRA `(.L_x_2057) ;  /* 0x0000001400f89947 */ /* 0x008fea0003800000 */
.L_x_2114:
[----:B------:R-:W-:Y:S05]  /*12430*/  @!P0 BRA `(.L_x_2058) ;  /* 0x0000000000048947 */ /* 0x000fea0003800000 */
[----:B------:R-:W-:Y:S01]  /*12440*/  BPT.TRAP 0x1 ;  /* 0x000000040000795c */ /* 0x000fe20000300000 */
.L_x_2058:
[----:B------:R-:W4:Y:S02]  /*12450*/  SYNCS.PHASECHK.TRANS64.TRYWAIT P1, [R3+URZ+0x19c80], R2 ;  /* 0x019c8002030075a7 */ /* 0x000f24000802017f */
[----:B----4-:R-:W-:Y:S05]  /*12460*/  @!P1 BRA `(.L_x_2059) ;  /* 0x0000001400fc9947 */ /* 0x010fea0003800000 */
.L_x_2115:
[----:B------:R-:W-:Y:S05]  /*12470*/  @!P0 BRA `(.L_x_2060) ;  /* 0x0000000000048947 */ /* 0x000fea0003800000 */
[----:B------:R-:W-:Y:S01]  /*12480*/  BPT.TRAP 0x1 ;  /* 0x000000040000795c */ /* 0x000fe20000300000 */
.L_x_2060:
[----:B------:R0:W0:Y:S02]  /*12490*/  SYNCS.PHASECHK.TRANS64.TRYWAIT P0, [R5+URZ+0x19c80], R0 ;  /* 0x019c8000050075a7 */ /* 0x000024000800017f */
[----:B0-----:R-:W-:Y:S05]  /*124a0*/  @!P0 NANOSLEEP.SYNCS 0x989680 ;  /* 0x009896800000895d */ /* 0x001fea0003900000 */
[----:B------:R-:W0:Y:S02]  /*124b0*/  @!P0 SYNCS.PHASECHK.TRANS64 P0, [R5+URZ+0x19c80], R0 ;  /* 0x019c8000050085a7 */ /* 0x000e24000800007f */
[----:B0-----:R-:W-:Y:S05]  /*124c0*/  @!P0 BRA `(.L_x_2060) ;  /* 0xfffffffc00f08947 */ /* 0x001fea000383ffff */
.L_x_2048:
[----:B------:R-:W-:Y:S05]  /*124d0*/  BSYNC B0 ;  /* 0x0000000000007941 */ /* 0x000fea0003800000 */
.L_x_2047:
[----:B------:R-:W-:Y:S05]  /*124e0*/  EXIT ;  /* 0x000000000000794d */ /* 0x000fea0003800000 */
.L_x_1909:
[----:B0-----:R-:W-:-:S04]  /*124f0*/  IMAD.U32 R3, RZ, RZ, UR46 ;  /* 0x0000002eff037e24 */ /* 0x001fc8000f8e00ff */
[----:B------:R0:W1:Y:S03]  /*12500*/  SYNCS.PHASECHK.TRANS64.TRYWAIT P1, [R3+URZ+0x19c00], R0 ;  /* 0x019c0000030075a7 */ /* 0x000066000802017f */
[----:B-1----:R-:W-:Y:S05]  /*12510*/  @!P1 NANOSLEEP.SYNCS 0x989680 ;  /* 0x009896800000995d */ /* 0x002fea0003900000 */
[----:B------:R-:W1:Y:S02]  /*12520*/  @!P1 SYNCS.PHASECHK.TRANS64 P1, [R3+URZ+0x19c00], R0 ;  /* 0x019c0000030095a7 */ /* 0x000e64000802007f */
[----:B-1----:R-:W-:Y:S05]  /*12530*/  @!P1 BRA `(.L_x_1909) ;  /* 0xfffffffc00ec9947 */ /* 0x002fea000383ffff */
[----:B------:R-:W-:Y:S05]  /*12540*/  BRA `(.L_x_2061) ;  /* 0xfffffef800607947 */ /* 0x000fea000383ffff */
.L_x_1913:
[----:B-1----:R1:W2:Y:S02]  /*12550*/  SYNCS.PHASECHK.TRANS64.TRYWAIT P1, [R2+URZ+0x19c30], R3 ;  /* 0x019c3003020075a7 */ /* 0x0022a4000802017f */
[----:B--2---:R-:W-:Y:S05]  /*12560*/  @!P1 NANOSLEEP.SYNCS 0x989680 ;  /* 0x009896800000995d */ /* 0x004fea0003900000 */
[----:B------:R-:W2:Y:S02]  /*12570*/  @!P1 SYNCS.PHASECHK.TRANS64 P1, [R2+URZ+0x19c30], R3 ;  /* 0x019c3003020095a7 */ /* 0x000ea4000802007f */
[----:B--2---:R-:W-:Y:S05]  /*12580*/  @!P1 BRA `(.L_x_1913) ;  /* 0xfffffffc00f09947 */ /* 0x004fea000383ffff */
[----:B------:R-:W-:Y:S05]  /*12590*/  BRA `(.L_x_1912) ;  /* 0xfffffef8007c7947 */ /* 0x000fea000383ffff */
.L_x_1919:
[----:B-1----:R-:W-:-:S04]  /*125a0*/  IMAD.U32 R7, RZ, RZ, UR18 ;  /* 0x00000012ff077e24 */ /* 0x002fc8000f8e00ff */
[----:B------:R1:W2:Y:S03]  /*125b0*/  SYNCS.PHASECHK.TRANS64.TRYWAIT P1, [R7+URZ+0x19c30], R0 ;  /* 0x019c3000070075a7 */ /* 0x0002a6000802017f */
[----:B--2---:R-:W-:Y:S05]  /*125c0*/  @!P1 NANOSLEEP.SYNCS 0x989680 ;  /* 0x009896800000995d */ /* 0x004fea0003900000 */
[----:B------:R-:W2:Y:S02]  /*125d0*/  @!P1 SYNCS.PHASECHK.TRANS64 P1, [R7+URZ+0x19c30], R0 ;  /* 0x019c3000070095a7 */ /* 0x000ea4000802007f */
[----:B--2---:R-:W-:Y:S05]  /*125e0*/  @!P1 BRA `(.L_x_1919) ;  /* 0xfffffffc00ec9947 */ /* 0x004fea000383ffff */
[----:B------:R-:W-:Y:S05]  /*125f0*/  BRA `(.L_x_1918) ;  /* 0xffffff1c00307947 */ /* 0x000fea000383ffff */
.L_x_1923:
[----:B-1----:R-:W-:-:S04]  /*12600*/  IMAD.U32 R4, RZ, RZ, UR11 ;  /* 0x0000000bff047e24 */ /* 0x002fc8000f8e00ff */
[----:B------:R1:W2:Y:S03]  /*12610*/  SYNCS.PHASECHK.TRANS64.TRYWAIT P1, [R4+URZ+0x19c50], R0 ;  /* 0x019c5000040075a7 */ /* 0x0002a6000802017f */
[----:B--2---:R-:W-:Y:S05]  /*12620*/  @!P1 NANOSLEEP.SYNCS 0x989680 ;  /* 0x009896800000995d */ /* 0x004fea0003900000 */
[----:B------:R-:W2:Y:S02]  /*12630*/  @!P1 SYNCS.PHASECHK.TRANS64 P1, [R4+URZ+0x19c50], R0 ;  /* 0x019c5000040095a7 */ /* 0x000ea4000802007f */
[----:B--2---:R-:W-:Y:S05]  /*12640*/  @!P1 BRA `(.L_x_1923) ;  /* 0xfffffffc00ec9947 */ /* 0x004fea000383ffff */
[----:B------:R-:W-:Y:S05]  /*12650*/  BRA `(.L_x_1922) ;  /* 0xffffff1c00807947 */ /* 0x000fea000383ffff */
.L_x_1931:
[----:B-1----:R-:W-:-:S04]  /*12660*/  IMAD.U32 R7, RZ, RZ, UR6 ;  /* 0x00000006ff077e24 */ /* 0x002fc8000f8e00ff */
[----:B------:R1:W2:Y:S03]  /*12670*/  SYNCS.PHASECHK.TRANS64.TRYWAIT P1, [R7+URZ+0x19c30], R0 ;  /* 0x019c3000070075a7 */ /* 0x0002a6000802017f */
[----:B--2---:R-:W-:Y:S05]  /*12680*/  @!P1 NANOSLEEP.SYNCS 0x989680 ;  /* 0x009896800000995d */ /* 0x004fea0003900000 */
[----:B------:R-:W2:Y:S02]  /*12690*/  @!P1 SYNCS.PHASECHK.TRANS64 P1, [R7+URZ+0x19c30], R0 ;  /* 0x019c3000070095a7 */ /* 0x000ea4000802007f */
[----:B--2---:R-:W-:Y:S05]  /*126a0*/  @!P1 BRA `(.L_x_1931) ;  /* 0xfffffffc00ec9947 */ /* 0x004fea000383ffff */
[----:B------:R-:W-:Y:S05]  /*126b0*/  BRA `(.L_x_1930) ;  /* 0xffffff4000787947 */ /* 0x000fea000383ffff */
.L_x_1935:
[----:B-1----:R-:W-:-:S04]  /*126c0*/  IMAD.U32 R4, RZ, RZ, UR11 ;  /* 0x0000000bff047e24 */ /* 0x002fc8000f8e00ff */
[----:B------:R1:W2:Y:S03]  /*126d0*/  SYNCS.PHASECHK.TRANS64.TRYWAIT P1, [R4+URZ+0x19c50], R0 ;  /* 0x019c5000040075a7 */ /* 0x0002a6000802017f */
[----:B--2---:R-:W-:Y:S05]  /*126e0*/  @!P1 NANOSLEEP.SYNCS 0x989680 ;  /* 0x009896800000995d */ /* 0x004fea0003900000 */
[----:B------:R-:W2:Y:S02]  /*126f0*/  @!P1 SYNCS.PHASECHK.TRANS64 P1, [R4+URZ+0x19c50], R0 ;  /* 0x019c5000040095a7 */ /* 0x000ea4000802007f */
[----:B--2---:R-:W-:Y:S05]  /*12700*/  @!P1 BRA `(.L_x_1935) ;  /* 0xfffffffc00ec9947 */ /* 0x004fea000383ffff */
[----:B------:R-:W-:Y:S05]  /*12710*/  BRA `(.L_x_1934) ;  /* 0xffffff4000c87947 */ /* 0x000fea000383ffff */
.L_x_1942:
[----:B-1----:R-:W-:-:S04]  /*12720*/  IMAD.U32 R6, RZ, RZ, UR5 ;  /* 0x00000005ff067e24 */ /* 0x002fc8000f8e00ff */
[----:B------:R1:W2:Y:S03]  /*12730*/  SYNCS.PHASECHK.TRANS64.TRYWAIT P1, [R6+URZ+0x19c50], R5 ;  /* 0x019c5005060075a7 */ /* 0x0002a6000802017f */
[----:B--2---:R-:W-:Y:S05]  /*12740*/  @!P1 NANOSLEEP.SYNCS 0x989680 ;  /* 0x009896800000995d */ /* 0x004fea0003900000 */
[----:B------:R-:W2:Y:S02]  /*12750*/  @!P1 SYNCS.PHASECHK.TRANS64 P1, [R6+URZ+0x19c50], R5 ;  /* 0x019c5005060095a7 */ /* 0x000ea4000802007f */
[----:B--2---:R-:W-:Y:S05]  /*12760*/  @!P1 BRA `(.L_x_1942) ;  /* 0xfffffffc00ec9947 */ /* 0x004fea000383ffff */
[----:B------:R-:W-:Y:S05]  /*12770*/  BRA `(.L_x_1941) ;  /* 0xffffff5c00187947 */ /* 0x000fea000383ffff */
.L_x_1983:
        /* <DEDUP_REMOVED lines=10> */
.L_x_2062:
[----:B------:R-:W-:Y:S05]  /*12820*/  BRA `(.L_x_2063) ;  /* 0xffffffbc00987947 */ /* 0x000fea000383ffff */
.L_x_1986:
[----:B0-----:R0:W1:Y:S02]  /*12830*/  SYNCS.PHASECHK.TRANS64.TRYWAIT P0, [R5+URZ+0x19c80], R20 ;  /* 0x019c8014050075a7 */ /* 0x001064000800017f */
[----:B-1----:R-:W-:Y:S05]  /*12840*/  @!P0 NANOSLEEP.SYNCS 0x989680 ;  /* 0x009896800000895d */ /* 0x002fea0003900000 */
[----:B------:R-:W1:Y:S02]  /*12850*/  @!P0 SYNCS.PHASECHK.TRANS64 P0, [R5+URZ+0x19c80], R20 ;  /* 0x019c8014050085a7 */ /* 0x000e64000800007f */
[----:B-1----:R-:W-:Y:S05]  /*12860*/  @!P0 BRA `(.L_x_1986) ;  /* 0xfffffffc00f08947 */ /* 0x002fea000383ffff */
[----:B------:R-:W-:Y:S05]  /*12870*/  BRA `(.L_x_2064) ;  /* 0xffffffbc00ac7947 */ /* 0x000fea000383ffff */
.L_x_1987:
        /* <DEDUP_REMOVED lines=8> */
.L_x_2066:
[----:B------:R-:W-:Y:S05]  /*12900*/  BSYNC B0 ;  /* 0x0000000000007941 */ /* 0x000fea0003800000 */
.L_x_2065:
        /* <DEDUP_REMOVED lines=11> */
.L_x_2067:
        /* <DEDUP_REMOVED lines=10> */
.L_x_2068:
        /* <DEDUP_REMOVED lines=13> */
.L_x_2069:
        /* <DEDUP_REMOVED lines=10> */
.L_x_1992:
[----:B---3--:R3:W4:Y:S02]  /*12bd0*/  SYNCS.PHASECHK.TRANS64.TRYWAIT P1, [R5+URZ+0x19c40], R20 ;  /* 0x019c4014050075a7 */ /* 0x008724000802017f */
[----:B----4-:R-:W-:Y:S05]  /*12be0*/  @!P1 NANOSLEEP.SYNCS 0x989680 ;  /* 0x009896800000995d */ /* 0x010fea0003900000 */
[----:B------:R-:W4:Y:S02]  /*12bf0*/  @!P1 SYNCS.PHASECHK.TRANS64 P1, [R5+URZ+0x19c40], R20 ;  /* 0x019c4014050095a7 */ /* 0x000f24000802007f */
[----:B----4-:R-:W-:Y:S05]  /*12c00*/  @!P1 BRA `(.L_x_1992) ;  /* 0xfffffffc00f09947 */ /* 0x010fea000383ffff */
[----:B------:R-:W-:Y:S05]  /*12c10*/  BRA `(.L_x_2071) ;  /* 0xffffffbc00e87947 */ /* 0x000fea000383ffff */
.L_x_1993:
        /* <DEDUP_REMOVED lines=8> */
.L_x_2073:
[----:B------:R-:W-:Y:S05]  /*12ca0*/  BSYNC B0 ;  /* 0x0000000000007941 */ /* 0x000fea0003800000 */
.L_x_2072:
        /* <DEDUP_REMOVED lines=8> */
.L_x_2074:
[----:B------:R-:W-:Y:S02]  /*12d30*/  IMAD.MOV.U32 R13, RZ, RZ, R6 ;  /* 0x000000ffff0d7224 */ /* 0x000fe400078e0006 */
[----:B------:R-:W-:Y:S02]  /*12d40*/  IMAD.MOV.U32 R12, RZ, RZ, 0x1 ;  /* 0x00000001ff0c7424 */ /* 0x000fe400078e00ff */
[----:B------:R-:W-:-:S07]  /*12d50*/  IMAD.MOV.U32 R3, RZ, RZ, R14 ;  /* 0x000000ffff037224 */ /* 0x000fce00078e000e */
[----:B------:R-:W-:Y:S05]  /*12d60*/  WARPSYNC.COLLECTIVE R15, `(.L_x_2075) ;  /* 0x000000000f087348 */ /* 0x000fea0003c00000 */
[----:B------:R0:W1:Y:S02]  /*12d70*/  SHFL.IDX P6, R14, R13, R12, R11 ;  /* 0x0000000c0d0e7389 */ /* 0x00006400000c000b */
[----:B01----:R-:W-:Y:S01]  /*12d80*/  ENDCOLLECTIVE ;  /* 0x000000000000791b */ /* 0x003fe20003800000 */
.L_x_2075:
        /* <DEDUP_REMOVED lines=10> */
.L_x_2076:
        /* <DEDUP_REMOVED lines=8> */
.L_x_1998:
        /* <DEDUP_REMOVED lines=9> */
.L_x_2078:
[----:B------:R-:W-:Y:S01]  /*12f40*/  ISETP.GE.AND P1, PT, R25, R4, PT ;  /* 0x000000041900720c */ /* 0x000fe20003f26270 */
[----:B------:R-:W-:Y:S02]  /*12f50*/  IMAD.MOV.U32 R13, RZ, RZ, R5 ;  /* 0x000000ffff0d7224 */ /* 0x000fe400078e0005 */
[----:B------:R-:W-:-:S10]  /*12f60*/  IMAD.MOV.U32 R2, RZ, RZ, R14 ;  /* 0x000000ffff027224 */ /* 0x000fd400078e000e */
[----:B------:R-:W-:Y:S05]  /*12f70*/  WARPSYNC.COLLECTIVE R15, `(.L_x_2079) ;  /* 0x000000000f087348 */ /* 0x000fea0003c00000 */
[----:B------:R0:W1:Y:S02]  /*12f80*/  SHFL.IDX P6, R14, R13, R12, R11 ;  /* 0x0000000c0d0e7389 */ /* 0x00006400000c000b */
[----:B01----:R-:W-:Y:S01]  /*12f90*/  ENDCOLLECTIVE ;  /* 0x000000000000791b */ /* 0x003fe20003800000 */
.L_x_2079:
[----:B------:R-:W-:Y:S02]  /*12fa0*/  IMAD.MOV.U32 R13, RZ, RZ, R0 ;  /* 0x000000ffff0d7224 */ /* 0x000fe400078e0000 */
[----:B------:R-:W-:Y:S02]  /*12fb0*/  IMAD.MOV.U32 R12, RZ, RZ, 0x1 ;  /* 0x00000001ff0c7424 */ /* 0x000fe400078e00ff */
[----:B------:R-:W-:-:S07]  /*12fc0*/  IMAD.MOV.U32 R3, RZ, RZ, R14 ;  /* 0x000000ffff037224 */ /* 0x000fce00078e000e */
[----:B------:R-:W-:Y:S05]  /*12fd0*/  WARPSYNC.COLLECTIVE R15, `(.L_x_2080) ;  /* 0x000000000f087348 */ /* 0x000fea0003c00000 */
[----:B------:R0:W1:Y:S02]  /*12fe0*/  SHFL.IDX P6, R14, R13, R12, R11 ;  /* 0x0000000c0d0e7389 */ /* 0x00006400000c000b */
[----:B01----:R-:W-:Y:S01]  /*12ff0*/  ENDCOLLECTIVE ;  /* 0x000000000000791b */ /* 0x003fe20003800000 */
.L_x_2080:
        /* <DEDUP_REMOVED lines=10> */
.L_x_2081:
        /* <DEDUP_REMOVED lines=12> */
.L_x_2082:
        /* <DEDUP_REMOVED lines=8> */
.L_x_2083:
        /* <DEDUP_REMOVED lines=10> */
.L_x_2003:
[----:B-1----:R1:W2:Y:S02]  /*13280*/  SYNCS.PHASECHK.TRANS64.TRYWAIT P0, [R16+URZ+0x19c20], R0 ;  /* 0x019c2000100075a7 */ /* 0x0022a4000800017f */
[----:B--2---:R-:W-:Y:S05]  /*13290*/  @!P0 NANOSLEEP.SYNCS 0x989680 ;  /* 0x009896800000895d */ /* 0x004fea0003900000 */
[----:B------:R-:W2:Y:S02]  /*132a0*/  @!P0 SYNCS.PHASECHK.TRANS64 P0, [R16+URZ+0x19c20], R0 ;  /* 0x019c2000100085a7 */ /* 0x000ea4000800007f */
[----:B--2---:R-:W-:Y:S05]  /*132b0*/  @!P0 BRA `(.L_x_2003) ;  /* 0xfffffffc00f08947 */ /* 0x004fea000383ffff */
[----:B------:R-:W-:Y:S05]  /*132c0*/  BRA `(.L_x_2085) ;  /* 0xffffffc400c87947 */ /* 0x000fea000383ffff */
.L_x_2007:
[----:B0-----:R0:W1:Y:S02]  /*132d0*/  SYNCS.PHASECHK.TRANS64.TRYWAIT P0, [R4+URZ+0x19c80], R10 ;  /* 0x019c800a040075a7 */ /* 0x001064000800017f */
[----:B-1----:R-:W-:Y:S05]  /*132e0*/  @!P0 NANOSLEEP.SYNCS 0x989680 ;  /* 0x009896800000895d */ /* 0x002fea0003900000 */
[----:B------:R-:W1:Y:S02]  /*132f0*/  @!P0 SYNCS.PHASECHK.TRANS64 P0, [R4+URZ+0x19c80], R10 ;  /* 0x019c800a040085a7 */ /* 0x000e64000800007f */
[----:B-1----:R-:W-:Y:S05]  /*13300*/  @!P0 BRA `(.L_x_2007) ;  /* 0xfffffffc00f08947 */ /* 0x002fea000383ffff */
[----:B------:R-:W-:Y:S05]  /*13310*/  BRA `(.L_x_2086) ;  /* 0xffffffc800947947 */ /* 0x000fea000383ffff */
.L_x_2008:
        /* <DEDUP_REMOVED lines=8> */
.L_x_2088:
[----:B------:R-:W-:Y:S05]  /*133a0*/  BSYNC B0 ;  /* 0x0000000000007941 */ /* 0x000fea0003800000 */
.L_x_2087:
        /* <DEDUP_REMOVED lines=9> */
.L_x_2089:
[----:B------:R-:W-:Y:S02]  /*13440*/  IMAD.MOV.U32 R13, RZ, RZ, R21 ;  /* 0x000000ffff0d7224 */ /* 0x000fe400078e0015 */
[----:B------:R-:W-:Y:S02]  /*13450*/  IMAD.MOV.U32 R12, RZ, RZ, 0x1 ;  /* 0x00000001ff0c7424 */ /* 0x000fe400078e00ff */
[----:B------:R-:W-:-:S07]  /*13460*/  IMAD.MOV.U32 R2, RZ, RZ, R14 ;  /* 0x000000ffff027224 */ /* 0x000fce00078e000e */
[----:B------:R-:W-:Y:S05]  /*13470*/  WARPSYNC.COLLECTIVE R15, `(.L_x_2090) ;  /* 0x000000000f087348 */ /* 0x000fea0003c00000 */
[----:B------:R0:W1:Y:S02]  /*13480*/  SHFL.IDX P6, R14, R13, R12, R11 ;  /* 0x0000000c0d0e7389 */ /* 0x00006400000c000b */
[----:B01----:R-:W-:Y:S01]  /*13490*/  ENDCOLLECTIVE ;  /* 0x000000000000791b */ /* 0x003fe20003800000 */
.L_x_2090:
        /* <DEDUP_REMOVED lines=13> */
.L_x_2091:
[----:B------:R-:W-:Y:S01]  /*13570*/  IMAD.MOV.U32 R2, RZ, RZ, R14 ;  /* 0x000000ffff027224 */ /* 0x000fe200078e000e */
[----:B------:R-:W-:Y:S06]  /*13580*/  BRA `(.L_x_2092) ;  /* 0xffffffc8008c7947 */ /* 0x000fec000383ffff */
.L_x_2013:
[----:B---3--:R3:W4:Y:S02]  /*13590*/  SYNCS.PHASECHK.TRANS64.TRYWAIT P0, [R4+URZ+0x19c40], R10 ;  /* 0x019c400a040075a7 */ /* 0x008724000800017f */
[----:B----4-:R-:W-:Y:S05]  /*135a0*/  @!P0 NANOSLEEP.SYNCS 0x989680 ;  /* 0x009896800000895d */ /* 0x010fea0003900000 */
[----:B------:R-:W4:Y:S02]  /*135b0*/  @!P0 SYNCS.PHASECHK.TRANS64 P0, [R4+URZ+0x19c40], R10 ;  /* 0x019c400a040085a7 */ /* 0x000f24000800007f */
[----:B----4-:R-:W-:Y:S05]  /*135c0*/  @!P0 BRA `(.L_x_2013) ;  /* 0xfffffffc00f08947 */ /* 0x010fea000383ffff */
[----:B------:R-:W-:Y:S05]  /*135d0*/  BRA `(.L_x_2093) ;  /* 0xffffffc800e47947 */ /* 0x000fea000383ffff */
.L_x_2014:
        /* <DEDUP_REMOVED lines=8> */
.L_x_2095:
[----:B------:R-:W-:Y:S05]  /*13660*/  BSYNC B0 ;  /* 0x0000000000007941 */ /* 0x000fea0003800000 */
.L_x_2094:
        /* <DEDUP_REMOVED lines=8> */
.L_x_2096:
[----:B------:R-:W-:Y:S02]  /*136f0*/  IMAD.MOV.U32 R13, RZ, RZ, R8 ;  /* 0x000000ffff0d7224 */ /* 0x000fe400078e0008 */
[----:B------:R-:W-:Y:S02]  /*13700*/  IMAD.MOV.U32 R12, RZ, RZ, 0x1 ;  /* 0x00000001ff0c7424 */ /* 0x000fe400078e00ff */
[----:B------:R-:W-:-:S07]  /*13710*/  IMAD.MOV.U32 R2, RZ, RZ, R14 ;  /* 0x000000ffff027224 */ /* 0x000fce00078e000e */
[----:B------:R-:W-:Y:S05]  /*13720*/  WARPSYNC.COLLECTIVE R15, `(.L_x_2097) ;  /* 0x000000000f087348 */ /* 0x000fea0003c00000 */
[----:B------:R0:W1:Y:S02]  /*13730*/  SHFL.IDX P6, R14, R13, R12, R11 ;  /* 0x0000000c0d0e7389 */ /* 0x00006400000c000b */
[----:B01----:R-:W-:Y:S01]  /*13740*/  ENDCOLLECTIVE ;  /* 0x000000000000791b */ /* 0x003fe20003800000 */
.L_x_2097:
        /* <DEDUP_REMOVED lines=13> */
.L_x_2098:
[----:B------:R-:W-:Y:S01]  /*13820*/  IMAD.MOV.U32 R2, RZ, RZ, R14 ;  /* 0x000000ffff027224 */ /* 0x000fe200078e000e */
[----:B------:R-:W-:Y:S06]  /*13830*/  BRA `(.L_x_2099) ;  /* 0xffffffc800d47947 */ /* 0x000fec000383ffff */
.L_x_2019:
[----:B------:R0:W0:Y:S02]  /*13840*/  SYNCS.PHASECHK.TRANS64.TRYWAIT P2, [R2+URZ+0x19c70], R3 ;  /* 0x019c7003020075a7 */ /* 0x000024000804017f */
[----:B0-----:R-:W-:Y:S05]  /*13850*/  @!P2 NANOSLEEP.SYNCS 0x989680 ;  /* 0x009896800000a95d */ /* 0x001fea0003900000 */
[----:B------:R-:W0:Y:S02]  /*13860*/  @!P2 SYNCS.PHASECHK.TRANS64 P2, [R2+URZ+0x19c70], R3 ;  /* 0x019c70030200a5a7 */ /* 0x000e24000804007f */
[----:B0-----:R-:W-:Y:S05]  /*13870*/  @!P2 BRA `(.L_x_2019) ;  /* 0xfffffffc00f0a947 */ /* 0x001fea000383ffff */
[----:B------:R-:W-:Y:S05]  /*13880*/  BRA `(.L_x_2100) ;  /* 0xffffffcc00407947 */ /* 0x000fea000383ffff */
.L_x_2021:
[----:B0-----:R0:W2:Y:S02]  /*13890*/  SYNCS.PHASECHK.TRANS64.TRYWAIT P2, [R2+URZ+0x19c60], R4 ;  /* 0x019c6004020075a7 */ /* 0x0010a4000804017f */
[----:B--2---:R-:W-:Y:S05]  /*138a0*/  @!P2 NANOSLEEP.SYNCS 0x989680 ;  /* 0x009896800000a95d */ /* 0x004fea0003900000 */
[----:B------:R-:W2:Y:S02]  /*138b0*/  @!P2 SYNCS.PHASECHK.TRANS64 P2, [R2+URZ+0x19c60], R4 ;  /* 0x019c60040200a5a7 */ /* 0x000ea4000804007f */
[----:B--2---:R-:W-:Y:S05]  /*138c0*/  @!P2 BRA `(.L_x_2021) ;  /* 0xfffffffc00f0a947 */ /* 0x004fea000383ffff */
[----:B------:R-:W-:Y:S05]  /*138d0*/  BRA `(.L_x_2101) ;  /* 0xffffffcc00507947 */ /* 0x000fea000383ffff */
.L_x_2029:
[----:B0-----:R0:W1:Y:S02]  /*138e0*/  SYNCS.PHASECHK.TRANS64.TRYWAIT P1, [R3+URZ+0x19c70], R0 ;  /* 0x019c7000030075a7 */ /* 0x001064000802017f */
[----:B-1----:R-:W-:Y:S05]  /*138f0*/  @!P1 NANOSLEEP.SYNCS 0x989680 ;  /* 0x009896800000995d */ /* 0x002fea0003900000 */
[----:B------:R-:W1:Y:S02]  /*13900*/  @!P1 SYNCS.PHASECHK.TRANS64 P1, [R3+URZ+0x19c70], R0 ;  /* 0x019c7000030095a7 */ /* 0x000e64000802007f */
[----:B-1----:R-:W-:Y:S05]  /*13910*/  @!P1 BRA `(.L_x_2029) ;  /* 0xfffffffc00f09947 */ /* 0x002fea000383ffff */
[----:B------:R-:W-:Y:S05]  /*13920*/  BRA `(.L_x_2102) ;  /* 0xffffffd000b47947 */ /* 0x000fea000383ffff */
.L_x_2031:
[----:B0-----:R0:W1:Y:S02]  /*13930*/  SYNCS.PHASECHK.TRANS64.TRYWAIT P1, [R3+URZ+0x19c60], R0 ;  /* 0x019c6000030075a7 */ /* 0x001064000802017f */
[----:B-1----:R-:W-:Y:S05]  /*13940*/  @!P1 NANOSLEEP.SYNCS 0x989680 ;  /* 0x009896800000995d */ /* 0x002fea0003900000 */
[----:B------:R-:W1:Y:S02]  /*13950*/  @!P1 SYNCS.PHASECHK.TRANS64 P1, [R3+URZ+0x19c60], R0 ;  /* 0x019c6000030095a7 */ /* 0x000e64000802007f */
[----:B-1----:R-:W-:Y:S05]  /*13960*/  @!P1 BRA `(.L_x_2031) ;  /* 0xfffffffc00f09947 */ /* 0x002fea000383ffff */
[----:B------:R-:W-:Y:S05]  /*13970*/  BRA `(.L_x_2103) ;  /* 0xffffffd000c07947 */ /* 0x000fea000383ffff */
.L_x_2045:
[----:B0-----:R0:W1:Y:S02]  /*13980*/  SYNCS.PHASECHK.TRANS64.TRYWAIT P0, [R5+URZ+0x19c20], R0 ;  /* 0x019c2000050075a7 */ /* 0x001064000800017f */
[----:B-1----:R-:W-:Y:S05]  /*13990*/  @!P0 NANOSLEEP.SYNCS 0x989680 ;  /* 0x009896800000895d */ /* 0x002fea0003900000 */
[----:B------:R-:W1:Y:S02]  /*139a0*/  @!P0 SYNCS.PHASECHK.TRANS64 P0, [R5+URZ+0x19c20], R0 ;  /* 0x019c2000050085a7 */ /* 0x000e64000800007f */
[----:B-1----:R-:W-:Y:S05]  /*139b0*/  @!P0 BRA `(.L_x_2045) ;  /* 0xfffffffc00f08947 */ /* 0x002fea000383ffff */
[----:B------:R-:W-:Y:S05]  /*139c0*/  BRA `(.L_x_2104) ;  /* 0xffffffe400f07947 */ /* 0x000fea000383ffff */
.L_x_2046:
        /* <DEDUP_REMOVED lines=11> */
.L_x_2106:
[----:B------:R-:W-:Y:S05]  /*13a80*/  BSYNC B0 ;  /* 0x0000000000007941 */ /* 0x000fea0003800000 */
.L_x_2105:
[----:B------:R-:W-:Y:S05]  /*13a90*/  BRA `(.L_x_2107) ;  /* 0xffffffe400d87947 */ /* 0x000fea000383ffff */
.L_x_2049:
[----:B------:R-:W-:Y:S01]  /*13aa0*/  BSSY B1, `(.L_x_2108) ;  /* 0x0000006000017945 */ /* 0x000fe20003800000 */
[----:B------:R-:W-:-:S07]  /*13ab0*/  IMAD.MOV.U32 R15, RZ, RZ, -0x1 ;  /* 0xffffffffff0f7424 */ /* 0x000fce00078e00ff */
[----:B0-----:R-:W-:Y:S05]  /*13ac0*/  WARPSYNC.COLLECTIVE R15, `(.L_x_2109) ;  /* 0x000000000f0c7348 */ /* 0x001fea0003c00000 */
[----:B------:R-:W-:Y:S02]  /*13ad0*/  ELECT P6, UR62, PT ;  /* 0x00000000003e782f */ /* 0x000fe400038c0000 */
[----:B------:R-:W-:Y:S01]  /*13ae0*/  MOV R14, UR62 ;  /* 0x0000003e000e7c02 */ /* 0x000fe20008000f00 */
[----:B0-----:R-:W-:Y:S10]  /*13af0*/  ENDCOLLECTIVE ;  /* 0x000000000000791b */ /* 0x001ff40003800000 */
.L_x_2109:
[----:B------:R-:W-:Y:S05]  /*13b00*/  BSYNC B1 ;  /* 0x0000000000017941 */ /* 0x000fea0003800000 */
.L_x_2108:
[----:B------:R-:W-:Y:S05]  /*13b10*/  BRA `(.L_x_2110) ;  /* 0xffffffe400d07947 */ /* 0x000fea000383ffff */
.L_x_2051:
[----:B0-----:R0:W1:Y:S02]  /*13b20*/  SYNCS.PHASECHK.TRANS64.TRYWAIT P1, [R3+URZ+0x19c40], R2 ;  /* 0x019c4002030075a7 */ /* 0x001064000802017f */
[----:B-1----:R-:W-:Y:S05]  /*13b30*/  @!P1 NANOSLEEP.SYNCS 0x989680 ;  /* 0x009896800000995d */ /* 0x002fea0003900000 */
[----:B------:R-:W1:Y:S02]  /*13b40*/  @!P1 SYNCS.PHASECHK.TRANS64 P1, [R3+URZ+0x19c40], R2 ;  /* 0x019c4002030095a7 */ /* 0x000e64000802007f */
[----:B-1----:R-:W-:Y:S05]  /*13b50*/  @!P1 BRA `(.L_x_2051) ;  /* 0xfffffffc00f09947 */ /* 0x002fea000383ffff */
[----:B------:R-:W-:Y:S05]  /*13b60*/  BRA `(.L_x_2111) ;  /* 0xffffffe400f07947 */ /* 0x000fea000383ffff */
.L_x_2053:
[----:B-1----:R1:W2:Y:S02]  /*13b70*/  SYNCS.PHASECHK.TRANS64.TRYWAIT P1, [R5+URZ+0x19c40], R0 ;  /* 0x019c4000050075a7 */ /* 0x0022a4000802017f */
[----:B--2---:R-:W-:Y:S05]  /*13b80*/  @!P1 NANOSLEEP.SYNCS 0x989680 ;  /* 0x009896800000995d */ /* 0x004fea0003900000 */
[----:B------:R-:W2:Y:S02]  /*13b90*/  @!P1 SYNCS.PHASECHK.TRANS64 P1, [R5+URZ+0x19c40], R0 ;  /* 0x019c4000050095a7 */ /* 0x000ea4000802007f */
[----:B--2---:R-:W-:Y:S05]  /*13ba0*/  @!P1 BRA `(.L_x_2053) ;  /* 0xfffffffc00f09947 */ /* 0x004fea000383ffff */
[----:B------:R-:W-:Y:S05]  /*13bb0*/  BRA `(.L_x_2112) ;  /* 0xffffffe400fc7947 */ /* 0x000fea000383ffff */
.L_x_2055:
[----:B--2---:R2:W3:Y:S02]  /*13bc0*/  SYNCS.PHASECHK.TRANS64.TRYWAIT P1, [R3+URZ+0x19c60], R2 ;  /* 0x019c6002030075a7 */ /* 0x0044e4000802017f */
[----:B---3--:R-:W-:Y:S05]  /*13bd0*/  @!P1 NANOSLEEP.SYNCS 0x989680 ;  /* 0x009896800000995d */ /* 0x008fea0003900000 */
[----:B------:R-:W3:Y:S02]  /*13be0*/  @!P1 SYNCS.PHASECHK.TRANS64 P1, [R3+URZ+0x19c60], R2 ;  /* 0x019c6002030095a7 */ /* 0x000ee4000802007f */
[----:B---3--:R-:W-:Y:S05]  /*13bf0*/  @!P1 BRA `(.L_x_2055) ;  /* 0xfffffffc00f09947 */ /* 0x008fea000383ffff */
[----:B------:R-:W-:Y:S05]  /*13c00*/  BRA `(.L_x_2113) ;  /* 0xffffffe400f87947 */ /* 0x000fea000383ffff */
.L_x_2057:
[----:B---3--:R3:W4:Y:S02]  /*13c10*/  SYNCS.PHASECHK.TRANS64.TRYWAIT P1, [R5+URZ+0x19c60], R0 ;  /* 0x019c6000050075a7 */ /* 0x008724000802017f */
[----:B----4-:R-:W-:Y:S05]  /*13c20*/  @!P1 NANOSLEEP.SYNCS 0x989680 ;  /* 0x009896800000995d */ /* 0x010fea0003900000 */
[----:B------:R-:W4:Y:S02]  /*13c30*/  @!P1 SYNCS.PHASECHK.TRANS64 P1, [R5+URZ+0x19c60], R0 ;  /* 0x019c6000050095a7 */ /* 0x000f24000802007f */
[----:B----4-:R-:W-:Y:S05]  /*13c40*/  @!P1 BRA `(.L_x_2057) ;  /* 0xfffffffc00f09947 */ /* 0x010fea000383ffff */
[----:B------:R-:W-:Y:S05]  /*13c50*/  BRA `(.L_x_2114) ;  /* 0xffffffe400f47947 */ /* 0x000fea000383ffff */
.L_x_2059:
[----:B----4-:R4:W0:Y:S02]  /*13c60*/  SYNCS.PHASECHK.TRANS64.TRYWAIT P1, [R3+URZ+0x19c80], R2 ;  /* 0x019c8002030075a7 */ /* 0x010824000802017f */
[----:B0-----:R-:W-:Y:S05]  /*13c70*/  @!P1 NANOSLEEP.SYNCS 0x989680 ;  /* 0x009896800000995d */ /* 0x001fea0003900000 */
[----:B------:R-:W0:Y:S02]  /*13c80*/  @!P1 SYNCS.PHASECHK.TRANS64 P1, [R3+URZ+0x19c80], R2 ;  /* 0x019c8002030095a7 */ /* 0x000e24000802007f */
[----:B0-----:R-:W-:Y:S05]  /*13c90*/  @!P1 BRA `(.L_x_2059) ;  /* 0xfffffffc00f09947 */ /* 0x001fea000383ffff */
[----:B------:R-:W-:Y:S05]  /*13ca0*/  BRA `(.L_x_2115) ;  /* 0xffffffe400f07947 */ /* 0x000fea000383ffff */
.L_x_2116:
        /* <DEDUP_REMOVED lines=13> */
.L_x_2544:


//--------------------- .text._ZN7cutlass13device_kernelIN5flash11enable_sm90INS1_16FlashAttnFwdSm90INS1_25CollectiveMainloopFwdSm90ILi2EN4cute5tupleIJNS5_1CILi1EEES8_S8_EEENS6_IJNS7_ILi192EEENS7_ILi128EEENS7_ILi96EEEEEELi96ENS_12float_e4m3_tEfNS_4arch4Sm90ELb1ELb0ELb0ELb1ELb1ELb1ELb0ELb1ELb1ELb1ELb1ELb0EEENS1_21CollectiveEpilogueFwdINS6_IJSA_SC_SB_EEES9_NS_10bfloat16_tESG_Li384ELb1ELb1ELb1ELb1EEENS1_36VarlenDynamicPersistentTileSchedulerILi192ELi128ELi384ELi128ELb1ELb1ELb1ELb1ELb1ELb1EEEEEEEEEvNT_6ParamsE --------------------------
	.section	.text._ZN7cutlass13device_kernelIN5flash11enable_sm90INS1_16FlashAttnFwdSm90INS1_25CollectiveMainloopFwdSm90ILi2EN4cute5tupleIJNS5_1CILi1EEES8_S8_EEENS6_IJNS7_ILi192EEENS7_ILi128EEENS7_ILi96EEEEEELi96ENS_12float_e4m3_tEfNS_4arch4Sm90ELb1ELb0ELb0ELb1ELb1ELb1ELb0ELb1ELb1ELb1ELb1ELb0EEENS1_21CollectiveEpilogueFwdINS6_IJSA_SC_SB_EEES9_NS_10bfloat16_tESG_Li384ELb1ELb1ELb1ELb1EEENS1_36VarlenDynamicPersistentTileSchedulerILi192ELi128ELi384ELi128ELb1ELb1ELb1ELb1ELb1ELb1EEEEEEEEEvNT_6ParamsE,"ax",@progbits
	.align	128
.text._ZN7cutlass13device_kernelIN5flash11enable_sm90INS1_16FlashAttnFwdSm90INS1_25CollectiveMainloopFwdSm90ILi2EN4cute5tupleIJNS5_1CILi1EEES8_S8_EEENS6_IJNS7_ILi192EEENS7_ILi128EEENS7_ILi96EEEEEELi96ENS_12float_e4m3_tEfNS_4arch4Sm90ELb1ELb0ELb0ELb1ELb1ELb1ELb0ELb1ELb1ELb1ELb1ELb0EEENS1_21CollectiveEpilogueFwdINS6_IJSA_SC_SB_EEES9_NS_10bfloat16_tESG_Li384ELb1ELb1ELb1ELb1EEENS1_36VarlenDynamicPersistentTileSchedulerILi192ELi128ELi384ELi128ELb1ELb1ELb1ELb1ELb1ELb1EEEEEEEEEvNT_6ParamsE:
        .type           _ZN7cutlass13device_kernelIN5flash11enable_sm90INS1_16FlashAttnFwdSm90INS1_25CollectiveMainloopFwdSm90ILi2EN4cute5tupleIJNS5_1CILi1EEES8_S8_EEENS6_IJNS7_ILi192EEENS7_ILi128EEENS7_ILi96EEEEEELi96ENS_12float_e4m3_tEfNS_4arch4Sm90ELb1ELb0ELb0ELb1ELb1ELb1ELb0ELb1ELb1ELb1ELb1ELb0EEENS1_21CollectiveEpilogueFwdINS6_IJSA_SC_SB_EEES9_NS_10bfloat16_tESG_Li384ELb1ELb1ELb1ELb1EEENS1_36VarlenDynamicPersistentTileSchedulerILi192ELi128ELi384ELi128ELb1ELb1ELb1ELb1ELb1ELb1EEEEEEEEEvNT_6ParamsE,@function
        .size           _ZN7cutlass13device_kernelIN5flash11enable_sm90INS1_16FlashAttnFwdSm90INS1_25CollectiveMainloopFwdSm90ILi2EN4cute5tupleIJNS5_1CILi1EEES8_S8_EEENS6_IJNS7_ILi192EEENS7_ILi128EEENS7_ILi96EEEEEELi96ENS_12float_e4m3_tEfNS_4arch4Sm90ELb1ELb0ELb0ELb1ELb1ELb1ELb0ELb1ELb1ELb1ELb1ELb0EEENS1_21CollectiveEpilogueFwdINS6_IJSA_SC_SB_EEES9_NS_10bfloat16_tESG_Li384ELb1ELb1ELb1ELb1EEENS1_36VarlenDynamicPersistentTileSchedulerILi192ELi128ELi384ELi128ELb1ELb1ELb1ELb1ELb1ELb1EEEEEEEEEvNT_6ParamsE,(.L_x_2545 - _ZN7cutlass13device_kernelIN5flash11enable_sm90INS1_16FlashAttnFwdSm90INS1_25CollectiveMainloopFwdSm90ILi2EN4cute5tupleIJNS5_1CILi1EEES8_S8_EEENS6_IJNS7_ILi192EEENS7_ILi128EEENS7_ILi96EEEEEELi96ENS_12float_e4m3_tEfNS_4arch4Sm90ELb1ELb0ELb0ELb1ELb1ELb1ELb0ELb1ELb1ELb1ELb1ELb0EEENS1_21CollectiveEpilogueFwdINS6_IJSA_SC_SB_EEES9_NS_10bfloat16_tESG_Li384ELb1ELb1ELb1ELb1EEENS1_36VarlenDynamicPersistentTileSchedulerILi192ELi128ELi384ELi128ELb1ELb1ELb1ELb1ELb1ELb1EEEEEEEEEvNT_6ParamsE)
        .other          _ZN7cutlass13device_kernelIN5flash11enable_sm90INS1_16FlashAttnFwdSm90INS1_25CollectiveMainloopFwdSm90ILi2EN4cute5tupleIJNS5_1CILi1EEES8_S8_EEENS6_IJNS7_ILi192EEENS7_ILi128EEENS7_ILi96EEEEEELi96ENS_12float_e4m3_tEfNS_4arch4Sm90ELb1ELb0ELb0ELb1ELb1ELb1ELb0ELb1ELb1ELb1ELb1ELb0EEENS1_21CollectiveEpilogueFwdINS6_IJSA_SC_SB_EEES9_NS_10bfloat16_tESG_Li384ELb1ELb1ELb1ELb1EEENS1_36VarlenDynamicPersistentTileSchedulerILi192ELi128ELi384ELi128ELb1ELb1ELb1ELb1ELb1ELb1EEEEEEEEEvNT_6ParamsE,@"STO_CUDA_ENTRY STV_DEFAULT"
_ZN7cutlass13device_kernelIN5flash11enable_sm90INS1_16FlashAttnFwdSm90INS1_25CollectiveMainloopFwdSm90ILi2EN4cute5tupleIJNS5_1CILi1EEES8_S8_EEENS6_IJNS7_ILi192EEENS7_ILi128EEENS7_ILi96EEEEEELi96ENS_12float_e4m3_tEfNS_4arch4Sm90ELb1ELb0ELb0ELb1ELb1ELb1ELb0ELb1ELb1ELb1ELb1ELb0EEENS1_21CollectiveEpilogueFwdINS6_IJSA_SC_SB_EEES9_NS_10bfloat16_tESG_Li384ELb1ELb1ELb1ELb1EEENS1_36VarlenDynamicPersistentTileSchedulerILi192ELi128ELi384ELi128ELb1ELb1ELb1ELb1ELb1ELb1EEEEEEEEEvNT_6ParamsE:
        /* <DEDUP_REMOVED lines=18> */
.L_x_2118:
[----:B------:R-:W-:Y:S05]  /*0120*/  BSYNC B0 ;  /* 0x0000000000007941 */ /* 0x000fea0003800000 */
.L_x_2117:
        /* <DEDUP_REMOVED lines=41> */
.L_x_2119:
        /* <DEDUP_REMOVED lines=22> */
.L_x_2120:
        /* <DEDUP_REMOVED lines=18> */
.L_x_2121:
        /* <DEDUP_REMOVED lines=22> */
.L_x_2122:
        /* <DEDUP_REMOVED lines=23> */
.L_x_2123:
        /* <DEDUP_REMOVED lines=8> */
.L_x_2126:
        /* <DEDUP_REMOVED lines=11> */
[----:B------:R-:W-:Y:S04]  /*0a40*/  STL [R1], R0 ;  /* 0x0000000001007387 */ /* 0x000fe80000100800 */
[----:B------:R-:W0:Y:S01]  /*0a50*/  LDS.128 R24, [R18+0x19cd0] ;  /* 0x019cd00012187984 */ /* 0x000e220000000c00 */
[----:B------:R-:W-:Y:S06]  /*0a60*/  BAR.ARV 0x4, 0x200 ;  /* 0x0108000000007b1d */ /* 0x000fec0000002000 */
[----:B0-----:R-:W-:-:S13]  /*0a70*/  ISETP.GE.AND P0, PT, R27, UR4, PT ;  /* 0x000000041b007c0c */ /* 0x001fda000bf06270 */
[----:B------:R-:W-:Y:S05]  /*0a80*/  @P0 BRA `(.L_x_2127) ;  /* 0x000001d800fc0947 */ /* 0x000fea0003800000 */
[----:B------:R-:W0:Y:S01]  /*0a90*/  S2R R0, SR_TID.X ;  /* 0x0000000000007919 */ /* 0x000e220000002100 */
[----:B------:R-:W-:Y:S01]  /*0aa0*/  IMAD.MOV.U32 R155, RZ, RZ, RZ ;  /* 0x000000ffff9b7224 */ /* 0x000fe200078e00ff */
[----:B------:R-:W-:Y:S01]  /*0ab0*/  ULOP3.LUT UR36, UR37, 0x1, URZ, 0xfc, !UPT ;  /* 0x0000000125247892 */ /* 0x000fe2000f8efc3f */
[----:B------:R-:W-:Y:S02]  /*0ac0*/  IMAD.MOV.U32 R153, RZ, RZ, RZ ;  /* 0x000000ffff997224 */ /* 0x000fe400078e00ff */
[----:B------:R-:W-:Y:S02]  /*0ad0*/  IMAD.MOV.U32 R23, RZ, RZ, RZ ;  /* 0x000000ffff177224 */ /* 0x000fe400078e00ff */
        /* <DEDUP_REMOVED lines=12> */
[----:B------:R-:W-:Y:S02]  /*0ba0*/  LOP3.LUT R7, R2, 0xffffff80, RZ, 0xc0, !PT ;  /* 0xffffff8002077812 */ /* 0x000fe400078ec0ff */
[----:B------:R-:W-:Y:S02]  /*0bb0*/  SHF.R.S32.HI R5, RZ, 0x1f, R3 ;  /* 0x0000001fff057819 */ /* 0x000fe40000011403 */
[----:B------:R-:W-:Y:S01]  /*0bc0*/  LOP3.LUT R3, R3, 0xfffffffe, RZ, 0xc0, !PT ;  /* 0xfffffffe03037812 */ /* 0x000fe200078ec0ff */
[----:B------:R-:W-:Y:S01]  /*0bd0*/  IMAD.IADD R15, R21, 0x1, -R7 ;  /* 0x00000001150f7824 */ /* 0x000fe200078e0a07 */
[----:B------:R-:W-:Y:S02]  /*0be0*/  LEA.HI R5, R5, R10, RZ, 0x2 ;  /* 0x0000000a05057211 */ /* 0x000fe400078f10ff */
        /* <DEDUP_REMOVED lines=14> */
[----:B------:R0:W-:Y:S01]  /*0cd0*/  STL [R1+0x20], R2 ;  /* 0x0000200201007387 */ /* 0x0001e20000100800 */
[----:B------:R-:W-:Y:S01]  /*0ce0*/  SHF.R.S32.HI R11, RZ, 0x1f, R8 ;  /* 0x0000001fff0b7819 */ /* 0x000fe20000011408 */
[----:B------:R-:W-:Y:S01]  /*0cf0*/  IMAD.SHL.U32 R13, R13, 0x20, RZ ;  /* 0x000000200d0d7824 */ /* 0x000fe200078e00ff */
[----:B------:R-:W-:Y:S01]  /*0d00*/  SHF.R.S32.HI R4, RZ, 0x3, R4 ;  /* 0x00000003ff047819 */ /* 0x000fe20000011404 */
[----:B------:R-:W-:Y:S01]  /*0d10*/  IMAD.SHL.U32 R16, R16, 0x10, RZ ;  /* 0x0000001010107824 */ /* 0x000fe200078e00ff */
[----:B------:R-:W-:-:S02]  /*0d20*/  LOP3.LUT R6, R6, 0x1ffffffe, RZ, 0xc0, !PT ;  /* 0x1ffffffe06067812 */ /* 0x000fc400078ec0ff */
[----:B------:R-:W-:Y:S01]  /*0d30*/  LEA.HI R11, R11, R10, RZ, 0x3 ;  /* 0x0000000a0b0b7211 */ /* 0x000fe200078f18ff */
[----:B------:R-:W-:Y:S01]  /*0d40*/  IMAD.SHL.U32 R4, R4, 0x80, RZ ;  /* 0x0000008004047824 */ /* 0x000fe200078e00ff */
[----:B------:R-:W-:Y:S01]  /*0d50*/  SHF.R.S32.HI R12, RZ, 0x1f, R5 ;  /* 0x0000001fff0c7819 */ /* 0x000fe20000011405 */
[----:B0-----:R-:W-:Y:S01]  /*0d60*/  IMAD.HI R2, R19, 0x55555556, RZ ;  /* 0x5555555613027827 */ /* 0x001fe200078e02ff */
[----:B------:R-:W-:Y:S02]  /*0d70*/  LOP3.LUT R11, R11, 0xfffffff8, RZ, 0xc0, !PT ;  /* 0xfffffff80b0b7812 */ /* 0x000fe400078ec0ff */
[----:B------:R-:W-:Y:S01]  /*0d80*/  LEA.HI R3, R3, R15, RZ, 0x5 ;  /* 0x0000000f03037211 */ /* 0x000fe200078f28ff */
[----:B------:R-:W-:Y:S01]  /*0d90*/  IMAD.IADD R6, R7, 0x1, -R6 ;  /* 0x0000000107067824 */ /* 0x000fe200078e0a06 */
[-C--:B------:R-:W-:Y:S01]  /*0da0*/  LEA.HI R7, R12, R5.reuse, RZ, 0x4 ;  /* 0x000000050c077211 */ /* 0x080fe200078f20ff */
[----:B------:R-:W-:Y:S01]  /*0db0*/  IMAD.IADD R10, R10, 0x1, -R11 ;  /* 0x000000010a0a7824 */ /* 0x000fe200078e0a0b */
[----:B------:R-:W-:Y:S01]  /*0dc0*/  LEA.HI R5, R12, R5, RZ, 0x5 ;  /* 0x000000050c057211 */ /* 0x000fe200078f28ff */
[----:B------:R-:W-:Y:S01]  /*0dd0*/  IMAD R6, R6, 0x8, R9 ;  /* 0x0000000806067824 */ /* 0x000fe200078e0209 */
[----:B------:R-:W-:Y:S01]  /*0de0*/  LEA.HI R2, R2, R2, RZ, 0x1 ;  /* 0x0000000202027211 */ /* 0x000fe200078f08ff */
[----:B------:R-:W-:Y:S01]  /*0df0*/  VIADD R154, R16, 0x40 ;  /* 0x00000040109a7836 */ /* 0x000fe20000000000 */
[----:B------:R-:W-:-:S02]  /*0e00*/  SHF.R.S32.HI R3, RZ, 0x5, R3 ;  /* 0x00000005ff037819 */ /* 0x000fc40000011403 */
[----:B------:R-:W-:Y:S01]  /*0e10*/  LOP3.LUT R20, R4, 0x80, RZ, 0xc0, !PT ;  /* 0x0000008004147812 */ /* 0x000fe200078ec0ff */
[----:B------:R-:W-:Y:S01]  /*0e20*/  IMAD R2, R2, -0x3, R19 ;  /* 0xfffffffd02027824 */ /* 0x000fe200078e0213 */
[----:B------:R-:W-:Y:S01]  /*0e30*/  SHF.R.S32.HI R5, RZ, 0x5, R5 ;  /* 0x00000005ff057819 */ /* 0x000fe20000011405 */
[----:B------:R-:W-:Y:S01]  /*0e40*/  IMAD R3, R3, 0x10, R10 ;  /* 0x0000001003037824 */ /* 0x000fe200078e020a */
[----:B------:R-:W-:Y:S01]  /*0e50*/  SHF.R.U32.HI R14, RZ, 0x3, R20 ;  /* 0x00000003ff0e7819 */ /* 0x000fe20000011614 */
[----:B------:R-:W-:Y:S01]  /*0e60*/  STL [R1+0x14], R20 ;  /* 0x0000141401007387 */ /* 0x000fe20000100800 */
[----:B------:R-:W-:Y:S01]  /*0e70*/  LOP3.LUT R4, R20, 0x10, R7, 0xf8, !PT ;  /* 0x0000001014047812 */ /* 0x000fe200078ef807 */
[----:B------:R-:W-:Y:S01]  /*0e80*/  IMAD R5, R5, 0x1800, R13 ;  /* 0x0000180005057824 */ /* 0x000fe200078e020d */
[----:B------:R-:W-:Y:S01]  /*0e90*/  LEA.HI R0, R0, R21, RZ, 0x2 ;  /* 0x0000001500007211 */ /* 0x000fe200078f10ff */
[----:B------:R-:W-:Y:S01]  /*0ea0*/  IMAD R3, R2, 0x40, R3 ;  /* 0x0000004002037824 */ /* 0x000fe200078e0203 */
[----:B------:R-:W-:Y:S01]  /*0eb0*/  LOP3.LUT R4, R4, R14, RZ, 0x3c, !PT ;  /* 0x0000000e04047212 */ /* 0x000fe200078e3cff */
[----:B------:R-:W-:Y:S01]  /*0ec0*/  STL [R1+0x24], R13 ;  /* 0x0000240d01007387 */ /* 0x000fe20000100800 */
[----:B------:R-:W-:Y:S01]  /*0ed0*/  LOP3.LUT R2, R0, 0xfffffffc, RZ, 0xc0, !PT ;  /* 0xfffffffc00027812 */ /* 0x000fe200078ec0ff */
[----:B------:R-:W-:Y:S01]  /*0ee0*/  IMAD.MOV.U32 R19, RZ, RZ, RZ ;  /* 0x000000ffff137224 */ /* 0x000fe200078e00ff */
[----:B------:R-:W-:Y:S01]  /*0ef0*/  IADD3 R4, R18, R5, R4 ;  /* 0x0000000512047210 */ /* 0x000fe20007ffe004 */
[----:B------:R-:W-:Y:S01]  /*0f00*/  STL [R1+0x98], R14 ;  /* 0x0000980e01007387 */ /* 0x000fe20000100800 */
[----:B------:R-:W-:Y:S01]  /*0f10*/  VIADD R5, R156, 0x10 ;  /* 0x000000109c057836 */ /* 0x000fe20000000000 */
[----:B------:R-:W-:-:S02]  /*0f20*/  LOP3.LUT R8, R8, 0x7ffffffc, RZ, 0xc0, !PT ;  /* 0x7ffffffc08087812 */ /* 0x000fc400078ec0ff */
[----:B------:R0:W-:Y:S01]  /*0f30*/  STL [R1+0xa0], R6 ;  /* 0x0000a00601007387 */ /* 0x0001e20000100800 */
[----:B------:R-:W-:Y:S02]  /*0f40*/  SHF.R.S32.HI R9, RZ, 0x1f, R154 ;  /* 0x0000001fff097819 */ /* 0x000fe4000001149a */
[----:B------:R-:W-:Y:S01]  /*0f50*/  IMAD.IADD R8, R15, 0x1, -R8 ;  /* 0x000000010f087824 */ /* 0x000fe200078e0a08 */
[----:B------:R1:W-:Y:S03]  /*0f60*/  STL [R1+0x94], R4 ;  /* 0x0000940401007387 */ /* 0x0003e60000100800 */
[----:B------:R-:W-:Y:S01]  /*0f70*/  IMAD.SHL.U32 R8, R8, 0x2, RZ ;  /* 0x0000000208087824 */ /* 0x000fe200078e00ff */
[----:B------:R-:W-:Y:S01]  /*0f80*/  STL [R1+0x9c], R3 ;  /* 0x00009c0301007387 */ /* 0x000fe20000100800 */
[----:B0-----:R-:W-:Y:S01]  /*0f90*/  IMAD.IADD R6, R21, 0x1, -R2 ;  /* 0x0000000115067824 */ /* 0x001fe200078e0a02 */
[----:B------:R-:W-:-:S02]  /*0fa0*/  SHF.R.S32.HI R2, RZ, 0x2, R0 ;  /* 0x00000002ff027819 */ /* 0x000fc40000011400 */
[----:B------:R-:W-:Y:S01]  /*0fb0*/  STL [R1+0x60], RZ ;  /* 0x000060ff01007387 */ /* 0x000fe20000100800 */
[C---:B-1----:R-:W-:Y:S01]  /*0fc0*/  IMAD.SHL.U32 R4, R6.reuse, 0x8, RZ ;  /* 0x0000000806047824 */ /* 0x042fe200078e00ff */
[----:B------:R-:W-:-:S04]  /*0fd0*/  LEA.HI R0, R6, R6, RZ, 0x1 ;  /* 0x0000000606007211 */ /* 0x000fc800078f08ff */
[----:B------:R-:W-:Y:S01]  /*0fe0*/  STL [R1+0x50], R4 ;  /* 0x0000500401007387 */ /* 0x000fe20000100800 */
[----:B------:R-:W-:Y:S02]  /*0ff0*/  LOP3.LUT R2, R0, 0x1ffffffe, RZ, 0xc0, !PT ;  /* 0x1ffffffe00027812 */ /* 0x000fe400078ec0ff */
[----:B------:R-:W-:Y:S01]  /*1000*/  LOP3.LUT R0, R20, 0x10, R16, 0xf8, !PT ;  /* 0x0000001014007812 */ /* 0x000fe200078ef810 */
[----:B------:R0:W-:Y:S02]  /*1010*/  STL [R1+0x1c], R5 ;  /* 0x00001c0501007387 */ /* 0x0001e40000100800 */
[----:B------:R-:W-:Y:S01]  /*1020*/  IMAD.IADD R2, R6, 0x1, -R2 ;  /* 0x0000000106027824 */ /* 0x000fe200078e0a02 */
[----:B------:R-:W-:Y:S01]  /*1030*/  LOP3.LUT R0, R0, R14, RZ, 0x3c, !PT ;  /* 0x0000000e00007212 */ /* 0x000fe200078e3cff */
[----:B------:R-:W-:Y:S01]  /*1040*/  STL [R1+0x18], R9 ;  /* 0x0000180901007387 */ /* 0x000fe20000100800 */
[C---:B0-----:R-:W-:Y:S02]  /*1050*/  VIADD R5, R4.reuse, 0x20 ;  /* 0x0000002004057836 */ /* 0x041fe40000000000 */
[----:B------:R-:W-:-:S03]  /*1060*/  VIADD R4, R4, 0x40 ;  /* 0x0000004004047836 */ /* 0x000fc60000000000 */
[----:B------:R-:W-:Y:S01]  /*1070*/  SHF.R.S32.HI R6, RZ, 0x1f, R5 ;  /* 0x0000001fff067819 */ /* 0x000fe20000011405 */
[----:B------:R0:W-:Y:S04]  /*1080*/  STL [R1+0x68], R5 ;  /* 0x0000680501007387 */ /* 0x0001e80000100800 */
[----:B------:R1:W-:Y:S04]  /*1090*/  STL [R1+0x70], R4 ;  /* 0x0000700401007387 */ /* 0x0003e80000100800 */
[----:B------:R2:W-:Y:S01]  /*10a0*/  STL [R1+0xa8], R6 ;  /* 0x0000a80601007387 */ /* 0x0005e20000100800 */
[----:B0-----:R-:W-:Y:S01]  /*10b0*/  SHF.R.S32.HI R5, RZ, 0x1f, R4 ;  /* 0x0000001fff057819 */ /* 0x001fe20000011404 */
[----:B-1----:R-:W-:Y:S01]  /*10c0*/  IMAD.IADD R4, R13, 0x1, R0 ;  /* 0x000000010d047824 */ /* 0x002fe200078e0200 */
[----:B------:R-:W-:-:S03]  /*10d0*/  SHF.R.S32.HI R0, RZ, 0x4, R7 ;  /* 0x00000004ff007819 */ /* 0x000fc60000011407 */
[----:B------:R0:W-:Y:S01]  /*10e0*/  STL [R1+0xa4], R5 ;  /* 0x0000a40501007387 */ /* 0x0001e20000100800 */
[----:B--2---:R-:W-:-:S03]  /*10f0*/  VIADD R6, R8, 0x40 ;  /* 0x0000004008067836 */ /* 0x004fc60000000000 */
[----:B------:R-:W-:Y:S02]  /*1100*/  STL [R1+0x38], R8 ;  /* 0x0000380801007387 */ /* 0x000fe40000100800 */
[----:B------:R-:W-:Y:S02]  /*1110*/  SHF.R.S32.HI R7, RZ, 0x1f, R6 ;  /* 0x0000001fff077819 */ /* 0x000fe40000011406 */
[----:B------:R1:W-:Y:S01]  /*1120*/  STL [R1+0x44], R4 ;  /* 0x0000440401007387 */ /* 0x0003e20000100800 */
[----:B0-----:R-:W-:-:S03]  /*1130*/  VIADD R5, R8, 0x48 ;  /* 0x0000004808057836 */ /* 0x001fc60000000000 */
[----:B------:R0:W-:Y:S04]  /*1140*/  STL [R1+0x10], R0 ;  /* 0x0000100001007387 */ /* 0x0001e80000100800 */
[----:B------:R2:W-:Y:S01]  /*1150*/  STL [R1+0x80], R6 ;  /* 0x0000800601007387 */ /* 0x0005e20000100800 */
[----:B-1----:R-:W-:-:S03]  /*1160*/  VIADD R4, R8, 0x50 ;  /* 0x0000005008047836 */ /* 0x002fc60000000000 */
[----:B------:R1:W-:Y:S01]  /*1170*/  STL [R1+0x7c], R5 ;  /* 0x00007c0501007387 */ /* 0x0003e20000100800 */
[----:B0-----:R-:W-:-:S03]  /*1180*/  VIADD R0, R8, 0x58 ;  /* 0x0000005808007836 */ /* 0x001fc60000000000 */
[----:B------:R-:W-:Y:S01]  /*1190*/  STL [R1+0x90], R7 ;  /* 0x0000900701007387 */ /* 0x000fe20000100800 */
[----:B--2---:R-:W-:-:S03]  /*11a0*/  SHF.R.S32.HI R6, RZ, 0x1f, R5 ;  /* 0x0000001fff067819 */ /* 0x004fc60000011405 */
[----:B------:R0:W-:Y:S01]  /*11b0*/  STL [R1+0x78], R4 ;  /* 0x0000780401007387 */ /* 0x0001e20000100800 */
[----:B-1----:R-:W-:-:S03]  /*11c0*/  SHF.R.S32.HI R5, RZ, 0x1f, R4 ;  /* 0x0000001fff057819 */ /* 0x002fc60000011404 */
[----:B------:R-:W-:Y:S04]  /*11d0*/  STL [R1+0x8c], R6 ;  /* 0x00008c0601007387 */ /* 0x000fe80000100800 */
[----:B------:R1:W-:Y:S01]  /*11e0*/  STL [R1+0x74], R0 ;  /* 0x0000740001007387 */ /* 0x0003e20000100800 */
[----:B0-----:R-:W-:-:S03]  /*11f0*/  SHF.R.S32.HI R4, RZ, 0x1f, R0 ;  /* 0x0000001fff047819 */ /* 0x001fc60000011400 */
[----:B------:R0:W-:Y:S01]  /*1200*/  STL [R1+0x88], R5 ;  /* 0x0000880501007387 */ /* 0x0001e20000100800 */
[----:B-1----:R-:W-:-:S05]  /*1210*/  IMAD R0, R2, 0x8, R3 ;  /* 0x0000000802007824 */ /* 0x002fca00078e0203 */
[----:B------:R0:W-:Y:S04]  /*1220*/  STL [R1+0x48], R0 ;  /* 0x0000480001007387 */ /* 0x0001e80000100800 */
[----:B------:R0:W-:Y:S02]  /*1230*/  STL [R1+0x84], R4 ;  /* 0x0000840401007387 */ /* 0x0001e40000100800 */
.L_x_2269:
[----:B012-4-:R-:W1:Y:S01]  /*1240*/  LDC.64 R2, c[0x0][0xc88] ;  /* 0x00032200ff027b82 */ /* 0x017e620000000a00 */
[----:B------:R-:W-:Y:S01]  /*1250*/  ULDC.64 UR4, c[0x0][0xa28] ;  /* 0x00028a0000047ab9 */ /* 0x000fe20000000a00 */
[----:B------:R-:W-:Y:S01]  /*1260*/  ULDC.64 UR8, c[0x0][0xa18] ;  /* 0x0002860000087ab9 */ /* 0x000fe20000000a00 */
[----:B------:R-:W-:Y:S01]  /*1270*/  ULDC.64 UR6, c[0x0][0xa08] ;  /* 0x0002820000067ab9 */ /* 0x000fe20000000a00 */
[----:B-1----:R-:W-:-:S05]  /*1280*/  IMAD.WIDE R2, R27, 0x4, R2 ;  /* 0x000000041b027825 */ /* 0x002fca00078e0202 */
[----:B------:R-:W0:Y:S01]  /*1290*/  LDG.E R28, desc[UR42][R2.64] ;  /* 0x0000002a021c7981 */ /* 0x000e22000c1e1900 */
        /* <DEDUP_REMOVED lines=8> */
[----:B0-----:R-:W-:Y:S01]  /*1320*/  SHF.R.S32.HI R0, RZ, 0x1f, R28 ;  /* 0x0000001fff007819 */ /* 0x001fe2000001141c */
[C---:B------:R-:W-:Y:S02]  /*1330*/  IMAD.SHL.U32 R31, R28.reuse, 0x4, RZ ;  /* 0x000000041c1f7824 */ /* 0x040fe400078e00ff */
[C---:B------:R-:W-:Y:S01]  /*1340*/  @P2 LEA R2, P3, R28.reuse, UR4, 0x2 ;  /* 0x000000041c022c11 */ /* 0x040fe2000f8610ff */
[----:B------:R-:W-:Y:S01]  /*1350*/  STL [R1+0x4c], R28 ;  /* 0x00004c1c01007387 */ /* 0x000fe20000100800 */
[C-C-:B------:R-:W-:Y:S02]  /*1360*/  SHF.L.U64.HI R30, R28.reuse, 0x2, R0.reuse ;  /* 0x000000021c1e7819 */ /* 0x140fe40000010200 */
[----:B------:R-:W-:Y:S01]  /*1370*/  @P2 LEA.HI.X R3, R28, UR5, R0, 0x2, P3 ;  /* 0x000000051c032c11 */ /* 0x000fe200098f1400 */
[----:B------:R-:W-:Y:S01]  /*1380*/  ULDC UR4, c[0x0][0x288] ;  /* 0x0000a20000047ab9 */ /* 0x000fe20000000800 */
[----:B------:R0:W-:Y:S01]  /*1390*/  STL [R1+0x64], R0 ;  /* 0x0000640001007387 */ /* 0x0001e20000100800 */
[----:B------:R-:W-:-:S03]  /*13a0*/  IADD3 R6, P4, R31, UR6, RZ ;  /* 0x000000061f067c10 */ /* 0x000fc6000ff9e0ff */
[----:B-----5:R1:W5:Y:S01]  /*13b0*/  @P2 LDG.E R8, desc[UR42][R2.64] ;  /* 0x0000002a02082981 */ /* 0x020362000c1e1900 */
[----:B------:R-:W-:Y:S02]  /*13c0*/  @P1 IADD3 R4, P2, R31, UR8, RZ ;  /* 0x000000081f041c10 */ /* 0x000fe4000ff5e0ff */
[C---:B------:R-:W-:Y:S01]  /*13d0*/  IADD3.X R7, R30.reuse, UR7, RZ, P4, !PT ;  /* 0x000000071e077c10 */ /* 0x040fe2000a7fe4ff */
[----:B------:R-:W-:Y:S01]  /*13e0*/  STL [R1+0x58], R31 ;  /* 0x0000581f01007387 */ /* 0x000fe20000100800 */
[----:B------:R-:W-:Y:S01]  /*13f0*/  @P1 IADD3.X R5, R30, UR9, RZ, P2, !PT ;  /* 0x000000091e051c10 */ /* 0x000fe200097fe4ff */
[----:B0-----:R-:W-:Y:S01]  /*1400*/  IMAD.U32 R0, RZ, RZ, UR4 ;  /* 0x00000004ff007e24 */ /* 0x001fe2000f8e00ff */
[----:B------:R-:W-:Y:S01]  /*1410*/  ULDC.64 UR4, c[0x0][0x418] ;  /* 0x0001060000047ab9 */ /* 0x000fe20000000a00 */
[----:B------:R0:W5:Y:S01]  /*1420*/  @P0 LDG.E R66, desc[UR42][R6.64] ;  /* 0x0000002a06420981 */ /* 0x000162000c1e1900 */
[----:B------:R-:W-:-:S03]  /*1430*/  ULDC.64 UR8, c[0x0][0xa20] ;  /* 0x0002880000087ab9 */ /* 0x000fc60000000a00 */
[----:B------:R-:W2:Y:S01]  /*1440*/  @P1 LDG.E R0, desc[UR42][R4.64] ;  /* 0x0000002a04001981 */ /* 0x000ea2000c1e1900 */
[----:B------:R-:W-:Y:S01]  /*1450*/  UISETP.NE.U32.AND UP0, UPT, UR4, URZ, UPT ;  /* 0x0000003f0400728c */ /* 0x000fe2000bf05070 */
[----:B-1----:R-:W-:Y:S02]  /*1460*/  LOP3.LUT R2, R26, 0xff000000, RZ, 0xc0, !PT ;  /* 0xff0000001a027812 */ /* 0x002fe400078ec0ff */
[----:B------:R-:W-:Y:S01]  /*1470*/  ULDC UR4, c[0x0][0x424] ;  /* 0x0001090000047ab9 */ /* 0x000fe20000000800 */
[----:B------:R-:W-:Y:S01]  /*1480*/  UISETP.NE.AND.EX UP0, UPT, UR5, URZ, UPT, UP0 ;  /* 0x0000003f0500728c */ /* 0x000fe2000bf05300 */
[----:B------:R-:W-:Y:S01]  /*1490*/  ISETP.NE.U32.AND P2, PT, RZ, UR8, PT ;  /* 0x00000008ff007c0c */ /* 0x000fe2000bf45070 */
[----:B------:R-:W-:Y:S01]  /*14a0*/  STL [R1+0x5c], R30 ;  /* 0x00005c1e01007387 */ /* 0x000fe20000100800 */
[----:B------:R-:W-:Y:S01]  /*14b0*/  ULDC UR5, c[0x0][0x2f0] ;  /* 0x0000bc0000057ab9 */ /* 0x000fe20000000800 */
[----:B------:R-:W-:Y:S01]  /*14c0*/  USEL UR4, UR4, 0x1, UP0 ;  /* 0x0000000104047887 */ /* 0x000fe20008000000 */
[----:B------:R-:W-:-:S02]  /*14d0*/  SHF.R.U32.HI R3, RZ, 0x8, R2 ;  /* 0x00000008ff037819 */ /* 0x000fc40000011602 */
[----:B------:R-:W-:Y:S01]  /*14e0*/  ISETP.NE.AND.EX P2, PT, RZ, UR9, PT, P2 ;  /* 0x00000009ff007c0c */ /* 0x000fe2000bf45320 */
[----:B------:R-:W-:-:S03]  /*14f0*/  UIMAD UR4, UR4, UR5, URZ ;  /* 0x00000005040472a4 */ /* 0x000fc6000f8e023f */
[----:B------:R-:W-:Y:S01]  /*1500*/  ULDC UR5, c[0x0][0x348] ;  /* 0x0000d20000057ab9 */ /* 0x000fe20000000800 */
[C---:B------:R-:W-:Y:S01]  /*1510*/  LOP3.LUT R152, R26.reuse, 0xffff, RZ, 0xc0, !PT ;  /* 0x0000ffff1a987812 */ /* 0x040fe200078ec0ff */
[----:B--2---:R1:W-:Y:S01]  /*1520*/  STL [R1+0x34], R0 ;  /* 0x0000340001007387 */ /* 0x0043e20000100800 */
[----:B------:R-:W-:Y:S01]  /*1530*/  IMAD.MOV.U32 R11, RZ, RZ, R0 ;  /* 0x000000ffff0b7224 */ /* 0x000fe200078e0000 */
[----:B-1----:R-:W-:-:S04]  /*1540*/  LOP3.LUT R0, R26, 0xff0000, RZ, 0xc0, !PT ;  /* 0x00ff00001a007812 */ /* 0x002fc800078ec0ff */
[----:B------:R-:W-:Y:S01]  /*1550*/  LEA.HI R10, R0, R3, RZ, 0x10 ;  /* 0x00000003000a7211 */ /* 0x000fe200078f80ff */
[----:B0-----:R-:W-:Y:S06]  /*1560*/  @P1 BRA `(.L_x_2128) ;  /* 0x0000000000281947 */ /* 0x001fec0003800000 */
        /* <DEDUP_REMOVED lines=8> */
[----:B--2---:R-:W-:-:S05]  /*15f0*/  IMAD.IADD R11, R5, 0x1, -R0 ;  /* 0x00000001050b7824 */ /* 0x004fca00078e0a00 */
[----:B------:R0:W-:Y:S02]  /*1600*/  STL [R1+0x34], R11 ;  /* 0x0000340b01007387 */ /* 0x0001e40000100800 */
.L_x_2128:
[----:B------:R-:W-:Y:S02]  /*1610*/  IMAD.U32 R41, RZ, RZ, UR5 ;  /* 0x00000005ff297e24 */ /* 0x000fe4000f8e00ff */
[----:B------:R-:W-:Y:S01]  /*1620*/  IMAD.U32 R29, RZ, RZ, UR4 ;  /* 0x00000004ff1d7e24 */ /* 0x000fe2000f8e00ff */
[----:B------:R-:W-:Y:S06]  /*1630*/  @!P2 BRA `(.L_x_2129) ;  /* 0x000000000010a947 */ /* 0x000fec0003800000 */
[----:B------:R-:W-:-:S04]  /*1640*/  IADD3 R2, P0, R31, UR8, RZ ;  /* 0x000000081f027c10 */ /* 0x000fc8000ff1e0ff */
[----:B------:R-:W-:-:S05]  /*1650*/  IADD3.X R3, R30, UR9, RZ, P0, !PT ;  /* 0x000000091e037c10 */ /* 0x000fca00087fe4ff */
[----:B------:R1:W5:Y:S01]  /*1660*/  LDG.E R29, desc[UR42][R2.64] ;  /* 0x0000002a021d7981 */ /* 0x000362000c1e1900 */
[----:B------:R-:W-:Y:S05]  /*1670*/  BRA `(.L_x_2130) ;  /* 0x0000000000107947 */ /* 0x000fea0003800000 */
.L_x_2129:
[----:B------:R-:W-:Y:S05]  /*1680*/  @!P0 BRA `(.L_x_2130) ;  /* 0x00000000000c8947 */ /* 0x000fea0003800000 */
[----:B------:R-:W2:Y:S04]  /*1690*/  LDG.E R0, desc[UR42][R6.64] ;  /* 0x0000002a06007981 */ /* 0x000ea8000c1e1900 */
[----:B------:R-:W2:Y:S02]  /*16a0*/  LDG.E R29, desc[UR42][R6.64+0x4] ;  /* 0x0000042a061d7981 */ /* 0x000ea4000c1e1900 */
[----:B--2---:R-:W-:-:S07]  /*16b0*/  IMAD.IADD R29, R29, 0x1, -R0 ;  /* 0x000000011d1d7824 */ /* 0x004fce00078e0a00 */
.L_x_2130:
[----:B------:R-:W-:Y:S01]  /*16c0*/  ULDC.64 UR4, c[0x0][0xa10] ;  /* 0x0002840000047ab9 */ /* 0x000fe20000000a00 */
[----:B------:R-:W2:Y:S01]  /*16d0*/  LDC R6, c[0x0][0x448] ;  /* 0x00011200ff067b82 */ /* 0x000ea20000000800 */
[----:B------:R-:W-:-:S04]  /*16e0*/  ISETP.NE.U32.AND P0, PT, RZ, UR4, PT ;  /* 0x00000004ff007c0c */ /* 0x000fc8000bf05070 */
[----:B------:R-:W-:Y:S01]  /*16f0*/  ISETP.NE.AND.EX P0, PT, RZ, UR5, PT, P0 ;  /* 0x00000005ff007c0c */ /* 0x000fe2000bf05300 */
[----:B------:R-:W-:-:S12]  /*1700*/  ULDC.64 UR4, c[0x0][0xa30] ;  /* 0x00028c0000047ab9 */ /* 0x000fd80000000a00 */
[----:B-1----:R-:W1:Y:S02]  /*1710*/  @P0 LDC.64 R2, c[0x0][0xa10] ;  /* 0x00028400ff020b82 */ /* 0x002e640000000a00 */
[----:B-1----:R-:W-:-:S05]  /*1720*/  @P0 IMAD.WIDE R2, R28, 0x4, R2 ;  /* 0x000000041c020825 */ /* 0x002fca00078e0202 */
[----:B------:R-:W3:Y:S04]  /*1730*/  @P0 LDG.E R0, desc[UR42][R2.64] ;  /* 0x0000002a02000981 */ /* 0x000ee8000c1e1900 */
[----:B------:R1:W3:Y:S01]  /*1740*/  @P0 LDG.E R7, desc[UR42][R2.64+0x4] ;  /* 0x0000042a02070981 */ /* 0x0002e2000c1e1900 */
[----:B------:R-:W-:Y:S01]  /*1750*/  ISETP.NE.U32.AND P1, PT, RZ, UR4, PT ;  /* 0x00000004ff007c0c */ /* 0x000fe2000bf25070 */
[----:B-----5:R-:W-:-:S03]  /*1760*/  IMAD.MOV.U32 R24, RZ, RZ, R29 ;  /* 0x000000ffff187224 */ /* 0x020fc600078e001d */
[----:B------:R-:W-:-:S13]  /*1770*/  ISETP.NE.AND.EX P1, PT, RZ, UR5, PT, P1 ;  /* 0x00000005ff007c0c */ /* 0x000fda000bf25310 */
[----:B------:R-:W-:-:S04]  /*1780*/  @P1 IADD3 R4, P2, R31, UR4, RZ ;  /* 0x000000041f041c10 */ /* 0x000fc8000ff5e0ff */
[----:B------:R-:W-:-:S05]  /*1790*/  @P1 IADD3.X R5, R30, UR5, RZ, P2, !PT ;  /* 0x000000051e051c10 */ /* 0x000fca00097fe4ff */
[----:B------:R4:W5:Y:S01]  /*17a0*/  @P1 LDG.E R24, desc[UR42][R4.64] ;  /* 0x0000002a04181981 */ /* 0x000962000c1e1900 */
[----:B--2---:R-:W-:Y:S01]  /*17b0*/  ISETP.NE.AND P1, PT, R6, 0x1, PT ;  /* 0x000000010600780c */ /* 0x004fe20003f25270 */
[----:B------:R-:W-:Y:S01]  /*17c0*/  IMAD R12, R25, 0xc0, RZ ;  /* 0x000000c0190c7824 */ /* 0x000fe200078e02ff */
[----:B------:R-:W-:Y:S01]  /*17d0*/  BSSY B0, `(.L_x_2131) ;  /* 0x000003a000007945 */ /* 0x000fe20003800000 */
[----:B------:R-:W-:Y:S02]  /*17e0*/  IMAD.IADD R8, R29, 0x1, -R8 ;  /* 0x000000011d087824 */ /* 0x000fe400078e0a08 */
[----:B-1----:R-:W-:Y:S01]  /*17f0*/  VIADD R2, R12, 0xbf ;  /* 0x000000bf0c027836 */ /* 0x002fe20000000000 */
[----:B------:R1:W-:Y:S07]  /*1800*/  STL [R1+0x30], R12 ;  /* 0x0000300c01007387 */ /* 0x0003ee0000100800 */
[----:B------:R-:W2:Y:S01]  /*1810*/  @P1 LDC R9, c[0x0][0x44c] ;  /* 0x00011300ff091b82 */ /* 0x000ea20000000800 */
[----:B-1----:R-:W-:-:S07]  /*1820*/  LOP3.LUT R12, R10, 0xff, RZ, 0xc0, !PT ;  /* 0x000000ff0a0c7812 */ /* 0x002fce00078ec0ff */
[----:B------:R-:W1:Y:S01]  /*1830*/  @P1 LDC R3, c[0x0][0x450] ;  /* 0x00011400ff031b82 */ /* 0x000e620000000800 */
[----:B---3--:R-:W-:Y:S02]  /*1840*/  @P0 IMAD.IADD R41, R7, 0x1, -R0 ;  /* 0x0000000107290824 */ /* 0x008fe400078e0a00 */
[----:B--2---:R-:W-:-:S04]  /*1850*/  @P1 IMAD.HI.U32 R0, R2, R9, RZ ;  /* 0x0000000902001227 */ /* 0x004fc800078e00ff */
[----:B----4-:R-:W-:Y:S01]  /*1860*/  IMAD.IADD R4, R8, 0x1, R41 ;  /* 0x0000000108047824 */ /* 0x010fe200078e0229 */
[----:B-1----:R-:W-:-:S03]  /*1870*/  @P1 SHF.R.U32.HI R2, RZ, R3, R0 ;  /* 0x00000003ff021219 */ /* 0x002fc60000011600 */
[C---:B------:R-:W-:Y:S01]  /*1880*/  VIADD R0, R4.reuse, 0x7f ;  /* 0x0000007f04007836 */ /* 0x040fe20000000000 */
[----:B------:R-:W-:Y:S01]  /*1890*/  IADD3 R40, R4, 0x80, -R11 ;  /* 0x0000008004287810 */ /* 0x000fe20007ffe80b */
[----:B------:R1:W-:Y:S03]  /*18a0*/  STL [R1+0x3c], R4 ;  /* 0x00003c0401007387 */ /* 0x0003e60000100800 */
[----:B------:R-:W-:Y:S01]  /*18b0*/  SHF.R.S32.HI R3, RZ, 0x1f, R0 ;  /* 0x0000001fff037819 */ /* 0x000fe20000011400 */
[----:B------:R-:W-:Y:S01]  /*18c0*/  IMAD.IADD R2, R40, 0x1, R2 ;  /* 0x0000000128027824 */ /* 0x000fe200078e0202 */
[----:B------:R2:W-:Y:S02]  /*18d0*/  STL [R1+0x6c], R12 ;  /* 0x00006c0c01007387 */ /* 0x0005e40000100800 */
[----:B------:R-:W-:Y:S02]  /*18e0*/  LEA.HI R3, R3, R0, RZ, 0x7 ;  /* 0x0000000003037211 */ /* 0x000fe400078f38ff */
[----:B------:R-:W-:-:S02]  /*18f0*/  SHF.R.S32.HI R5, RZ, 0x1f, R2 ;  /* 0x0000001fff057819 */ /* 0x000fc40000011402 */
[----:B-1----:R-:W-:Y:S02]  /*1900*/  SHF.R.U32.HI R4, RZ, 0x10, R10 ;  /* 0x00000010ff047819 */ /* 0x002fe4000001160a */
[----:B------:R-:W-:Y:S02]  /*1910*/  LEA.HI R5, R5, R2, RZ, 0x7 ;  /* 0x0000000205057211 */ /* 0x000fe400078f38ff */
[----:B------:R-:W-:Y:S01]  /*1920*/  SHF.R.S32.HI R27, RZ, 0x7, R3 ;  /* 0x00000007ff1b7819 */ /* 0x000fe20000011403 */
[----:B------:R2:W-:Y:S01]  /*1930*/  STL [R1+0x54], R4 ;  /* 0x0000540401007387 */ /* 0x0005e20000100800 */
[----:B------:R-:W-:-:S04]  /*1940*/  SHF.R.S32.HI R0, RZ, 0x7, R5 ;  /* 0x00000007ff007819 */ /* 0x000fc80000011405 */
[----:B------:R-:W-:Y:S01]  /*1950*/  VIMNMX R6, R27, R0, PT ;  /* 0x000000001b067248 */ /* 0x000fe20003fe0100 */
[----:B------:R-:W-:-:S03]  /*1960*/  IMAD.MOV.U32 R0, RZ, RZ, RZ ;  /* 0x000000ffff007224 */ /* 0x000fc600078e00ff */
[----:B------:R-:W-:-:S13]  /*1970*/  ISETP.GE.AND P0, PT, R6, 0x1, PT ;  /* 0x000000010600780c */ /* 0x000fda0003f06270 */
[----:B--2---:R-:W-:Y:S05]  /*1980*/  @!P0 BRA `(.L_x_2132) ;  /* 0x0000000000788947 */ /* 0x004fea0003800000 */
[----:B------:R-:W-:Y:S01]  /*1990*/  ISETP.NE.AND P0, PT, R4, RZ, PT ;  /* 0x000000ff0400720c */ /* 0x000fe20003f05270 */
[----:B------:R-:W-:-:S03]  /*19a0*/  ULDC UR4, c[0x0][0x9f0] ;  /* 0x00027c0000047ab9 */ /* 0x000fc60000000800 */
[----:B------:R-:W-:-:S04]  /*19b0*/  SEL R9, R4, UR4, P0 ;  /* 0x0000000404097c07 */ /* 0x000fc80008000000 */
[-C--:B------:R-:W-:Y:S02]  /*19c0*/  IABS R5, R9.reuse ;  /* 0x0000000900057213 */ /* 0x080fe40000000000 */
[----:B------:R-:W-:Y:S02]  /*19d0*/  IADD3 R0, R9, -0x1, R6 ;  /* 0xffffffff09007810 */ /* 0x000fe40007ffe006 */
[----:B------:R-:W1:Y:S01]  /*19e0*/  I2F.RP R4, R5 ;  /* 0x0000000500047306 */ /* 0x000e620000209400 */
[----:B0-----:R-:W-:-:S05]  /*19f0*/  IABS R11, R9 ;  /* 0x00000009000b7213 */ /* 0x001fca0000000000 */
[----:B------:R-:W-:Y:S02]  /*1a00*/  IMAD.MOV R11, RZ, RZ, -R11 ;  /* 0x000000ffff0b7224 */ /* 0x000fe400078e0a0b */
[----:B-1----:R-:W0:Y:S02]  /*1a10*/  MUFU.RCP R4, R4 ;  /* 0x0000000400047308 */ /* 0x002e240000001000 */
        /* <DEDUP_REMOVED lines=21> */
.L_x_2132:
[----:B------:R-:W-:Y:S05]  /*1b70*/  BSYNC B0 ;  /* 0x0000000000007941 */ /* 0x000fea0003800000 */
.L_x_2131:
[----:B------:R-:W-:-:S05]  /*1b80*/  IMAD R3, R12, R0, RZ ;  /* 0x000000000c037224 */ /* 0x000fca00078e02ff */
        /* <DEDUP_REMOVED lines=23> */
[----:B------:R1:W2:Y:S01]  /*1d00*/  LDC.64 R14, c[0x4][R0] ;  /* 0x01000000000e7b82 */ /* 0x0002a20000000a00 */
[----:B------:R-:W-:Y:S01]  /*1d10*/  IMAD.U32 R5, RZ, RZ, UR5 ;  /* 0x00000005ff057e24 */ /* 0x000fe2000f8e00ff */
[----:B------:R-:W-:Y:S01]  /*1d20*/  ULDC.64 UR4, c[0x4][0xa0] ;  /* 0x0100280000047ab9 */ /* 0x000fe20000000a00 */
[----:B------:R-:W-:Y:S02]  /*1d30*/  IMAD.U32 R10, RZ, RZ, UR6 ;  /* 0x00000006ff0a7e24 */ /* 0x000fe4000f8e00ff */
[----:B------:R-:W-:Y:S02]  /*1d40*/  IMAD.U32 R6, RZ, RZ, UR4 ;  /* 0x00000004ff067e24 */ /* 0x000fe4000f8e00ff */
[----:B------:R-:W-:-:S02]  /*1d50*/  IMAD.U32 R7, RZ, RZ, UR5 ;  /* 0x00000005ff077e24 */ /* 0x000fc4000f8e00ff */
[----:B0-----:R-:W-:Y:S02]  /*1d60*/  IMAD.U32 R11, RZ, RZ, UR7 ;  /* 0x00000007ff0b7e24 */ /* 0x001fe4000f8e00ff */
[----:B------:R-:W-:Y:S02]  /*1d70*/  IMAD.MOV.U32 R8, RZ, RZ, 0x70 ;  /* 0x00000070ff087424 */ /* 0x000fe400078e00ff */
[----:B------:R-:W-:Y:S02]  /*1d80*/  IMAD.MOV.U32 R12, RZ, RZ, 0x1 ;  /* 0x00000001ff0c7424 */ /* 0x000fe400078e00ff */
[----:B-1----:R-:W-:-:S07]  /*1d90*/  IMAD.MOV.U32 R13, RZ, RZ, RZ ;  /* 0x000000ffff0d7224 */ /* 0x002fce00078e00ff */
[----:B------:R-:W-:-:S07]  /*1da0*/  LEPC R20, `(.L_x_2135) ;  /* 0x000000001014794e */ /* 0x000fce0000000000 */
[----:B--2--5:R-:W-:Y:S05]  /*1db0*/  CALL.ABS.NOINC R14 ;  /* 0x000000000e007343 */ /* 0x024fea0003c00000 */
.L_x_2135:
[----:B------:R-:W-:Y:S05]  /*1dc0*/  BSYNC B6 ;  /* 0x0000000000067941 */ /* 0x000fea0003800000 */
.L_x_2134:
        /* <DEDUP_REMOVED lines=20> */
.L_x_2137:
[----:B------:R-:W-:Y:S05]  /*1f10*/  BSYNC B6 ;  /* 0x0000000000067941 */ /* 0x000fea0003800000 */
.L_x_2136:
[----:B------:R-:W-:Y:S01]  /*1f20*/  ULDC.64 UR4, c[0x0][0x9f8] ;  /* 0x00027e0000047ab9 */ /* 0x000fe20000000a00 */
[----:B0-----:R-:W2:Y:S01]  /*1f30*/  LDL R11, [R1+0x14] ;  /* 0x00001400010b7983 */ /* 0x001ea20000100800 */
[----:B------:R-:W-:Y:S01]  /*1f40*/  ISETP.NE.U32.AND P0, PT, RZ, UR4, PT ;  /* 0x00000004ff007c0c */ /* 0x000fe2000bf05070 */
[----:B------:R-:W-:Y:S01]  /*1f50*/  IMAD.MOV.U32 R68, RZ, RZ, R28 ;  /* 0x000000ffff447224 */ /* 0x000fe200078e001c */
[----:B------:R-:W0:Y:S01]  /*1f60*/  LDC.64 R60, c[0x0][0x3f8] ;  /* 0x0000fe00ff3c7b82 */ /* 0x000e220000000a00 */
[----:B------:R-:W3:Y:S01]  /*1f70*/  LDL R8, [R1+0x98] ;  /* 0x0000980001087983 */ /* 0x000ee20000100800 */
[----:B------:R-:W-:-:S03]  /*1f80*/  ISETP.NE.AND.EX P0, PT, RZ, UR5, PT, P0 ;  /* 0x00000005ff007c0c */ /* 0x000fc6000bf05300 */
[----:B------:R-:W4:Y:S03]  /*1f90*/  LDL R10, [R1+0x24] ;  /* 0x00002400010a7983 */ /* 0x000f260000100800 */
[----:B------:R-:W1:Y:S07]  /*1fa0*/  LDC R55, c[0x0][0x3f4] ;  /* 0x0000fd00ff377b82 */ /* 0x000e6e0000000800 */
[----:B------:R-:W-:Y:S01]  /*1fb0*/  @P0 IADD3 R4, P1, R31, UR4, RZ ;  /* 0x000000041f040c10 */ /* 0x000fe2000ff3e0ff */
[----:B------:R-:W0:Y:S01]  /*1fc0*/  S2R R20, SR_TID.X ;  /* 0x0000000000147919 */ /* 0x000e220000002100 */
[----:B------:R-:W1:Y:S01]  /*1fd0*/  LDC.64 R58, c[0x0][0x408] ;  /* 0x00010200ff3a7b82 */ /* 0x000e620000000a00 */
[----:B------:R-:W-:Y:S01]  /*1fe0*/  VIADD R67, R16, 0x20 ;  /* 0x0000002010437836 */ /* 0x000fe20000000000 */
[----:B------:R-:W-:Y:S01]  /*1ff0*/  @P0 IADD3.X R5, R30, UR5, RZ, P1, !PT ;  /* 0x000000051e050c10 */ /* 0x000fe20008ffe4ff */
[----:B------:R-:W-:-:S04]  /*2000*/  ULDC UR4, c[0x0][0x2f4] ;  /* 0x0000bd0000047ab9 */ /* 0x000fc80000000800 */
[----:B------:R0:W4:Y:S01]  /*2010*/  @P0 LDG.E R68, desc[UR42][R4.64] ;  /* 0x0000002a04440981 */ /* 0x000122000c1e1900 */
[----:B------:R-:W-:-:S04]  /*2020*/  ISETP.GE.AND P1, PT, R67, UR4, PT ;  /* 0x0000000443007c0c */ /* 0x000fc8000bf26270 */
[----:B------:R-:W-:Y:S02]  /*2030*/  SEL R3, RZ, 0xffffffff, P1 ;  /* 0xffffffffff037807 */ /* 0x000fe40000800000 */
[----:B------:R-:W-:-:S03]  /*2040*/  ISETP.GE.AND P0, PT, R16, UR4, PT ;  /* 0x0000000410007c0c */ /* 0x000fc6000bf06270 */
[----:B0-----:R-:W-:Y:S02]  /*2050*/  IMAD.SHL.U32 R5, R3, 0x2, RZ ;  /* 0x0000000203057824 */ /* 0x001fe400078e00ff */
[----:B------:R-:W-:-:S05]  /*2060*/  VIADD R31, R20, 0xffffff80 ;  /* 0xffffff80141f7836 */ /* 0x000fca0000000000 */
[----:B------:R-:W-:-:S04]  /*2070*/  LEA.HI R28, R31, R31, RZ, 0x1 ;  /* 0x0000001f1f1c7211 */ /* 0x000fc800078f08ff */
[----:B------:R-:W-:-:S04]  /*2080*/  SHF.R.S32.HI R28, RZ, 0x1, R28 ;  /* 0x00000001ff1c7819 */ /* 0x000fc8000001141c */
[----:B------:R-:W-:Y:S02]  /*2090*/  SHF.R.S32.HI R3, RZ, 0x1f, R28 ;  /* 0x0000001fff037819 */ /* 0x000fe4000001141c */
[----:B------:R-:W-:Y:S02]  /*20a0*/  SEL R0, RZ, 0x1, P0 ;  /* 0x00000001ff007807 */ /* 0x000fe40000000000 */
[----:B------:R-:W-:Y:S01]  /*20b0*/  SHF.R.S32.HI R157, RZ, 0x1f, R156 ;  /* 0x0000001fff9d7819 */ /* 0x000fe2000001149c */
[----:B------:R-:W-:Y:S01]  /*20c0*/  IMAD R4, R3, R60, RZ ;  /* 0x0000003c03047224 */ /* 0x000fe200078e02ff */
[----:B------:R-:W-:Y:S02]  /*20d0*/  SHF.R.S32.HI R17, RZ, 0x1f, R16 ;  /* 0x0000001fff117819 */ /* 0x000fe40000011410 */
[-C--:B-1----:R-:W-:Y:S02]  /*20e0*/  ISETP.GE.AND P3, PT, R16, R55.reuse, PT ;  /* 0x000000371000720c */ /* 0x082fe40003f66270 */
        /* <DEDUP_REMOVED lines=19> */
[----:B------:R-:W-:Y:S02]  /*2220*/  LEA.HI R5, R6, R5, RZ, 0x5 ;  /* 0x0000000506057211 */ /* 0x000fe400078f28ff */
[----:B-----5:R-:W-:Y:S01]  /*2230*/  SHF.R.S32.HI R7, RZ, 0x1f, R24 ;  /* 0x0000001fff077819 */ /* 0x020fe20000011418 */
[----:B------:R-:W-:Y:S02]  /*2240*/  IMAD.SHL.U32 R4, R3, 0x80, RZ ;  /* 0x0000008003047824 */ /* 0x000fe400078e00ff */
[----:B------:R-:W-:-:S02]  /*2250*/  IMAD.SHL.U32 R6, R5, 0x80, RZ ;  /* 0x0000008005067824 */ /* 0x000fc400078e00ff */
[----:B------:R-:W-:Y:S01]  /*2260*/  IMAD.WIDE.U32 R42, R28, R58, R156 ;  /* 0x0000003a1c2a7225 */ /* 0x000fe200078e009c */
[----:B------:R-:W-:-:S03]  /*2270*/  LOP3.LUT R4, R4, 0xfffff000, RZ, 0xc0, !PT ;  /* 0xfffff00004047812 */ /* 0x000fc600078ec0ff */
[----:B------:R-:W-:Y:S01]  /*2280*/  IMAD.WIDE.U32 R20, R28, R58, R16 ;  /* 0x0000003a1c147225 */ /* 0x000fe200078e0010 */
[----:B------:R-:W-:-:S03]  /*2290*/  LOP3.LUT R6, R6, 0xfffff000, RZ, 0xc0, !PT ;  /* 0xfffff00006067812 */ /* 0x000fc600078ec0ff */
[----:B------:R-:W-:Y:S02]  /*22a0*/  IMAD.IADD R43, R43, 0x1, R9 ;  /* 0x000000012b2b7824 */ /* 0x000fe400078e0209 */
[----:B------:R-:W-:Y:S02]  /*22b0*/  IMAD.IADD R21, R9, 0x1, R21 ;  /* 0x0000000109157824 */ /* 0x000fe400078e0215 */
[----:B------:R-:W-:Y:S01]  /*22c0*/  IMAD.WIDE.U32 R46, R24, R60, R46 ;  /* 0x0000003c182e7225 */ /* 0x000fe200078e002e */
[----:B------:R-:W-:-:S03]  /*22d0*/  LOP3.LUT R54, R0, 0x1, RZ, 0xc0, !PT ;  /* 0x0000000100367812 */ /* 0x000fc600078ec0ff */
[----:B------:R-:W-:Y:S01]  /*22e0*/  IMAD.WIDE.U32 R44, R24, R60, R44 ;  /* 0x0000003c182c7225 */ /* 0x000fe200078e002c */
[----:B------:R-:W-:-:S03]  /*22f0*/  LOP3.LUT R53, R0, 0x2, RZ, 0xc0, !PT ;  /* 0x0000000200357812 */ /* 0x000fc600078ec0ff */
[----:B------:R-:W-:-:S04]  /*2300*/  IMAD.WIDE.U32 R42, R24, R58, R42 ;  /* 0x0000003a182a7225 */ /* 0x000fc800078e002a */
[----:B------:R-:W-:Y:S01]  /*2310*/  IMAD.WIDE.U32 R20, R24, R58, R20 ;  /* 0x0000003a18147225 */ /* 0x000fe200078e0014 */
[----:B------:R-:W-:Y:S02]  /*2320*/  ISETP.GE.AND P1, PT, R154, UR4, PT ;  /* 0x000000049a007c0c */ /* 0x000fe4000bf26270 */
[----:B------:R-:W-:Y:S01]  /*2330*/  LOP3.LUT R48, R65, 0xfffffff0, RZ, 0xc0, !PT ;  /* 0xfffffff041307812 */ /* 0x000fe200078ec0ff */
[----:B------:R-:W-:Y:S02]  /*2340*/  IMAD.IADD R66, R66, 0x1, R29 ;  /* 0x0000000142427824 */ /* 0x000fe400078e021d */
[----:B------:R-:W-:Y:S01]  /*2350*/  IMAD.SHL.U32 R55, R55, 0x2, RZ ;  /* 0x0000000237377824 */ /* 0x000fe200078e00ff */
[C---:B--2---:R-:W-:Y:S02]  /*2360*/  LOP3.LUT R3, R11.reuse, 0x10, R65, 0xf8, !PT ;  /* 0x000000100b037812 */ /* 0x044fe400078ef841 */
[----:B------:R-:W-:Y:S02]  /*2370*/  LOP3.LUT R5, R11, 0x10, R64, 0xf8, !PT ;  /* 0x000000100b057812 */ /* 0x000fe400078ef840 */
[----:B------:R-:W-:-:S02]  /*2380*/  LEA.HI R11, R31, R31, RZ, 0x1 ;  /* 0x0000001f1f0b7211 */ /* 0x000fc400078f08ff */
[-C--:B---3--:R-:W-:Y:S02]  /*2390*/  LOP3.LUT R3, R3, R8.reuse, RZ, 0x3c, !PT ;  /* 0x0000000803037212 */ /* 0x088fe400078e3cff */
[----:B------:R-:W-:Y:S01]  /*23a0*/  LOP3.LUT R5, R5, R8, RZ, 0x3c, !PT ;  /* 0x0000000805057212 */ /* 0x000fe200078e3cff */
[----:B------:R-:W-:Y:S01]  /*23b0*/  IMAD R8, R7, R60, RZ ;  /* 0x0000003c07087224 */ /* 0x000fe200078e02ff */
[----:B------:R-:W-:Y:S01]  /*23c0*/  LOP3.LUT R11, R11, 0xfffffffe, RZ, 0xc0, !PT ;  /* 0xfffffffe0b0b7812 */ /* 0x000fe200078ec0ff */
[----:B------:R-:W-:Y:S01]  /*23d0*/  IMAD R7, R7, R58, RZ ;  /* 0x0000003a07077224 */ /* 0x000fe200078e02ff */
[----:B----4-:R-:W-:Y:S01]  /*23e0*/  IADD3 R63, R3, R4, R10 ;  /* 0x00000004033f7210 */ /* 0x010fe20007ffe00a */
[C---:B------:R-:W-:Y:S01]  /*23f0*/  IMAD R51, R24.reuse, R61, R8 ;  /* 0x0000003d18337224 */ /* 0x040fe200078e0208 */
[----:B------:R-:W-:Y:S01]  /*2400*/  IADD3 R62, R5, R6, R10 ;  /* 0x00000006053e7210 */ /* 0x000fe20007ffe00a */
[----:B------:R-:W-:Y:S01]  /*2410*/  IMAD R7, R24, R59, R7 ;  /* 0x0000003b18077224 */ /* 0x000fe200078e0207 */
[----:B0-----:R-:W-:Y:S01]  /*2420*/  SHF.R.U32.HI R10, RZ, 0x7, R30 ;  /* 0x00000007ff0a7819 */ /* 0x001fe2000001161e */
[----:B------:R-:W-:Y:S01]  /*2430*/  IMAD.IADD R11, R31, 0x1, -R11 ;  /* 0x000000011f0b7824 */ /* 0x000fe200078e0a0b */
[----:B------:R-:W-:Y:S01]  /*2440*/  SHF.L.U64.HI R61, R60, 0x7, R61 ;  /* 0x000000073c3d7819 */ /* 0x000fe2000001023d */
[----:B------:R-:W-:Y:S01]  /*2450*/  IMAD.IADD R52, R47, 0x1, R51 ;  /* 0x000000012f347824 */ /* 0x000fe200078e0233 */
[----:B------:R-:W-:Y:S01]  /*2460*/  SHF.L.U64.HI R59, R58, 0x7, R59 ;  /* 0x000000073a3b7819 */ /* 0x000fe2000001023b */
[----:B------:R-:W-:Y:S01]  /*2470*/  IMAD.SHL.U32 R60, R60, 0x80, RZ ;  /* 0x000000803c3c7824 */ /* 0x000fe200078e00ff */
[----:B------:R-:W-:Y:S01]  /*2480*/  LOP3.LUT R3, R64, 0xfffffff0, RZ, 0xc0, !PT ;  /* 0xfffffff040037812 */ /* 0x000fe200078ec0ff */
[----:B------:R-:W-:-:S02]  /*2490*/  IMAD.SHL.U32 R58, R58, 0x80, RZ ;  /* 0x000000803a3a7824 */ /* 0x000fc400078e00ff */
[----:B------:R-:W-:Y:S02]  /*24a0*/  IMAD R57, R11, 0xc0, R28 ;  /* 0x000000c00b397824 */ /* 0x000fe400078e021c */
[----:B------:R-:W-:Y:S01]  /*24b0*/  VIADD R56, R10, 0x8 ;  /* 0x000000080a387836 */ /* 0x000fe20000000000 */
[----:B------:R-:W-:Y:S01]  /*24c0*/  SHF.R.S32.HI R0, RZ, 0x1f, R68 ;  /* 0x0000001fff007819 */ /* 0x000fe20000011444 */
[----:B------:R-:W-:Y:S02]  /*24d0*/  IMAD.IADD R51, R51, 0x1, R45 ;  /* 0x0000000133337824 */ /* 0x000fe400078e022d */
[----:B------:R-:W-:Y:S02]  /*24e0*/  IMAD.IADD R50, R43, 0x1, R7 ;  /* 0x000000012b327824 */ /* 0x000fe400078e0207 */
[----:B------:R-:W-:-:S07]  /*24f0*/  IMAD.IADD R49, R7, 0x1, R21 ;  /* 0x0000000107317824 */ /* 0x000fce00078e0215 */
.L_x_2180:
[----:B--2---:R-:W2:Y:S01]  /*2500*/  LDL R12, [R1+0x44] ;  /* 0x00004400010c7983 */ /* 0x004ea20000100800 */
[----:B------:R-:W0:Y:S01]  /*2510*/  LDC R78, c[0x0][0x430] ;  /* 0x00010c00ff4e7b82 */ /* 0x000e220000000800 */
        /* <DEDUP_REMOVED lines=29> */
[----:B------:R-:W-:-:S02]  /*26f0*/  IMAD.MOV.U32 R2, RZ, RZ, R10 ;  /* 0x000000ffff027224 */ /* 0x000fc400078e000a */
[----:B--2---:R-:W-:-:S04]  /*2700*/  IMAD R7, R19, 0x3000, R12 ;  /* 0x0000300013077824 */ /* 0x004fc800078e020c */
[----:B------:R-:W-:Y:S01]  /*2710*/  IMAD.IADD R70, R18, 0x1, R7 ;  /* 0x0000000112467824 */ /* 0x000fe200078e0207 */
[----:B0-----:R-:W-:Y:S06]  /*2720*/  @!P0 BRA `(.L_x_2139) ;  /* 0x0000003c005c8947 */ /* 0x001fec0003800000 */
        /* <DEDUP_REMOVED lines=45> */
[----:B------:R-:W2:Y:S01]  /*2a00*/  LDL R39, [R1+0x1c] ;  /* 0x00001c0001277983 */ /* 0x000ea20000100800 */
[----:B------:R-:W-:Y:S01]  /*2a10*/  ULDC.64 UR4, c[0x0][0x3e8] ;  /* 0x0000fa0000047ab9 */ /* 0x000fe20000000a00 */
[----:B------:R-:W-:Y:S02]  /*2a20*/  ULDC.64 UR6, c[0x0][0x400] ;  /* 0x0001000000067ab9 */ /* 0x000fe40000000a00 */
[----:B------:R-:W3:Y:S01]  /*2a30*/  LDL R38, [R1+0x20] ;  /* 0x0000200001267983 */ /* 0x000ee20000100800 */
[----:B------:R-:W-:Y:S02]  /*2a40*/  IADD3 R10, P0, P6, R46, UR4, R10 ;  /* 0x000000042e0a7c10 */ /* 0x000fe4000fe1e00a */
[----:B------:R-:W-:Y:S02]  /*2a50*/  CS2R R34, SRZ ;  /* 0x0000000000227805 */ /* 0x000fe4000001ff00 */
[----:B------:R-:W-:Y:S02]  /*2a60*/  CS2R R36, SRZ ;  /* 0x0000000000247805 */ /* 0x000fe4000001ff00 */
[----:B------:R-:W-:-:S02]  /*2a70*/  IADD3.X R11, R52, UR5, R14, P0, P6 ;  /* 0x00000005340b7c10 */ /* 0x000fc400087ec40e */
[----:B------:R-:W-:-:S04]  /*2a80*/  IADD3 R12, P0, P6, R42, UR6, R12 ;  /* 0x000000062a0c7c10 */ /* 0x000fc8000fe1e00c */
[----:B------:R-:W-:Y:S02]  /*2a90*/  IADD3.X R13, R50, UR7, R15, P0, P6 ;  /* 0x00000007320d7c10 */ /* 0x000fe400087ec40f */
[----:B------:R-:W-:Y:S02]  /*2aa0*/  ISETP.GE.AND P6, PT, R156, R81, PT ;  /* 0x000000519c00720c */ /* 0x000fe40003fc6270 */
[----:B------:R-:W-:Y:S02]  /*2ab0*/  CS2R R30, SRZ ;  /* 0x00000000001e7805 */ /* 0x000fe4000001ff00 */
[----:B------:R-:W-:Y:S02]  /*2ac0*/  CS2R R8, SRZ ;  /* 0x0000000000087805 */ /* 0x000fe4000001ff00 */
[----:B------:R-:W-:Y:S02]  /*2ad0*/  CS2R R32, SRZ ;  /* 0x0000000000207805 */ /* 0x000fe4000001ff00 */
[----:B------:R-:W-:-:S05]  /*2ae0*/  CS2R R28, SRZ ;  /* 0x00000000001c7805 */ /* 0x000fca000001ff00 */
[----:B------:R0:W5:Y:S04]  /*2af0*/  @!P6 LDG.E.64 R34, desc[UR42][R10.64] ;  /* 0x0000002a0a22e981 */ /* 0x000168000c1e1b00 */
[----:B------:R0:W5:Y:S01]  /*2b00*/  @!P6 LDG.E.64 R36, desc[UR42][R12.64] ;  /* 0x0000002a0c24e981 */ /* 0x000162000c1e1b00 */
[-C--:B--2---:R-:W-:Y:S02]  /*2b10*/  ISETP.GE.AND P0, PT, R39, R81.reuse, PT ;  /* 0x000000512700720c */ /* 0x084fe40003f06270 */
[----:B---3--:R-:W-:-:S11]  /*2b20*/  ISETP.GE.AND P6, PT, R38, R81, PT ;  /* 0x000000512600720c */ /* 0x008fd60003fc6270 */
[----:B------:R0:W5:Y:S04]  /*2b30*/  @!P0 LDG.E.64 R30, desc[UR42][R10.64+0x10] ;  /* 0x0000102a0a1e8981 */ /* 0x000168000c1e1b00 */
[----:B------:R0:W5:Y:S04]  /*2b40*/  @!P6 LDG.E.64 R8, desc[UR42][R10.64+0x20] ;  /* 0x0000202a0a08e981 */ /* 0x000168000c1e1b00 */
[----:B------:R0:W5:Y:S04]  /*2b50*/  @!P0 LDG.E.64 R32, desc[UR42][R12.64+0x10] ;  /* 0x0000102a0c208981 */ /* 0x000168000c1e1b00 */
[----:B------:R0:W5:Y:S02]  /*2b60*/  @!P6 LDG.E.64 R28, desc[UR42][R12.64+0x20] ;  /* 0x0000202a0c1ce981 */ /* 0x000164000c1e1b00 */
.L_x_2142:
[----:B------:R-:W-:Y:S05]  /*2b70*/  BSYNC B1 ;  /* 0x0000000000017941 */ /* 0x000fea0003800000 */
.L_x_2141:
        /* <DEDUP_REMOVED lines=10> */
.L_x_2143:
[----:B------:R-:W-:Y:S01]  /*2c20*/  IMAD R69, R19, 0x8, R18 ;  /* 0x0000000813457824 */ /* 0x000fe200078e0212 */
[----:B------:R-:W-:Y:S01]  /*2c30*/  SHF.L.U32 R80, R155, 0x1f, RZ ;  /* 0x0000001f9b507819 */ /* 0x000fe200000006ff */
[----:B------:R-:W-:Y:S03]  /*2c40*/  BSSY B1, `(.L_x_2144) ;  /* 0x0000003000017945 */ /* 0x000fe60003800000 */
[----:B------:R-:W1:Y:S02]  /*2c50*/  SYNCS.PHASECHK.TRANS64.TRYWAIT P6, [R69+URZ+0x19c90], R80 ;  /* 0x019c9050450075a7 */ /* 0x000e6400080c017f */
[----:B-1----:R-:W-:Y:S05]  /*2c60*/  @!P6 BRA `(.L_x_2145) ;  /* 0x000001b8008ce947 */ /* 0x002fea0003800000 */
.L_x_2416:
[----:B------:R-:W-:Y:S05]  /*2c70*/  BSYNC B1 ;  /* 0x0000000000017941 */ /* 0x000fea0003800000 */
.L_x_2144:
[----:B------:R-:W-:-:S03]  /*2c80*/  UMOV UR4, 0xffffffff ;  /* 0xffffffff00047882 */ /* 0x000fc60000000000 */
[----:B------:R-:W-:Y:S05]  /*2c90*/  BRA.DIV UR4, `(.L_x_2146) ;  /* 0x000001ba04947947 */ /* 0x000fea000b800000 */
[----:B------:R2:W3:Y:S04]  /*2ca0*/  SHFL.IDX PT, R39, R82, RZ, 0x1e1f ;  /* 0x001e1fff52277589 */ /* 0x0004e800000e0000 */
[----:B------:R2:W4:Y:S02]  /*2cb0*/  SHFL.IDX PT, R14, R72, RZ, 0x1e1f ;  /* 0x001e1fff480e7589 */ /* 0x00052400000e0000 */
.L_x_2420:
[----:B------:R-:W-:Y:S05]  /*2cc0*/  @P5 BRA `(.L_x_2147) ;  /* 0x0000003800e05947 */ /* 0x000fea0003800000 */
[----:B------:R-:W-:Y:S01]  /*2cd0*/  ISETP.NE.AND P5, PT, R54, RZ, PT ;  /* 0x000000ff3600720c */ /* 0x000fe20003fa5270 */
[----:B------:R-:W-:-:S12]  /*2ce0*/  BSSY B1, `(.L_x_2148) ;  /* 0x0000071000017945 */ /* 0x000fd80003800000 */
[----:B------:R-:W-:Y:S05]  /*2cf0*/  @!P5 BRA `(.L_x_2149) ;  /* 0x0000000400bcd947 */ /* 0x000fea0003800000 */
[----:B------:R1:W1:Y:S01]  /*2d00*/  LDS.128 R4, [R70+0x13800] ;  /* 0x0138000046047984 */ /* 0x0002620000000c00 */
[----:B------:R-:W-:Y:S01]  /*2d10*/  ISETP.GE.AND P6, PT, R156, R81, PT ;  /* 0x000000519c00720c */ /* 0x000fe20003fc6270 */
[----:B------:R-:W-:Y:S01]  /*2d20*/  BSSY B2, `(.L_x_2150) ;  /* 0x000006b000027945 */ /* 0x000fe20003800000 */
[----:B0---4-:R-:W-:-:S05]  /*2d30*/  IADD3 R10, P5, R16, R14, RZ ;  /* 0x0000000e100a7210 */ /* 0x011fca0007fbe0ff */
[----:B---3--:R-:W-:-:S06]  /*2d40*/  IMAD.X R11, R39, 0x1, R17, P5 ;  /* 0x00000001270b7824 */ /* 0x008fcc00028e0611 */
        /* <DEDUP_REMOVED lines=104> */
.L_x_2151:
[----:B------:R-:W-:Y:S05]  /*33d0*/  BSYNC B2 ;  /* 0x0000000000027941 */ /* 0x000fea0003800000 */
.L_x_2150:
[----:B-1----:R0:W-:Y:S02]  /*33e0*/  ST.E.128 desc[UR42][R10.64], R4 ;  /* 0x000000040a007985 */ /* 0x0021e4000c101d2a */
.L_x_2149:
[----:B------:R-:W-:Y:S05]  /*33f0*/  BSYNC B1 ;  /* 0x0000000000017941 */ /* 0x000fea0003800000 */
.L_x_2148:
        /* <DEDUP_REMOVED lines=115> */
.L_x_2155:
[----:B------:R-:W-:Y:S05]  /*3b30*/  BSYNC B2 ;  /* 0x0000000000027941 */ /* 0x000fea0003800000 */
.L_x_2154:
[----:B--2---:R0:W-:Y:S02]  /*3b40*/  ST.E.128 desc[UR42][R10.64], R4 ;  /* 0x000000040a007985 */ /* 0x0041e4000c101d2a */
.L_x_2153:
[----:B------:R-:W-:Y:S05]  /*3b50*/  BSYNC B1 ;  /* 0x0000000000017941 */ /* 0x000fea0003800000 */
.L_x_2152:
[----:B------:R-:W-:Y:S05]  /*3b60*/  @P1 BRA `(.L_x_2147) ;  /* 0x0000002c00381947 */ /* 0x000fea0003800000 */
[----:B0-----:R-:W5:Y:S04]  /*3b70*/  LDL R13, [R1+0x20] ;  /* 0x00002000010d7983 */ /* 0x001f680000100800 */
[----:B------:R-:W3:Y:S01]  /*3b80*/  LDL R12, [R1+0x18] ;  /* 0x00001800010c7983 */ /* 0x000ee20000100800 */
[----:B----4-:R-:W-:Y:S01]  /*3b90*/  IADD3 R10, P5, R154, R14, RZ ;  /* 0x0000000e9a0a7210 */ /* 0x010fe20007fbe0ff */
[----:B------:R-:W-:Y:S02]  /*3ba0*/  BSSY B1, `(.L_x_2156) ;  /* 0x000006c000017945 */ /* 0x000fe40003800000 */
[----:B------:R0:W4:Y:S01]  /*3bb0*/  LDS.128 R4, [R70+0x15800] ;  /* 0x0158000046047984 */ /* 0x0001220000000c00 */
[----:B-----5:R-:W-:Y:S01]  /*3bc0*/  ISETP.GE.AND P6, PT, R13, R81, PT ;  /* 0x000000510d00720c */ /* 0x020fe20003fc6270 */
[----:B---3--:R-:W-:-:S12]  /*3bd0*/  IMAD.X R11, R39, 0x1, R12, P5 ;  /* 0x00000001270b7824 */ /* 0x008fd800028e060c */
        /* <DEDUP_REMOVED lines=104> */
.L_x_2157:
[----:B------:R-:W-:Y:S05]  /*4260*/  BSYNC B1 ;  /* 0x0000000000017941 */ /* 0x000fea0003800000 */
.L_x_2156:
[----:B------:R0:W-:Y:S01]  /*4270*/  ST.E.128 desc[UR42][R10.64], R4 ;  /* 0x000000040a007985 */ /* 0x0001e2000c101d2a */
[----:B------:R-:W-:Y:S05]  /*4280*/  BRA `(.L_x_2147) ;  /* 0x0000002400707947 */ /* 0x000fea0003800000 */
.L_x_2140:
        /* <DEDUP_REMOVED lines=31> */
.L_x_2159:
[----:B------:R-:W-:Y:S05]  /*4480*/  BSYNC B1 ;  /* 0x0000000000017941 */ /* 0x000fea0003800000 */
.L_x_2158:
        /* <DEDUP_REMOVED lines=12> */
.L_x_2160:
[----:B------:R-:W-:Y:S01]  /*4550*/  IMAD R69, R19, 0x8, R18 ;  /* 0x0000000813457824 */ /* 0x000fe200078e0212 */
[----:B------:R-:W-:Y:S01]  /*4560*/  SHF.L.U32 R80, R155, 0x1f, RZ ;  /* 0x0000001f9b507819 */ /* 0x000fe200000006ff */
[----:B------:R-:W-:Y:S03]  /*4570*/  BSSY B1, `(.L_x_2161) ;  /* 0x0000003000017945 */ /* 0x000fe60003800000 */
[----:B------:R-:W1:Y:S02]  /*4580*/  SYNCS.PHASECHK.TRANS64.TRYWAIT P6, [R69+URZ+0x19c90], R80 ;  /* 0x019c9050450075a7 */ /* 0x000e6400080c017f */
[----:B-1----:R-:W-:Y:S05]  /*4590*/  @!P6 BRA `(.L_x_2162) ;  /* 0x000001a0009ce947 */ /* 0x002fea0003800000 */
.L_x_2421:
[----:B------:R-:W-:Y:S05]  /*45a0*/  BSYNC B1 ;  /* 0x0000000000017941 */ /* 0x000fea0003800000 */
.L_x_2161:
[----:B------:R-:W-:-:S03]  /*45b0*/  UMOV UR4, 0xffffffff ;  /* 0xffffffff00047882 */ /* 0x000fc60000000000 */
[----:B------:R-:W-:Y:S05]  /*45c0*/  BRA.DIV UR4, `(.L_x_2163) ;  /* 0x000001a204a47947 */ /* 0x000fea000b800000 */
[----:B------:R-:W2:Y:S04]  /*45d0*/  SHFL.IDX PT, R82, R82, RZ, 0x1e1f ;  /* 0x001e1fff52527589 */ /* 0x000ea800000e0000 */
[----:B------:R3:W4:Y:S02]  /*45e0*/  SHFL.IDX PT, R83, R72, RZ, 0x1e1f ;  /* 0x001e1fff48537589 */ /* 0x00072400000e0000 */
.L_x_2425:
        /* <DEDUP_REMOVED lines=37> */
[----:B------:R-:W-:Y:S01]  /*4840*/  SHF.R.U32.HI R36, RZ, 0x10, R37 ;  /* 0x00000010ff247819 */ /* 0x000fe20000011625 */
[----:B------:R-:W-:Y:S01]  /*4850*/  IMAD.SHL.U32 R30, R30, 0x100, RZ ;  /* 0x000001001e1e7824 */ /* 0x000fe200078e00ff */
[----:B------:R-:W-:Y:S01]  /*4860*/  LOP3.LUT R37, R37, 0xff0000ff, RZ, 0xc0, !PT ;  /* 0xff0000ff25257812 */ /* 0x000fe200078ec0ff */
[----:B------:R-:W-:Y:S01]  /*4870*/  IMAD.SHL.U32 R28, R28, 0x100, RZ ;  /* 0x000001001c1c7824 */ /* 0x000fe200078e00ff */
[----:B------:R-:W-:Y:S02]  /*4880*/  SHF.R.U32.HI R38, RZ, 0x10, R29 ;  /* 0x00000010ff267819 */ /* 0x000fe4000001161d */
        /* <DEDUP_REMOVED lines=22> */
[C---:B------:R-:W-:Y:S01]  /*49f0*/  FMUL.FTZ R96, R29.reuse, R96 ;  /* 0x000000601d607220 */ /* 0x040fe20000410000 */
[----:B------:R-:W-:Y:S02]  /*4a00*/  HADD2.F32 R97, -RZ, R13.H0_H0 ;  /* 0x2000000dff617230 */ /* 0x000fe40000004100 */
[-C--:B------:R-:W-:Y:S01]  /*4a10*/  FMUL.FTZ R101, R28, R99.reuse ;  /* 0x000000631c657220 */ /* 0x080fe20000410000 */
[----:B------:R-:W-:Y:S01]  /*4a20*/  FMUL.FTZ R99, R30, R99 ;  /* 0x000000631e637220 */ /* 0x000fe20000410000 */
[-C--:B------:R-:W-:Y:S01]  /*4a30*/  FFMA.FTZ R29, R29, R94.reuse, -R98 ;  /* 0x0000005e1d1d7223 */ /* 0x080fe20000010862 */
[----:B------:R-:W-:Y:S01]  /*4a40*/  FFMA.FTZ R13, R95, R94, R96 ;  /* 0x0000005e5f0d7223 */ /* 0x000fe20000010060 */
[----:B------:R-:W-:Y:S01]  /*4a50*/  F2FP.F16.E4M3.UNPACK_B R94, R37.H1 ;  /* 0x00000025ff5e723e */ /* 0x000fe200030006ff */
[----:B------:R-:W-:Y:S01]  /*4a60*/  HADD2.F32 R96, -RZ, R36.H0_H0 ;  /* 0x20000024ff607230 */ /* 0x000fe20000004100 */
[----:B------:R-:W-:Y:S01]  /*4a70*/  F2FP.F16.E4M3.UNPACK_B R95, R9.H1 ;  /* 0x00000009ff5f723e */ /* 0x000fe200030006ff */
[----:B------:R-:W-:-:S02]  /*4a80*/  HADD2.F32 R9, -RZ, R38.H0_H0 ;  /* 0x20000026ff097230 */ /* 0x000fc40000004100 */
[-C--:B------:R-:W-:Y:S01]  /*4a90*/  FFMA.FTZ R30, R30, R97.reuse, -R101 ;  /* 0x000000611e1e7223 */ /* 0x080fe20000010865 */
[--C-:B------:R-:W-:Y:S02]  /*4aa0*/  HADD2.F32 R98, -RZ, R94.reuse.H0_H0 ;  /* 0x2000005eff627230 */ /* 0x100fe40000004100 */
[----:B------:R-:W-:Y:S01]  /*4ab0*/  FFMA.FTZ R28, R28, R97, R99 ;  /* 0x000000611c1c7223 */ /* 0x000fe20000010063 */
[--C-:B------:R-:W-:Y:S02]  /*4ac0*/  HADD2.F32 R37, -RZ, R95.reuse.H0_H0 ;  /* 0x2000005fff257230 */ /* 0x100fe40000004100 */
[----:B------:R-:W-:Y:S02]  /*4ad0*/  HADD2.F32 R94, -RZ, R94.H1_H1 ;  /* 0x3000005eff5e7230 */ /* 0x000fe40000004100 */
[-C--:B------:R-:W-:Y:S01]  /*4ae0*/  FMUL.FTZ R100, R9, R98.reuse ;  /* 0x0000006209647220 */ /* 0x080fe20000410000 */
[----:B------:R-:W-:Y:S02]  /*4af0*/  HADD2.F32 R95, -RZ, R95.H1_H1 ;  /* 0x3000005fff5f7230 */ /* 0x000fe40000004100 */
[----:B------:R-:W-:Y:S01]  /*4b00*/  FMUL.FTZ R98, R37, R98 ;  /* 0x0000006225627220 */ /* 0x000fe20000410000 */
[----:B------:R-:W-:-:S02]  /*4b10*/  HADD2.F32 R36, -RZ, R36.H1_H1 ;  /* 0x30000024ff247230 */ /* 0x000fc40000004100 */
[-C--:B------:R-:W-:Y:S01]  /*4b20*/  FFMA.FTZ R37, R37, R96.reuse, -R100 ;  /* 0x0000006025257223 */ /* 0x080fe20000010864 */
[----:B------:R-:W-:Y:S01]  /*4b30*/  FFMA.FTZ R9, R9, R96, R98 ;  /* 0x0000006009097223 */ /* 0x000fe20000010062 */
[----:B------:R-:W-:Y:S02]  /*4b40*/  HADD2.F32 R96, -RZ, R38.H1_H1 ;  /* 0x30000026ff607230 */ /* 0x000fe40000004100 */
[-C--:B------:R-:W-:Y:S01]  /*4b50*/  FMUL.FTZ R97, R95, R94.reuse ;  /* 0x0000005e5f617220 */ /* 0x080fe20000410000 */
[----:B------:R-:W-:Y:S02]  /*4b60*/  LOP3.LUT R98, R39, 0xff0000ff, RZ, 0xc0, !PT ;  /* 0xff0000ff27627812 */ /* 0x000fe400078ec0ff */
[----:B------:R-:W-:Y:S01]  /*4b70*/  FMUL.FTZ R38, R96, R94 ;  /* 0x0000005e60267220 */ /* 0x000fe20000410000 */
[----:B------:R-:W-:-:S03]  /*4b80*/  SHF.R.U32.HI R94, RZ, 0x10, R31 ;  /* 0x00000010ff5e7819 */ /* 0x000fc6000001161f */
[-C--:B------:R-:W-:Y:S01]  /*4b90*/  FFMA.FTZ R38, R95, R36.reuse, -R38 ;  /* 0x000000245f267223 */ /* 0x080fe20000010826 */
[----:B------:R-:W-:Y:S01]  /*4ba0*/  FFMA.FTZ R36, R96, R36, R97 ;  /* 0x0000002460247223 */ /* 0x000fe20000010061 */
[----:B------:R-:W-:Y:S01]  /*4bb0*/  SHF.R.U32.HI R95, RZ, 0x8, R39 ;  /* 0x00000008ff5f7819 */ /* 0x000fe20000011627 */
[----:B------:R-:W-:Y:S01]  /*4bc0*/  IMAD.U32 R94, R94, 0x10000, RZ ;  /* 0x000100005e5e7824 */ /* 0x000fe200078e00ff */
[----:B------:R-:W-:Y:S02]  /*4bd0*/  SHF.R.U32.HI R97, RZ, 0x8, R31 ;  /* 0x00000008ff617819 */ /* 0x000fe4000001161f */
[----:B------:R-:W-:Y:S01]  /*4be0*/  LOP3.LUT R96, R31, 0xff0000ff, RZ, 0xc0, !PT ;  /* 0xff0000ff1f607812 */ /* 0x000fe200078ec0ff */
[----:B------:R-:W-:Y:S01]  /*4bf0*/  IMAD.SHL.U32 R95, R95, 0x100, RZ ;  /* 0x000001005f5f7824 */ /* 0x000fe200078e00ff */
[----:B------:R-:W-:Y:S01]  /*4c00*/  SHF.R.U32.HI R31, RZ, 0x10, R39 ;  /* 0x00000010ff1f7819 */ /* 0x000fe20000011627 */
[----:B------:R-:W-:Y:S01]  /*4c10*/  IMAD.SHL.U32 R39, R97, 0x100, RZ ;  /* 0x0000010061277824 */ /* 0x000fe200078e00ff */
[----:B------:R-:W-:-:S02]  /*4c20*/  F2FP.SATFINITE.E4M3.F32.PACK_AB_MERGE_C R37, R38, R37, RZ ;  /* 0x000000252625723e */ /* 0x000fc400048070ff */
[----:B------:R-:W-:Y:S01]  /*4c30*/  LOP3.LUT R98, R98, 0xff00, R95, 0xf8, !PT ;  /* 0x0000ff0062627812 */ /* 0x000fe200078ef85f */
[----:B------:R-:W-:Y:S01]  /*4c40*/  IMAD.U32 R95, R31, 0x10000, RZ ;  /* 0x000100001f5f7824 */ /* 0x000fe200078e00ff */
[----:B------:R-:W-:Y:S02]  /*4c50*/  LOP3.LUT R39, R96, 0xff00, R39, 0xf8, !PT ;  /* 0x0000ff0060277812 */ /* 0x000fe400078ef827 */
[----:B------:R-:W-:Y:S02]  /*4c60*/  F2FP.F16.E4M3.UNPACK_B R38, R8.H1 ;  /* 0x00000008ff26723e */ /* 0x000fe400030006ff */
[----:B------:R-:W-:Y:S02]  /*4c70*/  LOP3.LUT R31, R39, 0xff0000, R94, 0xf8, !PT ;  /* 0x00ff0000271f7812 */ /* 0x000fe400078ef85e */
[----:B------:R-:W-:Y:S01]  /*4c80*/  LOP3.LUT R39, R98, 0xff0000, R95, 0xf8, !PT ;  /* 0x00ff000062277812 */ /* 0x000fe200078ef85f */
[----:B------:R-:W-:Y:S01]  /*4c90*/  IMAD.MOV.U32 R95, RZ, RZ, R11 ;  /* 0x000000ffff5f7224 */ /* 0x000fe200078e000b */
[----:B------:R-:W-:-:S02]  /*4ca0*/  F2FP.F16.E4M3.UNPACK_B R11, R15 ;  /* 0x0000000fff0b723e */ /* 0x000fc400020006ff */
        /* <DEDUP_REMOVED lines=8> */
[----:B------:R-:W-:Y:S02]  /*4d30*/  HADD2.F32 R99, -RZ, R97.H0_H0 ;  /* 0x20000061ff637230 */ /* 0x000fe40000004100 */
[----:B------:R-:W-:Y:S01]  /*4d40*/  FMUL.FTZ R102, R98, R100 ;  /* 0x0000006462667220 */ /* 0x000fe20000410000 */
[----:B------:R-:W-:-:S02]  /*4d50*/  HADD2.F32 R11, -RZ, R11.H1_H1 ;  /* 0x3000000bff0b7230 */ /* 0x000fc40000004100 */
[C---:B------:R-:W-:Y:S01]  /*4d60*/  FMUL.FTZ R100, R101.reuse, R100 ;  /* 0x0000006465647220 */ /* 0x040fe20000410000 */
[----:B------:R-:W-:Y:S02]  /*4d70*/  HADD2.F32 R96, -RZ, R96.H1_H1 ;  /* 0x30000060ff607230 */ /* 0x000fe40000004100 */
[----:B------:R-:W-:Y:S01]  /*4d80*/  FFMA.FTZ R102, R101, R99, -R102 ;  /* 0x0000006365667223 */ /* 0x000fe20000010866 */
[----:B------:R-:W-:Y:S01]  /*4d90*/  F2FP.F16.E4M3.UNPACK_B R95, R95.H1 ;  /* 0x0000005fff5f723e */ /* 0x000fe200030006ff */
[----:B------:R-:W-:Y:S01]  /*4da0*/  FFMA.FTZ R100, R98, R99, R100 ;  /* 0x0000006362647223 */ /* 0x000fe20000010064 */
[----:B------:R-:W-:Y:S02]  /*4db0*/  HADD2.F32 R99, -RZ, R94.H1_H1 ;  /* 0x3000005eff637230 */ /* 0x000fe40000004100 */
[-C--:B------:R-:W-:Y:S01]  /*4dc0*/  FMUL.FTZ R94, R11, R96.reuse ;  /* 0x000000600b5e7220 */ /* 0x080fe20000410000 */
[----:B------:R-:W-:Y:S01]  /*4dd0*/  HADD2.F32 R98, -RZ, R97.H1_H1 ;  /* 0x30000061ff627230 */ /* 0x000fe20000004100 */
[----:B------:R-:W-:Y:S01]  /*4de0*/  F2FP.F16.E4M3.UNPACK_B R31, R31.H1 ;  /* 0x0000001fff1f723e */ /* 0x000fe200030006ff */
[----:B------:R-:W-:Y:S01]  /*4df0*/  FMUL.FTZ R96, R99, R96 ;  /* 0x0000006063607220 */ /* 0x000fe20000410000 */
[----:B------:R-:W-:-:S02]  /*4e00*/  F2FP.F16.E4M3.UNPACK_B R8, R8 ;  /* 0x00000008ff08723e */ /* 0x000fc400020006ff */
[-C--:B------:R-:W-:Y:S01]  /*4e10*/  FFMA.FTZ R94, R99, R98.reuse, -R94 ;  /* 0x00000062635e7223 */ /* 0x080fe2000001085e */
[----:B------:R-:W-:Y:S02]  /*4e20*/  HADD2.F32 R99, -RZ, R95.H0_H0 ;  /* 0x2000005fff637230 */ /* 0x000fe40000004100 */
[----:B------:R-:W-:Y:S01]  /*4e30*/  FFMA.FTZ R11, R11, R98, R96 ;  /* 0x000000620b0b7223 */ /* 0x000fe20000010060 */
[----:B------:R-:W-:Y:S01]  /*4e40*/  HADD2.F32 R96, -RZ, R15.H0_H0 ;  /* 0x2000000fff607230 */ /* 0x000fe20000004100 */
[----:B------:R-:W-:Y:S01]  /*4e50*/  F2FP.SATFINITE.E4M3.F32.PACK_AB_MERGE_C R36, R36, R9, RZ ;  /* 0x000000092424723e */ /* 0x000fe200048070ff */
[----:B------:R-:W-:Y:S01]  /*4e60*/  HADD2.F32 R98, -RZ, R39.H0_H0 ;  /* 0x20000027ff627230 */ /* 0x000fe20000004100 */
[----:B------:R-:W-:Y:S01]  /*4e70*/  F2FP.SATFINITE.E4M3.F32.PACK_AB_MERGE_C R9, R29, R30, R37 ;  /* 0x0000001e1d09723e */ /* 0x000fe20004807025 */
[----:B------:R-:W-:Y:S01]  /*4e80*/  HADD2.F32 R97, -RZ, R31.H0_H0 ;  /* 0x2000001fff617230 */ /* 0x000fe20000004100 */
[----:B------:R-:W-:Y:S01]  /*4e90*/  F2FP.SATFINITE.E4M3.F32.PACK_AB_MERGE_C R13, R13, R28, R36 ;  /* 0x0000001c0d0d723e */ /* 0x000fe20004807024 */
[----:B------:R-:W-:-:S02]  /*4ea0*/  HADD2.F32 R15, -RZ, R15.H1_H1 ;  /* 0x3000000fff0f7230 */ /* 0x000fc40000004100 */
[CC--:B------:R-:W-:Y:S01]  /*4eb0*/  FMUL.FTZ R101, R96.reuse, R98.reuse ;  /* 0x0000006260657220 */ /* 0x0c0fe20000410000 */
[C---:B------:R-:W-:Y:S01]  /*4ec0*/  FMUL.FTZ R98, R99.reuse, R98 ;  /* 0x0000006263627220 */ /* 0x040fe20000410000 */
[----:B------:R-:W-:Y:S02]  /*4ed0*/  HADD2.F32 R95, -RZ, R95.H1_H1 ;  /* 0x3000005fff5f7230 */ /* 0x000fe40000004100 */
[----:B------:R-:W-:Y:S02]  /*4ee0*/  HADD2.F32 R104, -RZ, R31.H1_H1 ;  /* 0x3000001fff687230 */ /* 0x000fe40000004100 */
[-C--:B------:R-:W-:Y:S01]  /*4ef0*/  FFMA.FTZ R98, R96, R97.reuse, R98 ;  /* 0x0000006160627223 */ /* 0x080fe20000010062 */
[----:B------:R-:W-:Y:S02]  /*4f00*/  HADD2.F32 R96, -RZ, R39.H1_H1 ;  /* 0x30000027ff607230 */ /* 0x000fe40000004100 */
[----:B------:R-:W-:Y:S01]  /*4f10*/  FFMA.FTZ R101, R99, R97, -R101 ;  /* 0x0000006163657223 */ /* 0x000fe20000010865 */
[----:B------:R-:W-:Y:S01]  /*4f20*/  F2FP.F16.E4M3.UNPACK_B R31, R90.H1 ;  /* 0x0000005aff1f723e */ /* 0x000fe200030006ff */
[--C-:B------:R-:W-:Y:S01]  /*4f30*/  HADD2.F32 R97, -RZ, R38.reuse.H0_H0 ;  /* 0x20000026ff617230 */ /* 0x100fe20000004100 */
[----:B------:R-:W-:Y:S01]  /*4f40*/  F2FP.F16.E4M3.UNPACK_B R39, R12.H1 ;  /* 0x0000000cff27723e */ /* 0x000fe200030006ff */
[-C--:B------:R-:W-:Y:S01]  /*4f50*/  FMUL.FTZ R106, R15, R96.reuse ;  /* 0x000000600f6a7220 */ /* 0x080fe20000410000 */
[C---:B------:R-:W-:Y:S01]  /*4f60*/  FMUL.FTZ R108, R95.reuse, R96 ;  /* 0x000000605f6c7220 */ /* 0x040fe20000410000 */
[----:B------:R-:W-:Y:S01]  /*4f70*/  HADD2.F32 R38, -RZ, R38.H1_H1 ;  /* 0x30000026ff267230 */ /* 0x000fe20000004100 */
[----:B------:R-:W-:Y:S01]  /*4f80*/  F2FP.F16.E4M3.UNPACK_B R90, R90 ;  /* 0x0000005aff5a723e */ /* 0x000fe200020006ff */
[-C--:B------:R-:W-:Y:S01]  /*4f90*/  FFMA.FTZ R96, R95, R104.reuse, -R106 ;  /* 0x000000685f607223 */ /* 0x080fe2000001086a */
[----:B------:R-:W-:Y:S01]  /*4fa0*/  FFMA.FTZ R15, R15, R104, R108 ;  /* 0x000000680f0f7223 */ /* 0x000fe2000001006c */
[----:B------:R-:W-:Y:S01]  /*4fb0*/  HADD2.F32 R104, -RZ, R31.H0_H0 ;  /* 0x2000001fff687230 */ /* 0x000fe20000004100 */
[----:B------:R-:W-:Y:S01]  /*4fc0*/  F2FP.F16.E4M3.UNPACK_B R12, R12 ;  /* 0x0000000cff0c723e */ /* 0x000fe200020006ff */
[----:B------:R-:W-:Y:S01]  /*4fd0*/  HADD2.F32 R95, -RZ, R39.H0_H0 ;  /* 0x20000027ff5f7230 */ /* 0x000fe20000004100 */
[----:B------:R-:W-:Y:S01]  /*4fe0*/  F2FP.SATFINITE.E4M3.F32.PACK_AB_MERGE_C R101, R96, R101, RZ ;  /* 0x000000656065723e */ /* 0x000fe200048070ff */
[----:B------:R-:W-:Y:S01]  /*4ff0*/  HADD2.F32 R31, -RZ, R31.H1_H1 ;  /* 0x3000001fff1f7230 */ /* 0x000fe20000004100 */
[----:B------:R-:W-:Y:S01]  /*5000*/  F2FP.F16.E4M3.UNPACK_B R96, R89.H1 ;  /* 0x00000059ff60723e */ /* 0x000fe200030006ff */
[----:B------:R-:W-:-:S02]  /*5010*/  HADD2.F32 R106, -RZ, R39.H1_H1 ;  /* 0x30000027ff6a7230 */ /* 0x000fc40000004100 */
[-C--:B------:R-:W-:Y:S01]  /*5020*/  FMUL.FTZ R103, R95, R104.reuse ;  /* 0x000000685f677220 */ /* 0x080fe20000410000 */
[----:B------:R-:W-:Y:S01]  /*5030*/  FMUL.FTZ R104, R97, R104 ;  /* 0x0000006861687220 */ /* 0x000fe20000410000 */
[----:B------:R-:W-:Y:S01]  /*5040*/  F2FP.F16.E4M3.UNPACK_B R89, R89 ;  /* 0x00000059ff59723e */ /* 0x000fe200020006ff */
[--C-:B------:R-:W-:Y:S01]  /*5050*/  HADD2.F32 R99, -RZ, R96.reuse.H0_H0 ;  /* 0x20000060ff637230 */ /* 0x100fe20000004100 */
[----:B------:R-:W-:Y:S01]  /*5060*/  F2FP.SATFINITE.E4M3.F32.PACK_AB_MERGE_C R15, R15, R98, RZ ;  /* 0x000000620f0f723e */ /* 0x000fe200048070ff */
[----:B------:R-:W-:Y:S01]  /*5070*/  HADD2.F32 R39, -RZ, R96.H1_H1 ;  /* 0x30000060ff277230 */ /* 0x000fe20000004100 */
[----:B------:R-:W-:Y:S01]  /*5080*/  F2FP.SATFINITE.E4M3.F32.PACK_AB_MERGE_C R101, R94, R102, R101 ;  /* 0x000000665e65723e */ /* 0x000fe20004807065 */
[----:B------:R-:W-:Y:S02]  /*5090*/  HADD2.F32 R96, -RZ, R8.H0_H0 ;  /* 0x20000008ff607230 */ /* 0x000fe40000004100 */
[----:B------:R-:W-:Y:S01]  /*50a0*/  FFMA.FTZ R104, R95, R99, R104 ;  /* 0x000000635f687223 */ /* 0x000fe20000010068 */
[-C--:B------:R-:W-:Y:S01]  /*50b0*/  FMUL.FTZ R95, R106, R31.reuse ;  /* 0x0000001f6a5f7220 */ /* 0x080fe20000410000 */
[----:B------:R-:W-:Y:S01]  /*50c0*/  FMUL.FTZ R31, R38, R31 ;  /* 0x0000001f261f7220 */ /* 0x000fe20000410000 */
[----:B------:R-:W-:Y:S01]  /*50d0*/  FFMA.FTZ R103, R97, R99, -R103 ;  /* 0x0000006361677223 */ /* 0x000fe20000010867 */
[----:B------:R-:W-:-:S02]  /*50e0*/  HADD2.F32 R99, -RZ, R90.H0_H0 ;  /* 0x2000005aff637230 */ /* 0x000fc40000004100 */
[-C--:B------:R-:W-:Y:S01]  /*50f0*/  FFMA.FTZ R38, R38, R39.reuse, -R95 ;  /* 0x0000002726267223 */ /* 0x080fe2000001085f */
[----:B------:R-:W-:Y:S01]  /*5100*/  FFMA.FTZ R31, R106, R39, R31 ;  /* 0x000000276a1f7223 */ /* 0x000fe2000001001f */
[----:B------:R-:W-:Y:S01]  /*5110*/  HADD2.F32 R39, -RZ, R12.H0_H0 ;  /* 0x2000000cff277230 */ /* 0x000fe20000004100 */
[----:B------:R-:W-:Y:S01]  /*5120*/  F2FP.SATFINITE.E4M3.F32.PACK_AB_MERGE_C R15, R11, R100, R15 ;  /* 0x000000640b0f723e */ /* 0x000fe2000480700f */
[----:B------:R-:W-:Y:S01]  /*5130*/  HADD2.F32 R95, -RZ, R89.H0_H0 ;  /* 0x20000059ff5f7230 */ /* 0x000fe20000004100 */
[----:B------:R-:W-:Y:S01]  /*5140*/  F2FP.SATFINITE.E4M3.F32.PACK_AB_MERGE_C R38, R38, R103, RZ ;  /* 0x000000672626723e */ /* 0x000fe200048070ff */
[----:B------:R-:W-:Y:S02]  /*5150*/  HADD2.F32 R90, -RZ, R90.H1_H1 ;  /* 0x3000005aff5a7230 */ /* 0x000fe40000004100 */
[-C--:B------:R-:W-:Y:S01]  /*5160*/  FMUL.FTZ R97, R39, R99.reuse ;  /* 0x0000006327617220 */ /* 0x080fe20000410000 */
[----:B------:R-:W-:Y:S01]  /*5170*/  FMUL.FTZ R99, R96, R99 ;  /* 0x0000006360637220 */ /* 0x000fe20000410000 */
[----:B------:R-:W-:Y:S01]  /*5180*/  F2FP.SATFINITE.E4M3.F32.PACK_AB_MERGE_C R31, R31, R104, RZ ;  /* 0x000000681f1f723e */ /* 0x000fe200048070ff */
[----:B------:R-:W-:-:S02]  /*5190*/  IMAD.MOV.U32 R11, RZ, RZ, R101 ;  /* 0x000000ffff0b7224 */ /* 0x000fc400078e0065 */
[-C--:B------:R-:W-:Y:S01]  /*51a0*/  FFMA.FTZ R97, R96, R95.reuse, -R97 ;  /* 0x0000005f60617223 */ /* 0x080fe20000010861 */
[----:B------:R-:W-:Y:S01]  /*51b0*/  FFMA.FTZ R99, R39, R95, R99 ;  /* 0x0000005f27637223 */ /* 0x000fe20000010063 */
[----:B------:R-:W-:Y:S02]  /*51c0*/  HADD2.F32 R39, -RZ, R12.H1_H1 ;  /* 0x3000000cff277230 */ /* 0x000fe40000004100 */
[----:B------:R-:W-:Y:S02]  /*51d0*/  HADD2.F32 R95, -RZ, R8.H1_H1 ;  /* 0x30000008ff5f7230 */ /* 0x000fe40000004100 */
[----:B------:R-:W-:Y:S02]  /*51e0*/  HADD2.F32 R8, -RZ, R89.H1_H1 ;  /* 0x30000059ff087230 */ /* 0x000fe40000004100 */
[----:B------:R-:W-:Y:S01]  /*51f0*/  FMUL.FTZ R12, R39, R90 ;  /* 0x0000005a270c7220 */ /* 0x000fe20000410000 */
[----:B------:R-:W-:Y:S01]  /*5200*/  F2FP.F16.E4M3.UNPACK_B R89, R14.H1 ;  /* 0x0000000eff59723e */ /* 0x000fe200030006ff */
[C---:B------:R-:W-:Y:S01]  /*5210*/  FMUL.FTZ R90, R95.reuse, R90 ;  /* 0x0000005a5f5a7220 */ /* 0x040fe20000410000 */
[----:B------:R-:W-:Y:S01]  /*5220*/  F2FP.F16.E4M3.UNPACK_B R14, R14 ;  /* 0x0000000eff0e723e */ /* 0x000fe200020006ff */
[----:B------:R-:W-:Y:S01]  /*5230*/  FFMA.FTZ R12, R95, R8, -R12 ;  /* 0x000000085f0c7223 */ /* 0x000fe2000001080c */
[----:B------:R-:W-:Y:S01]  /*5240*/  F2FP.F16.E4M3.UNPACK_B R95, R92.H1 ;  /* 0x0000005cff5f723e */ /* 0x000fe200030006ff */
[----:B------:R-:W-:Y:S01]  /*5250*/  FFMA.FTZ R8, R39, R8, R90 ;  /* 0x0000000827087223 */ /* 0x000fe2000001005a */
[----:B------:R-:W-:-:S02]  /*5260*/  F2FP.F16.E4M3.UNPACK_B R39, R91.H1 ;  /* 0x0000005bff27723e */ /* 0x000fc400030006ff */
[----:B------:R-:W-:Y:S01]  /*5270*/  F2FP.SATFINITE.E4M3.F32.PACK_AB_MERGE_C R97, R12, R97, R38 ;  /* 0x000000610c61723e */ /* 0x000fe20004807026 */
[----:B------:R-:W-:Y:S01]  /*5280*/  IMAD.MOV.U32 R38, RZ, RZ, R10 ;  /* 0x000000ffff267224 */ /* 0x000fe200078e000a */
[----:B------:R-:W-:Y:S01]  /*5290*/  F2FP.F16.E4M3.UNPACK_B R91, R91 ;  /* 0x0000005bff5b723e */ /* 0x000fe200020006ff */
[--C-:B------:R-:W-:Y:S01]  /*52a0*/  HADD2.F32 R105, -RZ, R39.reuse.H0_H0 ;  /* 0x20000027ff697230 */ /* 0x100fe20000004100 */
[----:B------:R-:W-:Y:S01]  /*52b0*/  F2FP.F16.E4M3.UNPACK_B R92, R92 ;  /* 0x0000005cff5c723e */ /* 0x000fe200020006ff */
[----:B------:R-:W-:Y:S01]  /*52c0*/  HADD2.F32 R96, -RZ, R39.H1_H1 ;  /* 0x30000027ff607230 */ /* 0x000fe20000004100 */
[-C--:B------:R-:W-:Y:S01]  /*52d0*/  F2FP.F16.E4M3.UNPACK_B R90, R38.reuse.H1 ;  /* 0x00000026ff5a723e */ /* 0x080fe200030006ff */
[--C-:B------:R-:W-:Y:S01]  /*52e0*/  HADD2.F32 R12, -RZ, R89.reuse.H0_H0 ;  /* 0x20000059ff0c7230 */ /* 0x100fe20000004100 */
[----:B------:R-:W-:Y:S01]  /*52f0*/  F2FP.F16.E4M3.UNPACK_B R38, R38 ;  /* 0x00000026ff26723e */ /* 0x000fe200020006ff */
[----:B------:R-:W-:Y:S02]  /*5300*/  HADD2.F32 R39, -RZ, R89.H1_H1 ;  /* 0x30000059ff277230 */ /* 0x000fe40000004100 */
[----:B------:R-:W-:-:S02]  /*5310*/  HADD2.F32 R10, -RZ, R90.H0_H0 ;  /* 0x2000005aff0a7230 */ /* 0x000fc40000004100 */
[-C--:B------:R-:W-:Y:S01]  /*5320*/  FMUL.FTZ R107, R12, R105.reuse ;  /* 0x000000690c6b7220 */ /* 0x080fe20000410000 */
[----:B------:R-:W-:Y:S02]  /*5330*/  HADD2.F32 R89, -RZ, R90.H1_H1 ;  /* 0x3000005aff597230 */ /* 0x000fe40000004100 */
[-C--:B------:R-:W-:Y:S01]  /*5340*/  FMUL.FTZ R106, R39, R96.reuse ;  /* 0x00000060276a7220 */ /* 0x080fe20000410000 */
[--C-:B------:R-:W-:Y:S02]  /*5350*/  HADD2.F32 R103, -RZ, R95.reuse.H0_H0 ;  /* 0x2000005fff677230 */ /* 0x100fe40000004100 */
[----:B------:R-:W-:Y:S01]  /*5360*/  FMUL.FTZ R105, R10, R105 ;  /* 0x000000690a697220 */ /* 0x000fe20000410000 */
[----:B------:R-:W-:Y:S02]  /*5370*/  HADD2.F32 R90, -RZ, R95.H1_H1 ;  /* 0x3000005fff5a7230 */ /* 0x000fe40000004100 */
[----:B------:R-:W-:Y:S01]  /*5380*/  FMUL.FTZ R96, R89, R96 ;  /* 0x0000006059607220 */ /* 0x000fe20000410000 */
[----:B------:R-:W-:-:S02]  /*5390*/  HADD2.F32 R95, -RZ, R92.H0_H0 ;  /* 0x2000005cff5f7230 */ /* 0x000fc40000004100 */
[-C--:B------:R-:W-:Y:S01]  /*53a0*/  FFMA.FTZ R10, R10, R103.reuse, -R107 ;  /* 0x000000670a0a7223 */ /* 0x080fe2000001086b */
[----:B------:R-:W-:Y:S01]  /*53b0*/  FFMA.FTZ R12, R12, R103, R105 ;  /* 0x000000670c0c7223 */ /* 0x000fe20000010069 */
[-C--:B------:R-:W-:Y:S01]  /*53c0*/  FFMA.FTZ R89, R89, R90.reuse, -R106 ;  /* 0x0000005a59597223 */ /* 0x080fe2000001086a */
[----:B------:R-:W-:Y:S01]  /*53d0*/  FFMA.FTZ R39, R39, R90, R96 ;  /* 0x0000005a27277223 */ /* 0x000fe20000010060 */
[--C-:B------:R-:W-:Y:S02]  /*53e0*/  HADD2.F32 R103, -RZ, R91.reuse.H0_H0 ;  /* 0x2000005bff677230 */ /* 0x100fe40000004100 */
[----:B------:R-:W-:Y:S01]  /*53f0*/  HADD2.F32 R90, -RZ, R14.H0_H0 ;  /* 0x2000000eff5a7230 */ /* 0x000fe20000004100 */
[----:B------:R-:W-:Y:S01]  /*5400*/  F2FP.SATFINITE.E4M3.F32.PACK_AB_MERGE_C R10, R89, R10, RZ ;  /* 0x0000000a590a723e */ /* 0x000fe200048070ff */
[----:B------:R-:W-:Y:S01]  /*5410*/  HADD2.F32 R96, -RZ, R38.H0_H0 ;  /* 0x20000026ff607230 */ /* 0x000fe20000004100 */
[----:B------:R-:W-:Y:S01]  /*5420*/  F2FP.SATFINITE.E4M3.F32.PACK_AB_MERGE_C R39, R39, R12, RZ ;  /* 0x0000000c2727723e */ /* 0x000fe200048070ff */
[----:B------:R-:W-:-:S02]  /*5430*/  HADD2.F32 R91, -RZ, R91.H1_H1 ;  /* 0x3000005bff5b7230 */ /* 0x000fc40000004100 */
[-C--:B------:R-:W-:Y:S01]  /*5440*/  FMUL.FTZ R105, R90, R103.reuse ;  /* 0x000000675a697220 */ /* 0x080fe20000410000 */
[----:B------:R-:W-:Y:S02]  /*5450*/  HADD2.F32 R14, -RZ, R14.H1_H1 ;  /* 0x3000000eff0e7230 */ /* 0x000fe40000004100 */
[C---:B------:R-:W-:Y:S01]  /*5460*/  FMUL.FTZ R103, R96.reuse, R103 ;  /* 0x0000006760677220 */ /* 0x040fe20000410000 */
[----:B------:R-:W-:Y:S02]  /*5470*/  HADD2.F32 R38, -RZ, R38.H1_H1 ;  /* 0x30000026ff267230 */ /* 0x000fe40000004100 */
[----:B------:R-:W-:Y:S01]  /*5480*/  FFMA.FTZ R96, R96, R95, -R105 ;  /* 0x0000005f60607223 */ /* 0x000fe20000010869 */
[----:B------:R-:W-:Y:S01]  /*5490*/  F2FP.SATFINITE.E4M3.F32.PACK_AB_MERGE_C R12, R8, R99, R31 ;  /* 0x00000063080c723e */ /* 0x000fe2000480701f */
[----:B------:R-:W-:Y:S01]  /*54a0*/  FFMA.FTZ R103, R90, R95, R103 ;  /* 0x0000005f5a677223 */ /* 0x000fe20000010067 */
[----:B------:R-:W-:Y:S02]  /*54b0*/  HADD2.F32 R95, -RZ, R92.H1_H1 ;  /* 0x3000005cff5f7230 */ /* 0x000fe40000004100 */
[-C--:B------:R-:W-:Y:S01]  /*54c0*/  FMUL.FTZ R105, R14, R91.reuse ;  /* 0x0000005b0e697220 */ /* 0x080fe20000410000 */
[----:B------:R-:W-:Y:S01]  /*54d0*/  FMUL.FTZ R107, R38, R91 ;  /* 0x0000005b266b7220 */ /* 0x000fe20000410000 */
[----:B------:R-:W-:-:S02]  /*54e0*/  IMAD.MOV.U32 R8, RZ, RZ, R97 ;  /* 0x000000ffff087224 */ /* 0x000fc400078e0061 */
[-C--:B------:R-:W-:Y:S01]  /*54f0*/  FFMA.FTZ R91, R38, R95.reuse, -R105 ;  /* 0x0000005f265b7223 */ /* 0x080fe20000010869 */
[----:B------:R-:W-:-:S04]  /*5500*/  FFMA.FTZ R14, R14, R95, R107 ;  /* 0x0000005f0e0e7223 */ /* 0x000fc8000001006b */
[----:B------:R-:W-:Y:S02]  /*5510*/  F2FP.SATFINITE.E4M3.F32.PACK_AB_MERGE_C R10, R91, R96, R10 ;  /* 0x000000605b0a723e */ /* 0x000fe4000480700a */
[----:B------:R-:W-:-:S07]  /*5520*/  F2FP.SATFINITE.E4M3.F32.PACK_AB_MERGE_C R14, R14, R103, R39 ;  /* 0x000000670e0e723e */ /* 0x000fce0004807027 */
.L_x_2167:
[----:B------:R-:W-:Y:S05]  /*5530*/  BSYNC B2 ;  /* 0x0000000000027941 */ /* 0x000fea0003800000 */
.L_x_2166:
[----:B0-----:R0:W-:Y:S04]  /*5540*/  ST.E.128 desc[UR42][R72.64], R8 ;  /* 0x0000000848007985 */ /* 0x0011e8000c101d2a */
[----:B--2---:R0:W-:Y:S02]  /*5550*/  @!P5 ST.E.128 desc[UR42][R74.64], R12 ;  /* 0x0000000c4a00d985 */ /* 0x0041e4000c101d2a */
.L_x_2165:
[----:B------:R-:W-:Y:S05]  /*5560*/  BSYNC B1 ;  /* 0x0000000000017941 */ /* 0x000fea0003800000 */
.L_x_2164:
        /* <DEDUP_REMOVED lines=235> */
.L_x_2169:
[----:B------:R-:W-:Y:S05]  /*6420*/  BSYNC B1 ;  /* 0x0000000000017941 */ /* 0x000fea0003800000 */
.L_x_2168:
[----:B0-----:R0:W-:Y:S01]  /*6430*/  ST.E.128 desc[UR42][R28.64], R8 ;  /* 0x000000081c007985 */ /* 0x0011e2000c101d2a */
[----:B------:R-:W-:-:S13]  /*6440*/  ISETP.GE.AND P5, PT, R31, R88, PT ;  /* 0x000000581f00720c */ /* 0x000fda0003fa6270 */
[----:B------:R-:W-:Y:S05]  /*6450*/  @P5 BRA `(.L_x_2147) ;  /* 0x0000000000fc5947 */ /* 0x000fea0003800000 */
[----:B------:R-:W-:-:S04]  /*6460*/  IADD3 R4, P5, R83, R31, RZ ;  /* 0x0000001f53047210 */ /* 0x000fc80007fbe0ff */
[----:B------:R-:W-:-:S05]  /*6470*/  LEA.HI.X.SX32 R5, R31, R82, 0x1, P5 ;  /* 0x000000521f057211 */ /* 0x000fca00028f0eff */
[----:B--2---:R2:W-:Y:S01]  /*6480*/  ST.E.128 desc[UR42][R4.64], R12 ;  /* 0x0000000c04007985 */ /* 0x0045e2000c101d2a */
[----:B------:R-:W-:Y:S05]  /*6490*/  BRA `(.L_x_2147) ;  /* 0x0000000000ec7947 */ /* 0x000fea0003800000 */
.L_x_2139:
[----:B------:R-:W-:-:S06]  /*64a0*/  UISETP.NE.AND UP0, UPT, UR36, 0x3, UPT ;  /* 0x000000032400788c */ /* 0x000fcc000bf05270 */
[----:B------:R-:W-:-:S13]  /*64b0*/  PLOP3.LUT P0, PT, PT, PT, UP0, 0x80, 0x0 ;  /* 0x000000000000781c */ /* 0x000fda0003f0f008 */
[----:B------:R-:W-:Y:S05]  /*64c0*/  @!P0 BRA `(.L_x_2170) ;  /* 0x0000000000048947 */ /* 0x000fea0003800000 */
[----:B------:R-:W-:Y:S01]  /*64d0*/  BPT.TRAP 0x1 ;  /* 0x000000040000795c */ /* 0x000fe20000300000 */
.L_x_2170:
[----:B------:R-:W-:Y:S01]  /*64e0*/  IMAD R69, R19, 0x8, R18 ;  /* 0x0000000813457824 */ /* 0x000fe200078e0212 */
[----:B------:R-:W-:Y:S01]  /*64f0*/  SHF.L.U32 R80, R155, 0x1f, RZ ;  /* 0x0000001f9b507819 */ /* 0x000fe200000006ff */
[----:B------:R-:W-:Y:S01]  /*6500*/  BSSY B1, `(.L_x_2171) ;  /* 0x0000004000017945 */ /* 0x000fe20003800000 */
[----:B------:R-:W-:Y:S02]  /*6510*/  SHF.R.S32.HI R77, RZ, 0x1f, R78 ;  /* 0x0000001fff4d7819 */ /* 0x000fe4000001144e */
[----:B------:R-:W0:Y:S02]  /*6520*/  SYNCS.PHASECHK.TRANS64.TRYWAIT P5, [R69+URZ+0x19c90], R80 ;  /* 0x019c9050450075a7 */ /* 0x000e2400080a017f */
[----:B0-----:R-:W-:Y:S05]  /*6530*/  @!P5 BRA `(.L_x_2172) ;  /* 0x000001840014d947 */ /* 0x001fea0003800000 */
.L_x_2426:
[----:B------:R-:W-:Y:S05]  /*6540*/  BSYNC B1 ;  /* 0x0000000000017941 */ /* 0x000fea0003800000 */
.L_x_2171:
        /* <DEDUP_REMOVED lines=28> */
.L_x_2430:
[----:B------:R-:W-:Y:S05]  /*6710*/  @!P5 BRA `(.L_x_2147) ;  /* 0x00000000004cd947 */ /* 0x000fea0003800000 */
[----:B------:R-:W4:Y:S01]  /*6720*/  LDL R10, [R1+0x10] ;  /* 0x00001000010a7983 */ /* 0x000f220000100800 */
[----:B------:R-:W-:-:S03]  /*6730*/  ULDC UR4, c[0x0][0x2f4] ;  /* 0x0000bd0000047ab9 */ /* 0x000fc60000000800 */
        /* <DEDUP_REMOVED lines=11> */
[----:B------:R-:W-:-:S03]  /*67f0*/  ISETP.GE.AND P6, PT, R154, UR4, PT ;  /* 0x000000049a007c0c */ /* 0x000fc6000bfc6270 */
[----:B--2---:R1:W-:Y:S10]  /*6800*/  @!P5 ST.E.128 desc[UR42][R8.64], R4 ;  /* 0x000000040800d985 */ /* 0x0043f4000c101d2a */
[----:B------:R-:W2:Y:S01]  /*6810*/  @!P6 LDS.128 R4, [R70+0x15800] ;  /* 0x015800004604e984 */ /* 0x000ea20000000c00 */
[----:B-1----:R-:W-:-:S05]  /*6820*/  @!P6 IADD3 R8, P5, R154, R14, RZ ;  /* 0x0000000e9a08e210 */ /* 0x002fca0007fbe0ff */
[----:B-----5:R-:W-:-:S05]  /*6830*/  @!P6 IMAD.X R9, R29, 0x1, R11, P5 ;  /* 0x000000011d09e824 */ /* 0x020fca00028e060b */
[----:B--2---:R4:W-:Y:S03]  /*6840*/  @!P6 ST.E.128 desc[UR42][R8.64], R4 ;  /* 0x000000040800e985 */ /* 0x0049e6000c101d2a */
.L_x_2147:
[----:B------:R-:W-:Y:S05]  /*6850*/  BSYNC B0 ;  /* 0x0000000000007941 */ /* 0x000fea0003800000 */
.L_x_2138:
        /* <DEDUP_REMOVED lines=16> */
.L_x_2175:
[----:B------:R-:W-:Y:S05]  /*6960*/  BSYNC B0 ;  /* 0x0000000000007941 */ /* 0x000fea0003800000 */
.L_x_2174:
[----:B------:R-:W0:Y:S01]  /*6970*/  SYNCS.PHASECHK.TRANS64.TRYWAIT P0, [R69+URZ+0x19cb0], R80 ;  /* 0x019cb050450075a7 */ /* 0x000e22000800017f */
[----:B------:R-:W-:Y:S04]  /*6980*/  BSSY B0, `(.L_x_2176) ;  /* 0x0000002000007945 */ /* 0x000fe80003800000 */
[----:B0-----:R-:W-:Y:S05]  /*6990*/  @!P0 BRA `(.L_x_2177) ;  /* 0x0000018000548947 */ /* 0x001fea0003800000 */
.L_x_2431:
[----:B------:R-:W-:Y:S05]  /*69a0*/  BSYNC B0 ;  /* 0x0000000000007941 */ /* 0x000fea0003800000 */
.L_x_2176:
        /* <DEDUP_REMOVED lines=38> */
[----:B------:R-:W-:-:S03]  /*6c10*/  ISETP.GE.AND P6, PT, R154, UR4, PT ;  /* 0x000000049a007c0c */ /* 0x000fc6000bfc6270 */
[----:B----4-:R1:W-:Y:S10]  /*6c20*/  @!P0 ST.E.128 desc[UR42][R8.64], R4 ;  /* 0x0000000408008985 */ /* 0x0103f4000c101d2a */
[----:B------:R-:W2:Y:S01]  /*6c30*/  @!P6 LDS.128 R4, [R70+0xb000] ;  /* 0x00b000004604e984 */ /* 0x000ea20000000c00 */
[----:B-1----:R-:W-:-:S05]  /*6c40*/  @!P6 IADD3 R8, P0, R154, R13, RZ ;  /* 0x0000000d9a08e210 */ /* 0x002fca0007f1e0ff */
[----:B-----5:R-:W-:-:S05]  /*6c50*/  @!P6 IMAD.X R9, R11, 0x1, R12, P0 ;  /* 0x000000010b09e824 */ /* 0x020fca00000e060c */
[----:B--2---:R1:W-:Y:S03]  /*6c60*/  @!P6 ST.E.128 desc[UR42][R8.64], R4 ;  /* 0x000000040800e985 */ /* 0x0043e6000c101d2a */
.L_x_2179:
[----:B------:R-:W-:Y:S05]  /*6c70*/  BSYNC B0 ;  /* 0x0000000000007941 */ /* 0x000fea0003800000 */
.L_x_2178:
[----:B------:R-:W-:Y:S01]  /*6c80*/  @!PT LDS RZ, [RZ] ;  /* 0x00000000fffff984 */ /* 0x000fe20000000800 */
[----:B------:R-:W-:Y:S01]  /*6c90*/  @!PT LDS RZ, [RZ] ;  /* 0x00000000fffff984 */ /* 0x000fe20000000800 */
[----:B------:R-:W-:Y:S01]  /*6ca0*/  @!PT LDS RZ, [RZ] ;  /* 0x00000000fffff984 */ /* 0x000fe20000000800 */
[----:B------:R-:W-:Y:S01]  /*6cb0*/  @!PT LDS RZ, [RZ] ;  /* 0x00000000fffff984 */ /* 0x000fe20000000800 */
[----:B------:R2:W-:Y:S06]  /*6cc0*/  MEMBAR.ALL.CTA ;  /* 0x0000000000007992 */ /* 0x0005ec0000008000 */
[----:B--2---:R-:W2:Y:S01]  /*6cd0*/  FENCE.VIEW.ASYNC.S ;  /* 0x00000000000073c6 */ /* 0x004ea20000000000 */
[----:B0-----:R-:W-:Y:S01]  /*6ce0*/  @!P5 VIADD R69, R69, 0x19cc0 ;  /* 0x00019cc04545d836 */ /* 0x001fe20000000000 */
[----:B--2---:R2:W-:Y:S04]  /*6cf0*/  BAR.SYNC.DEFER_BLOCKING R56, 0x80 ;  /* 0x000200380000751d */ /* 0x0045e80000010000 */
[----:B------:R-:W-:Y:S01]  /*6d00*/  @!P5 PRMT R69, RZ, 0x654, R69 ;  /* 0x00000654ff45d816 */ /* 0x000fe20000000045 */
[----:B------:R-:W-:Y:S01]  /*6d10*/  VIADD R19, R19, 0x1 ;  /* 0x0000000113137836 */ /* 0x000fe20000000000 */
[----:B------:R-:W-:-:S02]  /*6d20*/  PLOP3.LUT P0, PT, PT, PT, PT, 0x8, 0x0 ;  /* 0x000000000000781c */ /* 0x000fc40003f0e170 */
[----:B------:R2:W-:Y:S02]  /*6d30*/  @!P5 SYNCS.ARRIVE.TRANS64.RED.A1T0 RZ, [R69+URZ], RZ ;  /* 0x000000ff45ffd9a7 */ /* 0x0005e4000810043f */
[----:B------:R-:W-:-:S04]  /*6d40*/  ISETP.NE.AND P5, PT, R19, 0x2, PT ;  /* 0x000000021300780c */ /* 0x000fc80003fa5270 */
[----:B-1----:R-:W-:Y:S02]  /*6d50*/  SEL R4, RZ, 0x1, P5 ;  /* 0x00000001ff047807 */ /* 0x002fe40002800000 */
[----:B------:R-:W-:Y:S02]  /*6d60*/  SEL R19, R19, RZ, P5 ;  /* 0x000000ff13137207 */ /* 0x000fe40002800000 */
[----:B------:R-:W-:Y:S01]  /*6d70*/  LOP3.LUT R155, R155, R4, RZ, 0x3c, !PT ;  /* 0x000000049b9b7212 */ /* 0x000fe200078e3cff */
[----:B------:R-:W-:Y:S06]  /*6d80*/  @P4 BRA `(.L_x_2180) ;  /* 0xffffffb400dc4947 */ /* 0x000fec000383ffff */
.L_x_2133:
[----:B------:R-:W-:Y:S04]  /*6d90*/  BSSY B0, `(.L_x_2181) ;  /* 0x0000004000007945 */ /* 0x000fe80003800000 */
[----:B------:R-:W-:Y:S05]  /*6da0*/  @P0 BRA `(.L_x_2182) ;  /* 0x0000000000080947 */ /* 0x000fea0003800000 */
[----:B------:R-:W1:Y:S02]  /*6db0*/  FENCE.VIEW.ASYNC.G ;  /* 0x00000000000073c6 */ /* 0x000e640000000100 */
[----:B-1----:R-:W-:Y:S06]  /*6dc0*/  BAR.ARV 0xc, 0x200 ;  /* 0x0308000000007b1d */ /* 0x002fec0000002000 */
.L_x_2182:
[----:B------:R-:W-:Y:S05]  /*6dd0*/  BSYNC B0 ;  /* 0x0000000000007941 */ /* 0x000fea0003800000 */
.L_x_2181:
[----:B------:R-:W2:Y:S01]  /*6de0*/  LDL R2, [R1+0x64] ;  /* 0x0000640001027983 */ /* 0x000ea20000100800 */
[----:B------:R-:W-:Y:S01]  /*6df0*/  ULDC.64 UR4, c[0x0][0x990] ;  /* 0x0002640000047ab9 */ /* 0x000fe20000000a00 */
[----:B------:R-:W-:Y:S02]  /*6e00*/  ULDC.64 UR6, c[0x0][0x998] ;  /* 0x0002660000067ab9 */ /* 0x000fe40000000a00 */
[----:B------:R-:W2:Y:S01]  /*6e10*/  LDL R4, [R1+0x4c] ;  /* 0x00004c0001047983 */ /* 0x000ea20000100800 */
[----:B------:R-:W-:Y:S02]  /*6e20*/  ISETP.NE.U32.AND P0, PT, RZ, UR4, PT ;  /* 0x00000004ff007c0c */ /* 0x000fe4000bf05070 */
[----:B------:R-:W-:Y:S01]  /*6e30*/  ISETP.NE.U32.AND P1, PT, RZ, UR6, PT ;  /* 0x00000006ff007c0c */ /* 0x000fe2000bf25070 */
[----:B---3--:R-:W3:Y:S01]  /*6e40*/  LDL R14, [R1+0x30] ;  /* 0x00003000010e7983 */ /* 0x008ee20000100800 */
[----:B------:R-:W-:Y:S02]  /*6e50*/  ISETP.NE.AND.EX P0, PT, RZ, UR5, PT, P0 ;  /* 0x00000005ff007c0c */ /* 0x000fe4000bf05300 */
[----:B------:R-:W-:-:S11]  /*6e60*/  ISETP.NE.AND.EX P1, PT, RZ, UR7, PT, P1 ;  /* 0x00000007ff007c0c */ /* 0x000fd6000bf25310 */
[----:B------:R-:W2:Y:S08]  /*6e70*/  @P0 LDC.64 R6, c[0x0][0x9a8] ;  /* 0x00026a00ff060b82 */ /* 0x000eb00000000a00 */
[----:B------:R-:W1:Y:S08]  /*6e80*/  @P1 LDC.64 R8, c[0x0][0x9b8] ;  /* 0x00026e00ff081b82 */ /* 0x000e700000000a00 */
[----:B0---4-:R-:W0:Y:S08]  /*6e90*/  @P0 LDC.64 R10, c[0x0][0x9b0] ;  /* 0x00026c00ff0a0b82 */ /* 0x011e300000000a00 */
[----:B------:R-:W4:Y:S01]  /*6ea0*/  @P1 LDC.64 R12, c[0x0][0x9c0] ;  /* 0x00027000ff0c1b82 */ /* 0x000f220000000a00 */
[----:B--2---:R-:W-:-:S02]  /*6eb0*/  @P0 IMAD R0, R2, R6, RZ ;  /* 0x0000000602000224 */ /* 0x004fc400078e02ff */
[----:B-1----:R-:W-:Y:S02]  /*6ec0*/  @P1 IMAD R2, R2, R8, RZ ;  /* 0x0000000802021224 */ /* 0x002fe400078e02ff */
[C---:B------:R-:W-:Y:S02]  /*6ed0*/  @P0 IMAD R7, R4.reuse, R7, R0 ;  /* 0x0000000704070224 */ /* 0x040fe400078e0200 */
[C---:B------:R-:W-:Y:S02]  /*6ee0*/  @P1 IMAD R9, R4.reuse, R9, R2 ;  /* 0x0000000904091224 */ /* 0x040fe400078e0202 */
[----:B------:R-:W-:-:S04]  /*6ef0*/  @P0 IMAD.WIDE.U32 R2, R4, R6, RZ ;  /* 0x0000000604020225 */ /* 0x000fc800078e00ff */
[----:B------:R-:W-:-:S04]  /*6f00*/  @P1 IMAD.WIDE.U32 R4, R4, R8, RZ ;  /* 0x0000000804041225 */ /* 0x000fc800078e00ff */
[----:B------:R-:W-:Y:S02]  /*6f10*/  @P0 IMAD.IADD R3, R3, 0x1, R7 ;  /* 0x0000000103030824 */ /* 0x000fe400078e0207 */
[----:B------:R-:W-:Y:S02]  /*6f20*/  @P1 IMAD.IADD R5, R5, 0x1, R9 ;  /* 0x0000000105051824 */ /* 0x000fe400078e0209 */
[----:B0-----:R-:W-:-:S04]  /*6f30*/  @P0 IMAD.WIDE.U32 R2, R152, R10, R2 ;  /* 0x0000000a98020225 */ /* 0x001fc800078e0002 */
[----:B----4-:R-:W-:Y:S01]  /*6f40*/  @P1 IMAD.WIDE.U32 R6, R152, R12, R4 ;  /* 0x0000000c98061225 */ /* 0x010fe200078e0004 */
[----:B------:R-:W-:Y:S01]  /*6f50*/  @P0 LEA R4, P2, R2, UR4, 0x2 ;  /* 0x0000000402040c11 */ /* 0x000fe2000f8410ff */
[----:B------:R-:W-:Y:S02]  /*6f60*/  ULDC UR4, c[0x0][0x988] ;  /* 0x0002620000047ab9 */ /* 0x000fe40000000800 */
[----:B------:R-:W-:Y:S01]  /*6f70*/  @P0 IMAD R5, R152, R11, R3 ;  /* 0x0000000b98050224 */ /* 0x000fe200078e0203 */
[----:B------:R-:W-:Y:S01]  /*6f80*/  @P1 LEA R8, P3, R6, UR6, 0x2 ;  /* 0x0000000606081c11 */ /* 0x000fe2000f8610ff */
[----:B------:R-:W-:Y:S02]  /*6f90*/  @P1 IMAD R3, R152, R13, R7 ;  /* 0x0000000d98031224 */ /* 0x000fe400078e0207 */
[----:B------:R-:W-:Y:S01]  /*6fa0*/  IMAD.MOV.U32 R0, RZ, RZ, 0x3f800000 ;  /* 0x3f800000ff007424 */ /* 0x000fe200078e00ff */
[----:B------:R-:W-:Y:S02]  /*6fb0*/  @P0 LEA.HI.X R5, R2, UR5, R5, 0x2, P2 ;  /* 0x0000000502050c11 */ /* 0x000fe400090f1405 */
[----:B------:R-:W-:Y:S01]  /*6fc0*/  @P1 LEA.HI.X R9, R6, UR7, R3, 0x2, P3 ;  /* 0x0000000706091c11 */ /* 0x000fe200098f1403 */
[----:B------:R-:W-:Y:S01]  /*6fd0*/  IMAD.MOV.U32 R3, RZ, RZ, 0x3f800000 ;  /* 0x3f800000ff037424 */ /* 0x000fe200078e00ff */
[----:B------:R-:W0:Y:S03]  /*6fe0*/  LDC R2, c[0x0][0x448] ;  /* 0x00011200ff027b82 */ /* 0x000e260000000800 */
[----:B------:R-:W2:Y:S04]  /*6ff0*/  @P1 LDG.E R0, desc[UR42][R8.64] ;  /* 0x0000002a08001981 */ /* 0x000ea8000c1e1900 */
[----:B------:R-:W2:Y:S01]  /*7000*/  @P0 LDG.E R3, desc[UR42][R4.64] ;  /* 0x0000002a04030981 */ /* 0x000ea2000c1e1900 */
[----:B0-----:R-:W-:-:S13]  /*7010*/  ISETP.NE.AND P0, PT, R2, 0x1, PT ;  /* 0x000000010200780c */ /* 0x001fda0003f05270 */
[----:B------:R-:W0:Y:S08]  /*7020*/  @P0 LDC R2, c[0x0][0x44c] ;  /* 0x00011300ff020b82 */ /* 0x000e300000000800 */
[----:B------:R-:W1:Y:S01]  /*7030*/  @P0 LDC R11, c[0x0][0x450] ;  /* 0x00011400ff0b0b82 */ /* 0x000e620000000800 */
[----:B---3--:R-:W-:-:S04]  /*7040*/  VIADD R7, R14, 0xbf ;  /* 0x000000bf0e077836 */ /* 0x008fc80000000000 */
[----:B0-----:R-:W-:-:S05]  /*7050*/  @P0 IMAD.HI.U32 R2, R7, R2, RZ ;  /* 0x0000000207020227 */ /* 0x001fca00078e00ff */
[----:B-1----:R-:W-:-:S05]  /*7060*/  @P0 SHF.R.U32.HI R7, RZ, R11, R2 ;  /* 0x0000000bff070219 */ /* 0x002fca0000011602 */
[----:B------:R-:W-:-:S05]  /*7070*/  IMAD.IADD R7, R40, 0x1, R7 ;  /* 0x0000000128077824 */ /* 0x000fca00078e0207 */
[----:B------:R-:W-:-:S04]  /*7080*/  SHF.R.S32.HI R2, RZ, 0x1f, R7 ;  /* 0x0000001fff027819 */ /* 0x000fc80000011407 */
[----:B------:R-:W-:-:S04]  /*7090*/  LEA.HI R2, R2, R7, RZ, 0x7 ;  /* 0x0000000702027211 */ /* 0x000fc800078f38ff */
[----:B------:R-:W-:-:S04]  /*70a0*/  SHF.R.S32.HI R2, RZ, 0x7, R2 ;  /* 0x00000007ff027819 */ /* 0x000fc80000011402 */
[----:B------:R-:W-:-:S04]  /*70b0*/  VIMNMX R27, R27, R2, PT ;  /* 0x000000021b1b7248 */ /* 0x000fc80003fe0100 */
[----:B------:R-:W-:Y:S01]  /*70c0*/  ISETP.GE.AND P0, PT, R27, 0x1, PT ;  /* 0x000000011b00780c */ /* 0x000fe20003f06270 */
[----:B------:R-:W-:Y:S01]  /*70d0*/  BSSY B0, `(.L_x_2183) ;  /* 0x0000023000007945 */ /* 0x000fe20003800000 */
[----:B------:R-:W-:Y:S02]  /*70e0*/  IMAD.MOV.U32 R88, RZ, RZ, RZ ;  /* 0x000000ffff587224 */ /* 0x000fe400078e00ff */
[----:B--2---:R-:W-:-:S04]  /*70f0*/  FMUL.FTZ R0, R3, R0 ;  /* 0x0000000003007220 */ /* 0x004fc80000410000 */
[----:B------:R-:W-:-:S05]  /*7100*/  FMUL.FTZ R2, R0, UR4 ;  /* 0x0000000400027c20 */ /* 0x000fca0008410000 */
        /* <DEDUP_REMOVED lines=31> */
.L_x_2184:
[----:B------:R-:W-:Y:S05]  /*7300*/  BSYNC B0 ;  /* 0x0000000000007941 */ /* 0x000fea0003800000 */
.L_x_2183:
[----:B------:R-:W2:Y:S01]  /*7310*/  LDL R0, [R1+0x6c] ;  /* 0x00006c0001007983 */ /* 0x000ea20000100800 */
[----:B------:R-:W-:Y:S02]  /*7320*/  PLOP3.LUT P0, PT, PT, PT, PT, 0x80, 0x0 ;  /* 0x000000000000781c */ /* 0x000fe40003f0f070 */
[----:B------:R-:W-:Y:S01]  /*7330*/  CS2R R6, SRZ ;  /* 0x0000000000067805 */ /* 0x000fe2000001ff00 */
[----:B------:R-:W-:Y:S01]  /*7340*/  IMAD.MOV.U32 R20, RZ, RZ, RZ ;  /* 0x000000ffff147224 */ /* 0x000fe200078e00ff */
[----:B------:R-:W-:Y:S01]  /*7350*/  CS2R R94, SRZ ;  /* 0x00000000005e7805 */ /* 0x000fe2000001ff00 */
[----:B------:R-:W-:Y:S01]  /*7360*/  IMAD.MOV.U32 R3, RZ, RZ, RZ ;  /* 0x000000ffff037224 */ /* 0x000fe200078e00ff */
[----:B------:R-:W-:Y:S01]  /*7370*/  CS2R R90, SRZ ;  /* 0x00000000005a7805 */ /* 0x000fe2000001ff00 */
[----:B------:R-:W-:Y:S01]  /*7380*/  IMAD.MOV.U32 R29, RZ, RZ, RZ ;  /* 0x000000ffff1d7224 */ /* 0x000fe200078e00ff */
        /* <DEDUP_REMOVED lines=20> */
[----:B--2---:R-:W-:-:S02]  /*74d0*/  IMAD R4, R0, R88, RZ ;  /* 0x0000005800047224 */ /* 0x004fc400078e02ff */
        /* <DEDUP_REMOVED lines=37> */
.L_x_2187:
[----:B------:R-:W-:Y:S05]  /*7730*/  BSYNC B6 ;  /* 0x0000000000067941 */ /* 0x000fea0003800000 */
.L_x_2186:
        /* <DEDUP_REMOVED lines=13> */
.L_x_2191:
[----:B-1----:R1:W2:Y:S02]  /*7810*/  SYNCS.PHASECHK.TRANS64.TRYWAIT P0, [R18+URZ+0x19c00], R3 ;  /* 0x019c0003120075a7 */ /* 0x0022a4000800017f */
[----:B--2---:R-:W-:Y:S05]  /*7820*/  @!P0 NANOSLEEP.SYNCS 0x989680 ;  /* 0x009896800000895d */ /* 0x004fea0003900000 */
[----:B------:R-:W2:Y:S02]  /*7830*/  @!P0 SYNCS.PHASECHK.TRANS64 P0, [R18+URZ+0x19c00], R3 ;  /* 0x019c0003120085a7 */ /* 0x000ea4000800007f */
[----:B--2---:R-:W-:Y:S05]  /*7840*/  @!P0 BRA `(.L_x_2191) ;  /* 0xfffffffc00f08947 */ /* 0x004fea000383ffff */
.L_x_2190:
[----:B------:R-:W-:Y:S05]  /*7850*/  BSYNC B0 ;  /* 0x0000000000007941 */ /* 0x000fea0003800000 */
.L_x_2189:
[----:B------:R-:W-:Y:S05]  /*7860*/  BRA `(.L_x_2192) ;  /* 0x00000044007c7947 */ /* 0x000fea0003800000 */
.L_x_2188:
        /* <DEDUP_REMOVED lines=30> */
.L_x_2194:
[----:B------:R-:W-:Y:S05]  /*7a50*/  BSYNC B6 ;  /* 0x0000000000067941 */ /* 0x000fea0003800000 */
.L_x_2193:
        /* <DEDUP_REMOVED lines=28> */
[----:B------:R-:W-:Y:S01]  /*7c20*/  IMAD R4, R0, UR4, RZ ;  /* 0x0000000400047c24 */ /* 0x000fe2000f8e02ff */
[----:B------:R-:W-:Y:S01]  /*7c30*/  IADD3 R5, P1, R8, UR8, RZ ;  /* 0x0000000808057c10 */ /* 0x000fe2000ff3e0ff */
[----:B------:R-:W-:-:S04]  /*7c40*/  IMAD.WIDE.U32 R6, R11, UR4, R6 ;  /* 0x000000040b067c25 */ /* 0x000fc8000f8e0006 */
[----:B------:R-:W-:Y:S02]  /*7c50*/  IMAD R0, R0, UR6, RZ ;  /* 0x0000000600007c24 */ /* 0x000fe4000f8e02ff */
        /* <DEDUP_REMOVED lines=11> */
[----:B------:R0:W4:Y:S02]  /*7d10*/  SHFL.IDX PT, R14, R5, RZ, 0x1e1f ;  /* 0x001e1fff050e7589 */ /* 0x00012400000e0000 */
.L_x_2437:
[----:B0-----:R-:W5:Y:S04]  /*7d20*/  LDL R5, [R1+0x34] ;  /* 0x0000340001057983 */ /* 0x001f680000100800 */
[----:B------:R-:W2:Y:S01]  /*7d30*/  LDL R6, [R1+0x60] ;  /* 0x0000600001067983 */ /* 0x000ea20000100800 */
[----:B------:R-:W-:Y:S01]  /*7d40*/  BSSY B1, `(.L_x_2198) ;  /* 0x000002f000017945 */ /* 0x000fe20003800000 */
[----:B------:R-:W-:Y:S02]  /*7d50*/  CS2R R28, SRZ ;  /* 0x00000000001c7805 */ /* 0x000fe4000001ff00 */
[----:B------:R-:W-:Y:S02]  /*7d60*/  CS2R R12, SRZ ;  /* 0x00000000000c7805 */ /* 0x000fe4000001ff00 */
[----:B------:R-:W-:-:S02]  /*7d70*/  CS2R R8, SRZ ;  /* 0x0000000000087805 */ /* 0x000fc4000001ff00 */
[----:B------:R-:W-:Y:S02]  /*7d80*/  CS2R R26, SRZ ;  /* 0x00000000001a7805 */ /* 0x000fe4000001ff00 */
[----:B------:R-:W-:Y:S01]  /*7d90*/  CS2R R20, SRZ ;  /* 0x0000000000147805 */ /* 0x000fe2000001ff00 */
[----:B-----5:R-:W-:Y:S01]  /*7da0*/  IMAD R24, R5, R24, RZ ;  /* 0x0000001805187224 */ /* 0x020fe200078e02ff */
[----:B--2---:R-:W-:-:S04]  /*7db0*/  LEA.HI R5, R6, R6, RZ, 0x1 ;  /* 0x0000000606057211 */ /* 0x004fc800078f08ff */
[----:B------:R-:W-:Y:S02]  /*7dc0*/  ISETP.GE.AND P0, PT, R10, R24, PT ;  /* 0x000000180a00720c */ /* 0x000fe40003f06270 */
[----:B------:R-:W-:Y:S02]  /*7dd0*/  CS2R R10, SRZ ;  /* 0x00000000000a7805 */ /* 0x000fe4000001ff00 */
        /* <DEDUP_REMOVED lines=13> */
[----:B------:R-:W-:Y:S02]  /*7eb0*/  @!P1 IADD3 R32, P3, R156, R3, RZ ;  /* 0x000000039c209210 */ /* 0x000fe40007f7e0ff */
[----:B--2---:R-:W-:Y:S02]  /*7ec0*/  ISETP.GE.AND P2, PT, R30, UR4, PT ;  /* 0x000000041e007c0c */ /* 0x004fe4000bf46270 */
[----:B------:R-:W-:Y:S02]  /*7ed0*/  SHF.R.S32.HI R7, RZ, 0x1f, R30 ;  /* 0x0000001fff077819 */ /* 0x000fe4000001141e */
[----:B---3--:R-:W-:Y:S02]  /*7ee0*/  ISETP.GE.AND P0, PT, R15, UR4, PT ;  /* 0x000000040f007c0c */ /* 0x008fe4000bf06270 */
[----:B------:R-:W-:-:S07]  /*7ef0*/  SHF.R.S32.HI R9, RZ, 0x1f, R15 ;  /* 0x0000001fff097819 */ /* 0x000fce000001140f */
[CC--:B------:R-:W-:Y:S02]  /*7f00*/  @!P2 IADD3 R34, P6, R30.reuse, R3.reuse, RZ ;  /* 0x000000031e22a210 */ /* 0x0c0fe40007fde0ff */
[-C--:B----4-:R-:W-:Y:S02]  /*7f10*/  @!P2 IADD3 R38, P5, R30, R14.reuse, RZ ;  /* 0x0000000e1e26a210 */ /* 0x090fe40007fbe0ff */
[C---:B------:R-:W-:Y:S01]  /*7f20*/  @!P0 IADD3 R6, P4, R15.reuse, R3, RZ ;  /* 0x000000030f068210 */ /* 0x040fe20007f9e0ff */
[--C-:B-1----:R-:W-:Y:S01]  /*7f30*/  @!P2 IMAD.X R35, R0, 0x1, R7.reuse, P6 ;  /* 0x000000010023a824 */ /* 0x102fe200030e0607 */
[-C--:B------:R-:W-:Y:S01]  /*7f40*/  @!P1 IADD3 R30, P6, R156, R14.reuse, RZ ;  /* 0x0000000e9c1e9210 */ /* 0x080fe20007fde0ff */
[----:B------:R-:W-:Y:S01]  /*7f50*/  @!P2 IMAD.X R39, R4, 0x1, R7, P5 ;  /* 0x000000010427a824 */ /* 0x000fe200028e0607 */
[----:B------:R-:W-:Y:S01]  /*7f60*/  @!P0 IADD3 R14, P5, R15, R14, RZ ;  /* 0x0000000e0f0e8210 */ /* 0x000fe20007fbe0ff */
[--C-:B------:R-:W-:Y:S01]  /*7f70*/  @!P0 IMAD.X R7, R0, 0x1, R9.reuse, P4 ;  /* 0x0000000100078824 */ /* 0x100fe200020e0609 */
[----:B------:R-:W-:Y:S01]  /*7f80*/  @!P1 SHF.R.S32.HI R3, RZ, 0x1f, R156 ;  /* 0x0000001fff039819 */ /* 0x000fe2000001149c */
[----:B------:R0:W5:Y:S02]  /*7f90*/  @!P2 LD.E.64 R20, desc[UR42][R34.64] ;  /* 0x0000002a2214a980 */ /* 0x000164000c101b00 */
[----:B------:R-:W-:Y:S01]  /*7fa0*/  @!P0 IMAD.X R15, R4, 0x1, R9, P5 ;  /* 0x00000001040f8824 */ /* 0x000fe200028e0609 */
        /* <DEDUP_REMOVED lines=8> */
.L_x_2199:
[----:B------:R-:W-:Y:S05]  /*8030*/  BSYNC B1 ;  /* 0x0000000000017941 */ /* 0x000fea0003800000 */
.L_x_2198:
[----:B------:R-:W2:Y:S01]  /*8040*/  SYNCS.PHASECHK.TRANS64.TRYWAIT P0, [R18+URZ+0x19c00], R5 ;  /* 0x019c0005120075a7 */ /* 0x000ea2000800017f */
[----:B------:R-:W-:Y:S01]  /*8050*/  IMAD R25, R25, -0xc0, R24 ;  /* 0xffffff4019197824 */ /* 0x000fe200078e0218 */
[----:B------:R-:W-:Y:S04]  /*8060*/  BSSY B1, `(.L_x_2200) ;  /* 0x0000004000017945 */ /* 0x000fe80003800000 */
[----:B------:R-:W-:-:S04]  /*8070*/  VIMNMX R25, R25, 0xc0, PT ;  /* 0x000000c019197848 */ /* 0x000fc80003fe0100 */
[----:B------:R-:W-:Y:S01]  /*8080*/  ISETP.GE.AND P1, PT, R40, R25, PT ;  /* 0x000000192800720c */ /* 0x000fe20003f26270 */
[----:B--2---:R-:W-:-:S12]  /*8090*/  @!P0 BRA `(.L_x_2201) ;  /* 0x0000016c00148947 */ /* 0x004fd80003800000 */
.L_x_2438:
[----:B------:R-:W-:Y:S05]  /*80a0*/  BSYNC B1 ;  /* 0x0000000000017941 */ /* 0x000fea0003800000 */
.L_x_2200:
[----:B------:R-:W-:Y:S05]  /*80b0*/  @P1 BRA `(.L_x_2202) ;  /* 0x0000003c00441947 */ /* 0x000fea0003800000 */
[----:B---3--:R-:W3:Y:S01]  /*80c0*/  LDL R4, [R1+0x1c] ;  /* 0x00001c0001047983 */ /* 0x008ee20000100800 */
[----:B------:R-:W0:Y:S03]  /*80d0*/  LDC R3, c[0x0][0x3f4] ;  /* 0x0000fd00ff037b82 */ /* 0x000e260000000800 */
[----:B-1----:R-:W2:Y:S01]  /*80e0*/  LDL R0, [R1+0x20] ;  /* 0x0000200001007983 */ /* 0x002ea20000100800 */
[----:B------:R-:W-:Y:S01]  /*80f0*/  BSSY B1, `(.L_x_2203) ;  /* 0x000007b000017945 */ /* 0x000fe20003800000 */
[-C--:B0-----:R-:W-:Y:S02]  /*8100*/  ISETP.GE.AND P0, PT, R156, R3.reuse, PT ;  /* 0x000000039c00720c */ /* 0x081fe40003f06270 */
[-C--:B---3--:R-:W-:Y:S02]  /*8110*/  ISETP.GE.AND P1, PT, R4, R3.reuse, PT ;  /* 0x000000030400720c */ /* 0x088fe40003f26270 */
[----:B--2---:R-:W-:-:S09]  /*8120*/  ISETP.GE.AND P2, PT, R0, R3, PT ;  /* 0x000000030000720c */ /* 0x004fd20003f46270 */
[----:B------:R-:W-:Y:S05]  /*8130*/  @P0 BRA `(.L_x_2204) ;  /* 0x0000000400d80947 */ /* 0x000fea0003800000 */
[----:B------:R-:W0:Y:S01]  /*8140*/  LDS.128 R4, [R37+0xf000] ;  /* 0x00f0000025047984 */ /* 0x000e220000000c00 */
[----:B-----5:R-:W-:Y:S02]  /*8150*/  SHF.R.U32.HI R15, RZ, 0x8, R27 ;  /* 0x00000008ff0f7819 */ /* 0x020fe4000001161b */
[----:B----4-:R-:W-:Y:S02]  /*8160*/  LOP3.LUT R14, R27, 0xff, RZ, 0xc0, !PT ;  /* 0x000000ff1b0e7812 */ /* 0x010fe400078ec0ff */
[----:B------:R-:W-:Y:S02]  /*8170*/  LOP3.LUT R15, R15, 0xff, RZ, 0xc0, !PT ;  /* 0x000000ff0f0f7812 */ /* 0x000fe400078ec0ff */
[----:B------:R-:W-:Y:S02]  /*8180*/  SHF.R.U32.HI R3, RZ, 0x8, R26 ;  /* 0x00000008ff037819 */ /* 0x000fe4000001161a */
[----:B------:R-:W-:Y:S02]  /*8190*/  SHF.R.U32.HI R31, RZ, 0x8, R29 ;  /* 0x00000008ff1f7819 */ /* 0x000fe4000001161d */
[----:B------:R-:W-:-:S02]  /*81a0*/  PRMT R14, R15, 0x7604, R14 ;  /* 0x000076040f0e7816 */ /* 0x000fc4000000000e */
[----:B------:R-:W-:Y:S02]  /*81b0*/  LOP3.LUT R0, R26, 0xff, RZ, 0xc0, !PT ;  /* 0x000000ff1a007812 */ /* 0x000fe400078ec0ff */
[----:B------:R-:W-:Y:S02]  /*81c0*/  LOP3.LUT R3, R3, 0xff, RZ, 0xc0, !PT ;  /* 0x000000ff03037812 */ /* 0x000fe400078ec0ff */
[----:B------:R-:W-:Y:S02]  /*81d0*/  SHF.R.U32.HI R32, RZ, 0x10, R27 ;  /* 0x00000010ff207819 */ /* 0x000fe4000001161b */
[----:B------:R-:W-:Y:S02]  /*81e0*/  SHF.R.U32.HI R15, RZ, 0x8, R28 ;  /* 0x00000008ff0f7819 */ /* 0x000fe4000001161c */
[----:B------:R-:W-:Y:S02]  /*81f0*/  LOP3.LUT R24, R29, 0xff, RZ, 0xc0, !PT ;  /* 0x000000ff1d187812 */ /* 0x000fe400078ec0ff */
[----:B------:R-:W-:-:S02]  /*8200*/  LOP3.LUT R31, R31, 0xff, RZ, 0xc0, !PT ;  /* 0x000000ff1f1f7812 */ /* 0x000fc400078ec0ff */
[----:B------:R-:W-:Y:S02]  /*8210*/  SHF.R.U32.HI R30, RZ, 0x10, R29 ;  /* 0x00000010ff1e7819 */ /* 0x000fe4000001161d */
[----:B------:R-:W-:Y:S02]  /*8220*/  PRMT R3, R3, 0x7604, R0 ;  /* 0x0000760403037816 */ /* 0x000fe40000000000 */
[----:B------:R-:W-:Y:S01]  /*8230*/  LOP3.LUT R25, R15, 0xff, RZ, 0xc0, !PT ;  /* 0x000000ff0f197812 */ /* 0x000fe200078ec0ff */
[----:B------:R-:W-:Y:S01]  /*8240*/  IMAD.U32 R15, R32, 0x10000, RZ ;  /* 0x00010000200f7824 */ /* 0x000fe200078e00ff */
[----:B------:R-:W-:Y:S01]  /*8250*/  PRMT R24, R31, 0x7604, R24 ;  /* 0x000076041f187816 */ /* 0x000fe20000000018 */
[----:B------:R-:W-:Y:S01]  /*8260*/  IMAD.U32 R31, R30, 0x10000, RZ ;  /* 0x000100001e1f7824 */ /* 0x000fe200078e00ff */
[----:B------:R-:W-:Y:S02]  /*8270*/  LOP3.LUT R0, R28, 0xff, RZ, 0xc0, !PT ;  /* 0x000000ff1c007812 */ /* 0x000fe400078ec0ff */
[----:B------:R-:W-:-:S02]  /*8280*/  LOP3.LUT R15, R14, 0xff0000, R15, 0xf8, !PT ;  /* 0x00ff00000e0f7812 */ /* 0x000fc400078ef80f */
[----:B------:R-:W-:Y:S02]  /*8290*/  PRMT R25, R25, 0x7604, R0 ;  /* 0x0000760419197816 */ /* 0x000fe40000000000 */
[----:B------:R-:W-:Y:S02]  /*82a0*/  LOP3.LUT R31, R24, 0xff0000, R31, 0xf8, !PT ;  /* 0x00ff0000181f7812 */ /* 0x000fe400078ef81f */
[--C-:B------:R-:W-:Y:S02]  /*82b0*/  LOP3.LUT R25, R25, 0xff0000, R28.reuse, 0xf8, !PT ;  /* 0x00ff000019197812 */ /* 0x100fe400078ef81c */
[----:B------:R-:W-:Y:S02]  /*82c0*/  LOP3.LUT R31, R31, 0xff000000, R29, 0xf8, !PT ;  /* 0xff0000001f1f7812 */ /* 0x000fe400078ef81d */
[----:B------:R-:W-:Y:S02]  /*82d0*/  LOP3.LUT R27, R15, 0xff000000, R27, 0xf8, !PT ;  /* 0xff0000000f1b7812 */ /* 0x000fe400078ef81b */
[----:B------:R-:W-:-:S02]  /*82e0*/  LOP3.LUT R30, R25, 0xff000000, R28, 0xf8, !PT ;  /* 0xff000000191e7812 */ /* 0x000fc400078ef81c */
[--C-:B------:R-:W-:Y:S02]  /*82f0*/  LOP3.LUT R3, R3, 0xff0000, R26.reuse, 0xf8, !PT ;  /* 0x00ff000003037812 */ /* 0x100fe400078ef81a */
        /* <DEDUP_REMOVED lines=11> */
[C---:B------:R-:W-:Y:S01]  /*83b0*/  FMUL.FTZ R35, R15.reuse, R33 ;  /* 0x000000210f237220 */ /* 0x040fe20000410000 */
[----:B------:R-:W-:Y:S01]  /*83c0*/  F2FP.F16.E4M3.UNPACK_B R6, R5 ;  /* 0x00000005ff06723e */ /* 0x000fe200020006ff */
[----:B------:R-:W-:Y:S01]  /*83d0*/  FMUL.FTZ R34, R15, R29 ;  /* 0x0000001d0f227220 */ /* 0x000fe20000410000 */
[----:B------:R-:W-:Y:S01]  /*83e0*/  F2FP.F16.E4M3.UNPACK_B R7, R5.H1 ;  /* 0x00000005ff07723e */ /* 0x000fe200030006ff */
[----:B------:R-:W-:Y:S01]  /*83f0*/  HADD2.F32 R32, -RZ, R32.H0_H0 ;  /* 0x20000020ff207230 */ /* 0x000fe20000004100 */
[----:B------:R-:W-:Y:S01]  /*8400*/  F2FP.F16.E4M3.UNPACK_B R31, R31.H1 ;  /* 0x0000001fff1f723e */ /* 0x000fe200030006ff */
[----:B------:R-:W-:-:S02]  /*8410*/  HADD2.F32 R5, -RZ, R3.H1_H1 ;  /* 0x30000003ff057230 */ /* 0x000fc40000004100 */
[C---:B------:R-:W-:Y:S01]  /*8420*/  FFMA.FTZ R35, R14.reuse, R29, -R35 ;  /* 0x0000001d0e237223 */ /* 0x040fe20000010823 */
[----:B------:R-:W-:Y:S02]  /*8430*/  HADD2.F32 R28, -RZ, R28.H0_H0 ;  /* 0x2000001cff1c7230 */ /* 0x000fe40000004100 */
        /* <DEDUP_REMOVED lines=70> */
.L_x_2204:
[----:B------:R-:W-:Y:S05]  /*88a0*/  BSYNC B1 ;  /* 0x0000000000017941 */ /* 0x000fea0003800000 */
.L_x_2203:
[----:B------:R-:W-:Y:S04]  /*88b0*/  BSSY B1, `(.L_x_2205) ;  /* 0x000007c000017945 */ /* 0x000fe80003800000 */
[----:B------:R-:W-:Y:S05]  /*88c0*/  @P1 BRA `(.L_x_2206) ;  /* 0x0000000400e81947 */ /* 0x000fea0003800000 */
[----:B0-----:R-:W0:Y:S01]  /*88d0*/  LDS.128 R4, [R37+0x10800] ;  /* 0x0108000025047984 */ /* 0x001e220000000c00 */
[----:B----45:R-:W-:Y:S02]  /*88e0*/  SHF.R.U32.HI R14, RZ, 0x8, R21 ;  /* 0x00000008ff0e7819 */ /* 0x030fe40000011615 */
        /* <DEDUP_REMOVED lines=120> */
.L_x_2206:
[----:B------:R-:W-:Y:S05]  /*9070*/  BSYNC B1 ;  /* 0x0000000000017941 */ /* 0x000fea0003800000 */
.L_x_2205:
[----:B------:R-:W-:Y:S05]  /*9080*/  @P2 BRA `(.L_x_2202) ;  /* 0x0000002c00502947 */ /* 0x000fea0003800000 */
[----:B01----:R-:W0:Y:S01]  /*9090*/  LDS.128 R4, [R37+0x12000] ;  /* 0x0120000025047984 */ /* 0x003e220000000c00 */
[----:B-----5:R-:W-:Y:S02]  /*90a0*/  SHF.R.U32.HI R13, RZ, 0x8, R11 ;  /* 0x00000008ff0d7819 */ /* 0x020fe4000001160b */
[----:B------:R-:W-:Y:S02]  /*90b0*/  LOP3.LUT R12, R11, 0xff, RZ, 0xc0, !PT ;  /* 0x000000ff0b0c7812 */ /* 0x000fe400078ec0ff */
[----:B------:R-:W-:Y:S02]  /*90c0*/  LOP3.LUT R13, R13, 0xff, RZ, 0xc0, !PT ;  /* 0x000000ff0d0d7812 */ /* 0x000fe400078ec0ff */
[----:B------:R-:W-:Y:S02]  /*90d0*/  SHF.R.U32.HI R21, RZ, 0x8, R9 ;  /* 0x00000008ff157819 */ /* 0x000fe40000011609 */
[----:B------:R-:W-:Y:S02]  /*90e0*/  PRMT R12, R13, 0x7604, R12 ;  /* 0x000076040d0c7816 */ /* 0x000fe4000000000c */
[----:B------:R-:W-:-:S02]  /*90f0*/  SHF.R.U32.HI R24, RZ, 0x10, R11 ;  /* 0x00000010ff187819 */ /* 0x000fc4000001160b */
[----:B------:R-:W-:Y:S02]  /*9100*/  SHF.R.U32.HI R13, RZ, 0x8, R8 ;  /* 0x00000008ff0d7819 */ /* 0x000fe40000011608 */
[----:B----4-:R-:W-:Y:S02]  /*9110*/  LOP3.LUT R14, R9, 0xff, RZ, 0xc0, !PT ;  /* 0x000000ff090e7812 */ /* 0x010fe400078ec0ff */
        /* <DEDUP_REMOVED lines=110> */
.L_x_2196:
        /* <DEDUP_REMOVED lines=32> */
.L_x_2444:
[----:B------:R-:W5:Y:S04]  /*9a00*/  LDL R4, [R1+0x34] ;  /* 0x0000340001047983 */ /* 0x000f680000100800 */
        /* <DEDUP_REMOVED lines=11> */
[----:B------:R-:W-:Y:S02]  /*9ac0*/  LOP3.LUT R8, R4, 0xfffffffe, RZ, 0xc0, !PT ;  /* 0xfffffffe04087812 */ /* 0x000fe400078ec0ff */
[----:B------:R-:W-:-:S03]  /*9ad0*/  CS2R R4, SRZ ;  /* 0x0000000000047805 */ /* 0x000fc6000001ff00 */
[----:B------:R-:W-:Y:S01]  /*9ae0*/  IMAD.IADD R41, R9, 0x1, -R8 ;  /* 0x0000000109297824 */ /* 0x000fe200078e0a08 */
[----:B------:R-:W-:-:S04]  /*9af0*/  CS2R R8, SRZ ;  /* 0x0000000000087805 */ /* 0x000fc8000001ff00 */
[----:B------:R-:W-:Y:S01]  /*9b00*/  SHF.L.U32 R41, R41, 0x1f, RZ ;  /* 0x0000001f29297819 */ /* 0x000fe200000006ff */
[----:B------:R-:W-:Y:S06]  /*9b10*/  @P0 BRA `(.L_x_2209) ;  /* 0x0000000000700947 */ /* 0x000fec0003800000 */
[----:B------:R-:W2:Y:S01]  /*9b20*/  LDL R26, [R1+0x10] ;  /* 0x00001000011a7983 */ /* 0x000ea20000100800 */
        /* <DEDUP_REMOVED lines=12> */
[----:B------:R-:W-:-:S05]  /*9bf0*/  @!P4 IADD3 R38, P0, R16, R3, RZ ;  /* 0x000000031026c210 */ /* 0x000fca0007f1e0ff */
[----:B-1----:R-:W-:-:S05]  /*9c00*/  @!P4 IMAD.X R39, R0, 0x1, R5, P0 ;  /* 0x000000010027c824 */ /* 0x002fca00000e0605 */
[----:B------:R0:W5:Y:S01]  /*9c10*/  @!P4 LD.E.128 R28, desc[UR42][R38.64] ;  /* 0x0000002a261cc980 */ /* 0x000162000c101d00 */
[----:B--2---:R-:W-:Y:S01]  /*9c20*/  @!P5 IMAD.SHL.U32 R4, R26, 0x10, RZ ;  /* 0x000000101a04d824 */ /* 0x004fe200078e00ff */
[----:B----4-:R-:W-:-:S04]  /*9c30*/  @!P4 IADD3 R26, P1, R16, R21, RZ ;  /* 0x00000015101ac210 */ /* 0x010fc80007f3e0ff */
[----:B------:R-:W-:Y:S01]  /*9c40*/  @!P5 IADD3 R32, P2, R4, R3, RZ ;  /* 0x000000030420d210 */ /* 0x000fe20007f5e0ff */
[----:B---3--:R-:W-:Y:S01]  /*9c50*/  @!P4 IMAD.X R27, R20, 0x1, R5, P1 ;  /* 0x00000001141bc824 */ /* 0x008fe200008e0605 */
[----:B------:R-:W-:Y:S02]  /*9c60*/  @!P5 IADD3 R34, P3, R4, R21, RZ ;  /* 0x000000150422d210 */ /* 0x000fe40007f7e0ff */
[----:B------:R-:W-:Y:S02]  /*9c70*/  @!P5 SHF.R.S32.HI R3, RZ, 0x1f, R4 ;  /* 0x0000001fff03d819 */ /* 0x000fe40000011404 */
[----:B------:R-:W-:Y:S01]  /*9c80*/  CS2R R4, SRZ ;  /* 0x0000000000047805 */ /* 0x000fe2000001ff00 */
[----:B------:R0:W5:Y:S02]  /*9c90*/  @!P4 LD.E.128 R12, desc[UR42][R26.64] ;  /* 0x0000002a1a0cc980 */ /* 0x000164000c101d00 */
[--C-:B------:R-:W-:Y:S02]  /*9ca0*/  @!P5 IMAD.X R33, R0, 0x1, R3.reuse, P2 ;  /* 0x000000010021d824 */ /* 0x100fe400010e0603 */
[----:B------:R-:W-:-:S03]  /*9cb0*/  @!P5 IMAD.X R35, R20, 0x1, R3, P3 ;  /* 0x000000011423d824 */ /* 0x000fc600018e0603 */
[----:B------:R0:W5:Y:S04]  /*9cc0*/  @!P5 LD.E.128 R8, desc[UR42][R32.64] ;  /* 0x0000002a2008d980 */ /* 0x000168000c101d00 */
[----:B------:R0:W5:Y:S02]  /*9cd0*/  @!P5 LD.E.128 R4, desc[UR42][R34.64] ;  /* 0x0000002a2204d980 */ /* 0x000164000c101d00 */
.L_x_2209:
[----:B------:R-:W-:Y:S05]  /*9ce0*/  BSYNC B1 ;  /* 0x0000000000017941 */ /* 0x000fea0003800000 */
.L_x_2208:
[----:B-1----:R-:W1:Y:S01]  /*9cf0*/  S2R R0, SR_TID.X ;  /* 0x0000000000007919 */ /* 0x002e620000002100 */
[----:B------:R-:W2:Y:S01]  /*9d00*/  SYNCS.PHASECHK.TRANS64.TRYWAIT P0, [R18+URZ+0x19c00], R41 ;  /* 0x019c0029120075a7 */ /* 0x000ea2000800017f */
[----:B------:R-:W-:Y:S01]  /*9d10*/  IMAD R25, R25, -0xc0, R24 ;  /* 0xffffff4019197824 */ /* 0x000fe200078e0218 */
[----:B------:R-:W-:Y:S04]  /*9d20*/  BSSY B1, `(.L_x_2210) ;  /* 0x0000007000017945 */ /* 0x000fe80003800000 */
[----:B------:R-:W-:Y:S01]  /*9d30*/  VIMNMX R25, R25, 0xc0, PT ;  /* 0x000000c019197848 */ /* 0x000fe20003fe0100 */
[----:B-1----:R-:W-:-:S05]  /*9d40*/  VIADD R0, R0, 0xffffff80 ;  /* 0xffffff8000007836 */ /* 0x002fca0000000000 */
[----:B------:R-:W-:-:S04]  /*9d50*/  LEA.HI R0, R0, R0, RZ, 0x1 ;  /* 0x0000000000007211 */ /* 0x000fc800078f08ff */
[----:B------:R-:W-:-:S04]  /*9d60*/  SHF.R.S32.HI R0, RZ, 0x1, R0 ;  /* 0x00000001ff007819 */ /* 0x000fc80000011400 */
[----:B------:R-:W-:Y:S01]  /*9d70*/  ISETP.GE.AND P1, PT, R0, R25, PT ;  /* 0x000000190000720c */ /* 0x000fe20003f26270 */
[----:B--2---:R-:W-:-:S12]  /*9d80*/  @!P0 BRA `(.L_x_2211) ;  /* 0x00000150005c8947 */ /* 0x004fd80003800000 */
.L_x_2445:
[----:B------:R-:W-:Y:S05]  /*9d90*/  BSYNC B1 ;  /* 0x0000000000017941 */ /* 0x000fea0003800000 */
.L_x_2210:
        /* <DEDUP_REMOVED lines=22> */
[----:B------:R-:W-:-:S02]  /*9f00*/  LOP3.LUT R40, R40, 0xff, RZ, 0xc0, !PT ;  /* 0x000000ff28287812 */ /* 0x000fc400078ec0ff */
[----:B------:R-:W-:Y:S02]  /*9f10*/  SHF.R.U32.HI R45, RZ, 0x8, R15 ;  /* 0x00000008ff2d7819 */ /* 0x000fe4000001160f */
[----:B------:R-:W-:Y:S02]  /*9f20*/  SHF.R.U32.HI R49, RZ, 0x10, R13 ;  /* 0x00000010ff317819 */ /* 0x000fe4000001160d */
[----:B------:R-:W-:Y:S02]  /*9f30*/  LOP3.LUT R44, R15, 0xff, RZ, 0xc0, !PT ;  /* 0x000000ff0f2c7812 */ /* 0x000fe400078ec0ff */
[----:B------:R-:W-:Y:S01]  /*9f40*/  LOP3.LUT R45, R45, 0xff, RZ, 0xc0, !PT ;  /* 0x000000ff2d2d7812 */ /* 0x000fe200078ec0ff */
[----:B0-----:R-:W-:Y:S01]  /*9f50*/  VIADD R27, R21, 0xffffff80 ;  /* 0xffffff80151b7836 */ /* 0x001fe20000000000 */
[----:B------:R-:W-:Y:S01]  /*9f60*/  LOP3.LUT R21, R20, 0xff, RZ, 0xc0, !PT ;  /* 0x000000ff14157812 */ /* 0x000fe200078ec0ff */
[----:B------:R-:W-:Y:S01]  /*9f70*/  IMAD.U32 R49, R49, 0x10000, RZ ;  /* 0x0001000031317824 */ /* 0x000fe200078e00ff */
[----:B------:R-:W-:-:S02]  /*9f80*/  LOP3.LUT R20, R30, 0xff, RZ, 0xc0, !PT ;  /* 0x000000ff1e147812 */ /* 0x000fc400078ec0ff */
[----:B------:R-:W-:Y:S02]  /*9f90*/  LEA.HI R32, R27, R27, RZ, 0x1 ;  /* 0x0000001b1b207211 */ /* 0x000fe400078f08ff */
[----:B------:R-:W-:Y:S02]  /*9fa0*/  PRMT R39, R21, 0x7604, R0 ;  /* 0x0000760415277816 */ /* 0x000fe40000000000 */
[----:B------:R-:W-:Y:S02]  /*9fb0*/  LOP3.LUT R32, R32, 0xfffffffe, RZ, 0xc0, !PT ;  /* 0xfffffffe20207812 */ /* 0x000fe400078ec0ff */
[----:B------:R-:W-:Y:S02]  /*9fc0*/  SHF.R.U32.HI R21, RZ, 0x8, R12 ;  /* 0x00000008ff157819 */ /* 0x000fe4000001160c */
[----:B------:R-:W-:Y:S01]  /*9fd0*/  SHF.R.U32.HI R42, RZ, 0x8, R14 ;  /* 0x00000008ff2a7819 */ /* 0x000fe2000001160e */
        /* <DEDUP_REMOVED lines=17> */
[----:B------:R-:W-:Y:S01]  /*a0f0*/  PRMT R44, R45, 0x7604, R44 ;  /* 0x000076042d2c7816 */ /* 0x000fe2000000002c */
[----:B------:R-:W2:Y:S01]  /*a100*/  LDS.128 R32, [R0+0xf000] ;  /* 0x00f0000000207984 */ /* 0x000ea20000000c00 */
[----:B------:R-:W-:Y:S02]  /*a110*/  PRMT R40, R40, 0x7604, R21 ;  /* 0x0000760428287816 */ /* 0x000fe40000000015 */
[----:B------:R-:W-:Y:S02]  /*a120*/  SHF.R.U32.HI R21, RZ, 0x10, R29 ;  /* 0x00000010ff157819 */ /* 0x000fe4000001161d */
[----:B-1----:R-:W-:Y:S02]  /*a130*/  LOP3.LUT R41, R14, 0xff, RZ, 0xc0, !PT ;  /* 0x000000ff0e297812 */ /* 0x002fe400078ec0ff */
[----:B------:R-:W-:Y:S01]  /*a140*/  LOP3.LUT R42, R42, 0xff, RZ, 0xc0, !PT ;  /* 0x000000ff2a2a7812 */ /* 0x000fe200078ec0ff */
[----:B------:R-:W-:Y:S01]  /*a150*/  IMAD.U32 R21, R21, 0x10000, RZ ;  /* 0x0001000015157824 */ /* 0x000fe200078e00ff */
[----:B------:R-:W-:-:S02]  /*a160*/  SHF.R.U32.HI R45, RZ, 0x10, R31 ;  /* 0x00000010ff2d7819 */ /* 0x000fc4000001161f */
[----:B------:R-:W-:Y:S02]  /*a170*/  PRMT R51, R42, 0x7604, R41 ;  /* 0x000076042a337816 */ /* 0x000fe40000000029 */
[----:B------:R-:W-:Y:S01]  /*a180*/  LOP3.LUT R49, R40, 0xff0000, R49, 0xf8, !PT ;  /* 0x00ff000028317812 */ /* 0x000fe200078ef831 */
[----:B------:R-:W-:Y:S01]  /*a190*/  IMAD.U32 R45, R45, 0x10000, RZ ;  /* 0x000100002d2d7824 */ /* 0x000fe200078e00ff */
[----:B------:R-:W-:Y:S02]  /*a1a0*/  LOP3.LUT R41, R38, 0xff0000, R21, 0xf8, !PT ;  /* 0x00ff000026297812 */ /* 0x000fe400078ef815 */
[----:B------:R-:W-:Y:S02]  /*a1b0*/  LOP3.LUT R21, R39, 0xff0000, R28, 0xf8, !PT ;  /* 0x00ff000027157812 */ /* 0x000fe400078ef81c */
[----:B------:R-:W-:Y:S02]  /*a1c0*/  LOP3.LUT R49, R49, 0xff000000, R13, 0xf8, !PT ;  /* 0xff00000031317812 */ /* 0x000fe400078ef80d */
[----:B------:R-:W-:-:S02]  /*a1d0*/  SHF.R.U32.HI R53, RZ, 0x10, R15 ;  /* 0x00000010ff357819 */ /* 0x000fc4000001160f */
[----:B------:R-:W-:Y:S02]  /*a1e0*/  LOP3.LUT R43, R43, 0xff0000, R30, 0xf8, !PT ;  /* 0x00ff00002b2b7812 */ /* 0x000fe400078ef81e */
[----:B------:R-:W-:Y:S01]  /*a1f0*/  LOP3.LUT R45, R20, 0xff0000, R45, 0xf8, !PT ;  /* 0x00ff0000142d7812 */ /* 0x000fe200078ef82d */
[----:B------:R-:W-:Y:S01]  /*a200*/  IMAD.U32 R53, R53, 0x10000, RZ ;  /* 0x0001000035357824 */ /* 0x000fe200078e00ff */
[----:B------:R-:W-:Y:S02]  /*a210*/  LOP3.LUT R21, R21, 0xff000000, R28, 0xf8, !PT ;  /* 0xff00000015157812 */ /* 0x000fe400078ef81c */
[----:B------:R-:W-:Y:S02]  /*a220*/  LOP3.LUT R39, R41, 0xff000000, R29, 0xf8, !PT ;  /* 0xff00000029277812 */ /* 0x000fe400078ef81d */
[----:B------:R-:W-:Y:S02]  /*a230*/  LOP3.LUT R47, R47, 0xff0000, R12, 0xf8, !PT ;  /* 0x00ff00002f2f7812 */ /* 0x000fe400078ef80c */
[----:B------:R-:W-:-:S02]  /*a240*/  LOP3.LUT R51, R51, 0xff0000, R14, 0xf8, !PT ;  /* 0x00ff000033337812 */ /* 0x000fc400078ef80e */
[----:B------:R-:W-:Y:S02]  /*a250*/  F2FP.F16.E4M3.UNPACK_B R48, R49 ;  /* 0x00000031ff30723e */ /* 0x000fe400020006ff */
[-C--:B0-----:R-:W-:Y:S02]  /*a260*/  F2FP.F16.E4M3.UNPACK_B R28, R24.reuse ;  /* 0x00000018ff1c723e */ /* 0x081fe400020006ff */
[----:B------:R-:W-:Y:S01]  /*a270*/  F2FP.F16.E4M3.UNPACK_B R40, R24.H1 ;  /* 0x00000018ff28723e */ /* 0x000fe200030006ff */
[--C-:B------:R-:W-:Y:S01]  /*a280*/  HADD2.F32 R50, -RZ, R48.reuse.H0_H0 ;  /* 0x20000030ff327230 */ /* 0x100fe20000004100 */
[----:B--2---:R-:W-:Y:S01]  /*a290*/  F2FP.F16.E4M3.UNPACK_B R24, R33 ;  /* 0x00000021ff18723e */ /* 0x004fe200020006ff */
[----:B------:R-:W-:Y:S01]  /*a2a0*/  HADD2.F32 R48, -RZ, R48.H1_H1 ;  /* 0x30000030ff307230 */ /* 0x000fe20000004100 */
[----:B------:R-:W-:Y:S02]  /*a2b0*/  LOP3.LUT R20, R43, 0xff000000, R30, 0xf8, !PT ;  /* 0xff0000002b147812 */ /* 0x000fe400078ef81e */
[----:B------:R-:W-:-:S02]  /*a2c0*/  LOP3.LUT R41, R45, 0xff000000, R31, 0xf8, !PT ;  /* 0xff0000002d297812 */ /* 0x000fc400078ef81f */
[-C--:B------:R-:W-:Y:S02]  /*a2d0*/  F2FP.F16.E4M3.UNPACK_B R43, R27.reuse ;  /* 0x0000001bff2b723e */ /* 0x080fe400020006ff */
[----:B------:R-:W-:Y:S02]  /*a2e0*/  F2FP.F16.E4M3.UNPACK_B R46, R27.H1 ;  /* 0x0000001bff2e723e */ /* 0x000fe400030006ff */
[----:B------:R-:W-:Y:S02]  /*a2f0*/  LOP3.LUT R31, R47, 0xff000000, R12, 0xf8, !PT ;  /* 0xff0000002f1f7812 */ /* 0x000fe400078ef80c */
[----:B------:R-:W-:Y:S02]  /*a300*/  F2FP.F16.E4M3.UNPACK_B R27, R39 ;  /* 0x00000027ff1b723e */ /* 0x000fe400020006ff */
[----:B------:R-:W-:Y:S01]  /*a310*/  LOP3.LUT R12, R51, 0xff000000, R14, 0xf8, !PT ;  /* 0xff000000330c7812 */ /* 0x000fe200078ef80e */
[--C-:B------:R-:W-:Y:S01]  /*a320*/  HADD2.F32 R14, -RZ, R24.reuse.H0_H0 ;  /* 0x20000018ff0e7230 */ /* 0x100fe20000004100 */
[-C--:B------:R-:W-:Y:S01]  /*a330*/  F2FP.F16.E4M3.UNPACK_B R29, R25.reuse ;  /* 0x00000019ff1d723e */ /* 0x080fe200020006ff */
[----:B------:R-:W-:Y:S01]  /*a340*/  HADD2.F32 R30, -RZ, R27.H0_H0 ;  /* 0x2000001bff1e7230 */ /* 0x000fe20000004100 */
[----:B------:R-:W-:Y:S01]  /*a350*/  LOP3.LUT R53, R44, 0xff0000, R53, 0xf8, !PT ;  /* 0x00ff00002c357812 */ /* 0x000fe200078ef835 */
[----:B------:R-:W-:Y:S01]  /*a360*/  HADD2.F32 R24, -RZ, R24.H1_H1 ;  /* 0x30000018ff187230 */ /* 0x000fe20000004100 */
[----:B------:R-:W-:Y:S01]  /*a370*/  F2FP.F16.E4M3.UNPACK_B R38, R25.H1 ;  /* 0x00000019ff26723e */ /* 0x000fe200030006ff */
[--C-:B------:R-:W-:Y:S01]  /*a380*/  HADD2.F32 R25, -RZ, R29.reuse.H0_H0 ;  /* 0x2000001dff197230 */ /* 0x100fe20000004100 */
[----:B------:R-:W-:Y:S01]  /*a390*/  F2FP.F16.E4M3.UNPACK_B R44, R33.H1 ;  /* 0x00000021ff2c723e */ /* 0x000fe200030006ff */
[----:B------:R-:W-:Y:S01]  /*a3a0*/  HADD2.F32 R29, -RZ, R29.H1_H1 ;  /* 0x3000001dff1d7230 */ /* 0x000fe20000004100 */
[----:B------:R-:W-:Y:S01]  /*a3b0*/  F2FP.F16.E4M3.UNPACK_B R33, R32 ;  /* 0x00000020ff21723e */ /* 0x000fe200020006ff */
[----:B------:R-:W-:Y:S01]  /*a3c0*/  FMUL.FTZ R52, R24, R48 ;  /* 0x0000003018347220 */ /* 0x000fe20000410000 */
[----:B------:R-:W-:Y:S01]  /*a3d0*/  F2FP.F16.E4M3.UNPACK_B R42, R32.H1 ;  /* 0x00000020ff2a723e */ /* 0x000fe200030006ff */
[----:B------:R-:W-:Y:S01]  /*a3e0*/  FMUL.FTZ R32, R14, R50 ;  /* 0x000000320e207220 */ /* 0x000fe20000410000 */
[----:B------:R-:W-:-:S02]  /*a3f0*/  F2FP.F16.E4M3.UNPACK_B R45, R35 ;  /* 0x00000023ff2d723e */ /* 0x000fc400020006ff */
[----:B------:R-:W-:Y:S01]  /*a400*/  F2FP.F16.E4M3.UNPACK_B R47, R35.H1 ;  /* 0x00000023ff2f723e */ /* 0x000fe200030006ff */
[-C--:B------:R-:W-:Y:S01]  /*a410*/  FMUL.FTZ R35, R14, R30.reuse ;  /* 0x0000001e0e237220 */ /* 0x080fe20000410000 */
[----:B------:R-:W-:Y:S01]  /*a420*/  F2FP.F16.E4M3.UNPACK_B R49, R49.H1 ;  /* 0x00000031ff31723e */ /* 0x000fe200030006ff */
[C---:B------:R-:W-:Y:S01]  /*a430*/  FFMA.FTZ R14, R25.reuse, R30, -R32 ;  /* 0x0000001e190e7223 */ /* 0x040fe20000010820 */
[----:B------:R-:W-:Y:S01]  /*a440*/  F2FP.F16.E4M3.UNPACK_B R39, R39.H1 ;  /* 0x00000027ff27723e */ /* 0x000fe200030006ff */
[----:B------:R-:W-:Y:S02]  /*a450*/  HADD2.F32 R32, -RZ, R27.H1_H1 ;  /* 0x3000001bff207230 */ /* 0x000fe40000004100 */
[----:B------:R-:W-:Y:S01]  /*a460*/  FFMA.FTZ R25, R25, R50, R35 ;  /* 0x0000003219197223 */ /* 0x000fe20000010023 */
[----:B------:R-:W-:Y:S01]  /*a470*/  HADD2.F32 R50, -RZ, R49.H0_H0 ;  /* 0x20000031ff327230 */ /* 0x000fe20000004100 */
[----:B------:R-:W-:Y:S01]  /*a480*/  LOP3.LUT R53, R53, 0xff000000, R15, 0xf8, !PT ;  /* 0xff00000035357812 */ /* 0x000fe200078ef80f */
[----:B------:R-:W-:-:S02]  /*a490*/  HADD2.F32 R27, -RZ, R44.H0_H0 ;  /* 0x2000002cff1b7230 */ /* 0x000fc40000004100 */
[----:B------:R-:W-:Y:S01]  /*a4a0*/  FMUL.FTZ R51, R24, R32 ;  /* 0x0000002018337220 */ /* 0x000fe20000410000 */
[----:B------:R-:W-:Y:S01]  /*a4b0*/  HADD2.F32 R35, -RZ, R39.H0_H0 ;  /* 0x20000027ff237230 */ /* 0x000fe20000004100 */
[----:B------:R-:W-:Y:S01]  /*a4c0*/  F2FP.F16.E4M3.UNPACK_B R15, R34 ;  /* 0x00000022ff0f723e */ /* 0x000fe200020006ff */
[----:B------:R-:W-:Y:S02]  /*a4d0*/  HADD2.F32 R30, -RZ, R38.H0_H0 ;  /* 0x20000026ff1e7230 */ /* 0x000fe40000004100 */
[----:B------:R-:W-:Y:S01]  /*a4e0*/  FMUL.FTZ R55, R27, R50 ;  /* 0x000000321b377220 */ /* 0x000fe20000410000 */
[----:B------:R-:W-:Y:S01]  /*a4f0*/  FFMA.FTZ R24, R29, R48, R51 ;  /* 0x000000301d187223 */ /* 0x000fe20000010033 */
[----:B------:R-:W-:Y:S01]  /*a500*/  FMUL.FTZ R57, R27, R35 ;  /* 0x000000231b397220 */ /* 0x000fe20000410000 */
[----:B------:R-:W-:Y:S01]  /*a510*/  FFMA.FTZ R27, R29, R32, -R52 ;  /* 0x000000201d1b7223 */ /* 0x000fe20000010834 */
[----:B------:R-:W-:Y:S01]  /*a520*/  F2FP.F16.E4M3.UNPACK_B R52, R53 ;  /* 0x00000035ff34723e */ /* 0x000fe200020006ff */
[----:B------:R-:W-:Y:S01]  /*a530*/  HADD2.F32 R51, -RZ, R49.H1_H1 ;  /* 0x30000031ff337230 */ /* 0x000fe20000004100 */
[----:B------:R-:W-:Y:S01]  /*a540*/  F2FP.F16.E4M3.UNPACK_B R49, R41 ;  /* 0x00000029ff31723e */ /* 0x000fe200020006ff */
[----:B------:R-:W-:-:S02]  /*a550*/  HADD2.F32 R44, -RZ, R44.H1_H1 ;  /* 0x3000002cff2c7230 */ /* 0x000fc40000004100 */
[C---:B------:R-:W-:Y:S01]  /*a560*/  FFMA.FTZ R29, R30.reuse, R35, -R55 ;  /* 0x000000231e1d7223 */ /* 0x040fe20000010837 */
[----:B------:R-:W-:Y:S02]  /*a570*/  HADD2.F32 R48, -RZ, R39.H1_H1 ;  /* 0x30000027ff307230 */ /* 0x000fe40000004100 */
[----:B------:R-:W-:Y:S01]  /*a580*/  FFMA.FTZ R30, R30, R50, R57 ;  /* 0x000000321e1e7223 */ /* 0x000fe20000010039 */
[----:B------:R-:W-:Y:S02]  /*a590*/  HADD2.F32 R39, -RZ, R38.H1_H1 ;  /* 0x30000026ff277230 */ /* 0x000fe40000004100 */
[C---:B------:R-:W-:Y:S01]  /*a5a0*/  FMUL.FTZ R38, R44.reuse, R51 ;  /* 0x000000332c267220 */ /* 0x040fe20000410000 */
[----:B------:R-:W-:Y:S02]  /*a5b0*/  HADD2.F32 R54, -RZ, R52.H0_H0 ;  /* 0x20000034ff367230 */ /* 0x000fe40000004100 */
[----:B------:R-:W-:Y:S01]  /*a5c0*/  FMUL.FTZ R44, R44, R48 ;  /* 0x000000302c2c7220 */ /* 0x000fe20000410000 */
[----:B------:R-:W-:-:S02]  /*a5d0*/  HADD2.F32 R35, -RZ, R45.H0_H0 ;  /* 0x2000002dff237230 */ /* 0x000fc40000004100 */
[C---:B------:R-:W-:Y:S01]  /*a5e0*/  FFMA.FTZ R38, R39.reuse, R48, -R38 ;  /* 0x0000003027267223 */ /* 0x040fe20000010826 */
[----:B------:R-:W-:Y:S02]  /*a5f0*/  HADD2.F32 R50, -RZ, R49.H0_H0 ;  /* 0x20000031ff327230 */ /* 0x000fe40000004100 */
[----:B------:R-:W-:Y:S01]  /*a600*/  FFMA.FTZ R39, R39, R51, R44 ;  /* 0x0000003327277223 */ /* 0x000fe2000001002c */
[----:B------:R-:W-:Y:S02]  /*a610*/  HADD2.F32 R32, -RZ, R43.H0_H0 ;  /* 0x2000002bff207230 */ /* 0x000fe40000004100 */
[C---:B------:R-:W-:Y:S01]  /*a620*/  FMUL.FTZ R55, R35.reuse, R54 ;  /* 0x0000003623377220 */ /* 0x040fe20000410000 */
[----:B------:R-:W-:Y:S01]  /*a630*/  F2FP.F16.E4M3.UNPACK_B R51, R53.H1 ;  /* 0x00000035ff33723e */ /* 0x000fe200030006ff */
[-C--:B------:R-:W-:Y:S01]  /*a640*/  FMUL.FTZ R57, R35, R50.reuse ;  /* 0x0000003223397220 */ /* 0x080fe20000410000 */
[----:B------:R-:W-:Y:S01]  /*a650*/  F2FP.F16.E4M3.UNPACK_B R48, R41.H1 ;  /* 0x00000029ff30723e */ /* 0x000fe200030006ff */
[----:B------:R-:W-:Y:S01]  /*a660*/  FFMA.FTZ R35, R32, R50, -R55 ;  /* 0x0000003220237223 */ /* 0x000fe20000010837 */
[----:B------:R-:W-:-:S02]  /*a670*/  HADD2.F32 R52, -RZ, R52.H1_H1 ;  /* 0x30000034ff347230 */ /* 0x000fc40000004100 */
[----:B------:R-:W-:Y:S01]  /*a680*/  FFMA.FTZ R32, R32, R54, R57 ;  /* 0x0000003620207223 */ /* 0x000fe20000010039 */
[----:B------:R-:W-:Y:S01]  /*a690*/  HADD2.F32 R41, -RZ, R45.H1_H1 ;  /* 0x3000002dff297230 */ /* 0x000fe20000004100 */
[----:B------:R-:W-:Y:S01]  /*a6a0*/  F2FP.F16.E4M3.UNPACK_B R34, R34.H1 ;  /* 0x00000022ff22723e */ /* 0x000fe200030006ff */
[----:B------:R-:W-:Y:S01]  /*a6b0*/  HADD2.F32 R50, -RZ, R49.H1_H1 ;  /* 0x30000031ff327230 */ /* 0x000fe20000004100 */
[----:B------:R-:W-:Y:S01]  /*a6c0*/  F2FP.F16.E4M3.UNPACK_B R13, R26 ;  /* 0x0000001aff0d723e */ /* 0x000fe200020006ff */
[----:B------:R-:W-:Y:S02]  /*a6d0*/  HADD2.F32 R53, -RZ, R51.H0_H0 ;  /* 0x20000033ff357230 */ /* 0x000fe40000004100 */
[C---:B------:R-:W-:Y:S01]  /*a6e0*/  FMUL.FTZ R54, R41.reuse, R52 ;  /* 0x0000003429367220 */ /* 0x040fe20000410000 */
[----:B------:R-:W-:Y:S02]  /*a6f0*/  HADD2.F32 R44, -RZ, R47.H0_H0 ;  /* 0x2000002fff2c7230 */ /* 0x000fe40000004100 */
[----:B------:R-:W-:Y:S01]  /*a700*/  FMUL.FTZ R41, R41, R50 ;  /* 0x0000003229297220 */ /* 0x000fe20000410000 */
[----:B------:R-:W-:Y:S01]  /*a710*/  HADD2.F32 R49, -RZ, R48.H0_H0 ;  /* 0x20000030ff317230 */ /* 0x000fe20000004100 */
[----:B------:R-:W-:Y:S01]  /*a720*/  F2FP.F16.E4M3.UNPACK_B R26, R26.H1 ;  /* 0x0000001aff1a723e */ /* 0x000fe200030006ff */
[----:B------:R-:W-:-:S02]  /*a730*/  HADD2.F32 R43, -RZ, R43.H1_H1 ;  /* 0x3000002bff2b7230 */ /* 0x000fc40000004100 */
[C---:B------:R-:W-:Y:S01]  /*a740*/  FMUL.FTZ R56, R44.reuse, R53 ;  /* 0x000000352c387220 */ /* 0x040fe20000410000 */
[----:B------:R-:W-:Y:S02]  /*a750*/  HADD2.F32 R45, -RZ, R46.H0_H0 ;  /* 0x2000002eff2d7230 */ /* 0x000fe40000004100 */
[-C--:B------:R-:W-:Y:S01]  /*a760*/  FMUL.FTZ R58, R44, R49.reuse ;  /* 0x000000312c3a7220 */ /* 0x080fe20000410000 */
        /* <DEDUP_REMOVED lines=9> */
[----:B------:R-:W-:Y:S01]  /*a800*/  F2FP.SATFINITE.E4M3.F32.PACK_AB_MERGE_C R30, R39, R30, RZ ;  /* 0x0000001e271e723e */ /* 0x000fe200048070ff */
[----:B------:R-:W-:-:S02]  /*a810*/  HADD2.F32 R47, -RZ, R47.H1_H1 ;  /* 0x3000002fff2f7230 */ /* 0x000fc40000004100 */
[----:B------:R-:W-:Y:S01]  /*a820*/  HADD2.F32 R54, -RZ, R53.H0_H0 ;  /* 0x20000035ff367230 */ /* 0x000fe20000004100 */
[----:B------:R-:W-:Y:S01]  /*a830*/  F2FP.SATFINITE.E4M3.F32.PACK_AB_MERGE_C R25, R24, R25, R30 ;  /* 0x000000191819723e */ /* 0x000fe2000480701e */
[----:B------:R-:W-:Y:S02]  /*a840*/  HADD2.F32 R46, -RZ, R42.H0_H0 ;  /* 0x2000002aff2e7230 */ /* 0x000fe40000004100 */
[CC--:B------:R-:W-:Y:S01]  /*a850*/  FMUL.FTZ R59, R47.reuse, R55.reuse ;  /* 0x000000372f3b7220 */ /* 0x0c0fe20000410000 */
[----:B------:R-:W-:Y:S02]  /*a860*/  HADD2.F32 R50, -RZ, R51.H0_H0 ;  /* 0x20000033ff327230 */ /* 0x000fe40000004100 */
[----:B------:R-:W-:Y:S01]  /*a870*/  FMUL.FTZ R58, R47, R52 ;  /* 0x000000342f3a7220 */ /* 0x000fe20000410000 */
[----:B------:R-:W-:Y:S02]  /*a880*/  HADD2.F32 R49, -RZ, R40.H0_H0 ;  /* 0x20000028ff317230 */ /* 0x000fe40000004100 */
[C---:B------:R-:W-:Y:S01]  /*a890*/  FMUL.FTZ R56, R46.reuse, R54 ;  /* 0x000000362e387220 */ /* 0x040fe20000410000 */
        /* <DEDUP_REMOVED lines=8> */
[----:B------:R-:W-:Y:S01]  /*a920*/  F2FP.SATFINITE.E4M3.F32.PACK_AB_MERGE_C R45, R48, R45, RZ ;  /* 0x0000002d302d723e */ /* 0x000fe200048070ff */
[----:B------:R-:W-:Y:S01]  /*a930*/  HADD2.F32 R53, -RZ, R51.H1_H1 ;  /* 0x30000033ff357230 */ /* 0x000fe20000004100 */
[----:B------:R-:W-:Y:S01]  /*a940*/  F2FP.F16.E4M3.UNPACK_B R51, R21 ;  /* 0x00000015ff33723e */ /* 0x000fe200020006ff */
[----:B------:R-:W-:-:S02]  /*a950*/  HADD2.F32 R42, -RZ, R40.H1_H1 ;  /* 0x30000028ff2a7230 */ /* 0x000fc40000004100 */
[C---:B------:R-:W-:Y:S01]  /*a960*/  FMUL.FTZ R31, R50.reuse, R55 ;  /* 0x00000037321f7220 */ /* 0x040fe20000410000 */
[----:B------:R-:W-:Y:S02]  /*a970*/  HADD2.F32 R56, -RZ, R54.H0_H0 ;  /* 0x20000036ff387230 */ /* 0x000fe40000004100 */
[-C--:B------:R-:W-:Y:S01]  /*a980*/  FMUL.FTZ R50, R50, R53.reuse ;  /* 0x0000003532327220 */ /* 0x080fe20000410000 */
[----:B------:R-:W-:Y:S02]  /*a990*/  HADD2.F32 R21, -RZ, R33.H0_H0 ;  /* 0x20000021ff157230 */ /* 0x000fe40000004100 */
[C---:B------:R-:W-:Y:S01]  /*a9a0*/  FFMA.FTZ R40, R42.reuse, R53, -R31 ;  /* 0x000000352a287223 */ /* 0x040fe2000001081f */
[----:B------:R-:W-:Y:S02]  /*a9b0*/  HADD2.F32 R52, -RZ, R51.H0_H0 ;  /* 0x20000033ff347230 */ /* 0x000fe40000004100 */
[----:B------:R-:W-:Y:S01]  /*a9c0*/  FFMA.FTZ R42, R42, R55, R50 ;  /* 0x000000372a2a7223 */ /* 0x000fe20000010032 */
[----:B------:R-:W-:-:S02]  /*a9d0*/  HADD2.F32 R31, -RZ, R28.H0_H0 ;  /* 0x2000001cff1f7230 */ /* 0x000fc40000004100 */
[C---:B------:R-:W-:Y:S01]  /*a9e0*/  FMUL.FTZ R58, R21.reuse, R56 ;  /* 0x00000038153a7220 */ /* 0x040fe20000410000 */
[----:B------:R-:W-:Y:S02]  /*a9f0*/  HADD2.F32 R54, -RZ, R54.H1_H1 ;  /* 0x30000036ff367230 */ /* 0x000fe40000004100 */
[-C--:B------:R-:W-:Y:S01]  /*aa00*/  FMUL.FTZ R60, R21, R52.reuse ;  /* 0x00000034153c7220 */ /* 0x080fe20000410000 */
[----:B------:R-:W-:Y:S02]  /*aa10*/  HADD2.F32 R50, -RZ, R33.H1_H1 ;  /* 0x30000021ff327230 */ /* 0x000fe40000004100 */
[C---:B------:R-:W-:Y:S01]  /*aa20*/  FFMA.FTZ R21, R31.reuse, R52, -R58 ;  /* 0x000000341f157223 */ /* 0x040fe2000001083a */
[----:B------:R-:W-:Y:S01]  /*aa30*/  HADD2.F32 R51, -RZ, R51.H1_H1 ;  /* 0x30000033ff337230 */ /* 0x000fe20000004100 */
[----:B------:R-:W-:Y:S01]  /*aa40*/  F2FP.F16.E4M3.UNPACK_B R52, R12.H1 ;  /* 0x0000000cff34723e */ /* 0x000fe200030006ff */
[----:B------:R-:W-:Y:S02]  /*aa50*/  HADD2.F32 R33, -RZ, R28.H1_H1 ;  /* 0x3000001cff217230 */ /* 0x000fe40000004100 */
        /* <DEDUP_REMOVED lines=20> */
[--C-:B------:R-:W-:Y:S02]  /*aba0*/  HADD2.F32 R31, -RZ, R20.reuse.H0_H0 ;  /* 0x20000014ff1f7230 */ /* 0x100fe40000004100 */
[C---:B------:R-:W-:Y:S01]  /*abb0*/  FMUL.FTZ R33, R34.reuse, R55 ;  /* 0x0000003722217220 */ /* 0x040fe20000410000 */
[----:B------:R-:W-:Y:S01]  /*abc0*/  FMUL.FTZ R34, R34, R51 ;  /* 0x0000003322227220 */ /* 0x000fe20000410000 */
[----:B------:R-:W-:Y:S02]  /*abd0*/  F2FP.SATFINITE.E4M3.F32.PACK_AB_MERGE_C R42, R42, R49, RZ ;  /* 0x000000312a2a723e */ /* 0x000fe400048070ff */
[C---:B------:R-:W-:Y:S01]  /*abe0*/  FFMA.FTZ R59, R26.reuse, R51, -R33 ;  /* 0x000000331a3b7223 */ /* 0x040fe20000010821 */
[----:B------:R-:W-:Y:S01]  /*abf0*/  FFMA.FTZ R52, R26, R55, R34 ;  /* 0x000000371a347223 */ /* 0x000fe20000010022 */
[----:B------:R-:W-:Y:S01]  /*ac00*/  HADD2.F32 R26, -RZ, R20.H1_H1 ;  /* 0x30000014ff1a7230 */ /* 0x000fe20000004100 */
[----:B------:R-:W-:Y:S01]  /*ac10*/  F2FP.SATFINITE.E4M3.F32.PACK_AB_MERGE_C R24, R57, R28, R42 ;  /* 0x0000001c3918723e */ /* 0x000fe2000480702a */
[----:B------:R-:W-:Y:S01]  /*ac20*/  HADD2.F32 R20, -RZ, R15.H0_H0 ;  /* 0x2000000fff147230 */ /* 0x000fe20000004100 */
[----:B------:R-:W-:Y:S01]  /*ac30*/  F2FP.SATFINITE.E4M3.F32.PACK_AB_MERGE_C R54, R59, R54, RZ ;  /* 0x000000363b36723e */ /* 0x000fe200048070ff */
[----:B------:R-:W-:-:S02]  /*ac40*/  HADD2.F32 R33, -RZ, R12.H0_H0 ;  /* 0x2000000cff217230 */ /* 0x000fc40000004100 */
[----:B------:R-:W-:Y:S02]  /*ac50*/  HADD2.F32 R34, -RZ, R12.H1_H1 ;  /* 0x3000000cff227230 */ /* 0x000fe40000004100 */
[----:B------:R-:W-:Y:S02]  /*ac60*/  HADD2.F32 R15, -RZ, R15.H1_H1 ;  /* 0x3000000fff0f7230 */ /* 0x000fe40000004100 */
[C---:B------:R-:W-:Y:S01]  /*ac70*/  FMUL.FTZ R51, R20.reuse, R33 ;  /* 0x0000002114337220 */ /* 0x040fe20000410000 */
[--C-:B------:R-:W-:Y:S02]  /*ac80*/  HADD2.F32 R12, -RZ, R13.reuse.H0_H0 ;  /* 0x2000000dff0c7230 */ /* 0x100fe40000004100 */
        /* <DEDUP_REMOVED lines=17> */
[----:B------:R-:W-:Y:S01]  /*ada0*/  F2FP.SATFINITE.E4M3.F32.PACK_AB_MERGE_C R26, R31, R20, R26 ;  /* 0x000000141f1a723e */ /* 0x000fe2000480701a */
[----:B------:R0:W-:Y:S04]  /*adb0*/  STS.128 [R37+0xf000], R12 ;  /* 0x00f0000c25007388 */ /* 0x0001e80000000c00 */
[----:B------:R0:W-:Y:S02]  /*adc0*/  STS.128 [R0+0xf000], R24 ;  /* 0x00f0001800007388 */ /* 0x0001e40000000c00 */
.L_x_2213:
[----:B------:R-:W-:Y:S05]  /*add0*/  BSYNC B1 ;  /* 0x0000000000017941 */ /* 0x000fea0003800000 */
.L_x_2212:
[----:B------:R-:W-:Y:S05]  /*ade0*/  @P1 BRA `(.L_x_2202) ;  /* 0x0000000c00f81947 */ /* 0x000fea0003800000 */
[----:B0-----:R-:W2:Y:S04]  /*adf0*/  LDL R27, [R1+0x10] ;  /* 0x00001000011b7983 */ /* 0x001ea80000100800 */
[----:B------:R-:W2:Y:S01]  /*ae00*/  LDL R51, [R1+0x94] ;  /* 0x0000940001337983 */ /* 0x000ea20000100800 */
[----:B-----5:R-:W-:Y:S02]  /*ae10*/  SHF.R.U32.HI R0, RZ, 0x8, R8 ;  /* 0x00000008ff007819 */ /* 0x020fe40000011608 */
[----:B------:R-:W-:Y:S02]  /*ae20*/  LOP3.LUT R13, R8, 0xff, RZ, 0xc0, !PT ;  /* 0x000000ff080d7812 */ /* 0x000fe400078ec0ff */
[----:B------:R-:W-:Y:S02]  /*ae30*/  LOP3.LUT R0, R0, 0xff, RZ, 0xc0, !PT ;  /* 0x000000ff00007812 */ /* 0x000fe400078ec0ff */
[----:B------:R-:W-:-:S02]  /*ae40*/  SHF.R.U32.HI R26, RZ, 0x8, R9 ;  /* 0x00000008ff1a7819 */ /* 0x000fc40000011609 */
[----:B---3--:R-:W-:Y:S02]  /*ae50*/  PRMT R20, R0, 0x7604, R13 ;  /* 0x0000760400147816 */ /* 0x008fe4000000000d */
[----:B------:R-:W-:Y:S02]  /*ae60*/  LOP3.LUT R15, R9, 0xff, RZ, 0xc0, !PT ;  /* 0x000000ff090f7812 */ /* 0x000fe400078ec0ff */
[----:B------:R-:W-:Y:S02]  /*ae70*/  SHF.R.U32.HI R14, RZ, 0x8, R11 ;  /* 0x00000008ff0e7819 */ /* 0x000fe4000001160b */
[----:B------:R-:W-:Y:S02]  /*ae80*/  LOP3.LUT R0, R26, 0xff, RZ, 0xc0, !PT ;  /* 0x000000ff1a007812 */ /* 0x000fe400078ec0ff */
[----:B----4-:R-:W-:Y:S02]  /*ae90*/  LOP3.LUT R21, R11, 0xff, RZ, 0xc0, !PT ;  /* 0x000000ff0b157812 */ /* 0x010fe400078ec0ff */
        /* <DEDUP_REMOVED lines=22> */
[----:B------:R-:W-:-:S04]  /*b000*/  SHF.R.U32.HI R32, RZ, 0x10, R7 ;  /* 0x00000010ff207819 */ /* 0x000fc80000011607 */
[----:B------:R-:W-:Y:S02]  /*b010*/  LOP3.LUT R32, R32, 0xff, RZ, 0xc0, !PT ;  /* 0x000000ff20207812 */ /* 0x000fe400078ec0ff */
[----:B--2---:R-:W-:Y:S02]  /*b020*/  LEA.HI R3, R3, R27, RZ, 0x1c ;  /* 0x0000001b03037211 */ /* 0x004fe400078fe0ff */
[----:B------:R-:W-:Y:S02]  /*b030*/  LOP3.LUT R27, R6, 0xff, RZ, 0xc0, !PT ;  /* 0x000000ff061b7812 */ /* 0x000fe400078ec0ff */
[C---:B------:R-:W-:Y:S01]  /*b040*/  LEA.HI R0, R3.reuse, R3, RZ, 0x1 ;  /* 0x0000000303007211 */ /* 0x040fe200078f08ff */
[----:B------:R-:W-:Y:S01]  /*b050*/  IMAD.SHL.U32 R3, R3, 0x10, RZ ;  /* 0x0000001003037824 */ /* 0x000fe200078e00ff */
[----:B------:R-:W0:Y:S01]  /*b060*/  LDS.128 R12, [R51+0xf000] ;  /* 0x00f00000330c7984 */ /* 0x000e220000000c00 */
[----:B------:R-:W-:Y:S02]  /*b070*/  PRMT R39, R26, 0x7604, R27 ;  /* 0x000076041a277816 */ /* 0x000fe4000000001b */
[----:B------:R-:W-:-:S02]  /*b080*/  SHF.R.S32.HI R0, RZ, 0x1, R0 ;  /* 0x00000001ff007819 */ /* 0x000fc40000011400 */
[----:B------:R-:W-:-:S03]  /*b090*/  LOP3.LUT R3, R63, 0x10, R3, 0xf8, !PT ;  /* 0x000000103f037812 */ /* 0x000fc600078ef803 */
[----:B------:R-:W-:Y:S01]  /*b0a0*/  IMAD R21, R0, 0x1800, R62 ;  /* 0x0000180000157824 */ /* 0x000fe200078e023e */
[----:B------:R-:W-:Y:S02]  /*b0b0*/  LOP3.LUT R0, R3, R61, RZ, 0x3c, !PT ;  /* 0x0000003d03007212 */ /* 0x000fe400078e3cff */
[----:B------:R-:W-:Y:S02]  /*b0c0*/  LOP3.LUT R3, R29, 0xff, RZ, 0xc0, !PT ;  /* 0x000000ff1d037812 */ /* 0x000fe400078ec0ff */
[----:B------:R-:W-:Y:S02]  /*b0d0*/  IADD3 R0, R18, R21, R0 ;  /* 0x0000001512007210 */ /* 0x000fe40007ffe000 */
[----:B------:R-:W-:Y:S02]  /*b0e0*/  SHF.R.U32.HI R21, RZ, 0x10, R9 ;  /* 0x00000010ff157819 */ /* 0x000fe40000011609 */
[----:B-1----:R-:W-:Y:S01]  /*b0f0*/  PRMT R41, R3, 0x7604, R34 ;  /* 0x0000760403297816 */ /* 0x002fe20000000022 */
[----:B------:R-:W1:Y:S01]  /*b100*/  LDS.128 R24, [R0+0xf000] ;  /* 0x00f0000000187984 */ /* 0x000e620000000c00 */
[----:B------:R-:W-:-:S02]  /*b110*/  SHF.R.U32.HI R3, RZ, 0x10, R8 ;  /* 0x00000010ff037819 */ /* 0x000fc40000011608 */
[----:B------:R-:W-:Y:S02]  /*b120*/  SHF.R.U32.HI R29, RZ, 0x10, R10 ;  /* 0x00000010ff1d7819 */ /* 0x000fe4000001160a */
[----:B------:R-:W-:Y:S02]  /*b130*/  LOP3.LUT R21, R21, 0xff, RZ, 0xc0, !PT ;  /* 0x000000ff15157812 */ /* 0x000fe400078ec0ff */
[----:B------:R-:W-:Y:S02]  /*b140*/  LOP3.LUT R3, R3, 0xff, RZ, 0xc0, !PT ;  /* 0x000000ff03037812 */ /* 0x000fe400078ec0ff */
[----:B------:R-:W-:Y:S02]  /*b150*/  LOP3.LUT R29, R29, 0xff, RZ, 0xc0, !PT ;  /* 0x000000ff1d1d7812 */ /* 0x000fe400078ec0ff */
[----:B------:R-:W-:Y:S02]  /*b160*/  PRMT R21, R21, 0x7054, R28 ;  /* 0x0000705415157816 */ /* 0x000fe4000000001c */
[----:B------:R-:W-:-:S02]  /*b170*/  SHF.R.U32.HI R28, RZ, 0x10, R5 ;  /* 0x00000010ff1c7819 */ /* 0x000fc40000011605 */
[----:B------:R-:W-:Y:S02]  /*b180*/  PRMT R3, R3, 0x7054, R20 ;  /* 0x0000705403037816 */ /* 0x000fe40000000014 */
[----:B------:R-:W-:Y:S02]  /*b190*/  PRMT R29, R29, 0x7054, R30 ;  /* 0x000070541d1d7816 */ /* 0x000fe4000000001e */
[----:B------:R-:W-:Y:S02]  /*b1a0*/  SHF.R.U32.HI R20, RZ, 0x10, R4 ;  /* 0x00000010ff147819 */ /* 0x000fe40000011604 */
[----:B------:R-:W-:Y:S02]  /*b1b0*/  SHF.R.U32.HI R30, RZ, 0x10, R6 ;  /* 0x00000010ff1e7819 */ /* 0x000fe40000011606 */
[----:B------:R-:W-:Y:S02]  /*b1c0*/  LOP3.LUT R28, R28, 0xff, RZ, 0xc0, !PT ;  /* 0x000000ff1c1c7812 */ /* 0x000fe400078ec0ff */
[----:B------:R-:W-:-:S02]  /*b1d0*/  LOP3.LUT R20, R20, 0xff, RZ, 0xc0, !PT ;  /* 0x000000ff14147812 */ /* 0x000fc400078ec0ff */
[----:B------:R-:W-:Y:S02]  /*b1e0*/  LOP3.LUT R30, R30, 0xff, RZ, 0xc0, !PT ;  /* 0x000000ff1e1e7812 */ /* 0x000fe400078ec0ff */
[----:B------:R-:W-:Y:S02]  /*b1f0*/  PRMT R37, R28, 0x7054, R37 ;  /* 0x000070541c257816 */ /* 0x000fe40000000025 */
[----:B------:R-:W-:Y:S02]  /*b200*/  PRMT R35, R20, 0x7054, R33 ;  /* 0x0000705414237816 */ /* 0x000fe40000000021 */
[----:B------:R-:W-:Y:S02]  /*b210*/  PRMT R39, R30, 0x7054, R39 ;  /* 0x000070541e277816 */ /* 0x000fe40000000027 */
[----:B------:R-:W-:Y:S02]  /*b220*/  LOP3.LUT R38, R37, 0xff000000, R5, 0xf8, !PT ;  /* 0xff00000025267812 */ /* 0x000fe400078ef805 */
[----:B------:R-:W-:-:S02]  /*b230*/  LOP3.LUT R8, R3, 0xff000000, R8, 0xf8, !PT ;  /* 0xff00000003087812 */ /* 0x000fc400078ef808 */
[----:B------:R-:W-:Y:S02]  /*b240*/  LOP3.LUT R34, R31, 0xff000000, R11, 0xf8, !PT ;  /* 0xff0000001f227812 */ /* 0x000fe400078ef80b */
[----:B------:R-:W-:Y:S02]  /*b250*/  LOP3.LUT R3, R29, 0xff000000, R10, 0xf8, !PT ;  /* 0xff0000001d037812 */ /* 0x000fe400078ef80a */
[----:B------:R-:W-:Y:S02]  /*b260*/  LOP3.LUT R11, R35, 0xff000000, R4, 0xf8, !PT ;  /* 0xff000000230b7812 */ /* 0x000fe400078ef804 */
[----:B------:R-:W-:Y:S02]  /*b270*/  LOP3.LUT R33, R21, 0xff000000, R9, 0xf8, !PT ;  /* 0xff00000015217812 */ /* 0x000fe400078ef809 */
[----:B------:R-:W-:Y:S02]  /*b280*/  LOP3.LUT R4, R39, 0xff000000, R6, 0xf8, !PT ;  /* 0xff00000027047812 */ /* 0x000fe400078ef806 */
[----:B0-----:R-:W-:-:S02]  /*b290*/  F2FP.F16.E4M3.UNPACK_B R10, R12 ;  /* 0x0000000cff0a723e */ /* 0x001fc400020006ff */
[----:B------:R-:W-:Y:S02]  /*b2a0*/  F2FP.F16.E4M3.UNPACK_B R28, R12.H1 ;  /* 0x0000000cff1c723e */ /* 0x000fe400030006ff */
[----:B------:R-:W-:Y:S02]  /*b2b0*/  F2FP.F16.E4M3.UNPACK_B R39, R38 ;  /* 0x00000026ff27723e */ /* 0x000fe400020006ff */
[----:B-1----:R-:W-:Y:S02]  /*b2c0*/  F2FP.F16.E4M3.UNPACK_B R12, R25 ;  /* 0x00000019ff0c723e */ /* 0x002fe400020006ff */
[-C--:B------:R-:W-:Y:S01]  /*b2d0*/  F2FP.F16.E4M3.UNPACK_B R20, R13.reuse ;  /* 0x0000000dff14723e */ /* 0x080fe200020006ff */
[--C-:B------:R-:W-:Y:S01]  /*b2e0*/  HADD2.F32 R40, -RZ, R39.reuse.H0_H0 ;  /* 0x20000027ff287230 */ /* 0x100fe20000004100 */
[----:B------:R-:W-:Y:S01]  /*b2f0*/  F2FP.F16.E4M3.UNPACK_B R29, R13.H1 ;  /* 0x0000000dff1d723e */ /* 0x000fe200030006ff */
[----:B------:R-:W-:Y:S01]  /*b300*/  HADD2.F32 R6, -RZ, R12.H0_H0 ;  /* 0x2000000cff067230 */ /* 0x000fe20000004100 */
[----:B------:R-:W-:Y:S01]  /*b310*/  F2FP.F16.E4M3.UNPACK_B R13, R33 ;  /* 0x00000021ff0d723e */ /* 0x000fe200020006ff */
[----:B------:R-:W-:Y:S01]  /*b320*/  HADD2.F32 R9, -RZ, R20.H0_H0 ;  /* 0x20000014ff097230 */ /* 0x000fe20000004100 */
[-C--:B------:R-:W-:Y:S01]  /*b330*/  F2FP.F16.E4M3.UNPACK_B R30, R15.reuse ;  /* 0x0000000fff1e723e */ /* 0x080fe200020006ff */
[----:B------:R-:W-:Y:S01]  /*b340*/  HADD2.F32 R39, -RZ, R39.H1_H1 ;  /* 0x30000027ff277230 */ /* 0x000fe20000004100 */
[----:B------:R-:W-:Y:S01]  /*b350*/  F2FP.F16.E4M3.UNPACK_B R35, R15.H1 ;  /* 0x0000000fff23723e */ /* 0x000fe200030006ff */
[--C-:B------:R-:W-:Y:S01]  /*b360*/  HADD2.F32 R15, -RZ, R13.reuse.H0_H0 ;  /* 0x2000000dff0f7230 */ /* 0x100fe20000004100 */
[-C--:B------:R-:W-:Y:S01]  /*b370*/  F2FP.F16.E4M3.UNPACK_B R21, R24.reuse ;  /* 0x00000018ff15723e */ /* 0x080fe200020006ff */
[----:B------:R-:W-:Y:S01]  /*b380*/  HADD2.F32 R12, -RZ, R12.H1_H1 ;  /* 0x3000000cff0c7230 */ /* 0x000fe20000004100 */
[----:B------:R-:W-:Y:S01]  /*b390*/  F2FP.F16.E4M3.UNPACK_B R31, R24.H1 ;  /* 0x00000018ff1f723e */ /* 0x000fe200030006ff */
[----:B------:R-:W-:Y:S01]  /*b3a0*/  FMUL.FTZ R24, R6, R40 ;  /* 0x0000002806187220 */ /* 0x000fe20000410000 */
[----:B------:R-:W-:Y:S01]  /*b3b0*/  PRMT R41, R32, 0x7054, R41 ;  /* 0x0000705420297816 */ /* 0x000fe20000000029 */
[----:B------:R-:W-:Y:S01]  /*b3c0*/  HADD2.F32 R20, -RZ, R20.H1_H1 ;  /* 0x30000014ff147230 */ /* 0x000fe20000004100 */
[----:B------:R-:W-:Y:S01]  /*b3d0*/  F2FP.F16.E4M3.UNPACK_B R32, R27 ;  /* 0x0000001bff20723e */ /* 0x000fe200020006ff */
[----:B------:R-:W-:Y:S01]  /*b3e0*/  FMUL.FTZ R43, R12, R39 ;  /* 0x000000270c2b7220 */ /* 0x000fe20000410000 */
[----:B------:R-:W-:Y:S01]  /*b3f0*/  F2FP.F16.E4M3.UNPACK_B R37, R27.H1 ;  /* 0x0000001bff25723e */ /* 0x000fe200030006ff */
[-C--:B------:R-:W-:Y:S01]  /*b400*/  FMUL.FTZ R27, R6, R15.reuse ;  /* 0x0000000f061b7220 */ /* 0x080fe20000410000 */
[C---:B------:R-:W-:Y:S01]  /*b410*/  FFMA.FTZ R6, R9.reuse, R15, -R24 ;  /* 0x0000000f09067223 */ /* 0x040fe20000010818 */
[----:B------:R-:W-:Y:S01]  /*b420*/  F2FP.F16.E4M3.UNPACK_B R25, R25.H1 ;  /* 0x00000019ff19723e */ /* 0x000fe200030006ff */
[----:B------:R-:W-:Y:S01]  /*b430*/  HADD2.F32 R15, -RZ, R13.H1_H1 ;  /* 0x3000000dff0f7230 */ /* 0x000fe20000004100 */
[----:B------:R-:W-:Y:S01]  /*b440*/  F2FP.F16.E4M3.UNPACK_B R38, R38.H1 ;  /* 0x00000026ff26723e */ /* 0x000fe200030006ff */
[----:B------:R-:W-:Y:S01]  /*b450*/  FFMA.FTZ R9, R9, R40, R27 ;  /* 0x0000002809097223 */ /* 0x000fe2000001001b */
[----:B------:R-:W-:Y:S01]  /*b460*/  F2FP.F16.E4M3.UNPACK_B R33, R33.H1 ;  /* 0x00000021ff21723e */ /* 0x000fe200030006ff */
[----:B------:R-:W-:-:S02]  /*b470*/  HADD2.F32 R13, -RZ, R25.H0_H0 ;  /* 0x20000019ff0d7230 */ /* 0x000fc40000004100 */
[----:B------:R-:W-:Y:S01]  /*b480*/  FMUL.FTZ R12, R12, R15 ;  /* 0x0000000f0c0c7220 */ /* 0x000fe20000410000 */
[--C-:B------:R-:W-:Y:S01]  /*b490*/  HADD2.F32 R40, -RZ, R38.reuse.H0_H0 ;  /* 0x20000026ff287230 */ /* 0x100fe20000004100 */
[----:B------:R-:W-:Y:S01]  /*b4a0*/  LOP3.LUT R41, R41, 0xff000000, R7, 0xf8, !PT ;  /* 0xff00000029297812 */ /* 0x000fe200078ef807 */
[----:B------:R-:W-:Y:S02]  /*b4b0*/  HADD2.F32 R27, -RZ, R33.H0_H0 ;  /* 0x20000021ff1b7230 */ /* 0x000fe40000004100 */
[----:B------:R-:W-:Y:S01]  /*b4c0*/  FFMA.FTZ R12, R20, R39, R12 ;  /* 0x00000027140c7223 */ /* 0x000fe2000001000c */
[----:B------:R-:W-:Y:S02]  /*b4d0*/  HADD2.F32 R24, -RZ, R29.H0_H0 ;  /* 0x2000001dff187230 */ /* 0x000fe40000004100 */
[----:B------:R-:W-:Y:S01]  /*b4e0*/  FMUL.FTZ R45, R13, R40 ;  /* 0x000000280d2d7220 */ /* 0x000fe20000410000 */
[----:B------:R-:W-:Y:S01]  /*b4f0*/  F2FP.F16.E4M3.UNPACK_B R42, R41 ;  /* 0x00000029ff2a723e */ /* 0x000fe200020006ff */
[----:B------:R-:W-:-:S02]  /*b500*/  HADD2.F32 R39, -RZ, R38.H1_H1 ;  /* 0x30000026ff277230 */ /* 0x000fc40000004100 */
[----:B------:R-:W-:Y:S01]  /*b510*/  FMUL.FTZ R47, R13, R27 ;  /* 0x0000001b0d2f7220 */ /* 0x000fe20000410000 */
[----:B------:R-:W-:Y:S01]  /*b520*/  F2FP.F16.E4M3.UNPACK_B R38, R34 ;  /* 0x00000022ff26723e */ /* 0x000fe200020006ff */
[----:B------:R-:W-:Y:S01]  /*b530*/  FFMA.FTZ R13, R20, R15, -R43 ;  /* 0x0000000f140d7223 */ /* 0x000fe2000001082b */
[C---:B------:R-:W-:Y:S01]  /*b540*/  FFMA.FTZ R15, R24.reuse, R27, -R45 ;  /* 0x0000001b180f7223 */ /* 0x040fe2000001082d */
[----:B------:R-:W-:Y:S01]  /*b550*/  FFMA.FTZ R20, R24, R40, R47 ;  /* 0x0000002818147223 */ /* 0x000fe2000001002f */
[----:B------:R-:W-:Y:S01]  /*b560*/  HADD2.F32 R44, -RZ, R42.H0_H0 ;  /* 0x2000002aff2c7230 */ /* 0x000fe20000004100 */
[-C--:B------:R-:W-:Y:S01]  /*b570*/  F2FP.F16.E4M3.UNPACK_B R7, R26.reuse ;  /* 0x0000001aff07723e */ /* 0x080fe200020006ff */
[----:B------:R-:W-:Y:S01]  /*b580*/  HADD2.F32 R27, -RZ, R32.H0_H0 ;  /* 0x20000020ff1b7230 */ /* 0x000fe20000004100 */
[----:B------:R-:W-:Y:S01]  /*b590*/  F2FP.F16.E4M3.UNPACK_B R26, R26.H1 ;  /* 0x0000001aff1a723e */ /* 0x000fe200030006ff */
[----:B------:R-:W-:Y:S01]  /*b5a0*/  HADD2.F32 R40, -RZ, R38.H0_H0 ;  /* 0x20000026ff287230 */ /* 0x000fe20000004100 */
[----:B------:R-:W-:Y:S01]  /*b5b0*/  F2FP.F16.E4M3.UNPACK_B R5, R14 ;  /* 0x0000000eff05723e */ /* 0x000fe200020006ff */
[----:B------:R-:W-:-:S02]  /*b5c0*/  HADD2.F32 R24, -RZ, R25.H1_H1 ;  /* 0x30000019ff187230 */ /* 0x000fc40000004100 */
[C---:B------:R-:W-:Y:S01]  /*b5d0*/  FMUL.FTZ R50, R27.reuse, R44 ;  /* 0x0000002c1b327220 */ /* 0x040fe20000410000 */
[----:B------:R-:W-:Y:S02]  /*b5e0*/  HADD2.F32 R33, -RZ, R33.H1_H1 ;  /* 0x30000021ff217230 */ /* 0x000fe40000004100 */
[----:B------:R-:W-:Y:S01]  /*b5f0*/  FMUL.FTZ R43, R27, R40 ;  /* 0x000000281b2b7220 */ /* 0x000fe20000410000 */
[----:B------:R-:W-:Y:S02]  /*b600*/  HADD2.F32 R25, -RZ, R30.H0_H0 ;  /* 0x2000001eff197230 */ /* 0x000fe40000004100 */
[C---:B------:R-:W-:Y:S01]  /*b610*/  FMUL.FTZ R46, R24.reuse, R39 ;  /* 0x00000027182e7220 */ /* 0x040fe20000410000 */
[----:B------:R-:W-:Y:S02]  /*b620*/  HADD2.F32 R29, -RZ, R29.H1_H1 ;  /* 0x3000001dff1d7230 */ /* 0x000fe40000004100 */
[----:B------:R-:W-:Y:S01]  /*b630*/  FMUL.FTZ R48, R24, R33 ;  /* 0x0000002118307220 */ /* 0x000fe20000410000 */
[----:B------:R-:W-:-:S02]  /*b640*/  HADD2.F32 R32, -RZ, R32.H1_H1 ;  /* 0x30000020ff207230 */ /* 0x000fc40000004100 */
        /* <DEDUP_REMOVED lines=8> */
[----:B------:R-:W-:Y:S01]  /*b6d0*/  F2FP.F16.E4M3.UNPACK_B R14, R14.H1 ;  /* 0x0000000eff0e723e */ /* 0x000fe200030006ff */
[----:B------:R-:W-:Y:S02]  /*b6e0*/  HADD2.F32 R42, -RZ, R44.H0_H0 ;  /* 0x2000002cff2a7230 */ /* 0x000fe40000004100 */
[----:B------:R-:W-:Y:S01]  /*b6f0*/  FMUL.FTZ R46, R32, R39 ;  /* 0x00000027202e7220 */ /* 0x000fe20000410000 */
[----:B------:R-:W-:-:S02]  /*b700*/  HADD2.F32 R33, -RZ, R37.H0_H0 ;  /* 0x20000025ff217230 */ /* 0x000fc40000004100 */
[----:B------:R-:W-:Y:S01]  /*b710*/  FMUL.FTZ R43, R32, R41 ;  /* 0x00000029202b7220 */ /* 0x000fe20000410000 */
[----:B------:R-:W-:Y:S01]  /*b720*/  HADD2.F32 R30, -RZ, R30.H1_H1 ;  /* 0x3000001eff1e7230 */ /* 0x000fe20000004100 */
[----:B------:R-:W-:Y:S01]  /*b730*/  F2FP.SATFINITE.E4M3.F32.PACK_AB_MERGE_C R20, R29, R20, RZ ;  /* 0x000000141d14723e */ /* 0x000fe200048070ff */
[--C-:B------:R-:W-:Y:S02]  /*b740*/  HADD2.F32 R40, -RZ, R38.reuse.H0_H0 ;  /* 0x20000026ff287230 */ /* 0x100fe40000004100 */
[C---:B------:R-:W-:Y:S01]  /*b750*/  FMUL.FTZ R45, R33.reuse, R42 ;  /* 0x0000002a212d7220 */ /* 0x040fe20000410000 */
[----:B------:R-:W-:Y:S02]  /*b760*/  HADD2.F32 R34, -RZ, R35.H0_H0 ;  /* 0x20000023ff227230 */ /* 0x000fe40000004100 */
[C---:B------:R-:W-:Y:S01]  /*b770*/  FFMA.FTZ R32, R30.reuse, R39, -R43 ;  /* 0x000000271e207223 */ /* 0x040fe2000001082b */
[----:B------:R-:W-:Y:S01]  /*b780*/  FFMA.FTZ R30, R30, R41, R46 ;  /* 0x000000291e1e7223 */ /* 0x000fe2000001002e */
[----:B------:R-:W-:Y:S01]  /*b790*/  FMUL.FTZ R47, R33, R40 ;  /* 0x00000028212f7220 */ /* 0x000fe20000410000 */
[----:B------:R-:W-:-:S02]  /*b7a0*/  HADD2.F32 R41, -RZ, R38.H1_H1 ;  /* 0x30000026ff297230 */ /* 0x000fc40000004100 */
[C---:B------:R-:W-:Y:S01]  /*b7b0*/  FFMA.FTZ R33, R34.reuse, R40, -R45 ;  /* 0x0000002822217223 */ /* 0x040fe2000001082d */
[----:B------:R-:W-:Y:S01]  /*b7c0*/  F2FP.F16.E4M3.UNPACK_B R43, R11.H1 ;  /* 0x0000000bff2b723e */ /* 0x000fe200030006ff */
[----:B------:R-:W-:Y:S01]  /*b7d0*/  HADD2.F32 R45, -RZ, R44.H1_H1 ;  /* 0x3000002cff2d7230 */ /* 0x000fe20000004100 */
[----:B------:R-:W-:Y:S01]  /*b7e0*/  F2FP.F16.E4M3.UNPACK_B R40, R8.H1 ;  /* 0x00000008ff28723e */ /* 0x000fe200030006ff */
[----:B------:R-:W-:Y:S02]  /*b7f0*/  HADD2.F32 R38, -RZ, R37.H1_H1 ;  /* 0x30000025ff267230 */ /* 0x000fe40000004100 */
[----:B------:R-:W-:Y:S01]  /*b800*/  FFMA.FTZ R34, R34, R42, R47 ;  /* 0x0000002a22227223 */ /* 0x000fe2000001002f */
[----:B------:R-:W-:Y:S01]  /*b810*/  HADD2.F32 R35, -RZ, R35.H1_H1 ;  /* 0x30000023ff237230 */ /* 0x000fe20000004100 */
[----:B------:R-:W-:Y:S01]  /*b820*/  F2FP.SATFINITE.E4M3.F32.PACK_AB_MERGE_C R9, R12, R9, R20 ;  /* 0x000000090c09723e */ /* 0x000fe20004807014 */
[----:B------:R-:W-:Y:S02]  /*b830*/  HADD2.F32 R44, -RZ, R43.H0_H0 ;  /* 0x2000002bff2c7230 */ /* 0x000fe40000004100 */
[----:B------:R-:W-:Y:S01]  /*b840*/  FMUL.FTZ R48, R38, R45 ;  /* 0x0000002d26307220 */ /* 0x000fe20000410000 */
[----:B------:R-:W-:-:S02]  /*b850*/  HADD2.F32 R37, -RZ, R31.H0_H0 ;  /* 0x2000001fff257230 */ /* 0x000fc40000004100 */
[-C--:B------:R-:W-:Y:S01]  /*b860*/  FMUL.FTZ R50, R38, R41.reuse ;  /* 0x0000002926327220 */ /* 0x080fe20000410000 */
[----:B------:R-:W-:Y:S02]  /*b870*/  HADD2.F32 R42, -RZ, R40.H0_H0 ;  /* 0x20000028ff2a7230 */ /* 0x000fe40000004100 */
[----:B------:R-:W-:Y:S01]  /*b880*/  FFMA.FTZ R38, R35, R41, -R48 ;  /* 0x0000002923267223 */ /* 0x000fe20000010830 */
[----:B------:R-:W-:Y:S02]  /*b890*/  HADD2.F32 R39, -RZ, R28.H0_H0 ;  /* 0x2000001cff277230 */ /* 0x000fe40000004100 */
[C---:B------:R-:W-:Y:S01]  /*b8a0*/  FMUL.FTZ R46, R37.reuse, R44 ;  /* 0x0000002c252e7220 */ /* 0x040fe20000410000 */
[----:B------:R-:W-:Y:S02]  /*b8b0*/  HADD2.F32 R43, -RZ, R43.H1_H1 ;  /* 0x3000002bff2b7230 */ /* 0x000fe40000004100 */
[----:B------:R-:W-:Y:S01]  /*b8c0*/  FMUL.FTZ R47, R37, R42 ;  /* 0x0000002a252f7220 */ /* 0x000fe20000410000 */
[----:B------:R-:W-:-:S02]  /*b8d0*/  HADD2.F32 R31, -RZ, R31.H1_H1 ;  /* 0x3000001fff1f7230 */ /* 0x000fc40000004100 */
[----:B------:R-:W-:Y:S01]  /*b8e0*/  FFMA.FTZ R37, R39, R42, -R46 ;  /* 0x0000002a27257223 */ /* 0x000fe2000001082e */
[----:B------:R-:W-:Y:S02]  /*b8f0*/  HADD2.F32 R41, -RZ, R40.H1_H1 ;  /* 0x30000028ff297230 */ /* 0x000fe40000004100 */
[----:B------:R-:W-:Y:S01]  /*b900*/  FFMA.FTZ R35, R35, R45, R50 ;  /* 0x0000002d23237223 */ /* 0x000fe20000010032 */
        /* <DEDUP_REMOVED lines=10> */
[----:B------:R-:W-:Y:S02]  /*b9b0*/  HADD2.F32 R28, -RZ, R40.H0_H0 ;  /* 0x20000028ff1c7230 */ /* 0x000fe40000004100 */
        /* <DEDUP_REMOVED lines=9> */
[C---:B------:R-:W-:Y:S01]  /*ba50*/  FMUL.FTZ R41, R21.reuse, R42 ;  /* 0x0000002a15297220 */ /* 0x040fe20000410000 */
[----:B------:R-:W-:Y:S01]  /*ba60*/  FFMA.FTZ R44, R8, R31, R11 ;  /* 0x0000001f082c7223 */ /* 0x000fe2000001000b */
[-C--:B------:R-:W-:Y:S01]  /*ba70*/  F2FP.F16.E4M3.UNPACK_B R8, R3.reuse.H1 ;  /* 0x00000003ff08723e */ /* 0x080fe200030006ff */
[-C--:B------:R-:W-:Y:S01]  /*ba80*/  FMUL.FTZ R21, R21, R40.reuse ;  /* 0x0000002815157220 */ /* 0x080fe20000410000 */
[----:B------:R-:W-:Y:S01]  /*ba90*/  FFMA.FTZ R40, R10, R40, -R41 ;  /* 0x000000280a287223 */ /* 0x000fe20000010829 */
[----:B------:R-:W-:Y:S01]  /*baa0*/  HADD2.F32 R31, -RZ, R28.H0_H0 ;  /* 0x2000001cff1f7230 */ /* 0x000fe20000004100 */
[----:B------:R-:W-:Y:S01]  /*bab0*/  F2FP.F16.E4M3.UNPACK_B R3, R3 ;  /* 0x00000003ff03723e */ /* 0x000fe200020006ff */
[----:B------:R-:W-:-:S02]  /*bac0*/  HADD2.F32 R11, -RZ, R26.H0_H0 ;  /* 0x2000001aff0b7230 */ /* 0x000fc40000004100 */
[----:B------:R-:W-:Y:S01]  /*bad0*/  FFMA.FTZ R45, R10, R42, R21 ;  /* 0x0000002a0a2d7223 */ /* 0x000fe20000010015 */
[--C-:B------:R-:W-:Y:S02]  /*bae0*/  HADD2.F32 R10, -RZ, R8.reuse.H0_H0 ;  /* 0x20000008ff0a7230 */ /* 0x100fe40000004100 */
[----:B------:R-:W-:Y:S02]  /*baf0*/  HADD2.F32 R21, -RZ, R8.H1_H1 ;  /* 0x30000008ff157230 */ /* 0x000fe40000004100 */
[C---:B------:R-:W-:Y:S01]  /*bb00*/  FMUL.FTZ R47, R11.reuse, R31 ;  /* 0x0000001f0b2f7220 */ /* 0x040fe20000410000 */
[----:B------:R-:W-:Y:S02]  /*bb10*/  HADD2.F32 R8, -RZ, R14.H0_H0 ;  /* 0x2000000eff087230 */ /* 0x000fe40000004100 */
[----:B------:R-:W-:Y:S01]  /*bb20*/  FMUL.FTZ R11, R11, R10 ;  /* 0x0000000a0b0b7220 */ /* 0x000fe20000410000 */
[----:B------:R-:W-:Y:S02]  /*bb30*/  HADD2.F32 R41, -RZ, R28.H1_H1 ;  /* 0x3000001cff297230 */ /* 0x000fe40000004100 */
[----:B------:R-:W-:-:S02]  /*bb40*/  HADD2.F32 R26, -RZ, R26.H1_H1 ;  /* 0x3000001aff1a7230 */ /* 0x000fc40000004100 */
        /* <DEDUP_REMOVED lines=37> */
[----:B------:R2:W-:Y:S01]  /*bda0*/  STS.128 [R51+0xf000], R4 ;  /* 0x00f0000433007388 */ /* 0x0005e20000000c00 */
[----:B------:R-:W-:-:S05]  /*bdb0*/  F2FP.SATFINITE.E4M3.F32.PACK_AB_MERGE_C R10, R10, R3, R31 ;  /* 0x000000030a0a723e */ /* 0x000fca000480701f */
[----:B------:R2:W-:Y:S02]  /*bdc0*/  STS.128 [R0+0xf000], R8 ;  /* 0x00f0000800007388 */ /* 0x0005e40000000c00 */
.L_x_2202:
[----:B------:R-:W-:Y:S05]  /*bdd0*/  BSYNC B0 ;  /* 0x0000000000007941 */ /* 0x000fea0003800000 */
.L_x_2195:
        /* <DEDUP_REMOVED lines=8> */
.L_x_2192:
[----:B0-2---:R-:W-:-:S05]  /*be60*/  IMAD.U32 R0, RZ, RZ, UR36 ;  /* 0x00000024ff007e24 */ /* 0x005fca000f8e00ff */
[----:B------:R-:W-:-:S13]  /*be70*/  ISETP.NE.AND P0, PT, R0, 0x3, PT ;  /* 0x000000030000780c */ /* 0x000fda0003f05270 */
[----:B------:R-:W-:Y:S05]  /*be80*/  @!P0 BRA `(.L_x_2214) ;  /* 0x0000000000048947 */ /* 0x000fea0003800000 */
[----:B------:R-:W-:Y:S01]  /*be90*/  BPT.TRAP 0x1 ;  /* 0x000000040000795c */ /* 0x000fe20000300000 */
.L_x_2214:
[----:B-1----:R-:W-:Y:S01]  /*bea0*/  IMAD R3, R23, 0x8, R18 ;  /* 0x0000000817037824 */ /* 0x002fe200078e0212 */
[----:B---3-5:R-:W-:-:S04]  /*beb0*/  SHF.L.U32 R4, R153, 0x1f, RZ ;  /* 0x0000001f99047819 */ /* 0x028fc800000006ff */
[----:B------:R0:W1:Y:S01]  /*bec0*/  SYNCS.PHASECHK.TRANS64.TRYWAIT P1, [R3+URZ+0x19c30], R4 ;  /* 0x019c3004030075a7 */ /* 0x000062000802017f */
[----:B------:R-:W-:Y:S05]  /*bed0*/  @!P0 BRA `(.L_x_2215) ;  /* 0x0000000000048947 */ /* 0x000fea0003800000 */
[----:B------:R-:W-:Y:S01]  /*bee0*/  BPT.TRAP 0x1 ;  /* 0x000000040000795c */ /* 0x000fe20000300000 */
.L_x_2215:
        /* <DEDUP_REMOVED lines=10> */
.L_x_2216:
[----:B--2---:R-:W0:Y:S01]  /*bf90*/  LDL R0, [R1+0x28] ;  /* 0x0000280001007983 */ /* 0x004e220000100800 */
        /* <DEDUP_REMOVED lines=9> */
[----:B------:R-:W-:Y:S01]  /*c030*/  VIADD R20, R6, 0x300 ;  /* 0x0000030006147836 */ /* 0x000fe20000000000 */
[----:B------:R2:W-:Y:S01]  /*c040*/  STL.64 [R1+0x8], R10 ;  /* 0x0000080a01007387 */ /* 0x0005e20000100a00 */
[----:B----4-:R-:W-:Y:S02]  /*c050*/  IMAD.MOV.U32 R21, RZ, RZ, -0x3ffffff0 ;  /* 0xc0000010ff157424 */ /* 0x010fe400078e00ff */
[----:B------:R-:W-:Y:S02]  /*c060*/  IMAD.MOV.U32 R5, RZ, RZ, -0x3ffffff0 ;  /* 0xc0000010ff057424 */ /* 0x000fe400078e00ff */
[----:B01----:R-:W-:-:S04]  /*c070*/  IMAD R4, R23, 0x300, R0 ;  /* 0x0000030017047824 */ /* 0x003fc800078e0200 */
        /* <DEDUP_REMOVED lines=19> */
[----:B--2---:R-:W-:Y:S05]  /*c1b0*/  @!P0 BRA `(.L_x_2218) ;  /* 0x0000000000048947 */ /* 0x004fea0003800000 */
[----:B------:R-:W-:Y:S01]  /*c1c0*/  BPT.TRAP 0x1 ;  /* 0x000000040000795c */ /* 0x000fe20000300000 */
.L_x_2218:
[----:B------:R-:W2:Y:S01]  /*c1d0*/  LDL R0, [R1+0x48] ;  /* 0x0000480001007983 */ /* 0x000ea20000100800 */
[----:B------:R-:W0:Y:S03]  /*c1e0*/  LDC R4, c[0x0][0x448] ;  /* 0x00011200ff047b82 */ /* 0x000e260000000800 */
[----:B------:R-:W2:Y:S04]  /*c1f0*/  LDL R94, [R1+0x30] ;  /* 0x00003000015e7983 */ /* 0x000ea80000100800 */
[----:B------:R-:W3:Y:S04]  /*c200*/  LDL R10, [R1+0x38] ;  /* 0x00003800010a7983 */ /* 0x000ee80000100800 */
[----:B------:R-:W4:Y:S04]  /*c210*/  LDL R92, [R1+0x34] ;  /* 0x00003400015c7983 */ /* 0x000f280000100800 */
[----:B------:R-:W5:Y:S04]  /*c220*/  LDL R90, [R1+0x3c] ;  /* 0x00003c00015a7983 */ /* 0x000f680000100800 */
[----:B------:R-:W4:Y:S01]  /*c230*/  LDL R96, [R1] ;  /* 0x0000000001607983 */ /* 0x000f220000100800 */
[----:B0-----:R-:W-:-:S13]  /*c240*/  ISETP.NE.AND P4, PT, R4, 0x1, PT ;  /* 0x000000010400780c */ /* 0x001fda0003f85270 */
[----:B------:R-:W0:Y:S08]  /*c250*/  @P4 LDC R5, c[0x0][0x44c] ;  /* 0x00011300ff054b82 */ /* 0x000e300000000800 */
[----:B------:R-:W1:Y:S01]  /*c260*/  @P4 LDC R9, c[0x0][0x450] ;  /* 0x00011400ff094b82 */ /* 0x000e620000000800 */
[----:B--2---:R-:W-:-:S04]  /*c270*/  IMAD.IADD R8, R0, 0x1, R94 ;  /* 0x0000000100087824 */ /* 0x004fc800078e025e */
[----:B0-----:R-:W-:-:S05]  /*c280*/  @P4 IMAD.HI.U32 R0, R8, R5, RZ ;  /* 0x0000000508004227 */ /* 0x001fca00078e00ff */
[----:B-1----:R-:W-:-:S05]  /*c290*/  @P4 SHF.R.U32.HI R8, RZ, R9, R0 ;  /* 0x00000009ff084219 */ /* 0x002fca0000011600 */
[----:B------:R-:W0:Y:S01]  /*c2a0*/  SHFL.IDX PT, R0, R8, 0x1, 0x1c1f ;  /* 0x003c1f0008007f89 */ /* 0x000e2200000e0000 */
[----:B------:R-:W-:-:S04]  /*c2b0*/  IMAD.MOV.U32 R5, RZ, RZ, -0x80 ;  /* 0xffffff80ff057424 */ /* 0x000fc800078e00ff */
[----:B------:R-:W-:-:S05]  /*c2c0*/  IMAD R5, R88, R5, 0x80 ;  /* 0x0000008058057424 */ /* 0x000fca00078e0205 */
[C-C-:B---3--:R-:W-:Y:S02]  /*c2d0*/  IADD3 R4, -R10.reuse, 0x1, R5.reuse ;  /* 0x000000010a047810 */ /* 0x148fe40007ffe105 */
[----:B-----5:R-:W-:Y:S02]  /*c2e0*/  IADD3 R5, -R10, R90, R5 ;  /* 0x0000005a0a057210 */ /* 0x020fe40007ffe105 */
[----:B----4-:R-:W-:-:S04]  /*c2f0*/  IADD3 R4, -R92, R4, R90 ;  /* 0x000000045c047210 */ /* 0x010fc80007ffe15a */
[----:B0-----:R-:W-:-:S04]  /*c300*/  VIADDMNMX R0, R0, R4, R5, PT ;  /* 0x0000000400007246 */ /* 0x001fc80003800105 */
        /* <DEDUP_REMOVED lines=93> */
[----:B------:R-:W-:-:S04]  /*c8e0*/  FMNMX.FTZ R10, R111, R10, !PT ;  /* 0x0000000a6f0a7209 */ /* 0x000fc80007810000 */
[----:B------:R-:W-:-:S05]  /*c8f0*/  FMNMX.FTZ R10, R87, R10, !PT ;  /* 0x0000000a570a7209 */ /* 0x000fca0007810000 */
[----:B------:R-:W0:Y:S04]  /*c900*/  SHFL.BFLY PT, R113, R10, 0x2, 0x1f ;  /* 0x0c401f000a717f89 */ /* 0x000e2800000e0000 */
[----:B------:R-:W1:Y:S01]  /*c910*/  SHFL.IDX PT, R8, R8, RZ, 0x1c1f ;  /* 0x001c1fff08087589 */ /* 0x000e6200000e0000 */
[----:B0-----:R-:W-:-:S05]  /*c920*/  FMNMX.FTZ R12, R10, R113, !PT ;  /* 0x000000710a0c7209 */ /* 0x001fca0007810000 */
[----:B------:R-:W0:Y:S01]  /*c930*/  SHFL.BFLY PT, R113, R12, 0x1, 0x1f ;  /* 0x0c201f000c717f89 */ /* 0x000e2200000e0000 */
[----:B-1----:R-:W-:-:S04]  /*c940*/  VIADDMNMX R5, R8, R4, R5, PT ;  /* 0x0000000408057246 */ /* 0x002fc80003800105 */
[C---:B------:R-:W-:Y:S02]  /*c950*/  ISETP.GT.AND P2, PT, R5.reuse, 0x1, PT ;  /* 0x000000010500780c */ /* 0x040fe40003f44270 */
[----:B------:R-:W-:Y:S02]  /*c960*/  ISETP.GT.AND P3, PT, R5, 0x8, PT ;  /* 0x000000080500780c */ /* 0x000fe40003f64270 */
[----:B0-----:R-:W-:-:S04]  /*c970*/  FMNMX.FTZ R0, R12, R113, !PT ;  /* 0x000000710c007209 */ /* 0x001fc80007810000 */
[----:B------:R-:W-:Y:S01]  /*c980*/  FSETP.NEU.FTZ.AND P1, PT, R0, -INF , PT ;  /* 0xff8000000000780b */ /* 0x000fe20003f3d000 */
[----:B------:R-:W-:-:S05]  /*c990*/  FFMA.FTZ R113, R2, R0, -8 ;  /* 0xc100000002717423 */ /* 0x000fca0000010000 */
[----:B------:R-:W-:Y:S02]  /*c9a0*/  FSEL R113, R113, RZ, P1 ;  /* 0x000000ff71717208 */ /* 0x000fe40000800000 */
[----:B------:R-:W-:Y:S02]  /*c9b0*/  ISETP.GT.AND P1, PT, R5, RZ, PT ;  /* 0x000000ff0500720c */ /* 0x000fe40003f24270 */
[----:B------:R-:W-:Y:S01]  /*c9c0*/  FSEL R25, R25, -INF , P2 ;  /* 0xff80000019197808 */ /* 0x000fe20001000000 */
[----:B------:R-:W-:-:S01]  /*c9d0*/  FFMA.FTZ R8, R2, R11, -R113 ;  /* 0x0000000b02087223 */ /* 0x000fc20000010871 */
[----:B------:R-:W-:Y:S01]  /*c9e0*/  FSEL R11, R24, -INF , P1 ;  /* 0xff800000180b7808 */ /* 0x000fe20000800000 */
[----:B------:R-:W-:-:S01]  /*c9f0*/  FFMA.FTZ R14, R2, R27, -R113 ;  /* 0x0000001b020e7223 */ /* 0x000fc20000010871 */
        /* <DEDUP_REMOVED lines=11> */
[----:B------:R-:W-:Y:S01]  /*cab0*/  FMNMX.FTZ R12, R115, R12, !PT ;  /* 0x0000000c730c7209 */ /* 0x000fe20007810000 */
[----:B------:R0:W-:Y:S01]  /*cac0*/  MUFU.EX2 R4, R14 ;  /* 0x0000000e00047308 */ /* 0x0001e20000000800 */
[----:B------:R-:W-:Y:S02]  /*cad0*/  ISETP.GT.AND P1, PT, R5, 0x19, PT ;  /* 0x000000190500780c */ /* 0x000fe40003f24270 */
[----:B------:R-:W-:Y:S01]  /*cae0*/  FMNMX.FTZ R12, R33, R12, !PT ;  /* 0x0000000c210c7209 */ /* 0x000fe20007810000 */
[----:B0-----:R-:W-:-:S01]  /*caf0*/  FFMA.FTZ R14, R2, R13, -R113 ;  /* 0x0000000d020e7223 */ /* 0x001fc20000010871 */
[----:B------:R-:W-:-:S02]  /*cb00*/  FSEL R13, R36, -INF , P2 ;  /* 0xff800000240d7808 */ /* 0x000fc40001000000 */
[----:B------:R-:W-:Y:S02]  /*cb10*/  ISETP.GT.AND P2, PT, R5, 0x20, PT ;  /* 0x000000200500780c */ /* 0x000fe40003f44270 */
[----:B------:R-:W-:Y:S02]  /*cb20*/  FSEL R37, R37, -INF , P1 ;  /* 0xff80000025257808 */ /* 0x000fe40000800000 */
[----:B------:R-:W-:Y:S01]  /*cb30*/  FMNMX.FTZ R12, R13, R12, !PT ;  /* 0x0000000c0d0c7209 */ /* 0x000fe20007810000 */
[----:B------:R0:W-:Y:S01]  /*cb40*/  MUFU.EX2 R10, R14 ;  /* 0x0000000e000a7308 */ /* 0x0001e20000000800 */
[C---:B------:R-:W-:Y:S02]  /*cb50*/  ISETP.GT.AND P1, PT, R5.reuse, 0x21, PT ;  /* 0x000000210500780c */ /* 0x040fe40003f24270 */
[----:B------:R-:W-:Y:S02]  /*cb60*/  FSEL R117, R40, -INF , P2 ;  /* 0xff80000028757808 */ /* 0x000fe40001000000 */
[----:B------:R-:W-:-:S02]  /*cb70*/  ISETP.GT.AND P2, PT, R5, 0x28, PT ;  /* 0x000000280500780c */ /* 0x000fc40003f44270 */
[----:B0-----:R-:W-:Y:S02]  /*cb80*/  FMNMX.FTZ R14, R37, R12, !PT ;  /* 0x0000000c250e7209 */ /* 0x001fe40007810000 */
[----:B------:R-:W-:Y:S02]  /*cb90*/  FSEL R41, R41, -INF , P1 ;  /* 0xff80000029297808 */ /* 0x000fe40000800000 */
[----:B------:R-:W-:Y:S01]  /*cba0*/  FMNMX.FTZ R14, R117, R14, !PT ;  /* 0x0000000e750e7209 */ /* 0x000fe20007810000 */
[----:B------:R-:W-:-:S01]  /*cbb0*/  FFMA.FTZ R24, R2, R15, -R113 ;  /* 0x0000000f02187223 */ /* 0x000fc20000010871 */
[----:B------:R-:W-:Y:S02]  /*cbc0*/  ISETP.GT.AND P1, PT, R5, 0x29, PT ;  /* 0x000000290500780c */ /* 0x000fe40003f24270 */
[----:B------:R-:W-:Y:S02]  /*cbd0*/  FSEL R15, R44, -INF , P2 ;  /* 0xff8000002c0f7808 */ /* 0x000fe40001000000 */
[----:B------:R-:W-:-:S02]  /*cbe0*/  FMNMX.FTZ R14, R41, R14, !PT ;  /* 0x0000000e290e7209 */ /* 0x000fc40007810000 */
        /* <DEDUP_REMOVED lines=60> */
[----:B------:R-:W-:Y:S02]  /*cfb0*/  ISETP.GT.AND P1, PT, R5, 0x71, PT ;  /* 0x000000710500780c */ /* 0x000fe40003f24270 */
[----:B------:R-:W-:Y:S01]  /*cfc0*/  FSEL R127, R80, -INF , P2 ;  /* 0xff800000507f7808 */ /* 0x000fe20001000000 */
[----:B------:R-:W-:-:S01]  /*cfd0*/  FFMA.FTZ R34, R2, R97, -R113 ;  /* 0x0000006102227223 */ /* 0x000fc20000010871 */
[----:B------:R-:W-:-:S02]  /*cfe0*/  ISETP.GT.AND P2, PT, R5, 0x78, PT ;  /* 0x000000780500780c */ /* 0x000fc40003f44270 */
[----:B0-----:R-:W-:Y:S02]  /*cff0*/  FMNMX.FTZ R32, R77, R30, !PT ;  /* 0x0000001e4d207209 */ /* 0x001fe40007810000 */
[----:B------:R-:W-:Y:S02]  /*d000*/  FSEL R97, R81, -INF , P1 ;  /* 0xff80000051617808 */ /* 0x000fe40000800000 */
[----:B------:R-:W-:Y:S02]  /*d010*/  FMNMX.FTZ R32, R127, R32, !PT ;  /* 0x000000207f207209 */ /* 0x000fe40007810000 */
[----:B------:R-:W-:Y:S02]  /*d020*/  ISETP.GT.AND P1, PT, R5, 0x79, PT ;  /* 0x000000790500780c */ /* 0x000fe40003f24270 */
[----:B------:R-:W-:Y:S02]  /*d030*/  FSEL R129, R84, -INF , P2 ;  /* 0xff80000054817808 */ /* 0x000fe40001000000 */
[----:B------:R-:W-:-:S02]  /*d040*/  FMNMX.FTZ R32, R97, R32, !PT ;  /* 0x0000002061207209 */ /* 0x000fc40007810000 */
[----:B------:R-:W-:Y:S02]  /*d050*/  FSEL R85, R85, -INF , P1 ;  /* 0xff80000055557808 */ /* 0x000fe40000800000 */
[----:B------:R-:W-:-:S04]  /*d060*/  FMNMX.FTZ R32, R129, R32, !PT ;  /* 0x0000002081207209 */ /* 0x000fc80007810000 */
[----:B------:R-:W-:-:S05]  /*d070*/  FMNMX.FTZ R5, R85, R32, !PT ;  /* 0x0000002055057209 */ /* 0x000fca0007810000 */
[----:B------:R-:W0:Y:S02]  /*d080*/  SHFL.BFLY PT, R38, R5, 0x2, 0x1f ;  /* 0x0c401f0005267f89 */ /* 0x000e2400000e0000 */
[----:B0-----:R-:W-:-:S05]  /*d090*/  FMNMX.FTZ R44, R5, R38, !PT ;  /* 0x00000026052c7209 */ /* 0x001fca0007810000 */
[----:B------:R-:W0:Y:S01]  /*d0a0*/  SHFL.BFLY PT, R5, R44, 0x1, 0x1f ;  /* 0x0c201f002c057f89 */ /* 0x000e2200000e0000 */
[----:B------:R-:W-:-:S01]  /*d0b0*/  FFMA.FTZ R9, R2, R9, -R113 ;  /* 0x0000000902097223 */ /* 0x000fc20000010871 */
[----:B------:R-:W-:Y:S01]  /*d0c0*/  FFMA.FTZ R31, R2, R31, -R113 ;  /* 0x0000001f021f7223 */ /* 0x000fe20000010871 */
[----:B0-----:R-:W-:-:S04]  /*d0d0*/  FMNMX.FTZ R5, R44, R5, !PT ;  /* 0x000000052c057209 */ /* 0x001fc80007810000 */
[----:B------:R-:W-:Y:S01]  /*d0e0*/  FSETP.NEU.FTZ.AND P1, PT, R5, -INF , PT ;  /* 0xff8000000500780b */ /* 0x000fe20003f3d000 */
[----:B------:R-:W-:-:S05]  /*d0f0*/  FFMA.FTZ R46, R2, R5, -8 ;  /* 0xc1000000022e7423 */ /* 0x000fca0000010005 */
[----:B------:R-:W-:Y:S01]  /*d100*/  FSEL R46, R46, RZ, P1 ;  /* 0x000000ff2e2e7208 */ /* 0x000fe20000800000 */
[----:B------:R-:W0:Y:S04]  /*d110*/  MUFU.EX2 R9, R9 ;  /* 0x0000000900097308 */ /* 0x000e280000000800 */
[----:B------:R-:W-:-:S01]  /*d120*/  FFMA.FTZ R148, R2, R11, -R46 ;  /* 0x0000000b02947223 */ /* 0x000fc2000001082e */
[C-C-:B------:R-:W-:Y:S01]  /*d130*/  FFMA.FTZ R11, R2.reuse, R25, -R46.reuse ;  /* 0x00000019020b7223 */ /* 0x140fe2000001082e */
[----:B------:R-:W-:-:S01]  /*d140*/  FFMA.FTZ R25, R2, R27, -R46 ;  /* 0x0000001b02197223 */ /* 0x000fc2000001082e */
[C-C-:B------:R-:W-:Y:S01]  /*d150*/  FFMA.FTZ R48, R2.reuse, R29, -R46.reuse ;  /* 0x0000001d02307223 */ /* 0x140fe2000001082e */
[----:B------:R-:W-:Y:S01]  /*d160*/  MUFU.EX2 R8, R8 ;  /* 0x0000000800087308 */ /* 0x000fe20000000800 */
[----:B------:R-:W-:-:S07]  /*d170*/  FFMA.FTZ R150, R2, R115, -R46 ;  /* 0x0000007302967223 */ /* 0x000fce000001082e */
[----:B------:R-:W-:Y:S01]  /*d180*/  MUFU.EX2 R148, R148 ;  /* 0x0000009400947308 */ /* 0x000fe20000000800 */
[----:B------:R-:W-:-:S07]  /*d190*/  FFMA.FTZ R35, R2, R35, -R113 ;  /* 0x0000002302237223 */ /* 0x000fce0000010871 */
[----:B------:R-:W1:Y:S01]  /*d1a0*/  MUFU.EX2 R11, R11 ;  /* 0x0000000b000b7308 */ /* 0x000e620000000800 */
[----:B------:R-:W-:-:S07]  /*d1b0*/  FFMA.FTZ R27, R2, R33, -R46 ;  /* 0x00000021021b7223 */ /* 0x000fce000001082e */
[----:B------:R-:W2:Y:S01]  /*d1c0*/  MUFU.EX2 R25, R25 ;  /* 0x0000001900197308 */ /* 0x000ea20000000800 */
[----:B------:R-:W-:-:S07]  /*d1d0*/  FFMA.FTZ R50, R2, R37, -R46 ;  /* 0x0000002502327223 */ /* 0x000fce000001082e */
[----:B------:R-:W3:Y:S01]  /*d1e0*/  MUFU.EX2 R31, R31 ;  /* 0x0000001f001f7308 */ /* 0x000ee20000000800 */
[----:B------:R-:W-:-:S01]  /*d1f0*/  FFMA.FTZ R37, R2, R15, -R46 ;  /* 0x0000000f02257223 */ /* 0x000fc2000001082e */
[----:B------:R-:W-:-:S06]  /*d200*/  FFMA.FTZ R15, R2, R49, -R46 ;  /* 0x00000031020f7223 */ /* 0x000fcc000001082e */
[----:B------:R-:W4:Y:S01]  /*d210*/  MUFU.EX2 R48, R48 ;  /* 0x0000003000307308 */ /* 0x000f220000000800 */
[----:B------:R-:W-:-:S01]  /*d220*/  FFMA.FTZ R29, R2, R13, -R46 ;  /* 0x0000000d021d7223 */ /* 0x000fc2000001082e */
[----:B0-----:R-:W-:Y:S01]  /*d230*/  FADD.FTZ R49, R9, R4 ;  /* 0x0000000409317221 */ /* 0x001fe20000010000 */
[----:B------:R-:W-:-:S05]  /*d240*/  FFMA.FTZ R39, R2, R39, -R113 ;  /* 0x0000002702277223 */ /* 0x000fca0000010871 */
[----:B------:R-:W0:Y:S01]  /*d250*/  MUFU.EX2 R150, R150 ;  /* 0x0000009600967308 */ /* 0x000e220000000800 */
[----:B-1----:R-:W-:-:S01]  /*d260*/  FADD.FTZ R58, R148, R11 ;  /* 0x0000000b943a7221 */ /* 0x002fc20000010000 */
[----:B------:R-:W-:-:S06]  /*d270*/  FADD.FTZ R60, R8, R49 ;  /* 0x00000031083c7221 */ /* 0x000fcc0000010000 */
[----:B------:R-:W1:Y:S01]  /*d280*/  MUFU.EX2 R35, R35 ;  /* 0x0000002300237308 */ /* 0x000e620000000800 */
[----:B------:R-:W-:-:S01]  /*d290*/  FFMA.FTZ R54, R2, R53, -R46 ;  /* 0x0000003502367223 */ /* 0x000fc2000001082e */
[----:B------:R-:W-:Y:S01]  /*d2a0*/  FFMA.FTZ R33, R2, R57, -R46 ;  /* 0x0000003902217223 */ /* 0x000fe2000001082e */
[----:B--2---:R-:W-:-:S05]  /*d2b0*/  FADD.FTZ R53, R25, R58 ;  /* 0x0000003a19357221 */ /* 0x004fca0000010000 */
[----:B------:R-:W2:Y:S01]  /*d2c0*/  MUFU.EX2 R27, R27 ;  /* 0x0000001b001b7308 */ /* 0x000ea20000000800 */
[----:B------:R-:W-:-:S01]  /*d2d0*/  FFMA.FTZ R144, R2, R117, -R46 ;  /* 0x0000007502907223 */ /* 0x000fc2000001082e */
[----:B---3--:R-:W-:Y:S01]  /*d2e0*/  FADD.FTZ R57, R31, R60 ;  /* 0x0000003c1f397221 */ /* 0x008fe20000010000 */
[----:B------:R-:W-:-:S05]  /*d2f0*/  FFMA.FTZ R43, R2, R43, -R113 ;  /* 0x0000002b022b7223 */ /* 0x000fca0000010871 */
[----:B------:R-:W3:Y:S01]  /*d300*/  MUFU.EX2 R29, R29 ;  /* 0x0000001d001d7308 */ /* 0x000ee20000000800 */
[----:B----4-:R-:W-:-:S01]  /*d310*/  FADD.FTZ R53, R48, R53 ;  /* 0x0000003530357221 */ /* 0x010fc20000010000 */
[----:B------:R-:W-:Y:S01]  /*d320*/  FFMA.FTZ R13, R2, R41, -R46 ;  /* 0x00000029020d7223 */ /* 0x000fe2000001082e */
[----:B------:R-:W-:-:S05]  /*d330*/  FADD.FTZ R62, R10, R57 ;  /* 0x000000390a3e7221 */ /* 0x000fca0000010000 */
[----:B------:R-:W4:Y:S01]  /*d340*/  MUFU.EX2 R39, R39 ;  /* 0x0000002700277308 */ /* 0x000f220000000800 */
[----:B0-----:R-:W-:-:S01]  /*d350*/  FADD.FTZ R60, R150, R53 ;  /* 0x00000035963c7221 */ /* 0x001fc20000010000 */
[----:B-1----:R-:W-:-:S06]  /*d360*/  FADD.FTZ R53, R35, R62 ;  /* 0x0000003e23357221 */ /* 0x002fcc0000010000 */
[----:B------:R-:W0:Y:S01]  /*d370*/  MUFU.EX2 R50, R50 ;  /* 0x0000003200327308 */ /* 0x000e220000000800 */
[----:B------:R-:W-:-:S01]  /*d380*/  FFMA.FTZ R47, R2, R47, -R113 ;  /* 0x0000002f022f7223 */ /* 0x000fc20000010871 */
[----:B--2---:R-:W-:-:S06]  /*d390*/  FADD.FTZ R60, R27, R60 ;  /* 0x0000003c1b3c7221 */ /* 0x004fcc0000010000 */
[----:B------:R-:W1:Y:S01]  /*d3a0*/  MUFU.EX2 R144, R144 ;  /* 0x0000009000907308 */ /* 0x000e620000000800 */
[----:B------:R-:W-:-:S01]  /*d3b0*/  FFMA.FTZ R52, R2, R45, -R46 ;  /* 0x0000002d02347223 */ /* 0x000fc2000001082e */
[----:B------:R-:W-:-:S06]  /*d3c0*/  FADD.FTZ R62, R12, R53 ;  /* 0x000000350c3e7221 */ /* 0x000fcc0000010000 */
[----:B------:R-:W2:Y:S01]  /*d3d0*/  MUFU.EX2 R43, R43 ;  /* 0x0000002b002b7308 */ /* 0x000ea20000000800 */
[----:B---3--:R-:W-:-:S01]  /*d3e0*/  FADD.FTZ R53, R29, R60 ;  /* 0x0000003c1d357221 */ /* 0x008fc20000010000 */
[----:B------:R-:W-:-:S06]  /*d3f0*/  FFMA.FTZ R146, R2, R119, -R46 ;  /* 0x0000007702927223 */ /* 0x000fcc000001082e */
[----:B------:R-:W3:Y:S01]  /*d400*/  MUFU.EX2 R13, R13 ;  /* 0x0000000d000d7308 */ /* 0x000ee20000000800 */
[----:B----4-:R-:W-:-:S01]  /*d410*/  FADD.FTZ R57, R39, R62 ;  /* 0x0000003e27397221 */ /* 0x010fc20000010000 */
[----:B------:R-:W-:Y:S01]  /*d420*/  FFMA.FTZ R51, R2, R51, -R113 ;  /* 0x0000003302337223 */ /* 0x000fe20000010871 */
[----:B0-----:R-:W-:-:S05]  /*d430*/  FADD.FTZ R53, R50, R53 ;  /* 0x0000003532357221 */ /* 0x001fca0000010000 */
[----:B------:R-:W0:Y:S01]  /*d440*/  MUFU.EX2 R37, R37 ;  /* 0x0000002500257308 */ /* 0x000e220000000800 */
[----:B------:R-:W-:-:S07]  /*d450*/  FADD.FTZ R62, R14, R57 ;  /* 0x000000390e3e7221 */ /* 0x000fce0000010000 */
[----:B------:R-:W4:Y:S01]  /*d460*/  MUFU.EX2 R47, R47 ;  /* 0x0000002f002f7308 */ /* 0x000f220000000800 */
[----:B-1----:R-:W-:-:S01]  /*d470*/  FADD.FTZ R60, R144, R53 ;  /* 0x00000035903c7221 */ /* 0x002fc20000010000 */
[----:B------:R-:W-:-:S06]  /*d480*/  F2FP.SATFINITE.E4M3.F32.PACK_AB_MERGE_C R149, R31, R8, RZ ;  /* 0x000000081f95723e */ /* 0x000fcc00048070ff */
[----:B------:R-:W1:Y:S01]  /*d490*/  MUFU.EX2 R52, R52 ;  /* 0x0000003400347308 */ /* 0x000e620000000800 */
[----:B------:R-:W-:-:S01]  /*d4a0*/  FFMA.FTZ R55, R2, R55, -R113 ;  /* 0x0000003702377223 */ /* 0x000fc20000010871 */
[----:B------:R-:W-:Y:S01]  /*d4b0*/  FFMA.FTZ R45, R2, R89, -R46 ;  /* 0x00000059022d7223 */ /* 0x000fe2000001082e */
[----:B--2---:R-:W-:-:S05]  /*d4c0*/  FADD.FTZ R31, R43, R62 ;  /* 0x0000003e2b1f7221 */ /* 0x004fca0000010000 */
[----:B------:R-:W2:Y:S01]  /*d4d0*/  MUFU.EX2 R146, R146 ;  /* 0x0000009200927308 */ /* 0x000ea20000000800 */
[----:B---3--:R-:W-:-:S01]  /*d4e0*/  FADD.FTZ R60, R13, R60 ;  /* 0x0000003c0d3c7221 */ /* 0x008fc20000010000 */
[----:B------:R-:W-:-:S06]  /*d4f0*/  FADD.FTZ R8, R24, R31 ;  /* 0x0000001f18087221 */ /* 0x000fcc0000010000 */
[----:B------:R-:W3:Y:S01]  /*d500*/  MUFU.EX2 R51, R51 ;  /* 0x0000003300337308 */ /* 0x000ee20000000800 */
[----:B------:R-:W-:Y:S01]  /*d510*/  F2FP.SATFINITE.E4M3.F32.PACK_AB_MERGE_C R48, R48, R25, RZ ;  /* 0x000000193030723e */ /* 0x000fe200048070ff */
[----:B0-----:R-:W-:Y:S01]  /*d520*/  FADD.FTZ R25, R37, R60 ;  /* 0x0000003c25197221 */ /* 0x001fe20000010000 */
[----:B------:R-:W-:-:S05]  /*d530*/  F2FP.SATFINITE.E4M3.F32.PACK_AB_MERGE_C R50, R50, R29, RZ ;  /* 0x0000001d3232723e */ /* 0x000fca00048070ff */
[----:B------:R-:W0:Y:S01]  /*d540*/  MUFU.EX2 R15, R15 ;  /* 0x0000000f000f7308 */ /* 0x000e220000000800 */
[----:B------:R-:W-:-:S01]  /*d550*/  FFMA.FTZ R140, R2, R121, -R46 ;  /* 0x00000079028c7223 */ /* 0x000fc2000001082e */
[----:B----4-:R-:W-:Y:S01]  /*d560*/  FADD.FTZ R29, R47, R8 ;  /* 0x000000082f1d7221 */ /* 0x010fe20000010000 */
[----:B------:R-:W-:-:S05]  /*d570*/  FFMA.FTZ R59, R2, R59, -R113 ;  /* 0x0000003b023b7223 */ /* 0x000fca0000010871 */
[----:B------:R-:W-:Y:S01]  /*d580*/  MUFU.EX2 R55, R55 ;  /* 0x0000003700377308 */ /* 0x000fe20000000800 */
[----:B------:R-:W-:Y:S01]  /*d590*/  F2FP.SATFINITE.E4M3.F32.PACK_AB_MERGE_C R151, R39, R12, RZ ;  /* 0x0000000c2797723e */ /* 0x000fe200048070ff */
[----:B-1----:R-:W-:-:S06]  /*d5a0*/  FADD.FTZ R25, R52, R25 ;  /* 0x0000001934197221 */ /* 0x002fcc0000010000 */
[----:B------:R-:W1:Y:S01]  /*d5b0*/  MUFU.EX2 R45, R45 ;  /* 0x0000002d002d7308 */ /* 0x000e620000000800 */
[----:B------:R-:W-:-:S01]  /*d5c0*/  FADD.FTZ R12, R26, R29 ;  /* 0x0000001d1a0c7221 */ /* 0x000fc20000010000 */
[----:B------:R-:W-:Y:S01]  /*d5d0*/  FFMA.FTZ R99, R2, R99, -R113 ;  /* 0x0000006302637223 */ /* 0x000fe20000010871 */
[----:B--2---:R-:W-:-:S05]  /*d5e0*/  FADD.FTZ R8, R146, R25 ;  /* 0x0000001992087221 */ /* 0x004fca0000010000 */
[----:B------:R-:W2:Y:S01]  /*d5f0*/  MUFU.EX2 R54, R54 ;  /* 0x0000003600367308 */ /* 0x000ea20000000800 */
[----:B------:R-:W-:Y:S01]  /*d600*/  F2FP.SATFINITE.E4M3.F32.PACK_AB_MERGE_C R149, R4, R9, R149 ;  /* 0x000000090495723e */ /* 0x000fe20004807095 */
[C---:B------:R-:W-:Y:S01]  /*d610*/  FFMA.FTZ R81, R2.reuse, R63, -R113 ;  /* 0x0000003f02517223 */ /* 0x040fe20000010871 */
[----:B------:R-:W-:-:S05]  /*d620*/  FFMA.FTZ R41, R2, R91, -R46 ;  /* 0x0000005b02297223 */ /* 0x000fca000001082e */
[----:B------:R4:W5:Y:S01]  /*d630*/  MUFU.EX2 R30, R34 ;  /* 0x00000022001e7308 */ /* 0x0009620000000800 */
[----:B---3--:R-:W-:-:S01]  /*d640*/  FADD.FTZ R9, R51, R12 ;  /* 0x0000000c33097221 */ /* 0x008fc20000010000 */
[----:B0-----:R-:W-:-:S06]  /*d650*/  FADD.FTZ R8, R15, R8 ;  /* 0x000000080f087221 */ /* 0x001fcc0000010000 */
[----:B------:R-:W0:Y:S01]  /*d660*/  MUFU.EX2 R140, R140 ;  /* 0x0000008c008c7308 */ /* 0x000e220000000800 */
[----:B------:R-:W-:-:S01]  /*d670*/  FFMA.FTZ R56, R2, R61, -R46 ;  /* 0x0000003d02387223 */ /* 0x000fc2000001082e */
[----:B------:R-:W-:-:S06]  /*d680*/  FADD.FTZ R4, R28, R9 ;  /* 0x000000091c047221 */ /* 0x000fcc0000010000 */
[----:B------:R-:W3:Y:S01]  /*d690*/  MUFU.EX2 R59, R59 ;  /* 0x0000003b003b7308 */ /* 0x000ee20000000800 */
[----:B----4-:R-:W-:-:S01]  /*d6a0*/  FFMA.FTZ R34, R2, R101, -R113 ;  /* 0x0000006502227223 */ /* 0x010fc20000010871 */
[----:B------:R-:W-:Y:S02]  /*d6b0*/  VIADD R3, R3, 0x19c40 ;  /* 0x00019c4003037836 */ /* 0x000fe40000000000 */
[----:B-1----:R-:W-:-:S04]  /*d6c0*/  FADD.FTZ R9, R45, R8 ;  /* 0x000000082d097221 */ /* 0x002fc80000010000 */
[----:B------:R-:W1:Y:S01]  /*d6d0*/  MUFU.EX2 R33, R33 ;  /* 0x0000002100217308 */ /* 0x000e620000000800 */
[C---:B------:R-:W-:Y:S01]  /*d6e0*/  F2FP.SATFINITE.E4M3.F32.PACK_AB_MERGE_C R147, R55.reuse, R28, RZ ;  /* 0x0000001c3793723e */ /* 0x040fe200048070ff */
[----:B------:R-:W-:Y:S01]  /*d6f0*/  FFMA.FTZ R142, R2, R123, -R46 ;  /* 0x0000007b028e7223 */ /* 0x000fe2000001082e */
[----:B------:R-:W-:-:S05]  /*d700*/  FADD.FTZ R55, R55, R4 ;  /* 0x0000000437377221 */ /* 0x000fca0000010000 */
[----:B------:R-:W4:Y:S01]  /*d710*/  MUFU.EX2 R32, R99 ;  /* 0x0000006300207308 */ /* 0x000f220000000800 */
[----:B------:R-:W-:-:S01]  /*d720*/  FFMA.FTZ R63, R2, R67, -R113 ;  /* 0x00000043023f7223 */ /* 0x000fc20000010871 */
[----:B------:R-:W-:Y:S01]  /*d730*/  PRMT R3, R96, 0x654, R3 ;  /* 0x0000065460037816 */ /* 0x000fe20000000003 */
[----:B--2---:R-:W-:-:S01]  /*d740*/  FADD.FTZ R9, R54, R9 ;  /* 0x0000000936097221 */ /* 0x004fc20000010000 */
[----:B------:R-:W-:-:S04]  /*d750*/  F2FP.SATFINITE.E4M3.F32.PACK_AB_MERGE_C R151, R35, R10, R151 ;  /* 0x0000000a2397723e */ /* 0x000fc80004807097 */
[----:B------:R-:W-:Y:S01]  /*d760*/  MUFU.EX2 R81, R81 ;  /* 0x0000005100517308 */ /* 0x000fe20000000800 */
[----:B-----5:R-:W-:-:S01]  /*d770*/  FADD.FTZ R10, R30, R55 ;  /* 0x000000371e0a7221 */ /* 0x020fc20000010000 */
[----:B------:R-:W-:Y:S01]  /*d780*/  FFMA.FTZ R36, R2, R103, -R113 ;  /* 0x0000006702247223 */ /* 0x000fe20000010871 */
[----:B------:R2:W-:Y:S05]  /*d790*/  SYNCS.ARRIVE.TRANS64.RED.A1T0 RZ, [R3+URZ], RZ ;  /* 0x000000ff03ff79a7 */ /* 0x0005ea000810043f */
[----:B------:R-:W5:Y:S01]  /*d7a0*/  MUFU.EX2 R41, R41 ;  /* 0x0000002900297308 */ /* 0x000f620000000800 */
[----:B0-----:R-:W-:-:S01]  /*d7b0*/  FADD.FTZ R8, R140, R9 ;  /* 0x000000098c087221 */ /* 0x001fc20000010000 */
[C---:B------:R-:W-:Y:S01]  /*d7c0*/  FFMA.FTZ R67, R2.reuse, R71, -R113 ;  /* 0x0000004702437223 */ /* 0x040fe20000010871 */
[----:B------:R-:W-:-:S01]  /*d7d0*/  FFMA.FTZ R49, R2, R93, -R46 ;  /* 0x0000005d02317223 */ /* 0x000fc2000001082e */
[C---:B------:R-:W-:Y:S01]  /*d7e0*/  FFMA.FTZ R38, R2.reuse, R105, -R113 ;  /* 0x0000006902267223 */ /* 0x040fe20000010871 */
[----:B------:R-:W-:-:S01]  /*d7f0*/  FFMA.FTZ R58, R2, R69, -R46 ;  /* 0x00000045023a7223 */ /* 0x000fc2000001082e */
[C---:B------:R-:W-:Y:S01]  /*d800*/  FFMA.FTZ R40, R2.reuse, R107, -R113 ;  /* 0x0000006b02287223 */ /* 0x040fe20000010871 */
[----:B------:R-:W-:Y:S01]  /*d810*/  F2FP.SATFINITE.E4M3.F32.PACK_AB_MERGE_C R148, R11, R148, R48 ;  /* 0x000000940b94723e */ /* 0x000fe20004807030 */
[----:B------:R-:W0:Y:S01]  /*d820*/  MUFU.EX2 R56, R56 ;  /* 0x0000003800387308 */ /* 0x000e220000000800 */
[----:B--2---:R-:W-:-:S01]  /*d830*/  FFMA.FTZ R3, R2, R65, -R46 ;  /* 0x0000004102037223 */ /* 0x004fc2000001082e */
[----:B---3--:R-:W-:Y:S01]  /*d840*/  FADD.FTZ R9, R59, R10 ;  /* 0x0000000a3b097221 */ /* 0x008fe20000010000 */
[----:B------:R-:W2:Y:S05]  /*d850*/  @P4 LDC R12, c[0x0][0x450] ;  /* 0x00011400ff0c4b82 */ /* 0x000eaa0000000800 */
[----:B------:R-:W3:Y:S01]  /*d860*/  MUFU.EX2 R34, R34 ;  /* 0x0000002200227308 */ /* 0x000ee20000000800 */
[----:B-1----:R-:W-:-:S01]  /*d870*/  FADD.FTZ R8, R33, R8 ;  /* 0x0000000821087221 */ /* 0x002fc20000010000 */
[----:B----4-:R-:W-:-:S06]  /*d880*/  FADD.FTZ R10, R32, R9 ;  /* 0x00000009200a7221 */ /* 0x010fcc0000010000 */
[----:B------:R-:W1:Y:S08]  /*d890*/  MUFU.EX2 R142, R142 ;  /* 0x0000008e008e7308 */ /* 0x000e700000000800 */
[----:B------:R-:W4:Y:S01]  /*d8a0*/  MUFU.EX2 R63, R63 ;  /* 0x0000003f003f7308 */ /* 0x000f220000000800 */
[----:B-----5:R-:W-:-:S01]  /*d8b0*/  FADD.FTZ R9, R41, R8 ;  /* 0x0000000829097221 */ /* 0x020fc20000010000 */
[C---:B------:R-:W-:Y:S01]  /*d8c0*/  F2FP.SATFINITE.E4M3.F32.PACK_AB_MERGE_C R141, R81.reuse, R32, RZ ;  /* 0x00000020518d723e */ /* 0x040fe200048070ff */
[----:B------:R-:W-:-:S05]  /*d8d0*/  FADD.FTZ R81, R81, R10 ;  /* 0x0000000a51517221 */ /* 0x000fca0000010000 */
[----:B------:R-:W5:Y:S01]  /*d8e0*/  MUFU.EX2 R36, R36 ;  /* 0x0000002400247308 */ /* 0x000f620000000800 */
[----:B------:R-:W-:-:S01]  /*d8f0*/  FFMA.FTZ R71, R2, R75, -R113 ;  /* 0x0000004b02477223 */ /* 0x000fc20000010871 */
[----:B0-----:R-:W-:Y:S01]  /*d900*/  FADD.FTZ R9, R56, R9 ;  /* 0x0000000938097221 */ /* 0x001fe20000010000 */
[----:B------:R-:W0:Y:S05]  /*d910*/  @P4 LDC R11, c[0x0][0x44c] ;  /* 0x00011300ff0b4b82 */ /* 0x000e2a0000000800 */
[----:B------:R-:W-:Y:S01]  /*d920*/  MUFU.EX2 R67, R67 ;  /* 0x0000004300437308 */ /* 0x000fe20000000800 */
[----:B------:R-:W-:-:S01]  /*d930*/  FFMA.FTZ R75, R2, R79, -R113 ;  /* 0x0000004f024b7223 */ /* 0x000fc20000010871 */
[----:B---3--:R-:W-:-:S06]  /*d940*/  FADD.FTZ R10, R34, R81 ;  /* 0x00000051220a7221 */ /* 0x008fcc0000010000 */
[----:B------:R-:W3:Y:S01]  /*d950*/  MUFU.EX2 R3, R3 ;  /* 0x0000000300037308 */ /* 0x000ee20000000800 */
[----:B-1----:R-:W-:-:S01]  /*d960*/  FADD.FTZ R8, R142, R9 ;  /* 0x000000098e087221 */ /* 0x002fc20000010000 */
[----:B----4-:R-:W-:-:S06]  /*d970*/  FADD.FTZ R9, R63, R10 ;  /* 0x0000000a3f097221 */ /* 0x010fcc0000010000 */
[----:B------:R-:W1:Y:S08]  /*d980*/  MUFU.EX2 R49, R49 ;  /* 0x0000003100317308 */ /* 0x000e700000000800 */
[----:B------:R-:W4:Y:S01]  /*d990*/  MUFU.EX2 R38, R38 ;  /* 0x0000002600267308 */ /* 0x000f220000000800 */
[----:B-----5:R-:W-:-:S07]  /*d9a0*/  FADD.FTZ R10, R36, R9 ;  /* 0x00000009240a7221 */ /* 0x020fce0000010000 */
[----:B------:R-:W5:Y:S08]  /*d9b0*/  MUFU.EX2 R58, R58 ;  /* 0x0000003a003a7308 */ /* 0x000f700000000800 */
[----:B------:R-:W2:Y:S01]  /*d9c0*/  MUFU.EX2 R71, R71 ;  /* 0x0000004700477308 */ /* 0x000ea20000000800 */
[----:B---3--:R-:W-:-:S01]  /*d9d0*/  FADD.FTZ R8, R3, R8 ;  /* 0x0000000803087221 */ /* 0x008fc20000010000 */
[----:B------:R-:W-:-:S06]  /*d9e0*/  F2FP.SATFINITE.E4M3.F32.PACK_AB_MERGE_C R143, R67, R36, RZ ;  /* 0x00000024438f723e */ /* 0x000fcc00048070ff */
[----:B------:R-:W-:Y:S01]  /*d9f0*/  MUFU.EX2 R40, R40 ;  /* 0x0000002800287308 */ /* 0x000fe20000000800 */
[----:B------:R-:W-:-:S07]  /*da00*/  FADD.FTZ R67, R67, R10 ;  /* 0x0000000a43437221 */ /* 0x000fce0000010000 */
[----:B------:R-:W3:Y:S01]  /*da10*/  MUFU.EX2 R75, R75 ;  /* 0x0000004b004b7308 */ /* 0x000ee20000000800 */
[----:B-1----:R-:W-:-:S01]  /*da20*/  FADD.FTZ R9, R49, R8 ;  /* 0x0000000831097221 */ /* 0x002fc20000010000 */
[----:B----4-:R-:W-:Y:S01]  /*da30*/  FADD.FTZ R10, R38, R67 ;  /* 0x00000043260a7221 */ /* 0x010fe20000010000 */
[C---:B-----5:R-:W-:Y:S02]  /*da40*/  F2FP.SATFINITE.E4M3.F32.PACK_AB_MERGE_C R49, R58.reuse, R49, RZ ;  /* 0x000000313a31723e */ /* 0x060fe400048070ff */
[----:B------:R-:W-:Y:S01]  /*da50*/  FADD.FTZ R58, R58, R9 ;  /* 0x000000093a3a7221 */ /* 0x000fe20000010000 */
[----:B--2---:R-:W-:-:S01]  /*da60*/  FADD.FTZ R9, R71, R10 ;  /* 0x0000000a47097221 */ /* 0x004fc20000010000 */
[----:B---3--:R-:W-:-:S03]  /*da70*/  F2FP.SATFINITE.E4M3.F32.PACK_AB_MERGE_C R137, R75, R40, RZ ;  /* 0x000000284b89723e */ /* 0x008fc600048070ff */
[----:B------:R-:W-:Y:S01]  /*da80*/  FADD.FTZ R40, R40, R9 ;  /* 0x0000000928287221 */ /* 0x000fe20000010000 */
[----:B0-----:R-:W-:-:S04]  /*da90*/  @P4 IMAD.HI.U32 R9, R94, R11, RZ ;  /* 0x0000000b5e094227 */ /* 0x001fc800078e00ff */
[----:B------:R-:W-:Y:S01]  /*daa0*/  IMAD.MOV.U32 R11, RZ, RZ, R94 ;  /* 0x000000ffff0b7224 */ /* 0x000fe200078e005e */
[----:B------:R-:W-:Y:S02]  /*dab0*/  @P4 SHF.R.U32.HI R11, RZ, R12, R9 ;  /* 0x0000000cff0b4219 */ /* 0x000fe40000011609 */
[----:B------:R-:W2:Y:S01]  /*dac0*/  LDL R12, [R1+0x40] ;  /* 0x00004000010c7983 */ /* 0x000ea20000100800 */
[----:B------:R-:W-:-:S01]  /*dad0*/  FFMA.FTZ R125, R2, R125, -R46 ;  /* 0x0000007d027d7223 */ /* 0x000fc2000001082e */
[C-C-:B------:R-:W-:Y:S01]  /*dae0*/  FFMA.FTZ R73, R2.reuse, R73, -R46.reuse ;  /* 0x0000004902497223 */ /* 0x140fe2000001082e */
[----:B------:R-:W-:-:S01]  /*daf0*/  FFMA.FTZ R95, R2, R95, -R46 ;  /* 0x0000005f025f7223 */ /* 0x000fc2000001082e */
[----:B------:R-:W-:-:S03]  /*db00*/  FFMA.FTZ R42, R2, R109, -R113 ;  /* 0x0000006d022a7223 */ /* 0x000fc60000010871 */
[----:B------:R-:W0:Y:S01]  /*db10*/  MUFU.EX2 R125, R125 ;  /* 0x0000007d007d7308 */ /* 0x000e220000000800 */
[----:B------:R-:W-:-:S01]  /*db20*/  FFMA.FTZ R77, R2, R77, -R46 ;  /* 0x0000004d024d7223 */ /* 0x000fc2000001082e */
[----:B------:R-:W-:-:S06]  /*db30*/  FFMA.FTZ R79, R2, R83, -R113 ;  /* 0x00000053024f7223 */ /* 0x000fcc0000010871 */
[----:B------:R-:W1:Y:S01]  /*db40*/  MUFU.EX2 R136, R73 ;  /* 0x0000004900887308 */ /* 0x000e620000000800 */
[----:B------:R-:W-:-:S01]  /*db50*/  FFMA.FTZ R44, R2, R111, -R113 ;  /* 0x0000006f022c7223 */ /* 0x000fc20000010871 */
[----:B------:R-:W-:-:S06]  /*db60*/  FFMA.FTZ R83, R2, R87, -R113 ;  /* 0x0000005702537223 */ /* 0x000fcc0000010871 */
[----:B------:R-:W-:Y:S08]  /*db70*/  MUFU.EX2 R95, R95 ;  /* 0x0000005f005f7308 */ /* 0x000ff00000000800 */
[----:B------:R-:W3:Y:S01]  /*db80*/  MUFU.EX2 R4, R77 ;  /* 0x0000004d00047308 */ /* 0x000ee20000000800 */
[----:B------:R-:W-:-:S07]  /*db90*/  F2FP.SATFINITE.E4M3.F32.PACK_AB_MERGE_C R142, R3, R142, R49 ;  /* 0x0000008e038e723e */ /* 0x000fce0004807031 */
[----:B------:R-:W4:Y:S01]  /*dba0*/  MUFU.EX2 R42, R42 ;  /* 0x0000002a002a7308 */ /* 0x000f220000000800 */
[----:B0-----:R-:W-:-:S07]  /*dbb0*/  FADD.FTZ R3, R125, R58 ;  /* 0x0000003a7d037221 */ /* 0x001fce0000010000 */
[----:B------:R-:W0:Y:S01]  /*dbc0*/  MUFU.EX2 R79, R79 ;  /* 0x0000004f004f7308 */ /* 0x000e220000000800 */
[----:B-1----:R-:W-:-:S01]  /*dbd0*/  FADD.FTZ R10, R136, R3 ;  /* 0x00000003880a7221 */ /* 0x002fc20000010000 */
[----:B------:R-:W-:-:S06]  /*dbe0*/  FADD.FTZ R75, R75, R40 ;  /* 0x000000284b4b7221 */ /* 0x000fcc0000010000 */
[----:B------:R-:W-:Y:S08]  /*dbf0*/  MUFU.EX2 R44, R44 ;  /* 0x0000002c002c7308 */ /* 0x000ff00000000800 */
[----:B------:R-:W1:Y:S01]  /*dc00*/  MUFU.EX2 R83, R83 ;  /* 0x0000005300537308 */ /* 0x000e620000000800 */
[----:B---3--:R-:W-:Y:S01]  /*dc10*/  F2FP.SATFINITE.E4M3.F32.PACK_AB_MERGE_C R3, R4, R95, RZ ;  /* 0x0000005f0403723e */ /* 0x008fe200048070ff */
[----:B------:R-:W-:Y:S01]  /*dc20*/  FADD.FTZ R95, R95, R10 ;  /* 0x0000000a5f5f7221 */ /* 0x000fe20000010000 */
[----:B----4-:R-:W-:-:S04]  /*dc30*/  FADD.FTZ R10, R42, R75 ;  /* 0x0000004b2a0a7221 */ /* 0x010fc80000010000 */
[----:B0-----:R-:W-:Y:S01]  /*dc40*/  FADD.FTZ R9, R79, R10 ;  /* 0x0000000a4f097221 */ /* 0x001fe20000010000 */
[----:B------:R-:W-:Y:S01]  /*dc50*/  IADD3 R10, R11, R90, -R92 ;  /* 0x0000005a0b0a7210 */ /* 0x000fe20007ffe85c */
[C-C-:B------:R-:W-:Y:S01]  /*dc60*/  FFMA.FTZ R127, R2.reuse, R127, -R46.reuse ;  /* 0x0000007f027f7223 */ /* 0x140fe2000001082e */
[----:B------:R-:W-:-:S01]  /*dc70*/  FFMA.FTZ R97, R2, R97, -R46 ;  /* 0x0000006102617223 */ /* 0x000fc2000001082e */
[C-C-:B------:R-:W-:Y:S01]  /*dc80*/  FFMA.FTZ R129, R2.reuse, R129, -R46.reuse ;  /* 0x0000008102817223 */ /* 0x140fe2000001082e */
[----:B------:R-:W-:-:S01]  /*dc90*/  FFMA.FTZ R46, R2, R85, -R46 ;  /* 0x00000055022e7223 */ /* 0x000fc2000001082e */
[----:B-1----:R-:W-:Y:S01]  /*dca0*/  F2FP.SATFINITE.E4M3.F32.PACK_AB_MERGE_C R139, R83, R44, RZ ;  /* 0x0000002c538b723e */ /* 0x002fe200048070ff */
[----:B------:R-:W-:-:S01]  /*dcb0*/  FADD.FTZ R44, R44, R9 ;  /* 0x000000092c2c7221 */ /* 0x000fc20000010000 */
[----:B------:R-:W-:Y:S02]  /*dcc0*/  SHF.R.S32.HI R9, RZ, 0x1f, R10 ;  /* 0x0000001fff097819 */ /* 0x000fe4000001140a */
[----:B------:R-:W-:Y:S02]  /*dcd0*/  MUFU.EX2 R129, R129 ;  /* 0x0000008100817308 */ /* 0x000fe40000000800 */
[----:B------:R-:W-:-:S06]  /*dce0*/  LEA.HI R9, R9, R10, RZ, 0x7 ;  /* 0x0000000a09097211 */ /* 0x000fcc00078f38ff */
[----:B------:R-:W0:Y:S01]  /*dcf0*/  MUFU.EX2 R46, R46 ;  /* 0x0000002e002e7308 */ /* 0x000e220000000800 */
[----:B------:R-:W-:Y:S02]  /*dd00*/  SHF.R.S32.HI R9, RZ, 0x7, R9 ;  /* 0x00000007ff097819 */ /* 0x000fe40000011409 */
[----:B------:R-:W-:-:S05]  /*dd10*/  F2FP.SATFINITE.E4M3.F32.PACK_AB_MERGE_C R145, R47, R24, RZ ;  /* 0x000000182f91723e */ /* 0x000fca00048070ff */
[----:B------:R-:W1:Y:S01]  /*dd20*/  MUFU.EX2 R127, R127 ;  /* 0x0000007f007f7308 */ /* 0x000e620000000800 */
[----:B------:R-:W-:-:S07]  /*dd30*/  F2FP.SATFINITE.E4M3.F32.PACK_AB_MERGE_C R145, R43, R14, R145 ;  /* 0x0000000e2b91723e */ /* 0x000fce0004807091 */
[----:B------:R-:W3:Y:S01]  /*dd40*/  MUFU.EX2 R8, R97 ;  /* 0x0000006100087308 */ /* 0x000ee20000000800 */
[----:B------:R-:W-:Y:S02]  /*dd50*/  VIADD R14, R88, 0xfffffffe ;  /* 0xfffffffe580e7836 */ /* 0x000fe40000000000 */
[----:B------:R-:W-:Y:S01]  /*dd60*/  FADD.FTZ R4, R4, R95 ;  /* 0x0000005f04047221 */ /* 0x000fe20000010000 */
[----:B------:R-:W-:Y:S02]  /*dd70*/  F2FP.SATFINITE.E4M3.F32.PACK_AB_MERGE_C R136, R136, R125, R3 ;  /* 0x0000007d8888723e */ /* 0x000fe40004807003 */
[----:B0-----:R-:W-:Y:S01]  /*dd80*/  F2FP.SATFINITE.E4M3.F32.PACK_AB_MERGE_C R138, R46, R129, RZ ;  /* 0x000000812e8a723e */ /* 0x001fe200048070ff */
[----:B-1----:R-:W-:-:S01]  /*dd90*/  FADD.FTZ R3, R127, R4 ;  /* 0x000000047f037221 */ /* 0x002fc20000010000 */
[----:B------:R-:W-:Y:S02]  /*dda0*/  LOP3.LUT R22, R22, 0xffffffef, RZ, 0xc0, !PT ;  /* 0xffffffef16167812 */ /* 0x000fe400078ec0ff */
[C---:B---3--:R-:W-:Y:S01]  /*ddb0*/  F2FP.SATFINITE.E4M3.F32.PACK_AB_MERGE_C R138, R8.reuse, R127, R138 ;  /* 0x0000007f088a723e */ /* 0x048fe2000480708a */
[----:B------:R-:W-:Y:S01]  /*ddc0*/  FADD.FTZ R8, R8, R3 ;  /* 0x0000000308087221 */ /* 0x000fe20000010000 */
[----:B------:R-:W-:Y:S01]  /*ddd0*/  F2FP.SATFINITE.E4M3.F32.PACK_AB_MERGE_C R37, R52, R37, RZ ;  /* 0x000000253425723e */ /* 0x000fe200048070ff */
[----:B------:R-:W-:Y:S01]  /*dde0*/  BSSY B0, `(.L_x_2219) ;  /* 0x00002cb000007945 */ /* 0x000fe20003800000 */
[----:B------:R-:W-:Y:S01]  /*ddf0*/  F2FP.SATFINITE.E4M3.F32.PACK_AB_MERGE_C R45, R54, R45, RZ ;  /* 0x0000002d362d723e */ /* 0x000fe200048070ff */
[----:B------:R-:W-:Y:S01]  /*de00*/  FADD.FTZ R129, R129, R8 ;  /* 0x0000000881817221 */ /* 0x000fe20000010000 */
[----:B------:R-:W-:Y:S01]  /*de10*/  F2FP.SATFINITE.E4M3.F32.PACK_AB_MERGE_C R41, R56, R41, RZ ;  /* 0x000000293829723e */ /* 0x000fe200048070ff */
[----:B------:R-:W-:Y:S01]  /*de20*/  FADD.FTZ R3, R83, R44 ;  /* 0x0000002c53037221 */ /* 0x000fe20000010000 */
[----:B------:R-:W-:Y:S01]  /*de30*/  @P4 LOP3.LUT R22, R22, 0x10, RZ, 0xfc, !PT ;  /* 0x0000001016164812 */ /* 0x000fe200078efcff */
[----:B------:R-:W-:Y:S01]  /*de40*/  FADD.FTZ R4, R46, R129 ;  /* 0x000000812e047221 */ /* 0x000fe20000010000 */
[----:B------:R-:W-:-:S02]  /*de50*/  F2FP.SATFINITE.E4M3.F32.PACK_AB_MERGE_C R150, R27, R150, R50 ;  /* 0x000000961b96723e */ /* 0x000fc40004807032 */
[----:B------:R-:W-:Y:S02]  /*de60*/  CS2R R88, SRZ ;  /* 0x0000000000587805 */ /* 0x000fe4000001ff00 */
[----:B------:R-:W-:Y:S02]  /*de70*/  F2FP.SATFINITE.E4M3.F32.PACK_AB_MERGE_C R144, R13, R144, R37 ;  /* 0x000000900d90723e */ /* 0x000fe40004807025 */
[----:B------:R-:W-:Y:S02]  /*de80*/  CS2R R90, SRZ ;  /* 0x00000000005a7805 */ /* 0x000fe4000001ff00 */
[----:B------:R-:W-:Y:S02]  /*de90*/  F2FP.SATFINITE.E4M3.F32.PACK_AB_MERGE_C R146, R15, R146, R45 ;  /* 0x000000920f92723e */ /* 0x000fe4000480702d */
[----:B------:R-:W-:Y:S02]  /*dea0*/  CS2R R92, SRZ ;  /* 0x00000000005c7805 */ /* 0x000fe4000001ff00 */
        /* <DEDUP_REMOVED lines=27> */
[----:B--2---:R-:W-:-:S05]  /*e060*/  VIMNMX R12, R12, R9, !PT ;  /* 0x000000090c0c7248 */ /* 0x004fca0007fe0100 */
[----:B------:R0:W-:Y:S01]  /*e070*/  STL [R1+0x2c], R12 ;  /* 0x00002c0c01007387 */ /* 0x0001e20000100800 */
[----:B------:R-:W-:-:S13]  /*e080*/  ISETP.GE.AND P1, PT, R14, R12, PT ;  /* 0x0000000c0e00720c */ /* 0x000fda0003f26270 */
[----:B0-----:R-:W-:Y:S05]  /*e090*/  @!P1 BRA `(.L_x_2220) ;  /* 0x00000028007c9947 */ /* 0x001fea0003800000 */
[----:B------:R-:W-:Y:S01]  /*e0a0*/  BSSY B1, `(.L_x_2220) ;  /* 0x000029e000017945 */ /* 0x000fe20003800000 */
[----:B------:R-:W-:Y:S01]  /*e0b0*/  IMAD.MOV.U32 R12, RZ, RZ, R0 ;  /* 0x000000ffff0c7224 */ /* 0x000fe200078e0000 */
[----:B------:R-:W-:Y:S01]  /*e0c0*/  CS2R R134, SRZ ;  /* 0x0000000000867805 */ /* 0x000fe2000001ff00 */
[----:B------:R-:W-:Y:S01]  /*e0d0*/  IMAD.MOV.U32 R13, RZ, RZ, R5 ;  /* 0x000000ffff0d7224 */ /* 0x000fe200078e0005 */
[----:B------:R-:W-:Y:S01]  /*e0e0*/  CS2R R132, SRZ ;  /* 0x0000000000847805 */ /* 0x000fe2000001ff00 */
[----:B------:R-:W-:Y:S01]  /*e0f0*/  IMAD.MOV.U32 R9, RZ, RZ, R153 ;  /* 0x000000ffff097224 */ /* 0x000fe200078e0099 */
[----:B------:R-:W-:Y:S01]  /*e100*/  CS2R R130, SRZ ;  /* 0x0000000000827805 */ /* 0x000fe2000001ff00 */
[----:B------:R-:W-:Y:S01]  /*e110*/  IMAD.MOV.U32 R8, RZ, RZ, R23 ;  /* 0x000000ffff087224 */ /* 0x000fe200078e0017 */
        /* <DEDUP_REMOVED lines=20> */
[----:B------:R-:W-:-:S07]  /*e260*/  CS2R R88, SRZ ;  /* 0x0000000000587805 */ /* 0x000fce000001ff00 */
.L_x_2233:
[----:B------:R-:W-:-:S04]  /*e270*/  ISETP.NE.AND P1, PT, R8, 0x1, PT ;  /* 0x000000010800780c */ /* 0x000fc80003f25270 */
[----:B------:R-:W-:-:S04]  /*e280*/  SEL R0, RZ, 0x1, P1 ;  /* 0x00000001ff007807 */ /* 0x000fc80000800000 */
[----:B------:R-:W-:Y:S01]  /*e290*/  LOP3.LUT R153, R9, R0, RZ, 0x3c, !PT ;  /* 0x0000000009997212 */ /* 0x000fe200078e3cff */
[----:B------:R-:W-:Y:S06]  /*e2a0*/  @!P0 BRA `(.L_x_2221) ;  /* 0x0000000000048947 */ /* 0x000fec0003800000 */
[----:B------:R-:W-:Y:S01]  /*e2b0*/  BPT.TRAP 0x1 ;  /* 0x000000040000795c */ /* 0x000fe20000300000 */
.L_x_2221:
[----:B------:R-:W-:Y:S01]  /*e2c0*/  VIADD R23, R8, 0x1 ;  /* 0x0000000108177836 */ /* 0x000fe20000000000 */
[----:B------:R-:W-:-:S04]  /*e2d0*/  SHF.L.U32 R5, R153, 0x1f, RZ ;  /* 0x0000001f99057819 */ /* 0x000fc800000006ff */
[----:B------:R-:W-:-:S04]  /*e2e0*/  ISETP.NE.AND P1, PT, R23, 0x2, PT ;  /* 0x000000021700780c */ /* 0x000fc80003f25270 */
[----:B------:R-:W-:-:S05]  /*e2f0*/  SEL R23, R23, RZ, P1 ;  /* 0x000000ff17177207 */ /* 0x000fca0000800000 */
[----:B------:R-:W-:-:S04]  /*e300*/  IMAD R0, R23, 0x8, R18 ;  /* 0x0000000817007824 */ /* 0x000fc800078e0212 */
[----:B------:R0:W1:Y:S01]  /*e310*/  SYNCS.PHASECHK.TRANS64.TRYWAIT P1, [R0+URZ+0x19c30], R5 ;  /* 0x019c3005000075a7 */ /* 0x000062000802017f */
[----:B------:R-:W-:Y:S05]  /*e320*/  @!P0 BRA `(.L_x_2222) ;  /* 0x0000000000048947 */ /* 0x000fea0003800000 */
[----:B------:R-:W-:Y:S01]  /*e330*/  BPT.TRAP 0x1 ;  /* 0x000000040000795c */ /* 0x000fe20000300000 */
.L_x_2222:
[----:B------:R-:W2:Y:S01]  /*e340*/  LDL R10, [R1+0x28] ;  /* 0x00002800010a7983 */ /* 0x000ea20000100800 */
[----:B------:R-:W-:Y:S01]  /*e350*/  BSSY B2, `(.L_x_2223) ;  /* 0x0000006000027945 */ /* 0x000fe20003800000 */
[----:B------:R-:W-:Y:S02]  /*e360*/  IMAD.MOV.U32 R25, RZ, RZ, -0x3ffffff0 ;  /* 0xc0000010ff197424 */ /* 0x000fe400078e00ff */
[----:B--2---:R-:W-:Y:S01]  /*e370*/  IMAD R24, R23, 0x300, R10 ;  /* 0x0000030017187824 */ /* 0x004fe200078e020a */
[----:B-1----:R-:W-:Y:S06]  /*e380*/  @P1 BRA `(.L_x_2224) ;  /* 0x0000000000081947 */ /* 0x002fec0003800000 */
[----:B------:R-:W1:Y:S02]  /*e390*/  SYNCS.PHASECHK.TRANS64.TRYWAIT P1, [R0+URZ+0x19c30], R5 ;  /* 0x019c3005000075a7 */ /* 0x000e64000802017f */
[----:B-1----:R-:W-:Y:S05]  /*e3a0*/  @!P1 BRA `(.L_x_2225) ;  /* 0x0000010800fc9947 */ /* 0x002fea0003800000 */
.L_x_2224:
[----:B------:R-:W-:Y:S05]  /*e3b0*/  BSYNC B2 ;  /* 0x0000000000027941 */ /* 0x000fea0003800000 */
.L_x_2223:
        /* <DEDUP_REMOVED lines=28> */
.L_x_2226:
[----:B01----:R-:W-:Y:S01]  /*e580*/  SHF.L.U32 R5, R9, 0x1f, RZ ;  /* 0x0000001f09057819 */ /* 0x003fe200000006ff */
[----:B------:R-:W-:-:S04]  /*e590*/  IMAD R15, R8, 0x8, R18 ;  /* 0x00000008080f7824 */ /* 0x000fc800078e0212 */
[----:B------:R0:W1:Y:S01]  /*e5a0*/  SYNCS.PHASECHK.TRANS64.TRYWAIT P1, [R15+URZ+0x19c50], R5 ;  /* 0x019c50050f0075a7 */ /* 0x000062000802017f */
[----:B------:R-:W-:Y:S05]  /*e5b0*/  @!P0 BRA `(.L_x_2227) ;  /* 0x0000000000048947 */ /* 0x000fea0003800000 */
[----:B------:R-:W-:Y:S01]  /*e5c0*/  BPT.TRAP 0x1 ;  /* 0x000000040000795c */ /* 0x000fe20000300000 */
.L_x_2227:
[----:B------:R-:W-:Y:S04]  /*e5d0*/  BSSY B2, `(.L_x_2228) ;  /* 0x0000004000027945 */ /* 0x000fe80003800000 */
[----:B-1----:R-:W-:Y:S05]  /*e5e0*/  @P1 BRA `(.L_x_2229) ;  /* 0x0000000000081947 */ /* 0x002fea0003800000 */
[----:B------:R-:W1:Y:S02]  /*e5f0*/  SYNCS.PHASECHK.TRANS64.TRYWAIT P1, [R15+URZ+0x19c50], R5 ;  /* 0x019c50050f0075a7 */ /* 0x000e64000802017f */
[----:B-1----:R-:W-:Y:S05]  /*e600*/  @!P1 BRA `(.L_x_2230) ;  /* 0x0000010800789947 */ /* 0x002fea0003800000 */
.L_x_2229:
[----:B------:R-:W-:Y:S05]  /*e610*/  BSYNC B2 ;  /* 0x0000000000027941 */ /* 0x000fea0003800000 */
.L_x_2228:
        /* <DEDUP_REMOVED lines=34> */
.L_x_2231:
[----:B------:R-:W2:Y:S01]  /*e840*/  LDL R136, [R1] ;  /* 0x0000000001887983 */ /* 0x000ea20000100800 */
[----:B------:R-:W0:Y:S03]  /*e850*/  LDC R5, c[0x0][0x448] ;  /* 0x00011200ff057b82 */ /* 0x000e260000000800 */
[----:B------:R-:W3:Y:S04]  /*e860*/  LDL R138, [R1+0x30] ;  /* 0x00003000018a7983 */ /* 0x000ee80000100800 */
[----:B------:R-:W3:Y:S04]  /*e870*/  LDL R137, [R1+0x48] ;  /* 0x0000480001897983 */ /* 0x000ee80000100800 */
[----:B------:R-:W4:Y:S04]  /*e880*/  LDL R11, [R1+0x38] ;  /* 0x00003800010b7983 */ /* 0x000f280000100800 */
[----:B------:R-:W4:Y:S04]  /*e890*/  LDL R10, [R1+0x3c] ;  /* 0x00003c00010a7983 */ /* 0x000f280000100800 */
[----:B------:R-:W5:Y:S01]  /*e8a0*/  LDL R9, [R1+0x34] ;  /* 0x0000340001097983 */ /* 0x000f620000100800 */
[----:B0-----:R-:W-:Y:S01]  /*e8b0*/  ISETP.NE.AND P1, PT, R5, 0x1, PT ;  /* 0x000000010500780c */ /* 0x001fe20003f25270 */
[----:B------:R-:W-:-:S12]  /*e8c0*/  VIADD R0, R0, 0x19c40 ;  /* 0x00019c4000007836 */ /* 0x000fd80000000000 */
[----:B------:R-:W0:Y:S08]  /*e8d0*/  @P1 LDC R8, c[0x0][0x44c] ;  /* 0x00011300ff081b82 */ /* 0x000e300000000800 */
[----:B------:R-:W1:Y:S01]  /*e8e0*/  @P1 LDC R5, c[0x0][0x450] ;  /* 0x00011400ff051b82 */ /* 0x000e620000000800 */
[----:B------:R-:W-:-:S04]  /*e8f0*/  LOP3.LUT R22, R22, 0xffffffdf, RZ, 0xc0, !PT ;  /* 0xffffffdf16167812 */ /* 0x000fc800078ec0ff */
[----:B------:R-:W-:Y:S02]  /*e900*/  @P0 LOP3.LUT R22, R22, 0x20, RZ, 0xfc, !PT ;  /* 0x0000002016160812 */ /* 0x000fe400078efcff */
[----:B--2---:R-:W-:-:S04]  /*e910*/  PRMT R0, R136, 0x654, R0 ;  /* 0x0000065488007816 */ /* 0x004fc80000000000 */
[----:B------:R3:W-:Y:S02]  /*e920*/  SYNCS.ARRIVE.TRANS64.RED.A1T0 RZ, [R0+URZ], RZ ;  /* 0x000000ff00ff79a7 */ /* 0x0007e4000810043f */
[----:B---3--:R-:W-:-:S04]  /*e930*/  IMAD.IADD R0, R137, 0x1, R138 ;  /* 0x0000000189007824 */ /* 0x008fc800078e028a */
[----:B0-----:R-:W-:-:S05]  /*e940*/  @P1 IMAD.HI.U32 R8, R0, R8, RZ ;  /* 0x0000000800081227 */ /* 0x001fca00078e00ff */
[----:B-1----:R-:W-:-:S05]  /*e950*/  @P1 SHF.R.U32.HI R0, RZ, R5, R8 ;  /* 0x00000005ff001219 */ /* 0x002fca0000011608 */
[----:B------:R-:W0:Y:S01]  /*e960*/  SHFL.IDX PT, R5, R0, RZ, 0x1c1f ;  /* 0x001c1fff00057589 */ /* 0x000e2200000e0000 */
[----:B------:R-:W-:-:S04]  /*e970*/  IMAD.MOV.U32 R8, RZ, RZ, -0x80 ;  /* 0xffffff80ff087424 */ /* 0x000fc800078e00ff */
[----:B------:R-:W-:-:S05]  /*e980*/  IMAD R8, R14, R8, 0x1 ;  /* 0x000000010e087424 */ /* 0x000fca00078e0208 */
[----:B----4-:R-:W-:-:S05]  /*e990*/  IADD3 R8, R10, R8, -R11 ;  /* 0x000000080a087210 */ /* 0x010fca0007ffe80b */
[----:B-----5:R-:W-:-:S04]  /*e9a0*/  IMAD.IADD R8, R8, 0x1, -R9 ;  /* 0x0000000108087824 */ /* 0x020fc800078e0a09 */
[----:B0-----:R-:W-:-:S05]  /*e9b0*/  IMAD.IADD R5, R8, 0x1, R5 ;  /* 0x0000000108057824 */ /* 0x001fca00078e0205 */
[C---:B------:R-:W-:Y:S02]  /*e9c0*/  ISETP.GT.AND P5, PT, R5.reuse, RZ, PT ;  /* 0x000000ff0500720c */ /* 0x040fe40003fa4270 */
[----:B------:R-:W-:Y:S02]  /*e9d0*/  ISETP.GT.AND P4, PT, R5, 0x1, PT ;  /* 0x000000010500780c */ /* 0x000fe40003f84270 */
[----:B------:R-:W-:Y:S02]  /*e9e0*/  FSEL R24, R24, -INF , P5 ;  /* 0xff80000018187808 */ /* 0x000fe40002800000 */
[----:B------:R-:W-:Y:S02]  /*e9f0*/  FSEL R25, R25, -INF , P4 ;  /* 0xff80000019197808 */ /* 0x000fe40002000000 */
[C---:B------:R-:W-:Y:S02]  /*ea00*/  ISETP.GT.AND P3, PT, R5.reuse, 0x8, PT ;  /* 0x000000080500780c */ /* 0x040fe40003f64270 */
[----:B------:R-:W-:-:S02]  /*ea10*/  ISETP.GT.AND P2, PT, R5, 0x9, PT ;  /* 0x000000090500780c */ /* 0x000fc40003f44270 */
[C---:B------:R-:W-:Y:S02]  /*ea20*/  ISETP.GT.AND P1, PT, R5.reuse, 0x10, PT ;  /* 0x000000100500780c */ /* 0x040fe40003f24270 */
[C---:B------:R-:W-:Y:S02]  /*ea30*/  ISETP.GT.AND P5, PT, R5.reuse, 0x11, PT ;  /* 0x000000110500780c */ /* 0x040fe40003fa4270 */
[----:B------:R-:W-:Y:S02]  /*ea40*/  ISETP.GT.AND P4, PT, R5, 0x18, PT ;  /* 0x000000180500780c */ /* 0x000fe40003f84270 */
[----:B------:R-:W-:Y:S02]  /*ea50*/  FSEL R28, R28, -INF , P3 ;  /* 0xff8000001c1c7808 */ /* 0x000fe40001800000 */
[----:B------:R-:W-:Y:S02]  /*ea60*/  FSEL R29, R29, -INF , P2 ;  /* 0xff8000001d1d7808 */ /* 0x000fe40001000000 */
[----:B------:R-:W-:-:S02]  /*ea70*/  FSEL R32, R32, -INF , P1 ;  /* 0xff80000020207808 */ /* 0x000fc40000800000 */
[----:B------:R-:W-:Y:S02]  /*ea80*/  FSEL R33, R33, -INF , P5 ;  /* 0xff80000021217808 */ /* 0x000fe40002800000 */
[----:B------:R-:W-:Y:S02]  /*ea90*/  FSEL R36, R36, -INF , P4 ;  /* 0xff80000024247808 */ /* 0x000fe40002000000 */
[C---:B------:R-:W-:Y:S02]  /*eaa0*/  ISETP.GT.AND P3, PT, R5.reuse, 0x19, PT ;  /* 0x000000190500780c */ /* 0x040fe40003f64270 */
[C---:B------:R-:W-:Y:S02]  /*eab0*/  ISETP.GT.AND P2, PT, R5.reuse, 0x20, PT ;  /* 0x000000200500780c */ /* 0x040fe40003f44270 */
[C---:B------:R-:W-:Y:S02]  /*eac0*/  ISETP.GT.AND P1, PT, R5.reuse, 0x21, PT ;  /* 0x000000210500780c */ /* 0x040fe40003f24270 */
[----:B------:R-:W-:-:S02]  /*ead0*/  ISETP.GT.AND P5, PT, R5, 0x28, PT ;  /* 0x000000280500780c */ /* 0x000fc40003fa4270 */
[----:B------:R-:W-:Y:S02]  /*eae0*/  ISETP.GT.AND P4, PT, R5, 0x29, PT ;  /* 0x000000290500780c */ /* 0x000fe40003f84270 */
        /* <DEDUP_REMOVED lines=9> */
[----:B------:R-:W-:Y:S02]  /*eb80*/  ISETP.GT.AND P4, PT, R5, 0x40, PT ;  /* 0x000000400500780c */ /* 0x000fe40003f84270 */
[----:B------:R-:W-:-:S02]  /*eb90*/  FSEL R48, R48, -INF , P3 ;  /* 0xff80000030307808 */ /* 0x000fc40001800000 */
[----:B------:R-:W-:Y:S02]  /*eba0*/  FSEL R49, R49, -INF , P2 ;  /* 0xff80000031317808 */ /* 0x000fe40001000000 */
[----:B------:R-:W-:Y:S02]  /*ebb0*/  FSEL R52, R52, -INF , P1 ;  /* 0xff80000034347808 */ /* 0x000fe40000800000 */
        /* <DEDUP_REMOVED lines=52> */
[----:B------:R-:W-:Y:S01]  /*ef00*/  FMNMX.FTZ R5, R73, R5, !PT ;  /* 0x0000000549057209 */ /* 0x000fe20007810000 */
[----:B------:R-:W0:Y:S01]  /*ef10*/  SHFL.IDX PT, R0, R0, 0x1, 0x1c1f ;  /* 0x003c1f0000007f89 */ /* 0x000e2200000e0000 */
        /* <DEDUP_REMOVED lines=9> */
[----:B------:R-:W-:-:S04]  /*efb0*/  FMNMX.FTZ R5, R84, R5, !PT ;  /* 0x0000000554057209 */ /* 0x000fc80007810000 */
[----:B------:R-:W-:Y:S01]  /*efc0*/  FMNMX.FTZ R5, R85, R5, !PT ;  /* 0x0000000555057209 */ /* 0x000fe20007810000 */
[----:B0-----:R-:W-:-:S04]  /*efd0*/  IMAD.IADD R0, R8, 0x1, R0 ;  /* 0x0000000108007824 */ /* 0x001fc800078e0200 */
[----:B------:R-:W0:Y:S01]  /*efe0*/  SHFL.BFLY PT, R8, R5, 0x2, 0x1f ;  /* 0x0c401f0005087f89 */ /* 0x000e2200000e0000 */
[----:B------:R-:W-:-:S04]  /*eff0*/  ISETP.GT.AND P1, PT, R0, 0x8, PT ;  /* 0x000000080000780c */ /* 0x000fc80003f24270 */
[----:B------:R-:W-:Y:S02]  /*f000*/  FSEL R30, R30, -INF , P1 ;  /* 0xff8000001e1e7808 */ /* 0x000fe40000800000 */
[----:B------:R-:W-:-:S04]  /*f010*/  ISETP.GT.AND P1, PT, R0, 0x19, PT ;  /* 0x000000190000780c */ /* 0x000fc80003f24270 */
[----:B------:R-:W-:Y:S02]  /*f020*/  FSEL R39, R39, -INF , P1 ;  /* 0xff80000027277808 */ /* 0x000fe40000800000 */
[----:B------:R-:W-:Y:S02]  /*f030*/  ISETP.GT.AND P1, PT, R0, 0x30, PT ;  /* 0x000000300000780c */ /* 0x000fe40003f24270 */
[----:B0-----:R-:W-:-:S05]  /*f040*/  FMNMX.FTZ R5, R5, R8, !PT ;  /* 0x0000000805057209 */ /* 0x001fca0007810000 */
[----:B------:R-:W0:Y:S01]  /*f050*/  SHFL.BFLY PT, R8, R5, 0x1, 0x1f ;  /* 0x0c201f0005087f89 */ /* 0x000e2200000e0000 */
[C---:B------:R-:W-:Y:S02]  /*f060*/  ISETP.GT.AND P3, PT, R0.reuse, RZ, PT ;  /* 0x000000ff0000720c */ /* 0x040fe40003f64270 */
[----:B------:R-:W-:Y:S02]  /*f070*/  ISETP.GT.AND P2, PT, R0, 0x1, PT ;  /* 0x000000010000780c */ /* 0x000fe40003f44270 */
[----:B------:R-:W-:Y:S02]  /*f080*/  FSEL R50, R50, -INF , P1 ;  /* 0xff80000032327808 */ /* 0x000fe40000800000 */
[C---:B------:R-:W-:Y:S02]  /*f090*/  ISETP.GT.AND P1, PT, R0.reuse, 0x41, PT ;  /* 0x000000410000780c */ /* 0x040fe40003f24270 */
[----:B------:R-:W-:Y:S02]  /*f0a0*/  ISETP.GT.AND P0, PT, R0, 0x61, PT ;  /* 0x000000610000780c */ /* 0x000fe40003f04270 */
[----:B------:R-:W-:-:S02]  /*f0b0*/  FSEL R26, R26, -INF , P3 ;  /* 0xff8000001a1a7808 */ /* 0x000fc40001800000 */
[----:B------:R-:W-:Y:S02]  /*f0c0*/  FSEL R27, R27, -INF , P2 ;  /* 0xff8000001b1b7808 */ /* 0x000fe40001000000 */
[C---:B------:R-:W-:Y:S02]  /*f0d0*/  ISETP.GT.AND P5, PT, R0.reuse, 0x9, PT ;  /* 0x000000090000780c */ /* 0x040fe40003fa4270 */
[C---:B------:R-:W-:Y:S02]  /*f0e0*/  ISETP.GT.AND P4, PT, R0.reuse, 0x10, PT ;  /* 0x000000100000780c */ /* 0x040fe40003f84270 */
[C---:B------:R-:W-:Y:S02]  /*f0f0*/  ISETP.GT.AND P3, PT, R0.reuse, 0x11, PT ;  /* 0x000000110000780c */ /* 0x040fe40003f64270 */
[----:B------:R-:W-:Y:S02]  /*f100*/  ISETP.GT.AND P2, PT, R0, 0x18, PT ;  /* 0x000000180000780c */ /* 0x000fe40003f44270 */
[----:B------:R-:W-:-:S02]  /*f110*/  FSEL R59, R59, -INF , P1 ;  /* 0xff8000003b3b7808 */ /* 0x000fc40000800000 */
[----:B------:R-:W-:Y:S02]  /*f120*/  ISETP.GT.AND P1, PT, R0, 0x58, PT ;  /* 0x000000580000780c */ /* 0x000fe40003f24270 */
[----:B------:R-:W-:Y:S02]  /*f130*/  FSEL R31, R31, -INF , P5 ;  /* 0xff8000001f1f7808 */ /* 0x000fe40002800000 */
[----:B------:R-:W-:Y:S02]  /*f140*/  FSEL R34, R34, -INF , P4 ;  /* 0xff80000022227808 */ /* 0x000fe40002000000 */
[----:B------:R-:W-:Y:S02]  /*f150*/  FSEL R35, R35, -INF , P3 ;  /* 0xff80000023237808 */ /* 0x000fe40001800000 */
[----:B------:R-:W-:Y:S02]  /*f160*/  FSEL R38, R38, -INF , P2 ;  /* 0xff80000026267808 */ /* 0x000fe40001000000 */
[----:B------:R-:W-:-:S02]  /*f170*/  ISETP.GT.AND P5, PT, R0, 0x20, PT ;  /* 0x000000200000780c */ /* 0x000fc40003fa4270 */
[C---:B------:R-:W-:Y:S02]  /*f180*/  ISETP.GT.AND P4, PT, R0.reuse, 0x21, PT ;  /* 0x000000210000780c */ /* 0x040fe40003f84270 */
[C---:B------:R-:W-:Y:S02]  /*f190*/  ISETP.GT.AND P3, PT, R0.reuse, 0x28, PT ;  /* 0x000000280000780c */ /* 0x040fe40003f64270 */
[----:B------:R-:W-:Y:S02]  /*f1a0*/  ISETP.GT.AND P2, PT, R0, 0x29, PT ;  /* 0x000000290000780c */ /* 0x000fe40003f44270 */
[----:B------:R-:W-:Y:S02]  /*f1b0*/  FSEL R70, R70, -INF , P1 ;  /* 0xff80000046467808 */ /* 0x000fe40000800000 */
[----:B------:R-:W-:Y:S02]  /*f1c0*/  ISETP.GT.AND P1, PT, R0, 0x69, PT ;  /* 0x000000690000780c */ /* 0x000fe40003f24270 */
[----:B------:R-:W-:-:S02]  /*f1d0*/  LOP3.LUT R22, R22, 0xffffffbf, RZ, 0xc0, !PT ;  /* 0xffffffbf16167812 */ /* 0x000fc400078ec0ff */
[----:B------:R-:W-:Y:S02]  /*f1e0*/  FSEL R42, R42, -INF , P5 ;  /* 0xff8000002a2a7808 */ /* 0x000fe40002800000 */
[----:B------:R-:W-:Y:S02]  /*f1f0*/  FSEL R43, R43, -INF , P4 ;  /* 0xff8000002b2b7808 */ /* 0x000fe40002000000 */
[----:B------:R-:W-:Y:S02]  /*f200*/  FSEL R46, R46, -INF , P3 ;  /* 0xff8000002e2e7808 */ /* 0x000fe40001800000 */
[----:B------:R-:W-:Y:S02]  /*f210*/  FSEL R47, R47, -INF , P2 ;  /* 0xff8000002f2f7808 */ /* 0x000fe40001000000 */
[----:B0-----:R-:W-:Y:S02]  /*f220*/  FMNMX.FTZ R5, R5, R8, !PT ;  /* 0x0000000805057209 */ /* 0x001fe40007810000 */
[----:B------:R-:W-:-:S02]  /*f230*/  ISETP.GT.AND P5, PT, R0, 0x31, PT ;  /* 0x000000310000780c */ /* 0x000fc40003fa4270 */
[C---:B------:R-:W-:Y:S02]  /*f240*/  ISETP.GT.AND P4, PT, R0.reuse, 0x38, PT ;  /* 0x000000380000780c */ /* 0x040fe40003f84270 */
[C---:B------:R-:W-:Y:S02]  /*f250*/  ISETP.GT.AND P3, PT, R0.reuse, 0x39, PT ;  /* 0x000000390000780c */ /* 0x040fe40003f64270 */
[----:B------:R-:W-:Y:S02]  /*f260*/  ISETP.GT.AND P2, PT, R0, 0x40, PT ;  /* 0x000000400000780c */ /* 0x000fe40003f44270 */
[----:B------:R-:W-:Y:S01]  /*f270*/  @P0 LOP3.LUT R22, R22, 0x40, RZ, 0xfc, !PT ;  /* 0x0000004016160812 */ /* 0x000fe200078efcff */
[----:B------:R-:W-:-:S01]  /*f280*/  FFMA.FTZ R9, R2, R5, -8 ;  /* 0xc100000002097423 */ /* 0x000fc20000010005 */
        /* <DEDUP_REMOVED lines=8> */
[----:B------:R-:W-:Y:S02]  /*f310*/  LOP3.LUT R22, R22, 0xffffff7f, RZ, 0xc0, !PT ;  /* 0xffffff7f16167812 */ /* 0x000fe400078ec0ff */
[----:B------:R-:W-:Y:S02]  /*f320*/  FSETP.NEU.FTZ.AND P6, PT, R5, -INF , PT ;  /* 0xff8000000500780b */ /* 0x000fe40003fdd000 */
[----:B------:R-:W-:Y:S02]  /*f330*/  FSEL R62, R62, -INF , P5 ;  /* 0xff8000003e3e7808 */ /* 0x000fe40002800000 */
[----:B------:R-:W-:Y:S02]  /*f340*/  FSEL R63, R63, -INF , P4 ;  /* 0xff8000003f3f7808 */ /* 0x000fe40002000000 */
[----:B------:R-:W-:Y:S02]  /*f350*/  FSEL R66, R66, -INF , P3 ;  /* 0xff80000042427808 */ /* 0x000fe40001800000 */
[----:B------:R-:W-:-:S02]  /*f360*/  FSEL R67, R67, -INF , P2 ;  /* 0xff80000043437808 */ /* 0x000fc40001000000 */
[----:B------:R-:W-:Y:S02]  /*f370*/  @P1 LOP3.LUT R22, R22, 0x80, RZ, 0xfc, !PT ;  /* 0x0000008016161812 */ /* 0x000fe400078efcff */
[----:B------:R-:W-:Y:S02]  /*f380*/  FSEL R8, R5, RZ, P6 ;  /* 0x000000ff05087208 */ /* 0x000fe40003000000 */
[----:B------:R-:W-:Y:S02]  /*f390*/  FSEL R9, R9, RZ, P6 ;  /* 0x000000ff09097208 */ /* 0x000fe40003000000 */
[C---:B------:R-:W-:Y:S02]  /*f3a0*/  ISETP.GT.AND P2, PT, R0.reuse, 0x70, PT ;  /* 0x000000700000780c */ /* 0x040fe40003f44270 */
[C---:B------:R-:W-:Y:S02]  /*f3b0*/  ISETP.GT.AND P3, PT, R0.reuse, 0x71, PT ;  /* 0x000000710000780c */ /* 0x040fe40003f64270 */
[----:B------:R-:W-:-:S02]  /*f3c0*/  ISETP.GT.AND P4, PT, R0, 0x78, PT ;  /* 0x000000780000780c */ /* 0x000fc40003f84270 */
        /* <DEDUP_REMOVED lines=27> */
[----:B------:R-:W-:Y:S02]  /*f580*/  FMNMX.FTZ R0, R70, R0, !PT ;  /* 0x0000000046007209 */ /* 0x000fe40007810000 */
[----:B------:R-:W-:Y:S02]  /*f590*/  FSEL R74, R74, -INF , P0 ;  /* 0xff8000004a4a7808 */ /* 0x000fe40000000000 */
[----:B------:R-:W-:Y:S02]  /*f5a0*/  LOP3.LUT P0, RZ, R22, 0x40, RZ, 0xc0, !PT ;  /* 0x0000004016ff7812 */ /* 0x000fe4000780c0ff */
[----:B------:R-:W-:-:S02]  /*f5b0*/  FMNMX.FTZ R0, R71, R0, !PT ;  /* 0x0000000047007209 */ /* 0x000fc40007810000 */
[----:B------:R-:W-:Y:S02]  /*f5c0*/  FSEL R75, R75, -INF , P0 ;  /* 0xff8000004b4b7808 */ /* 0x000fe40000000000 */
[----:B------:R-:W-:Y:S02]  /*f5d0*/  FMNMX.FTZ R0, R74, R0, !PT ;  /* 0x000000004a007209 */ /* 0x000fe40007810000 */
[----:B------:R-:W-:Y:S02]  /*f5e0*/  LOP3.LUT P1, RZ, R22, 0x80, RZ, 0xc0, !PT ;  /* 0x0000008016ff7812 */ /* 0x000fe4000782c0ff */
        /* <DEDUP_REMOVED lines=11> */
[----:B------:R-:W-:-:S04]  /*f6a0*/  FMNMX.FTZ R0, R86, R0, !PT ;  /* 0x0000000056007209 */ /* 0x000fc80007810000 */
[----:B------:R-:W-:-:S05]  /*f6b0*/  FMNMX.FTZ R0, R87, R0, !PT ;  /* 0x0000000057007209 */ /* 0x000fca0007810000 */
[----:B------:R-:W0:Y:S02]  /*f6c0*/  SHFL.BFLY PT, R10, R0, 0x2, 0x1f ;  /* 0x0c401f00000a7f89 */ /* 0x000e2400000e0000 */
[----:B0-----:R-:W-:-:S05]  /*f6d0*/  FMNMX.FTZ R0, R0, R10, !PT ;  /* 0x0000000a00007209 */ /* 0x001fca0007810000 */
[----:B------:R-:W0:Y:S01]  /*f6e0*/  SHFL.BFLY PT, R10, R0, 0x1, 0x1f ;  /* 0x0c201f00000a7f89 */ /* 0x000e2200000e0000 */
[----:B------:R-:W-:-:S01]  /*f6f0*/  FADD.FTZ R8, -R8, R13 ;  /* 0x0000000d08087221 */ /* 0x000fc20000010100 */
[----:B------:R-:W-:-:S03]  /*f700*/  FFMA.FTZ R24, R2, R24, -R9 ;  /* 0x0000001802187223 */ /* 0x000fc60000010809 */
[----:B------:R-:W-:Y:S01]  /*f710*/  FMUL.FTZ R8, R2, R8 ;  /* 0x0000000802087220 */ /* 0x000fe20000410000 */
[----:B0-----:R-:W-:-:S04]  /*f720*/  FMNMX.FTZ R0, R0, R10, !PT ;  /* 0x0000000a00007209 */ /* 0x001fc80007810000 */
[----:B------:R-:W-:Y:S01]  /*f730*/  FSETP.NEU.FTZ.AND P1, PT, R0, -INF , PT ;  /* 0xff8000000000780b */ /* 0x000fe20003f3d000 */
[----:B------:R-:W-:-:S03]  /*f740*/  FFMA.FTZ R11, R2, R0, -8 ;  /* 0xc1000000020b7423 */ /* 0x000fc60000010000 */
[----:B------:R-:W-:Y:S02]  /*f750*/  FSEL R10, R0, RZ, P1 ;  /* 0x000000ff000a7208 */ /* 0x000fe40000800000 */
[----:B------:R-:W-:-:S03]  /*f760*/  FSEL R11, R11, RZ, P1 ;  /* 0x000000ff0b0b7208 */ /* 0x000fc60000800000 */
[----:B------:R-:W-:Y:S02]  /*f770*/  FADD.FTZ R10, -R10, R12 ;  /* 0x0000000c0a0a7221 */ /* 0x000fe40000010100 */
[----:B------:R-:W-:-:S02]  /*f780*/  FFMA.FTZ R26, R2, R26, -R11 ;  /* 0x0000001a021a7223 */ /* 0x000fc4000001080b */
[C---:B------:R-:W-:Y:S01]  /*f790*/  FMUL.FTZ R10, R2.reuse, R10 ;  /* 0x0000000a020a7220 */ /* 0x040fe20000410000 */
[----:B------:R-:W-:-:S01]  /*f7a0*/  FFMA.FTZ R25, R2, R25, -R9 ;  /* 0x0000001902197223 */ /* 0x000fc20000010809 */
[C---:B------:R-:W-:Y:S01]  /*f7b0*/  FFMA.FTZ R27, R2.reuse, R27, -R11 ;  /* 0x0000001b021b7223 */ /* 0x040fe2000001080b */
[----:B------:R-:W-:Y:S01]  /*f7c0*/  MUFU.EX2 R24, R24 ;  /* 0x0000001800187308 */ /* 0x000fe20000000800 */
[----:B------:R-:W-:-:S01]  /*f7d0*/  FFMA.FTZ R28, R2, R28, -R9 ;  /* 0x0000001c021c7223 */ /* 0x000fc20000010809 */
[----:B------:R-:W-:-:S06]  /*f7e0*/  FFMA.FTZ R30, R2, R30, -R11 ;  /* 0x0000001e021e7223 */ /* 0x000fcc000001080b */
[----:B------:R-:W0:Y:S01]  /*f7f0*/  MUFU.EX2 R8, R8 ;  /* 0x0000000800087308 */ /* 0x000e220000000800 */
[----:B------:R-:W-:-:S01]  /*f800*/  FFMA.FTZ R29, R2, R29, -R9 ;  /* 0x0000001d021d7223 */ /* 0x000fc20000010809 */
[----:B------:R-:W-:-:S06]  /*f810*/  FFMA.FTZ R31, R2, R31, -R11 ;  /* 0x0000001f021f7223 */ /* 0x000fcc000001080b */
[----:B------:R-:W-:Y:S08]  /*f820*/  MUFU.EX2 R26, R26 ;  /* 0x0000001a001a7308 */ /* 0x000ff00000000800 */
[----:B------:R-:W1:Y:S01]  /*f830*/  MUFU.EX2 R10, R10 ;  /* 0x0000000a000a7308 */ /* 0x000e620000000800 */
[----:B------:R-:W-:-:S07]  /*f840*/  FFMA.FTZ R32, R2, R32, -R9 ;  /* 0x0000002002207223 */ /* 0x000fce0000010809 */
[----:B------:R-:W2:Y:S01]  /*f850*/  MUFU.EX2 R25, R25 ;  /* 0x0000001900197308 */ /* 0x000ea20000000800 */
[----:B------:R-:W-:-:S07]  /*f860*/  FFMA.FTZ R34, R2, R34, -R11 ;  /* 0x0000002202227223 */ /* 0x000fce000001080b */
[----:B------:R-:W3:Y:S01]  /*f870*/  MUFU.EX2 R27, R27 ;  /* 0x0000001b001b7308 */ /* 0x000ee20000000800 */
[----:B------:R-:W-:-:S07]  /*f880*/  FFMA.FTZ R33, R2, R33, -R9 ;  /* 0x0000002102217223 */ /* 0x000fce0000010809 */
[----:B------:R-:W4:Y:S01]  /*f890*/  MUFU.EX2 R28, R28 ;  /* 0x0000001c001c7308 */ /* 0x000f220000000800 */
[----:B------:R-:W-:-:S07]  /*f8a0*/  FFMA.FTZ R35, R2, R35, -R11 ;  /* 0x0000002302237223 */ /* 0x000fce000001080b */
[----:B------:R-:W5:Y:S01]  /*f8b0*/  MUFU.EX2 R30, R30 ;  /* 0x0000001e001e7308 */ /* 0x000f620000000800 */
[----:B0-----:R-:W-:-:S01]  /*f8c0*/  FFMA.FTZ R4, R8, R4, R24 ;  /* 0x0000000408047223 */ /* 0x001fc20000010018 */
[----:B------:R-:W-:-:S06]  /*f8d0*/  FFMA.FTZ R36, R2, R36, -R9 ;  /* 0x0000002402247223 */ /* 0x000fcc0000010809 */
[----:B------:R-:W0:Y:S01]  /*f8e0*/  MUFU.EX2 R29, R29 ;  /* 0x0000001d001d7308 */ /* 0x000e220000000800 */
[----:B-1----:R-:W-:-:S01]  /*f8f0*/  FFMA.FTZ R3, R10, R3, R26 ;  /* 0x000000030a037223 */ /* 0x002fc2000001001a */
[----:B------:R-:W-:-:S06]  /*f900*/  FFMA.FTZ R38, R2, R38, -R11 ;  /* 0x0000002602267223 */ /* 0x000fcc000001080b */
[----:B------:R-:W1:Y:S01]  /*f910*/  MUFU.EX2 R31, R31 ;  /* 0x0000001f001f7308 */ /* 0x000e620000000800 */
[----:B--2---:R-:W-:-:S01]  /*f920*/  FADD.FTZ R4, R25, R4 ;  /* 0x0000000419047221 */ /* 0x004fc20000010000 */
[----:B------:R-:W-:-:S06]  /*f930*/  FFMA.FTZ R37, R2, R37, -R9 ;  /* 0x0000002502257223 */ /* 0x000fcc0000010809 */
[----:B------:R-:W2:Y:S01]  /*f940*/  MUFU.EX2 R32, R32 ;  /* 0x0000002000207308 */ /* 0x000ea20000000800 */
[----:B---3--:R-:W-:-:S01]  /*f950*/  FADD.FTZ R12, R27, R3 ;  /* 0x000000031b0c7221 */ /* 0x008fc20000010000 */
[----:B------:R-:W-:-:S06]  /*f960*/  FFMA.FTZ R39, R2, R39, -R11 ;  /* 0x0000002702277223 */ /* 0x000fcc000001080b */
[----:B------:R-:W3:Y:S01]  /*f970*/  MUFU.EX2 R34, R34 ;  /* 0x0000002200227308 */ /* 0x000ee20000000800 */
[----:B----4-:R-:W-:-:S01]  /*f980*/  FADD.FTZ R3, R28, R4 ;  /* 0x000000041c037221 */ /* 0x010fc20000010000 */
[----:B------:R-:W-:-:S06]  /*f990*/  FFMA.FTZ R40, R2, R40, -R9 ;  /* 0x0000002802287223 */ /* 0x000fcc0000010809 */
[----:B------:R-:W4:Y:S01]  /*f9a0*/  MUFU.EX2 R33, R33 ;  /* 0x0000002100217308 */ /* 0x000f220000000800 */
[----:B-----5:R-:W-:-:S01]  /*f9b0*/  FADD.FTZ R4, R30, R12 ;  /* 0x0000000c1e047221 */ /* 0x020fc20000010000 */
[----:B------:R-:W-:-:S06]  /*f9c0*/  FFMA.FTZ R42, R2, R42, -R11 ;  /* 0x0000002a022a7223 */ /* 0x000fcc000001080b */
[----:B------:R-:W5:Y:S01]  /*f9d0*/  MUFU.EX2 R35, R35 ;  /* 0x0000002300237308 */ /* 0x000f620000000800 */
[----:B0-----:R-:W-:-:S01]  /*f9e0*/  FADD.FTZ R3, R29, R3 ;  /* 0x000000031d037221 */ /* 0x001fc20000010000 */
[----:B------:R-:W-:-:S06]  /*f9f0*/  FFMA.FTZ R41, R2, R41, -R9 ;  /* 0x0000002902297223 */ /* 0x000fcc0000010809 */
[----:B------:R-:W0:Y:S01]  /*fa00*/  MUFU.EX2 R36, R36 ;  /* 0x0000002400247308 */ /* 0x000e220000000800 */
[----:B-1----:R-:W-:-:S01]  /*fa10*/  FADD.FTZ R4, R31, R4 ;  /* 0x000000041f047221 */ /* 0x002fc20000010000 */
        /* <DEDUP_REMOVED lines=135> */
[----:B-----5:R-:W-:-:S06]  /*10290*/  FADD.FTZ R4, R78, R4 ;  /* 0x000000044e047221 */ /* 0x020fcc0000010000 */
[----:B------:R-:W4:Y:S08]  /*102a0*/  MUFU.EX2 R81, R81 ;  /* 0x0000005100517308 */ /* 0x000f300000000800 */
[----:B------:R-:W5:Y:S01]  /*102b0*/  MUFU.EX2 R83, R83 ;  /* 0x0000005300537308 */ /* 0x000f620000000800 */
[----:B0-----:R-:W-:-:S01]  /*102c0*/  FADD.FTZ R3, R77, R3 ;  /* 0x000000034d037221 */ /* 0x001fc20000010000 */
[----:B-1----:R-:W-:-:S06]  /*102d0*/  FADD.FTZ R4, R79, R4 ;  /* 0x000000044f047221 */ /* 0x002fcc0000010000 */
[----:B------:R-:W0:Y:S01]  /*102e0*/  MUFU.EX2 R84, R84 ;  /* 0x0000005400547308 */ /* 0x000e220000000800 */
[----:B------:R-:W-:-:S07]  /*102f0*/  LOP3.LUT P0, RZ, R22, 0x20, RZ, 0xc0, !PT ;  /* 0x0000002016ff7812 */ /* 0x000fce000780c0ff */
[----:B------:R-:W1:Y:S01]  /*10300*/  MUFU.EX2 R86, R86 ;  /* 0x0000005600567308 */ /* 0x000e620000000800 */
[----:B--2---:R-:W-:-:S01]  /*10310*/  FADD.FTZ R3, R80, R3 ;  /* 0x0000000350037221 */ /* 0x004fc20000010000 */
[----:B---3--:R-:W-:-:S06]  /*10320*/  FADD.FTZ R4, R82, R4 ;  /* 0x0000000452047221 */ /* 0x008fcc0000010000 */
[----:B------:R-:W2:Y:S08]  /*10330*/  MUFU.EX2 R9, R9 ;  /* 0x0000000900097308 */ /* 0x000eb00000000800 */
[----:B------:R-:W3:Y:S01]  /*10340*/  MUFU.EX2 R11, R11 ;  /* 0x0000000b000b7308 */ /* 0x000ee20000000800 */
[----:B----4-:R-:W-:-:S01]  /*10350*/  FADD.FTZ R3, R81, R3 ;  /* 0x0000000351037221 */ /* 0x010fc20000010000 */
[----:B-----5:R-:W-:-:S03]  /*10360*/  FADD.FTZ R4, R83, R4 ;  /* 0x0000000453047221 */ /* 0x020fc60000010000 */
[----:B0-----:R-:W-:Y:S01]  /*10370*/  FADD.FTZ R3, R84, R3 ;  /* 0x0000000354037221 */ /* 0x001fe20000010000 */
[----:B-1----:R-:W-:-:S03]  /*10380*/  FADD.FTZ R12, R86, R4 ;  /* 0x00000004560c7221 */ /* 0x002fc60000010000 */
[----:B--2---:R-:W-:Y:S01]  /*10390*/  FADD.FTZ R4, R9, R3 ;  /* 0x0000000309047221 */ /* 0x004fe20000010000 */
[----:B---3--:R-:W-:-:S01]  /*103a0*/  FADD.FTZ R3, R11, R12 ;  /* 0x0000000c0b037221 */ /* 0x008fc20000010000 */
[----:B------:R-:W-:Y:S06]  /*103b0*/  @!P0 BRA `(.L_x_2232) ;  /* 0x0000000000048947 */ /* 0x000fec0003800000 */
[----:B------:R-:W-:Y:S01]  /*103c0*/  BPT.TRAP 0x1 ;  /* 0x000000040000795c */ /* 0x000fe20000300000 */
.L_x_2232:
        /* <DEDUP_REMOVED lines=106> */
[----:B0-----:R-:W-:Y:S05]  /*10a70*/  @P1 BRA `(.L_x_2233) ;  /* 0xffffffd400fc1947 */ /* 0x001fea000383ffff */
[----:B------:R-:W-:Y:S05]  /*10a80*/  BSYNC B1 ;  /* 0x0000000000017941 */ /* 0x000fea0003800000 */
.L_x_2220:
[----:B------:R-:W-:Y:S05]  /*10a90*/  BSYNC B0 ;  /* 0x0000000000007941 */ /* 0x000fea0003800000 */
.L_x_2219:
        /* <DEDUP_REMOVED lines=8> */
.L_x_2248:
        /* <DEDUP_REMOVED lines=8> */
.L_x_2236:
[----:B------:R-:W-:Y:S01]  /*10ba0*/  IMAD R5, R23, 0x8, R18 ;  /* 0x0000000817057824 */ /* 0x000fe200078e0212 */
[----:B------:R-:W-:-:S04]  /*10bb0*/  SHF.L.U32 R10, R153, 0x1f, RZ ;  /* 0x0000001f990a7819 */ /* 0x000fc800000006ff */
[----:B------:R0:W1:Y:S01]  /*10bc0*/  SYNCS.PHASECHK.TRANS64.TRYWAIT P1, [R5+URZ+0x19c30], R10 ;  /* 0x019c300a050075a7 */ /* 0x000062000802017f */
[----:B------:R-:W-:Y:S05]  /*10bd0*/  @!P0 BRA `(.L_x_2237) ;  /* 0x0000000000048947 */ /* 0x000fea0003800000 */
[----:B------:R-:W-:Y:S01]  /*10be0*/  BPT.TRAP 0x1 ;  /* 0x000000040000795c */ /* 0x000fe20000300000 */
.L_x_2237:
[----:B------:R-:W2:Y:S01]  /*10bf0*/  LDL R11, [R1+0x28] ;  /* 0x00002800010b7983 */ /* 0x000ea20000100800 */
[----:B------:R-:W-:Y:S01]  /*10c00*/  BSSY B1, `(.L_x_2238) ;  /* 0x0000006000017945 */ /* 0x000fe20003800000 */
[----:B------:R-:W-:Y:S02]  /*10c10*/  IMAD.MOV.U32 R25, RZ, RZ, -0x3ffffff0 ;  /* 0xc0000010ff197424 */ /* 0x000fe400078e00ff */
[----:B--2---:R-:W-:Y:S01]  /*10c20*/  IMAD R24, R23, 0x300, R11 ;  /* 0x0000030017187824 */ /* 0x004fe200078e020b */
[----:B-1----:R-:W-:Y:S06]  /*10c30*/  @P1 BRA `(.L_x_2239) ;  /* 0x0000000000081947 */ /* 0x002fec0003800000 */
[----:B------:R-:W1:Y:S02]  /*10c40*/  SYNCS.PHASECHK.TRANS64.TRYWAIT P1, [R5+URZ+0x19c30], R10 ;  /* 0x019c300a050075a7 */ /* 0x000e64000802017f */
[----:B-1----:R-:W-:Y:S05]  /*10c50*/  @!P1 BRA `(.L_x_2240) ;  /* 0x000000e000f89947 */ /* 0x002fea0003800000 */
.L_x_2239:
[----:B------:R-:W-:Y:S05]  /*10c60*/  BSYNC B1 ;  /* 0x0000000000017941 */ /* 0x000fea0003800000 */
.L_x_2238:
[C---:B01----:R-:W-:Y:S01]  /*10c70*/  VIADD R10, R24.reuse, 0x100 ;  /* 0x00000100180a7836 */ /* 0x043fe20000000000 */
        /* <DEDUP_REMOVED lines=27> */
.L_x_2241:
[----:B------:R-:W-:Y:S01]  /*10e30*/  SHF.L.U32 R5, R9, 0x1f, RZ ;  /* 0x0000001f09057819 */ /* 0x000fe200000006ff */
[----:B------:R-:W-:-:S04]  /*10e40*/  IMAD R15, R8, 0x8, R18 ;  /* 0x00000008080f7824 */ /* 0x000fc800078e0212 */
[----:B------:R0:W1:Y:S01]  /*10e50*/  SYNCS.PHASECHK.TRANS64.TRYWAIT P1, [R15+URZ+0x19c50], R5 ;  /* 0x019c50050f0075a7 */ /* 0x000062000802017f */
[----:B------:R-:W-:Y:S05]  /*10e60*/  @!P0 BRA `(.L_x_2242) ;  /* 0x0000000000048947 */ /* 0x000fea0003800000 */
[----:B------:R-:W-:Y:S01]  /*10e70*/  BPT.TRAP 0x1 ;  /* 0x000000040000795c */ /* 0x000fe20000300000 */
.L_x_2242:
[----:B------:R-:W-:Y:S04]  /*10e80*/  BSSY B1, `(.L_x_2243) ;  /* 0x0000004000017945 */ /* 0x000fe80003800000 */
[----:B-1----:R-:W-:Y:S05]  /*10e90*/  @P1 BRA `(.L_x_2244) ;  /* 0x0000000000081947 */ /* 0x002fea0003800000 */
[----:B------:R-:W1:Y:S02]  /*10ea0*/  SYNCS.PHASECHK.TRANS64.TRYWAIT P1, [R15+URZ+0x19c50], R5 ;  /* 0x019c50050f0075a7 */ /* 0x000e64000802017f */
[----:B-1----:R-:W-:Y:S05]  /*10eb0*/  @!P1 BRA `(.L_x_2245) ;  /* 0x000000e000749947 */ /* 0x002fea0003800000 */
.L_x_2244:
[----:B------:R-:W-:Y:S05]  /*10ec0*/  BSYNC B1 ;  /* 0x0000000000017941 */ /* 0x000fea0003800000 */
.L_x_2243:
        /* <DEDUP_REMOVED lines=34> */
.L_x_2246:
[----:B------:R-:W2:Y:S01]  /*110f0*/  LDL R136, [R1] ;  /* 0x0000000001887983 */ /* 0x000ea20000100800 */
        /* <DEDUP_REMOVED lines=176> */
[----:B-1----:R-:W-:-:S07]  /*11c00*/  FFMA.FTZ R3, R10, R3, R26 ;  /* 0x000000030a037223 */ /* 0x002fce000001001a */
        /* <DEDUP_REMOVED lines=42> */
[----:B------:R-:W-:-:S06]  /*11eb0*/  FADD.FTZ R3, R68, R3 ;  /* 0x0000000344037221 */ /* 0x000fcc0000010000 */
        /* <DEDUP_REMOVED lines=58> */
.L_x_2247:
        /* <DEDUP_REMOVED lines=15> */
[----:B------:R-:W-:Y:S02]  /*12350*/  PRMT R15, R136, 0x654, R15 ;  /* 0x00000654880f7816 */ /* 0x000fe4000000000f */
[----:B------:R-:W-:Y:S02]  /*12360*/  F2FP.SATFINITE.E4M3.F32.PACK_AB_MERGE_C R9, R9, R84, RZ ;  /* 0x000000540909723e */ /* 0x000fe400048070ff */
[----:B------:R-:W-:Y:S01]  /*12370*/  F2FP.SATFINITE.E4M3.F32.PACK_AB_MERGE_C R28, R25, R24, R28 ;  /* 0x00000018191c723e */ /* 0x000fe2000480701c */
[----:B------:R0:W-:Y:S01]  /*12380*/  SYNCS.ARRIVE.TRANS64.RED.A1T0 RZ, [R15+URZ], RZ ;  /* 0x000000ff0fff79a7 */ /* 0x0001e2000810043f */
        /* <DEDUP_REMOVED lines=12> */
[----:B------:R-:W-:-:S02]  /*12450*/  F2FP.SATFINITE.E4M3.F32.PACK_AB_MERGE_C R78, R79, R78, RZ ;  /* 0x0000004e4f4e723e */ /* 0x000fc400048070ff */
        /* <DEDUP_REMOVED lines=72> */
.L_x_2235:
[----:B------:R-:W-:Y:S05]  /*128e0*/  BSYNC B0 ;  /* 0x0000000000007941 */ /* 0x000fea0003800000 */
.L_x_2234:
[----:B------:R-:W-:Y:S06]  /*128f0*/  BAR.ARV 0x8, 0x200 ;  /* 0x0208000000007b1d */ /* 0x000fec0000002000 */
[----:B------:R-:W-:Y:S05]  /*12900*/  @!P0 BRA `(.L_x_2249) ;  /* 0x0000000000048947 */ /* 0x000fea0003800000 */
[----:B------:R-:W-:Y:S01]  /*12910*/  BPT.TRAP 0x1 ;  /* 0x000000040000795c */ /* 0x000fe20000300000 */
.L_x_2249:
[----:B------:R-:W-:Y:S01]  /*12920*/  IMAD R12, R23, 0x8, R18 ;  /* 0x00000008170c7824 */ /* 0x000fe200078e0212 */
[----:B------:R-:W-:-:S04]  /*12930*/  SHF.L.U32 R7, R153, 0x1f, RZ ;  /* 0x0000001f99077819 */ /* 0x000fc800000006ff */
[----:B------:R0:W1:Y:S01]  /*12940*/  SYNCS.PHASECHK.TRANS64.TRYWAIT P1, [R12+URZ+0x19c50], R7 ;  /* 0x019c50070c0075a7 */ /* 0x000062000802017f */
[----:B------:R-:W-:Y:S05]  /*12950*/  @!P0 BRA `(.L_x_2250) ;  /* 0x0000000000048947 */ /* 0x000fea0003800000 */
[----:B------:R-:W-:Y:S01]  /*12960*/  BPT.TRAP 0x1 ;  /* 0x000000040000795c */ /* 0x000fe20000300000 */
.L_x_2250:
[----:B------:R-:W-:Y:S04]  /*12970*/  BSSY B0, `(.L_x_2251) ;  /* 0x0000004000007945 */ /* 0x000fe80003800000 */
[----:B-1----:R-:W-:Y:S05]  /*12980*/  @P1 BRA `(.L_x_2252) ;  /* 0x0000000000081947 */ /* 0x002fea0003800000 */
[----:B------:R-:W1:Y:S02]  /*12990*/  SYNCS.PHASECHK.TRANS64.TRYWAIT P1, [R12+URZ+0x19c50], R7 ;  /* 0x019c50070c0075a7 */ /* 0x000e64000802017f */
[----:B-1----:R-:W-:Y:S05]  /*129a0*/  @!P1 BRA `(.L_x_2253) ;  /* 0x000000c400cc9947 */ /* 0x002fea0003800000 */
.L_x_2252:
[----:B------:R-:W-:Y:S05]  /*129b0*/  BSYNC B0 ;  /* 0x0000000000007941 */ /* 0x000fea0003800000 */
.L_x_2251:
[----:B------:R-:W2:Y:S04]  /*129c0*/  LDL R14, [R1+0x64] ;  /* 0x00006400010e7983 */ /* 0x000ea80000100800 */
[----:B------:R-:W3:Y:S01]  /*129d0*/  LDL R13, [R1+0x4c] ;  /* 0x00004c00010d7983 */ /* 0x000ee20000100800 */
[----:B------:R-:W-:Y:S01]  /*129e0*/  VIADD R18, R18, 0x3000 ;  /* 0x0000300012127836 */ /* 0x000fe20000000000 */
[----:B------:R-:W-:Y:S01]  /*129f0*/  ULDC.64 UR4, c[0x0][0x9a0] ;  /* 0x0002680000047ab9 */ /* 0x000fe20000000a00 */
[----:B01----:R-:W-:Y:S01]  /*12a00*/  IMAD.MOV.U32 R7, RZ, RZ, 0x40000040 ;  /* 0x40000040ff077424 */ /* 0x003fe200078e00ff */
[----:B------:R-:W-:Y:S01]  /*12a10*/  ISETP.NE.U32.AND P1, PT, RZ, UR4, PT ;  /* 0x00000004ff007c0c */ /* 0x000fe2000bf25070 */
[----:B------:R-:W-:Y:S01]  /*12a20*/  WARPGROUP.ARRIVE ;  /* 0x00000000000079c5 */ /* 0x000fe20000000000 */
[----:B------:R-:W-:-:S02]  /*12a30*/  SHF.R.U32.HI R18, RZ, 0x4, R18 ;  /* 0x00000004ff127819 */ /* 0x000fc40000011612 */
[----:B------:R-:W-:Y:S02]  /*12a40*/  ISETP.NE.AND.EX P1, PT, RZ, UR5, PT, P1 ;  /* 0x00000005ff007c0c */ /* 0x000fe4000bf25310 */
[----:B------:R-:W-:Y:S02]  /*12a50*/  LOP3.LUT R18, R18, 0x3fff, RZ, 0xc0, !PT ;  /* 0x00003fff12127812 */ /* 0x000fe400078ec0ff */
[----:B------:R-:W-:Y:S02]  /*12a60*/  R2UR UR7, R7 ;  /* 0x00000000070772ca */ /* 0x000fe400000e0000 */
[----:B------:R-:W-:-:S05]  /*12a70*/  LOP3.LUT R18, R18, 0x10000, RZ, 0xfc, !PT ;  /* 0x0001000012127812 */ /* 0x000fca00078efcff */
[----:B------:R-:W-:Y:S02]  /*12a80*/  IMAD R6, R23, 0x300, R18 ;  /* 0x0000030017067824 */ /* 0x000fe400078e0212 */
[----:B------:R-:W2:Y:S03]  /*12a90*/  @P1 LDC.64 R10, c[0x0][0x9c8] ;  /* 0x00027200ff0a1b82 */ /* 0x000ea60000000a00 */
[----:B------:R-:W-:-:S05]  /*12aa0*/  R2UR UR6, R6 ;  /* 0x00000000060672ca */ /* 0x000fca00000e0000 */
[----:B------:R-:W0:Y:S08]  /*12ab0*/  @P1 LDC.64 R8, c[0x0][0x9d0] ;  /* 0x00027400ff081b82 */ /* 0x000e300000000a00 */
[----:B------:R-:W-:Y:S03]  /*12ac0*/  QGMMA.64x96x32.F32.E4M3.E4M3 R88, R148, gdesc[UR4], R88, gsb0 ;  /* 0x0160000494587df3 */ /* 0x000fe60008000858 */
[----:B------:R-:W-:-:S02]  /*12ad0*/  WARPGROUP.DEPBAR.LE gsb0, 0x0 ;  /* 0x00008000000079c5 */ /* 0x000fc40000010000 */
[----:B------:R-:W-:Y:S01]  /*12ae0*/  WARPGROUP.ARRIVE ;  /* 0x00000000000079c5 */ /* 0x000fe20000000000 */
[----:B--2---:R-:W-:-:S04]  /*12af0*/  @P1 IMAD R14, R14, R10, RZ ;  /* 0x0000000a0e0e1224 */ /* 0x004fc800078e02ff */
[C---:B---3--:R-:W-:Y:S02]  /*12b00*/  @P1 IMAD R7, R13.reuse, R11, R14 ;  /* 0x0000000b0d071224 */ /* 0x048fe400078e020e */
[----:B------:R-:W-:-:S04]  /*12b10*/  @P1 IMAD.WIDE.U32 R10, R13, R10, RZ ;  /* 0x0000000a0d0a1225 */ /* 0x000fc800078e00ff */
[----:B------:R-:W-:Y:S02]  /*12b20*/  @P1 IMAD.IADD R11, R11, 0x1, R7 ;  /* 0x000000010b0b1824 */ /* 0x000fe400078e0207 */
[----:B0-----:R-:W-:-:S04]  /*12b30*/  @P1 IMAD.WIDE.U32 R10, R152, R8, R10 ;  /* 0x00000008980a1225 */ /* 0x001fc800078e000a */
[----:B------:R-:W-:Y:S01]  /*12b40*/  @P1 IMAD R9, R152, R9, R11 ;  /* 0x0000000998091224 */ /* 0x000fe200078e020b */
[----:B------:R-:W-:-:S04]  /*12b50*/  @P1 LEA R8, P2, R10, UR4, 0x2 ;  /* 0x000000040a081c11 */ /* 0x000fc8000f8410ff */
[----:B------:R-:W-:Y:S01]  /*12b60*/  @P1 LEA.HI.X R9, R10, UR5, R9, 0x2, P2 ;  /* 0x000000050a091c11 */ /* 0x000fe200090f1409 */
[----:B------:R-:W-:-:S06]  /*12b70*/  IMAD.MOV.U32 R10, RZ, RZ, 0x3f800000 ;  /* 0x3f800000ff0a7424 */ /* 0x000fcc00078e00ff */
        /* <DEDUP_REMOVED lines=10> */
[----:B------:R-:W-:Y:S02]  /*12c20*/  IMAD.MOV.U32 R9, RZ, RZ, 0x40000040 ;  /* 0x40000040ff097424 */ /* 0x000fe400078e00ff */
[----:B------:R-:W-:Y:S02]  /*12c30*/  VIADD R6, R6, 0x6 ;  /* 0x0000000606067836 */ /* 0x000fe40000000000 */
[----:B-1----:R-:W-:-:S08]  /*12c40*/  FADD.FTZ R11, R11, R4 ;  /* 0x000000040b0b7221 */ /* 0x002fd00000010000 */
[----:B------:R-:W-:Y:S01]  /*12c50*/  QGMMA.64x96x32.F32.E4M3.E4M3 R88, R144, gdesc[UR4], R88, gsb0 ;  /* 0x0160000490587df3 */ /* 0x000fe20008000858 */
[----:B------:R-:W-:Y:S01]  /*12c60*/  R2UR UR6, R8 ;  /* 0x00000000080672ca */ /* 0x000fe200000e0000 */
[----:B---3--:R-:W-:Y:S01]  /*12c70*/  FADD.FTZ R14, R14, R3 ;  /* 0x000000030e0e7221 */ /* 0x008fe20000010000 */
[----:B------:R-:W-:Y:S01]  /*12c80*/  R2UR UR7, R9 ;  /* 0x00000000090772ca */ /* 0x000fe200000e0000 */
[----:B------:R-:W-:Y:S01]  /*12c90*/  IMAD.MOV.U32 R3, RZ, RZ, -0x800000 ;  /* 0xff800000ff037424 */ /* 0x000fe200078e00ff */
[----:B------:R-:W-:Y:S02]  /*12ca0*/  WARPGROUP.DEPBAR.LE gsb0, 0x0 ;  /* 0x00008000000079c5 */ /* 0x000fe40000010000 */
[----:B------:R-:W-:-:S09]  /*12cb0*/  WARPGROUP.ARRIVE ;  /* 0x00000000000079c5 */ /* 0x000fd20000000000 */
[----:B------:R-:W-:Y:S01]  /*12cc0*/  QGMMA.64x96x32.F32.E4M3.E4M3 R88, R140, gdesc[UR4], R88, gsb0 ;  /* 0x016000048c587df3 */ /* 0x000fe20008000858 */
[----:B------:R-:W-:Y:S02]  /*12cd0*/  R2UR UR6, R6 ;  /* 0x00000000060672ca */ /* 0x000fe400000e0000 */
[----:B------:R-:W-:Y:S01]  /*12ce0*/  R2UR UR7, R7 ;  /* 0x00000000070772ca */ /* 0x000fe200000e0000 */
[----:B------:R-:W0:Y:S04]  /*12cf0*/  SHFL.BFLY PT, R6, R11, 0x1, 0x1f ;  /* 0x0c201f000b067f89 */ /* 0x000e2800000e0000 */
[----:B------:R-:W1:Y:S01]  /*12d00*/  SHFL.BFLY PT, R7, R14, 0x1, 0x1f ;  /* 0x0c201f000e077f89 */ /* 0x000e6200000e0000 */
[----:B0-----:R-:W-:-:S01]  /*12d10*/  FADD.FTZ R9, R11, R6 ;  /* 0x000000060b097221 */ /* 0x001fc20000010000 */
[----:B------:R-:W-:-:S02]  /*12d20*/  IMAD.MOV.U32 R11, RZ, RZ, RZ ;  /* 0x000000ffff0b7224 */ /* 0x000fc400078e00ff */
[----:B-1----:R-:W-:-:S02]  /*12d30*/  FADD.FTZ R15, R14, R7 ;  /* 0x000000070e0f7221 */ /* 0x002fc40000010000 */
[C---:B------:R-:W-:Y:S01]  /*12d40*/  FSETP.NE.FTZ.AND P1, PT, R9.reuse, RZ, PT ;  /* 0x000000ff0900720b */ /* 0x040fe20003f35000 */
[----:B------:R-:W-:Y:S01]  /*12d50*/  FMUL.FTZ R6, R9, 0.00390625 ;  /* 0x3b80000009067820 */ /* 0x000fe20000410000 */
[----:B------:R-:W-:Y:S02]  /*12d60*/  IMAD.MOV.U32 R7, RZ, RZ, RZ ;  /* 0x000000ffff077224 */ /* 0x000fe400078e00ff */
[----:B------:R-:W-:Y:S02]  /*12d70*/  FMUL.FTZ R8, R15, 0.00390625 ;  /* 0x3b8000000f087820 */ /* 0x000fe40000410000 */
[----:B------:R-:W-:-:S03]  /*12d80*/  FSETP.NE.FTZ.AND P2, PT, R6, RZ, PT ;  /* 0x000000ff0600720b */ /* 0x000fc60003f55000 */
[----:B------:R-:W-:-:S04]  /*12d90*/  FSETP.NE.FTZ.AND P3, PT, R8, RZ, PT ;  /* 0x000000ff0800720b */ /* 0x000fc80003f75000 */
[----:B------:R-:W-:Y:S01]  /*12da0*/  @P1 MUFU.RCP R7, R9 ;  /* 0x0000000900071308 */ /* 0x000fe20000001000 */
[----:B------:R-:W-:-:S05]  /*12db0*/  FSETP.NE.FTZ.AND P1, PT, R15, RZ, PT ;  /* 0x000000ff0f00720b */ /* 0x000fca0003f35000 */
[C---:B------:R-:W-:Y:S02]  /*12dc0*/  @P2 FMUL.FTZ R4, R2.reuse, 0.69314718246459960938 ;  /* 0x3f31721802042820 */ /* 0x040fe40000410000 */
[----:B------:R-:W0:Y:S01]  /*12dd0*/  @P2 MUFU.LG2 R6, R6 ;  /* 0x0000000600062308 */ /* 0x000e220000000c00 */
[----:B------:R-:W-:-:S07]  /*12de0*/  @P3 FMUL.FTZ R2, R2, 0.69314718246459960938 ;  /* 0x3f31721802023820 */ /* 0x000fce0000410000 */
        /* <DEDUP_REMOVED lines=14> */
.L_x_2254:
[----:B------:R-:W2:Y:S01]  /*12ed0*/  LDL.LU R0, [R1] ;  /* 0x0000000001007983 */ /* 0x000ea20000300800 */
[----:B------:R-:W-:Y:S02]  /*12ee0*/  VIADD R12, R12, 0x19c60 ;  /* 0x00019c600c0c7836 */ /* 0x000fe40000000000 */
[-C--:B------:R-:W-:Y:S01]  /*12ef0*/  FMUL.FTZ R29, R88, R4.reuse ;  /* 0x00000004581d7220 */ /* 0x080fe20000410000 */
[-C--:B------:R-:W-:Y:S01]  /*12f00*/  FMUL.FTZ R30, R93, R4.reuse ;  /* 0x000000045d1e7220 */ /* 0x080fe20000410000 */
[----:B------:R-:W3:Y:S01]  /*12f10*/  LDL.LU R5, [R1+0x60] ;  /* 0x0000600001057983 */ /* 0x000ee20000300800 */
[----:B------:R-:W-:Y:S02]  /*12f20*/  VIADD R23, R23, 0x1 ;  /* 0x0000000117177836 */ /* 0x000fe40000000000 */
[-C--:B------:R-:W-:Y:S01]  /*12f30*/  FMUL.FTZ R31, R96, R4.reuse ;  /* 0x00000004601f7220 */ /* 0x080fe20000410000 */
[-C--:B------:R-:W-:Y:S02]  /*12f40*/  FMUL.FTZ R101, R101, R4.reuse ;  /* 0x0000000465657220 */ /* 0x080fe40000410000 */
        /* <DEDUP_REMOVED lines=50> */
[----:B------:R-:W-:Y:S01]  /*13270*/  FMUL.FTZ R0, R97, R4 ;  /* 0x0000000461007220 */ /* 0x000fe20000410000 */
[----:B------:R-:W-:-:S04]  /*13280*/  SEL R4, RZ, 0x1, P1 ;  /* 0x00000001ff047807 */ /* 0x000fc80000800000 */
[----:B------:R-:W-:-:S07]  /*13290*/  LOP3.LUT R153, R153, R4, RZ, 0x3c, !PT ;  /* 0x0000000499997212 */ /* 0x000fce00078e3cff */
.L_x_2185:
[----:B------:R-:W2:Y:S01]  /*132a0*/  LDL R92, [R1+0x54] ;  /* 0x00005400015c7983 */ /* 0x000ea20000100800 */
[----:B------:R-:W1:Y:S01]  /*132b0*/  S2UR UR4, SR_CgaCtaId ;  /* 0x00000000000479c3 */ /* 0x000e620000008800 */
[----:B------:R-:W-:Y:S01]  /*132c0*/  MOV R18, 0x400 ;  /* 0x0000040000127802 */ /* 0x000fe20000000f00 */
[----:B------:R-:W-:Y:S01]  /*132d0*/  BSSY B0, `(.L_x_2255) ;  /* 0x0000334000007945 */ /* 0x000fe20003800000 */
[----:B-1----:R-:W-:-:S05]  /*132e0*/  IMAD.U32 R2, RZ, RZ, UR4 ;  /* 0x00000004ff027e24 */ /* 0x002fca000f8e00ff */
[----:B------:R1:W-:Y:S01]  /*132f0*/  STL [R1], R2 ;  /* 0x0000000201007387 */ /* 0x0003e20000100800 */
[----:B------:R-:W-:Y:S01]  /*13300*/  LEA R18, R2, R18, 0x18 ;  /* 0x0000001202127211 */ /* 0x000fe200078ec0ff */
[----:B------:R-:W-:Y:S06]  /*13310*/  BAR.SYNC.DEFER_BLOCKING 0x5, 0x200 ;  /* 0x0148000000007b1d */ /* 0x000fec0000010000 */
[----:B-----5:R1:W3:Y:S02]  /*13320*/  LDS.128 R24, [R18+0x19cd0] ;  /* 0x019cd00012187984 */ /* 0x0202e40000000c00 */
[----:B------:R-:W-:Y:S06]  /*13330*/  BAR.ARV 0x4, 0x200 ;  /* 0x0108000000007b1d */ /* 0x000fec0000002000 */
[----:B--2---:R-:W-:-:S13]  /*13340*/  ISETP.NE.AND P1, PT, R92, RZ, PT ;  /* 0x000000ff5c00720c */ /* 0x004fda0003f25270 */
[----:B------:R-:W2:Y:S02]  /*13350*/  @!P1 LDC R92, c[0x0][0xad4] ;  /* 0x0002b500ff5c9b82 */ /* 0x000ea40000000800 */
[----:B--2---:R1:W-:Y:S01]  /*13360*/  @!P1 STL [R1+0x54], R92 ;  /* 0x0000545c01009387 */ /* 0x0043e20000100800 */
[----:B---3--:R-:W-:Y:S05]  /*13370*/  @P0 BRA `(.L_x_2256) ;  /* 0x0000002400e40947 */ /* 0x008fea0003800000 */
[----:B------:R-:W2:Y:S01]  /*13380*/  LDL.LU R4, [R1+0x4c] ;  /* 0x00004c0001047983 */ /* 0x000ea20000300800 */
[----:B------:R-:W-:Y:S01]  /*13390*/  ULDC.64 UR4, c[0x4][0x38] ;  /* 0x01000e0000047ab9 */ /* 0x000fe20000000a00 */
[----:B------:R-:W-:Y:S02]  /*133a0*/  ULDC.64 UR6, c[0x0][0xc08] ;  /* 0x0003020000067ab9 */ /* 0x000fe40000000a00 */
[----:B-1----:R-:W3:Y:S01]  /*133b0*/  LDL.LU R2, [R1+0x64] ;  /* 0x0000640001027983 */ /* 0x002ee20000300800 */
[----:B------:R-:W1:Y:S01]  /*133c0*/  S2R R10, SR_TID.X ;  /* 0x00000000000a7919 */ /* 0x000e620000002100 */
[----:B------:R-:W-:Y:S01]  /*133d0*/  BAR.SYNC.DEFER_BLOCKING 0x1, 0x180 ;  /* 0x0046000000007b1d */ /* 0x000fe20000010000 */
[----:B--2---:R-:W-:Y:S02]  /*133e0*/  IMAD.MOV.U32 R8, RZ, RZ, R4 ;  /* 0x000000ffff087224 */ /* 0x004fe400078e0004 */
[----:B---3--:R-:W-:Y:S02]  /*133f0*/  IMAD.MOV.U32 R9, RZ, RZ, R2 ;  /* 0x000000ffff097224 */ /* 0x008fe400078e0002 */
[----:B-1----:R-:W-:-:S05]  /*13400*/  IMAD.SHL.U32 R2, R10, 0x4, RZ ;  /* 0x000000040a027824 */ /* 0x002fca00078e00ff */
[----:B------:R-:W-:-:S04]  /*13410*/  LOP3.LUT R2, R2, 0xc, RZ, 0xc0, !PT ;  /* 0x0000000c02027812 */ /* 0x000fc800078ec0ff */
[----:B------:R-:W-:-:S05]  /*13420*/  IADD3 R4, P0, R2, UR4, RZ ;  /* 0x0000000402047c10 */ /* 0x000fca000ff1e0ff */
[----:B0-----:R-:W-:Y:S01]  /*13430*/  IMAD.X R5, RZ, RZ, UR5, P0 ;  /* 0x00000005ff057e24 */ /* 0x001fe200080e06ff */
[----:B------:R-:W-:-:S04]  /*13440*/  ULDC.64 UR4, c[0x0][0xc00] ;  /* 0x0003000000047ab9 */ /* 0x000fc80000000a00 */
[----:B------:R0:W2:Y:S01]  /*13450*/  LDG.E.CONSTANT R28, desc[UR42][R4.64] ;  /* 0x0000002a041c7981 */ /* 0x0000a2000c1e9900 */
[----:B------:R-:W-:-:S03]  /*13460*/  LOP3.LUT P0, R2, R10, 0x3, RZ, 0xc0, !PT ;  /* 0x000000030a027812 */ /* 0x000fc6000780c0ff */
[----:B------:R-:W3:Y:S01]  /*13470*/  LDL R4, [R1+0xa0] ;  /* 0x0000a00001047983 */ /* 0x000ee20000100800 */
[----:B------:R-:W-:Y:S01]  /*13480*/  ISETP.EQ.OR P0, PT, R2, 0x3, !P0 ;  /* 0x000000030200780c */ /* 0x000fe20004702670 */
[----:B------:R-:W-:Y:S01]  /*13490*/  IMAD.MOV.U32 R96, RZ, RZ, R9 ;  /* 0x000000ffff607224 */ /* 0x000fe200078e0009 */
[----:B0-----:R-:W0:Y:S02]  /*134a0*/  S2R R5, SR_SWINHI ;  /* 0x0000000000057919 */ /* 0x001e240000002f00 */
[----:B------:R-:W-:Y:S01]  /*134b0*/  SEL R63, R94, R95, P0 ;  /* 0x0000005f5e3f7207 */ /* 0x000fe20000000000 */
[----:B------:R-:W-:Y:S01]  /*134c0*/  IMAD.MOV.U32 R97, RZ, RZ, R8 ;  /* 0x000000ffff617224 */ /* 0x000fe200078e0008 */
[----:B------:R-:W-:Y:S02]  /*134d0*/  SEL R95, R95, R94, P0 ;  /* 0x0000005e5f5f7207 */ /* 0x000fe40000000000 */
[----:B------:R-:W4:Y:S01]  /*134e0*/  LDL.LU R94, [R1+0x58] ;  /* 0x00005800015e7983 */ /* 0x000f220000300800 */
        /* <DEDUP_REMOVED lines=15> */
[----:B------:R-:W-:Y:S01]  /*135e0*/  SEL R98, R99, R98, P0 ;  /* 0x0000006263627207 */ /* 0x000fe20000000000 */
[----:B------:R-:W4:Y:S01]  /*135f0*/  LDL R91, [R1+0x30] ;  /* 0x00003000015b7983 */ /* 0x000f220000100800 */
[----:B------:R-:W-:-:S02]  /*13600*/  MOV R36, R18 ;  /* 0x0000001200247202 */ /* 0x000fc40000000f00 */
[----:B0-----:R-:W-:Y:S02]  /*13610*/  MOV R37, R5 ;  /* 0x0000000500257202 */ /* 0x001fe40000000f00 */
        /* <DEDUP_REMOVED lines=33> */
[----:B---3--:R-:W-:-:S03]  /*13830*/  IMAD.WIDE R12, R4, 0x2, R36 ;  /* 0x00000002040c7825 */ /* 0x008fc600078e0224 */
[C---:B------:R-:W-:Y:S02]  /*13840*/  IADD3 R21, P5, R12.reuse, 0x20, RZ ;  /* 0x000000200c157810 */ /* 0x040fe40007fbe0ff */
[C---:B------:R-:W-:Y:S02]  /*13850*/  IADD3 R87, P2, R12.reuse, 0x6000, RZ ;  /* 0x000060000c577810 */ /* 0x040fe40007f5e0ff */
[----:B------:R-:W-:Y:S02]  /*13860*/  LOP3.LUT R0, R21, 0x180, RZ, 0xc0, !PT ;  /* 0x0000018015007812 */ /* 0x000fe400078ec0ff */
[----:B------:R-:W-:Y:S02]  /*13870*/  IADD3 R24, P1, R12, 0x6020, RZ ;  /* 0x000060200c187810 */ /* 0x000fe40007f3e0ff */
[----:B------:R-:W-:Y:S02]  /*13880*/  SHF.R.U64 R0, R0, 0x3, RZ ;  /* 0x0000000300007819 */ /* 0x000fe400000012ff */
[----:B------:R-:W-:-:S02]  /*13890*/  LOP3.LUT R4, R87, 0x180, RZ, 0xc0, !PT ;  /* 0x0000018057047812 */ /* 0x000fc400078ec0ff */
[C---:B------:R-:W-:Y:S02]  /*138a0*/  IADD3 R35, P4, R12.reuse, 0x3000, RZ ;  /* 0x000030000c237810 */ /* 0x040fe40007f9e0ff */
[----:B------:R-:W-:Y:S02]  /*138b0*/  IADD3 R85, P3, R12, 0x3020, RZ ;  /* 0x000030200c557810 */ /* 0x000fe40007f7e0ff */
[----:B------:R-:W-:Y:S02]  /*138c0*/  LOP3.LUT R14, R0, R21, RZ, 0x3c, !PT ;  /* 0x00000015000e7212 */ /* 0x000fe400078e3cff */
[----:B------:R-:W-:Y:S02]  /*138d0*/  LOP3.LUT R21, R24, 0x180, RZ, 0xc0, !PT ;  /* 0x0000018018157812 */ /* 0x000fe400078ec0ff */
[----:B------:R-:W-:Y:S02]  /*138e0*/  SHF.R.U64 R4, R4, 0x3, RZ ;  /* 0x0000000304047819 */ /* 0x000fe400000012ff */
[----:B------:R-:W-:Y:S01]  /*138f0*/  LOP3.LUT R5, R12, 0x180, RZ, 0xc0, !PT ;  /* 0x000001800c057812 */ /* 0x000fe200078ec0ff */
[----:B------:R-:W-:Y:S01]  /*13900*/  IMAD.X R7, RZ, RZ, R13, P2 ;  /* 0x000000ffff077224 */ /* 0x000fe200010e060d */
[----:B------:R-:W-:-:S02]  /*13910*/  LOP3.LUT R0, R35, 0x180, RZ, 0xc0, !PT ;  /* 0x0000018023007812 */ /* 0x000fc400078ec0ff */
[----:B------:R-:W-:Y:S02]  /*13920*/  LOP3.LUT R2, R85, 0x180, RZ, 0xc0, !PT ;  /* 0x0000018055027812 */ /* 0x000fe400078ec0ff */
[----:B------:R-:W-:Y:S02]  /*13930*/  SHF.R.U64 R21, R21, 0x3, RZ ;  /* 0x0000000315157819 */ /* 0x000fe400000012ff */
[----:B------:R-:W-:Y:S02]  /*13940*/  LOP3.LUT R6, R4, R87, RZ, 0x3c, !PT ;  /* 0x0000005704067212 */ /* 0x000fe400078e3cff */
[----:B------:R-:W-:Y:S02]  /*13950*/  SHF.R.U64 R5, R5, 0x3, RZ ;  /* 0x0000000305057819 */ /* 0x000fe400000012ff */
[----:B------:R-:W-:Y:S02]  /*13960*/  SHF.R.U64 R0, R0, 0x3, RZ ;  /* 0x0000000300007819 */ /* 0x000fe400000012ff */
[----:B------:R-:W-:-:S02]  /*13970*/  SHF.R.U64 R2, R2, 0x3, RZ ;  /* 0x0000000302027819 */ /* 0x000fc400000012ff */
[----:B------:R-:W-:Y:S02]  /*13980*/  LOP3.LUT R4, R21, R24, RZ, 0x3c, !PT ;  /* 0x0000001815047212 */ /* 0x000fe400078e3cff */
[----:B------:R-:W-:Y:S01]  /*13990*/  MOV R21, R6 ;  /* 0x0000000600157202 */ /* 0x000fe20000000f00 */
[--C-:B------:R-:W-:Y:S01]  /*139a0*/  IMAD.X R11, RZ, RZ, R13.reuse, P4 ;  /* 0x000000ffff0b7224 */ /* 0x100fe200020e060d */
[----:B------:R-:W-:Y:S01]  /*139b0*/  LOP3.LUT R12, R5, R12, RZ, 0x3c, !PT ;  /* 0x0000000c050c7212 */ /* 0x000fe200078e3cff */
[----:B--2---:R0:W-:Y:S01]  /*139c0*/  SHFL.IDX PT, R7, R51, R28, 0x1c1f ;  /* 0x001c1f1c33077589 */ /* 0x0041e200000e0000 */
        /* <DEDUP_REMOVED lines=11> */
[----:B------:R-:W-:-:S03]  /*13a80*/  MOV R24, R4 ;  /* 0x0000000400187202 */ /* 0x000fc60000000f00 */
[----:B------:R-:W-:Y:S04]  /*13a90*/  SHFL.IDX PT, R12, R39, R28, 0x1c1f ;  /* 0x001c1f1c270c7589 */ /* 0x000fe800000e0000 */
[----:B------:R-:W-:Y:S04]  /*13aa0*/  SHFL.IDX PT, R45, R30, R51, 0x1c1f ;  /* 0x001c1f331e2d7589 */ /* 0x000fe800000e0000 */
[----:B------:R-:W0:Y:S01]  /*13ab0*/  SHFL.IDX PT, R44, R29, R51, 0x1c1f ;  /* 0x001c1f331d2c7589 */ /* 0x000e2200000e0000 */
[----:B------:R-:W-:-:S03]  /*13ac0*/  MOV R35, R14 ;  /* 0x0000000e00237202 */ /* 0x000fc60000000f00 */
[----:B------:R-:W-:Y:S04]  /*13ad0*/  SHFL.IDX PT, R52, R41, R28, 0x1c1f ;  /* 0x001c1f1c29347589 */ /* 0x000fe800000e0000 */
        /* <DEDUP_REMOVED lines=20> */
[----:B------:R-:W2:Y:S04]  /*13c20*/  SHFL.IDX PT, R90, R90, R51, 0x1c1f ;  /* 0x001c1f335a5a7589 */ /* 0x000ea800000e0000 */
[----:B------:R-:W3:Y:S04]  /*13c30*/  SHFL.IDX PT, R32, R95, R51, 0x1c1f ;  /* 0x001c1f335f207589 */ /* 0x000ee800000e0000 */
[----:B------:R-:W4:Y:S04]  /*13c40*/  SHFL.IDX PT, R98, R98, R51, 0x1c1f ;  /* 0x001c1f3362627589 */ /* 0x000f2800000e0000 */
[----:B------:R-:W4:Y:S04]  /*13c50*/  SHFL.IDX PT, R101, R101, R51, 0x1c1f ;  /* 0x001c1f3365657589 */ /* 0x000f2800000e0000 */
[----:B------:R-:W-:Y:S04]  /*13c60*/  SHFL.IDX PT, R77, R120, R51, 0x1c1f ;  /* 0x001c1f33784d7589 */ /* 0x000fe800000e0000 */
[----:B------:R-:W-:Y:S04]  /*13c70*/  SHFL.IDX PT, R85, R128, R51, 0x1c1f ;  /* 0x001c1f3380557589 */ /* 0x000fe800000e0000 */
[----:B------:R-:W4:Y:S04]  /*13c80*/  SHFL.IDX PT, R28, R103, R51, 0x1c1f ;  /* 0x001c1f33671c7589 */ /* 0x000f2800000e0000 */
[----:B------:R-:W4:Y:S04]  /*13c90*/  SHFL.IDX PT, R30, R111, R51, 0x1c1f ;  /* 0x001c1f336f1e7589 */ /* 0x000f2800000e0000 */
[----:B------:R-:W4:Y:S04]  /*13ca0*/  SHFL.IDX PT, R114, R114, R51, 0x1c1f ;  /* 0x001c1f3372727589 */ /* 0x000f2800000e0000 */
[----:B------:R-:W4:Y:S04]  /*13cb0*/  SHFL.IDX PT, R134, R134, R51, 0x1c1f ;  /* 0x001c1f3386867589 */ /* 0x000f2800000e0000 */
[----:B------:R-:W4:Y:S04]  /*13cc0*/  SHFL.IDX PT, R59, R104, R51, 0x1c1f ;  /* 0x001c1f33683b7589 */ /* 0x000f2800000e0000 */
[----:B------:R-:W-:Y:S04]  /*13cd0*/  SHFL.IDX PT, R79, R112, R51, 0x1c1f ;  /* 0x001c1f33704f7589 */ /* 0x000fe800000e0000 */
[----:B------:R-:W4:Y:S04]  /*13ce0*/  SHFL.IDX PT, R106, R106, R51, 0x1c1f ;  /* 0x001c1f336a6a7589 */ /* 0x000f2800000e0000 */
[----:B------:R-:W4:Y:S04]  /*13cf0*/  SHFL.IDX PT, R118, R118, R51, 0x1c1f ;  /* 0x001c1f3376767589 */ /* 0x000f2800000e0000 */
[----:B------:R-:W4:Y:S04]  /*13d00*/  SHFL.IDX PT, R81, R122, R51, 0x1c1f ;  /* 0x001c1f337a517589 */ /* 0x000f2800000e0000 */
[----:B------:R-:W4:Y:S04]  /*13d10*/  SHFL.IDX PT, R116, R116, R51, 0x1c1f ;  /* 0x001c1f3374747589 */ /* 0x000f2800000e0000 */
[----:B------:R-:W4:Y:S04]  /*13d20*/  SHFL.IDX PT, R124, R124, R51, 0x1c1f ;  /* 0x001c1f337c7c7589 */ /* 0x000f2800000e0000 */
[----:B------:R-:W4:Y:S04]  /*13d30*/  SHFL.IDX PT, R11, R132, R51, 0x1c1f ;  /* 0x001c1f33840b7589 */ /* 0x000f2800000e0000 */
[----:B------:R-:W4:Y:S04]  /*13d40*/  SHFL.IDX PT, R13, R130, R51, 0x1c1f ;  /* 0x001c1f33820d7589 */ /* 0x000f2800000e0000 */
[----:B------:R-:W4:Y:S04]  /*13d50*/  SHFL.IDX PT, R14, R109, R51, 0x1c1f ;  /* 0x001c1f336d0e7589 */ /* 0x000f2800000e0000 */
[----:B------:R4:W4:Y:S01]  /*13d60*/  SHFL.IDX PT, R15, R126, R51, 0x1c1f ;  /* 0x001c1f337e0f7589 */ /* 0x00092200000e0000 */
[----:B0-----:R-:W-:-:S02]  /*13d70*/  SEL R42, R33, R44, P0 ;  /* 0x0000002c212a7207 */ /* 0x001fc40000000000 */
[----:B-1----:R-:W-:Y:S02]  /*13d80*/  SEL R43, R12, R45, P0 ;  /* 0x0000002d0c2b7207 */ /* 0x002fe40000000000 */
[----:B------:R-:W-:Y:S02]  /*13d90*/  SEL R44, R44, R33, P0 ;  /* 0x000000212c2c7207 */ /* 0x000fe40000000000 */
[----:B------:R-:W-:Y:S02]  /*13da0*/  SEL R45, R45, R12, P0 ;  /* 0x0000000c2d2d7207 */ /* 0x000fe40000000000 */
[----:B--2---:R-:W-:Y:S02]  /*13db0*/  SEL R46, R61, R90, P0 ;  /* 0x0000005a3d2e7207 */ /* 0x004fe40000000000 */
[----:B------:R-:W-:Y:S02]  /*13dc0*/  SEL R48, R90, R61, P0 ;  /* 0x0000003d5a307207 */ /* 0x000fe40000000000 */
[----:B---3--:R-:W-:-:S02]  /*13dd0*/  SEL R47, R63, R32, P0 ;  /* 0x000000203f2f7207 */ /* 0x008fc40000000000 */
[----:B------:R-:W-:Y:S02]  /*13de0*/  SEL R49, R32, R63, P0 ;  /* 0x0000003f20317207 */ /* 0x000fe40000000000 */
[----:B------:R-:W-:Y:S02]  /*13df0*/  SEL R50, R52, R31, P0 ;  /* 0x0000001f34327207 */ /* 0x000fe40000000000 */
[----:B----4-:R-:W-:Y:S02]  /*13e00*/  SEL R54, R65, R98, P0 ;  /* 0x0000006241367207 */ /* 0x010fe40000000000 */
        /* <DEDUP_REMOVED lines=46> */
[----:B------:R-:W-:Y:S01]  /*140f0*/  STSM.16.M88.4 [R0], R4 ;  /* 0x0000000400007844 */ /* 0x000fe20000000200 */
[----:B------:R-:W-:Y:S02]  /*14100*/  F2FP.BF16.F32.PACK_AB R12, R59, R58 ;  /* 0x0000003a3b0c723e */ /* 0x000fe400000010ff */
[----:B------:R-:W-:Y:S01]  /*14110*/  F2FP.BF16.F32.PACK_AB R13, R63, R62 ;  /* 0x0000003e3f0d723e */ /* 0x000fe200000010ff */
[----:B------:R0:W-:Y:S01]  /*14120*/  STSM.16.M88.4 [R35], R8 ;  /* 0x0000000823007844 */ /* 0x0001e20000000200 */
        /* <DEDUP_REMOVED lines=8> */
[----:B------:R-:W-:-:S02]  /*141b0*/  F2FP.BF16.F32.PACK_AB R34, R77, R76 ;  /* 0x0000004c4d22723e */ /* 0x000fc400000010ff */
[----:B0-----:R-:W-:Y:S02]  /*141c0*/  F2FP.BF16.F32.PACK_AB R35, R81, R80 ;  /* 0x000000505123723e */ /* 0x001fe400000010ff */
[----:B------:R-:W-:Y:S02]  /*141d0*/  F2FP.BF16.F32.PACK_AB R4, R83, R82 ;  /* 0x000000525304723e */ /* 0x000fe400000010ff */
[----:B------:R-:W-:Y:S02]  /*141e0*/  F2FP.BF16.F32.PACK_AB R5, R39, R38 ;  /* 0x000000262705723e */ /* 0x000fe400000010ff */
[----:B------:R-:W-:Y:S02]  /*141f0*/  F2FP.BF16.F32.PACK_AB R6, R85, R84 ;  /* 0x000000545506723e */ /* 0x000fe400000010ff */
[----:B------:R-:W-:Y:S01]  /*14200*/  F2FP.BF16.F32.PACK_AB R7, R41, R40 ;  /* 0x000000282907723e */ /* 0x000fe200000010ff */
[----:B------:R-:W-:Y:S04]  /*14210*/  STSM.16.M88.4 [R86], R12 ;  /* 0x0000000c56007844 */ /* 0x000fe80000000200 */
[----:B------:R0:W-:Y:S04]  /*14220*/  STSM.16.M88.4 [R2], R28 ;  /* 0x0000001c02007844 */ /* 0x0001e80000000200 */
[----:B------:R-:W-:Y:S04]  /*14230*/  STSM.16.M88.4 [R21], R32 ;  /* 0x0000002015007844 */ /* 0x000fe80000000200 */
[----:B------:R1:W-:Y:S01]  /*14240*/  STSM.16.M88.4 [R24], R4 ;  /* 0x0000000418007844 */ /* 0x0003e20000000200 */
[----:B------:R-:W-:Y:S01]  /*14250*/  BAR.SYNC.DEFER_BLOCKING 0x1, 0x180 ;  /* 0x0046000000007b1d */ /* 0x000fe20000010000 */
[----:B------:R-:W-:-:S04]  /*14260*/  ISETP.NE.U32.AND P0, PT, RZ, UR4, PT ;  /* 0x00000004ff007c0c */ /* 0x000fc8000bf05070 */
[----:B------:R-:W-:Y:S01]  /*14270*/  ISETP.NE.AND.EX P0, PT, RZ, UR5, PT, P0 ;  /* 0x00000005ff007c0c */ /* 0x000fe2000bf05300 */
[----:B------:R-:W-:Y:S01]  /*14280*/  IMAD.MOV.U32 R0, RZ, RZ, RZ ;  /* 0x000000ffff007224 */ /* 0x000fe200078e00ff */
[----:B------:R-:W-:Y:S01]  /*14290*/  IADD3 R8, P1, R94, UR4, RZ ;  /* 0x000000045e087c10 */ /* 0x000fe2000ff3e0ff */
[----:B0-----:R-:W0:Y:S03]  /*142a0*/  LDC R2, c[0x0][0xbe8] ;  /* 0x0002fa00ff027b82 */ /* 0x001e260000000800 */
[----:B------:R-:W-:Y:S02]  /*142b0*/  IADD3.X R9, R89, UR5, RZ, P1, !PT ;  /* 0x0000000559097c10 */ /* 0x000fe40008ffe4ff */
[----:B------:R-:W-:-:S03]  /*142c0*/  ISETP.GT.AND P3, PT, R92, 0x1, PT ;  /* 0x000000015c00780c */ /* 0x000fc60003f64270 */
[----:B------:R-:W2:Y:S02]  /*142d0*/  LDC.64 R14, c[0x0][0xba8] ;  /* 0x0002ea00ff0e7b82 */ /* 0x000ea40000000a00 */
[----:B------:R-:W3:Y:S01]  /*142e0*/  @P0 LDG.E R0, desc[UR42][R8.64] ;  /* 0x0000002a08000981 */ /* 0x000ee2000c1e1900 */
[----:B-1----:R-:W-:-:S05]  /*142f0*/  IMAD.MOV.U32 R24, RZ, RZ, 0x9b8 ;  /* 0x000009b8ff187424 */ /* 0x002fca00078e00ff */
[----:B------:R-:W-:-:S04]  /*14300*/  SEL R24, R24, 0x978, P3 ;  /* 0x0000097818187807 */ /* 0x000fc80001800000 */
[----:B------:R-:W1:Y:S01]  /*14310*/  LDC.64 R6, c[0x0][R24+0x220] ;  /* 0x0000880018067b82 */ /* 0x000e620000000a00 */
[----:B------:R-:W-:-:S07]  /*14320*/  ISETP.NE.U32.AND P1, PT, RZ, UR6, PT ;  /* 0x00000006ff007c0c */ /* 0x000fce000bf25070 */
[----:B------:R-:W4:Y:S01]  /*14330*/  LDC.64 R10, c[0x0][R24+0x218] ;  /* 0x00008600180a7b82 */ /* 0x000f220000000a00 */
[----:B------:R-:W-:Y:S02]  /*14340*/  ISETP.NE.AND.EX P1, PT, RZ, UR7, PT, P1 ;  /* 0x00000007ff007c0c */ /* 0x000fe4000bf25310 */
[----:B0-----:R-:W-:-:S05]  /*14350*/  ISETP.NE.AND P4, PT, R2, 0x1, PT ;  /* 0x000000010200780c */ /* 0x001fca0003f85270 */
[----:B------:R-:W0:Y:S06]  /*14360*/  LDC.64 R12, c[0x0][R24+0x228] ;  /* 0x00008a00180c7b82 */ /* 0x000e2c0000000a00 */
[----:B------:R-:W-:Y:S01]  /*14370*/  @P1 IADD3 R4, P2, R94, UR6, RZ ;  /* 0x000000065e041c10 */ /* 0x000fe2000ff5e0ff */
[----:B------:R-:W-:Y:S01]  /*14380*/  ULDC UR6, c[0x0][0xa88] ;  /* 0x0002a20000067ab9 */ /* 0x000fe20000000800 */
[----:B------:R-:W3:Y:S01]  /*14390*/  @P4 LDC R28, c[0x0][0xbec] ;  /* 0x0002fb00ff1c4b82 */ /* 0x000ee20000000800 */
[----:B------:R-:W-:Y:S01]  /*143a0*/  IMAD.U32 R31, RZ, RZ, UR6 ;  /* 0x00000006ff1f7e24 */ /* 0x000fe2000f8e00ff */
[----:B------:R-:W-:-:S05]  /*143b0*/  @P1 IADD3.X R5, R89, UR7, RZ, P2, !PT ;  /* 0x0000000759051c10 */ /* 0x000fca00097fe4ff */
[----:B------:R2:W5:Y:S01]  /*143c0*/  @P1 LDG.E R31, desc[UR42][R4.64] ;  /* 0x0000002a041f1981 */ /* 0x000562000c1e1900 */
[----:B------:R-:W-:Y:S01]  /*143d0*/  ISETP.NE.U32.AND P2, PT, RZ, UR4, PT ;  /* 0x00000004ff007c0c */ /* 0x000fe2000bf45070 */
[----:B------:R-:W3:Y:S08]  /*143e0*/  @P4 LDC R89, c[0x0][0xbf0] ;  /* 0x0002fc00ff594b82 */ /* 0x000ef00000000800 */
[----:B--2---:R2:W2:Y:S01]  /*143f0*/  LDC.64 R4, c[0x0][R24+0x210] ;  /* 0x0000840018047b82 */ /* 0x0044a20000000a00 */
[----:B------:R-:W-:-:S04]  /*14400*/  ISETP.NE.AND.EX P2, PT, RZ, UR5, PT, P2 ;  /* 0x00000005ff007c0c */ /* 0x000fc8000bf45320 */
[----:B------:R-:W-:Y:S02]  /*14410*/  SEL R21, R97, RZ, !P2 ;  /* 0x000000ff61157207 */ /* 0x000fe40005000000 */
[----:B------:R-:W-:Y:S01]  /*14420*/  SEL R29, R96, RZ, !P2 ;  /* 0x000000ff601d7207 */ /* 0x000fe20005000000 */
[----:B------:R-:W2:Y:S02]  /*14430*/  @!P3 LDC R14, c[0x0][0xb50] ;  /* 0x0002d400ff0ebb82 */ /* 0x000ea40000000800 */
[----:B-1----:R-:W-:-:S04]  /*14440*/  IMAD R7, R7, R21, RZ ;  /* 0x0000001507077224 */ /* 0x002fc800078e02ff */
[----:B------:R-:W-:Y:S02]  /*14450*/  IMAD R87, R6, R29, R7 ;  /* 0x0000001d06577224 */ /* 0x000fe400078e0207 */
[-C--:B----4-:R-:W-:Y:S01]  /*14460*/  IMAD R35, R11, R152.reuse, RZ ;  /* 0x000000980b237224 */ /* 0x090fe200078e02ff */
[----:B------:R-:W-:Y:S01]  /*14470*/  SEL R33, R88, RZ, P3 ;  /* 0x000000ff58217207 */ /* 0x000fe20001800000 */
[----:B------:R-:W-:Y:S01]  /*14480*/  IMAD.WIDE.U32 R10, R10, R152, RZ ;  /* 0x000000980a0a7225 */ /* 0x000fe200078e00ff */
[----:B------:R-:W1:Y:S03]  /*14490*/  @!P3 LDC R15, c[0x0][0xb54] ;  /* 0x0002d500ff0fbb82 */ /* 0x000e660000000800 */
[----:B------:R-:W-:-:S04]  /*144a0*/  IMAD.WIDE.U32 R6, R6, R21, RZ ;  /* 0x0000001506067225 */ /* 0x000fc800078e00ff */
[----:B------:R-:W-:Y:S02]  /*144b0*/  IMAD.IADD R29, R93, 0x1, R91 ;  /* 0x000000015d1d7824 */ /* 0x000fe400078e025b */
[----:B------:R-:W-:Y:S02]  /*144c0*/  IMAD.IADD R87, R7, 0x1, R87 ;  /* 0x0000000107577824 */ /* 0x000fe400078e0257 */
[----:B------:R-:W-:Y:S02]  /*144d0*/  IMAD.MOV.U32 R7, RZ, RZ, R29 ;  /* 0x000000ffff077224 */ /* 0x000fe400078e001d */
[----:B------:R-:W-:Y:S02]  /*144e0*/  IMAD.IADD R11, R11, 0x1, R35 ;  /* 0x000000010b0b7824 */ /* 0x000fe400078e0223 */
[-C--:B0-----:R-:W-:Y:S02]  /*144f0*/  IMAD R35, R13, R33.reuse, RZ ;  /* 0x000000210d237224 */ /* 0x081fe400078e02ff */
[----:B------:R-:W-:-:S04]  /*14500*/  IMAD.WIDE.U32 R12, R12, R33, RZ ;  /* 0x000000210c0c7225 */ /* 0x000fc800078e00ff */
[----:B------:R-:W-:Y:S01]  /*14510*/  IMAD.IADD R35, R13, 0x1, R35 ;  /* 0x000000010d237824 */ /* 0x000fe200078e0223 */
[--C-:B---3--:R-:W-:Y:S01]  /*14520*/  IADD3 R10, P2, P5, R6, R10, R0.reuse ;  /* 0x0000000a060a7210 */ /* 0x108fe20007d5e000 */
[----:B------:R-:W-:Y:S01]  /*14530*/  @P4 IMAD.HI.U32 R6, R29, R28, RZ ;  /* 0x0000001c1d064227 */ /* 0x000fe200078e00ff */
        /* <DEDUP_REMOVED lines=14> */
[----:B-1----:R-:W-:Y:S01]  /*14620*/  LEA.HI.X R15, R12, R15, R4, 0x2, P2 ;  /* 0x0000000f0c0f7211 */ /* 0x002fe200010f1404 */
[----:B------:R-:W-:Y:S06]  /*14630*/  @P1 BRA `(.L_x_2257) ;  /* 0x0000000000101947 */ /* 0x000fec0003800000 */
[----:B------:R-:W-:Y:S05]  /*14640*/  @!P0 BRA `(.L_x_2257) ;  /* 0x00000000000c8947 */ /* 0x000fea0003800000 */
[----:B------:R-:W2:Y:S04]  /*14650*/  LDG.E R4, desc[UR42][R8.64] ;  /* 0x0000002a08047981 */ /* 0x000ea8000c1e1900 */
[----:B-----5:R-:W2:Y:S02]  /*14660*/  LDG.E R31, desc[UR42][R8.64+0x4] ;  /* 0x0000042a081f7981 */ /* 0x020ea4000c1e1900 */
[----:B--2---:R-:W-:-:S07]  /*14670*/  IMAD.IADD R31, R31, 0x1, -R4 ;  /* 0x000000011f1f7824 */ /* 0x004fce00078e0a04 */
.L_x_2257:
        /* <DEDUP_REMOVED lines=37> */
[----:B------:R-:W-:Y:S02]  /*148d0*/  IMAD.IADD R20, R90, 0x1, -R20 ;  /* 0x000000015a147824 */ /* 0x000fe400078e0a14 */
[C---:B------:R-:W-:Y:S01]  /*148e0*/  IMAD.IADD R47, R89.reuse, 0x1, R91 ;  /* 0x00000001592f7824 */ /* 0x040fe200078e025b */
        /* <DEDUP_REMOVED lines=12> */
[----:B------:R-:W-:Y:S01]  /*149b0*/  IMAD.IADD R42, R91, 0x1, R0 ;  /* 0x000000015b2a7824 */ /* 0x000fe200078e0200 */
        /* <DEDUP_REMOVED lines=12> */
[----:B------:R-:W-:-:S02]  /*14a80*/  LOP3.LUT R32, R33, 0x180, RZ, 0xc0, !PT ;  /* 0x0000018021207812 */ /* 0x000fc400078ec0ff */
[----:B------:R-:W-:Y:S01]  /*14a90*/  LOP3.LUT R5, R36, 0x180, RZ, 0xc0, !PT ;  /* 0x0000018024057812 */ /* 0x000fe200078ec0ff */
[----:B------:R-:W-:Y:S01]  /*14aa0*/  IMAD.MOV.U32 R3, RZ, RZ, R42 ;  /* 0x000000ffff037224 */ /* 0x000fe200078e002a */
[----:B----4-:R-:W-:Y:S01]  /*14ab0*/  @P4 SHF.R.U32.HI R3, RZ, R45, R0 ;  /* 0x0000002dff034219 */ /* 0x010fe20000011600 */
[----:B------:R-:W-:Y:S01]  /*14ac0*/  IMAD R20, R20, UR4, RZ ;  /* 0x0000000414147c24 */ /* 0x000fe2000f8e02ff */
[----:B------:R-:W-:Y:S02]  /*14ad0*/  SHF.R.U64 R8, R8, 0x3, RZ ;  /* 0x0000000308087819 */ /* 0x000fe400000012ff */
[----:B------:R-:W-:Y:S02]  /*14ae0*/  SHF.R.U64 R12, R12, 0x3, RZ ;  /* 0x000000030c0c7819 */ /* 0x000fe400000012ff */
[----:B------:R-:W-:Y:S02]  /*14af0*/  SHF.R.U64 R28, R28, 0x3, RZ ;  /* 0x000000031c1c7819 */ /* 0x000fe400000012ff */
[----:B------:R-:W-:-:S02]  /*14b00*/  SHF.R.U64 R32, R32, 0x3, RZ ;  /* 0x0000000320207819 */ /* 0x000fc400000012ff */
[----:B------:R-:W-:Y:S01]  /*14b10*/  SHF.R.U64 R5, R5, 0x3, RZ ;  /* 0x0000000305057819 */ /* 0x000fe200000012ff */
[C---:B------:R-:W-:Y:S01]  /*14b20*/  IMAD R43, R21.reuse, UR5, R20 ;  /* 0x00000005152b7c24 */ /* 0x040fe2000f8e0214 */
[----:B------:R-:W-:Y:S01]  /*14b30*/  SHF.R.S32.HI R0, RZ, 0x1f, R3 ;  /* 0x0000001fff007819 */ /* 0x000fe20000011403 */
[----:B------:R-:W-:Y:S01]  /*14b40*/  IMAD.WIDE.U32 R20, R21, UR4, R40 ;  /* 0x0000000415147c25 */ /* 0x000fe2000f8e0028 */
[----:B------:R-:W-:Y:S01]  /*14b50*/  LOP3.LUT R8, R8, R9, RZ, 0x3c, !PT ;  /* 0x0000000908087212 */ /* 0x000fe200078e3cff */
[----:B------:R-:W-:Y:S01]  /*14b60*/  ULDC.64 UR4, c[0x0][0xae0] ;  /* 0x0002b80000047ab9 */ /* 0x000fe20000000a00 */
[----:B------:R-:W-:Y:S01]  /*14b70*/  LOP3.LUT R12, R12, R13, RZ, 0x3c, !PT ;  /* 0x0000000d0c0c7212 */ /* 0x000fe200078e3cff */
[----:B------:R-:W-:Y:S01]  /*14b80*/  IMAD.MOV R41, RZ, RZ, -R3 ;  /* 0x000000ffff297224 */ /* 0x000fe200078e0a03 */
[----:B------:R-:W-:Y:S01]  /*14b90*/  LOP3.LUT R28, R28, R29, RZ, 0x3c, !PT ;  /* 0x0000001d1c1c7212 */ /* 0x000fe200078e3cff */
[--C-:B------:R-:W-:Y:S01]  /*14ba0*/  IMAD.X R9, RZ, RZ, R37.reuse, P0 ;  /* 0x000000ffff097224 */ /* 0x100fe200000e0625 */
[----:B------:R-:W-:Y:S01]  /*14bb0*/  LOP3.LUT R32, R32, R33, RZ, 0x3c, !PT ;  /* 0x0000002120207212 */ /* 0x000fe200078e3cff */
[--C-:B------:R-:W-:Y:S01]  /*14bc0*/  IMAD.X R13, RZ, RZ, R37.reuse, P1 ;  /* 0x000000ffff0d7224 */ /* 0x100fe200008e0625 */
[----:B------:R-:W-:Y:S01]  /*14bd0*/  LOP3.LUT R4, R5, R36, RZ, 0x3c, !PT ;  /* 0x0000002405047212 */ /* 0x000fe200078e3cff */
[----:B------:R-:W-:-:S02]  /*14be0*/  IMAD.X R29, RZ, RZ, R37, P2 ;  /* 0x000000ffff1d7224 */ /* 0x000fc400010e0625 */
[--C-:B------:R-:W-:Y:S01]  /*14bf0*/  IMAD.X R33, RZ, RZ, R37.reuse, P3 ;  /* 0x000000ffff217224 */ /* 0x100fe200018e0625 */
[----:B------:R-:W5:Y:S01]  /*14c00*/  LD.E.128 R8, desc[UR42][R8.64] ;  /* 0x0000002a08087980 */ /* 0x000f62000c101d00 */
[--C-:B------:R-:W-:Y:S02]  /*14c10*/  IMAD.X R39, RZ, RZ, R37.reuse, P5 ;  /* 0x000000ffff277224 */ /* 0x100fe400028e0625 */
[----:B------:R-:W-:Y:S01]  /*14c20*/  IMAD.MOV.U32 R5, RZ, RZ, R37 ;  /* 0x000000ffff057224 */ /* 0x000fe200078e0025 */
[----:B------:R-:W5:Y:S01]  /*14c30*/  LD.E.128 R12, desc[UR42][R12.64] ;  /* 0x0000002a0c0c7980 */ /* 0x000f62000c101d00 */
[----:B------:R-:W-:Y:S02]  /*14c40*/  IMAD R0, R0, UR4, RZ ;  /* 0x0000000400007c24 */ /* 0x000fe4000f8e02ff */
[----:B------:R-:W-:Y:S01]  /*14c50*/  IMAD R41, R2, R41, R42 ;  /* 0x0000002902297224 */ /* 0x000fe200078e022a */
[----:B------:R-:W5:Y:S01]  /*14c60*/  LD.E.128 R28, desc[UR42][R28.64] ;  /* 0x0000002a1c1c7980 */ /* 0x000f62000c101d00 */
[----:B------:R-:W-:-:S02]  /*14c70*/  IMAD.IADD R21, R21, 0x1, R43 ;  /* 0x0000000115157824 */ /* 0x000fc400078e022b */
        /* <DEDUP_REMOVED lines=24> */
[----:B0-----:R3:W0:Y:S04]  /*14e00*/  SHFL.IDX PT, R20, R44, RZ, 0x1c1f ;  /* 0x001c1fff2c147589 */ /* 0x00162800000e0000 */
[----:B------:R3:W1:Y:S01]  /*14e10*/  SHFL.IDX PT, R21, R45, RZ, 0x1c1f ;  /* 0x001c1fff2d157589 */ /* 0x00066200000e0000 */
[----:B------:R3:W-:Y:S01]  /*14e20*/  SYNCS.ARRIVE.TRANS64.RED.A1T0 RZ, [R0+URZ], RZ ;  /* 0x000000ff00ff79a7 */ /* 0x0007e2000810043f */
[----:B------:R-:W-:Y:S05]  /*14e30*/  @P0 BRA `(.L_x_2260) ;  /* 0x0000000000300947 */ /* 0x000fea0003800000 */
[----:B------:R-:W-:Y:S02]  /*14e40*/  ULDC UR4, c[0x0][0xac8] ;  /* 0x0002b20000047ab9 */ /* 0x000fe40000000800 */
[----:B-----5:R-:W-:Y:S02]  /*14e50*/  ISETP.GE.AND P1, PT, R49, UR4, PT ;  /* 0x0000000431007c0c */ /* 0x020fe4000bf26270 */
[----:B------:R-:W-:Y:S02]  /*14e60*/  ISETP.GE.AND P2, PT, R46, UR4, PT ;  /* 0x000000042e007c0c */ /* 0x000fe4000bf46270 */
[----:B------:R-:W-:-:S09]  /*14e70*/  ISETP.GE.AND P0, PT, R87, UR4, PT ;  /* 0x0000000457007c0c */ /* 0x000fd2000bf06270 */
[-C--:B0-----:R-:W-:Y:S02]  /*14e80*/  @!P1 LEA R40, P3, R49, R20.reuse, 0x1 ;  /* 0x0000001431289211 */ /* 0x081fe400078608ff */
[C---:B------:R-:W-:Y:S02]  /*14e90*/  @!P2 LEA R42, P4, R46.reuse, R20, 0x1 ;  /* 0x000000142e2aa211 */ /* 0x040fe400078808ff */
[----:B-1----:R-:W-:Y:S01]  /*14ea0*/  @!P0 IMAD.WIDE R2, R87, 0x2, R20 ;  /* 0x0000000257028825 */ /* 0x002fe200078e0214 */
[-C--:B------:R-:W-:Y:S02]  /*14eb0*/  @!P1 LEA.HI.X R41, R49, R21.reuse, R50, 0x1, P3 ;  /* 0x0000001531299211 */ /* 0x080fe400018f0c32 */
[----:B------:R-:W-:Y:S02]  /*14ec0*/  @!P2 LEA.HI.X R43, R46, R21, R48, 0x1, P4 ;  /* 0x000000152e2ba211 */ /* 0x000fe400020f0c30 */
[----:B------:R2:W-:Y:S04]  /*14ed0*/  @!P0 ST.E.128 desc[UR42][R2.64], R4 ;  /* 0x0000000402008985 */ /* 0x0005e8000c101d2a */
[----:B------:R2:W-:Y:S04]  /*14ee0*/  @!P1 ST.E.128 desc[UR42][R40.64], R12 ;  /* 0x0000000c28009985 */ /* 0x0005e8000c101d2a */
[----:B------:R2:W-:Y:S02]  /*14ef0*/  @!P2 ST.E.128 desc[UR42][R42.64], R32 ;  /* 0x000000202a00a985 */ /* 0x0005e4000c101d2a */
.L_x_2260:
[----:B------:R-:W-:Y:S05]  /*14f00*/  BSYNC B1 ;  /* 0x0000000000017941 */ /* 0x000fea0003800000 */
.L_x_2259:
        /* <DEDUP_REMOVED lines=8> */
[----:B0-----:R-:W-:Y:S02]  /*14f90*/  @!P2 LEA R6, P0, R49, R4, 0x1 ;  /* 0x000000043106a211 */ /* 0x001fe400078008ff */
        /* <DEDUP_REMOVED lines=10> */
.L_x_2258:
[----:B------:R-:W2:Y:S01]  /*15040*/  LDL R98, [R1+0x38] ;  /* 0x0000380001627983 */ /* 0x000ea20000100800 */
[----:B0-----:R-:W0:Y:S01]  /*15050*/  @P4 LDC R6, c[0x0][0xbec] ;  /* 0x0002fb00ff064b82 */ /* 0x001e220000000800 */
[----:B------:R-:W-:Y:S01]  /*15060*/  ULDC.64 UR4, c[0x0][0xb08] ;  /* 0x0002c20000047ab9 */ /* 0x000fe20000000a00 */
[----:B------:R-:W-:Y:S01]  /*15070*/  ULDC.64 UR6, c[0x0][0xb30] ;  /* 0x0002cc0000067ab9 */ /* 0x000fe20000000a00 */
[----:B------:R1:W5:Y:S01]  /*15080*/  LDL R97, [R1+0x90] ;  /* 0x0000900001617983 */ /* 0x0003620000100800 */
[----:B------:R-:W-:Y:S02]  /*15090*/  IMAD R3, R86, UR4, RZ ;  /* 0x0000000456037c24 */ /* 0x000fe4000f8e02ff */
[C---:B------:R-:W-:Y:S01]  /*150a0*/  IMAD.WIDE.U32 R4, R0.reuse, UR4, RZ ;  /* 0x0000000400047c25 */ /* 0x040fe2000f8e00ff */
[----:B------:R1:W5:Y:S01]  /*150b0*/  LDL R96, [R1+0x80] ;  /* 0x0000800001607983 */ /* 0x0003620000100800 */
[----:B------:R-:W3:Y:S02]  /*150c0*/  @P4 LDC R13, c[0x0][0xbf0] ;  /* 0x0002fc00ff0d4b82 */ /* 0x000ee40000000800 */
[----:B------:R-:W-:Y:S01]  /*150d0*/  IMAD R3, R0, UR5, R3 ;  /* 0x0000000500037c24 */ /* 0x000fe2000f8e0203 */
[----:B------:R1:W5:Y:S01]  /*150e0*/  LDL R95, [R1+0x8c] ;  /* 0x00008c00015f7983 */ /* 0x0003620000100800 */
[----:B------:R-:W-:Y:S01]  /*150f0*/  ULDC.64 UR4, c[0x0][0xb38] ;  /* 0x0002ce0000047ab9 */ /* 0x000fe20000000a00 */
[----:B------:R-:W-:Y:S01]  /*15100*/  SHF.R.S32.HI R0, RZ, 0x1f, R21 ;  /* 0x0000001fff007819 */ /* 0x000fe20000011415 */
[----:B------:R-:W-:Y:S01]  /*15110*/  IMAD.IADD R5, R5, 0x1, R3 ;  /* 0x0000000105057824 */ /* 0x000fe200078e0203 */
[----:B------:R1:W5:Y:S01]  /*15120*/  LDL R94, [R1+0x7c] ;  /* 0x00007c00015e7983 */ /* 0x0003620000100800 */
[----:B------:R-:W-:-:S02]  /*15130*/  IMAD.MOV.U32 R3, RZ, RZ, R29 ;  /* 0x000000ffff037224 */ /* 0x000fc400078e001d */
[C---:B------:R-:W-:Y:S01]  /*15140*/  IMAD.WIDE.U32 R4, R152.reuse, UR4, R4 ;  /* 0x0000000498047c25 */ /* 0x040fe2000f8e0004 */
[----:B------:R1:W5:Y:S03]  /*15150*/  LDL R93, [R1+0x88] ;  /* 0x00008800015d7983 */ /* 0x0003660000100800 */
[----:B------:R-:W-:Y:S01]  /*15160*/  IMAD R5, R152, UR5, R5 ;  /* 0x0000000598057c24 */ /* 0x000fe2000f8e0205 */
[----:B------:R1:W5:Y:S01]  /*15170*/  LDL R92, [R1+0x78] ;  /* 0x00007800015c7983 */ /* 0x0003620000100800 */
[----:B------:R-:W-:Y:S01]  /*15180*/  ULDC.64 UR4, c[0x0][0xb40] ;  /* 0x0002d00000047ab9 */ /* 0x000fe20000000a00 */
[----:B0-----:R-:W-:Y:S02]  /*15190*/  @P4 IMAD.HI.U32 R6, R29, R6, RZ ;  /* 0x000000061d064227 */ /* 0x001fe400078e00ff */
[----:B------:R1:W5:Y:S02]  /*151a0*/  LDL R91, [R1+0x84] ;  /* 0x00008400015b7983 */ /* 0x0003640000100800 */
[----:B------:R-:W-:-:S02]  /*151b0*/  IMAD R0, R0, UR4, RZ ;  /* 0x0000000400007c24 */ /* 0x000fc4000f8e02ff */
[----:B------:R1:W5:Y:S01]  /*151c0*/  LDL R90, [R1+0x74] ;  /* 0x00007400015a7983 */ /* 0x0003620000100800 */
[----:B------:R-:W-:Y:S01]  /*151d0*/  IMAD.WIDE.U32 R4, R21, UR4, R4 ;  /* 0x0000000415047c25 */ /* 0x000fe2000f8e0004 */
[----:B---3--:R-:W-:-:S03]  /*151e0*/  @P4 SHF.R.U32.HI R3, RZ, R13, R6 ;  /* 0x0000000dff034219 */ /* 0x008fc60000011606 */
[----:B------:R-:W-:Y:S01]  /*151f0*/  IMAD R7, R21, UR5, R0 ;  /* 0x0000000515077c24 */ /* 0x000fe2000f8e0200 */
[----:B------:R-:W-:Y:S01]  /*15200*/  SHF.R.S32.HI R0, RZ, 0x1f, R3 ;  /* 0x0000001fff007819 */ /* 0x000fe20000011403 */
[----:B------:R-:W-:Y:S02]  /*15210*/  ULDC.64 UR4, c[0x0][0xb48] ;  /* 0x0002d20000047ab9 */ /* 0x000fe40000000a00 */
[----:B------:R-:W-:Y:S02]  /*15220*/  IMAD.IADD R5, R5, 0x1, R7 ;  /* 0x0000000105057824 */ /* 0x000fe400078e0207 */
[----:B------:R-:W-:Y:S02]  /*15230*/  IMAD.MOV R7, RZ, RZ, -R3 ;  /* 0x000000ffff077224 */ /* 0x000fe400078e0a03 */
[----:B------:R-:W-:-:S04]  /*15240*/  IMAD.WIDE.U32 R4, R88, UR4, R4 ;  /* 0x0000000458047c25 */ /* 0x000fc8000f8e0004 */
[----:B------:R-:W-:Y:S02]  /*15250*/  IMAD R7, R2, R7, R29 ;  /* 0x0000000702077224 */ /* 0x000fe400078e021d */
        /* <DEDUP_REMOVED lines=10> */
[----:B------:R-:W-:Y:S01]  /*15300*/  ISETP.GE.AND P0, PT, R11, R24, PT ;  /* 0x000000180b00720c */ /* 0x000fe20003f06270 */
[----:B------:R-:W-:Y:S02]  /*15310*/  ULDC.64 UR4, c[0x0][0xb00] ;  /* 0x0002c00000047ab9 */ /* 0x000fe40000000a00 */
[----:B------:R-:W-:Y:S01]  /*15320*/  VIADD R2, R18, 0x19c20 ;  /* 0x00019c2012027836 */ /* 0x000fe20000000000 */
[----:B------:R-:W-:Y:S01]  /*15330*/  LEA R30, P1, R4, UR4, 0x2 ;  /* 0x00000004041e7c11 */ /* 0x000fe2000f8210ff */
[----:B------:R-:W-:-:S03]  /*15340*/  IMAD.IADD R3, R5, 0x1, R3 ;  /* 0x0000000105037824 */ /* 0x000fc600078e0203 */
[----:B------:R-:W-:Y:S02]  /*15350*/  PRMT R2, RZ, 0x654, R2 ;  /* 0x00000654ff027816 */ /* 0x000fe40000000002 */
[----:B------:R-:W-:Y:S01]  /*15360*/  LEA.HI.X R32, R4, UR5, R3, 0x2, P1 ;  /* 0x0000000504207c11 */ /* 0x000fe200088f1403 */
[----:B------:R-:W-:Y:S01]  /*15370*/  BSSY B1, `(.L_x_2262) ;  /* 0x0000043000017945 */ /* 0x000fe20003800000 */
[----:B------:R0:W-:Y:S03]  /*15380*/  SYNCS.ARRIVE.TRANS64.RED.A1T0 RZ, [R2+URZ], RZ ;  /* 0x000000ff02ff79a7 */ /* 0x0001e6000810043f */
[----:B------:R1:W3:Y:S04]  /*15390*/  SHFL.IDX PT, R3, R32, RZ, 0x1c1f ;  /* 0x001c1fff20037589 */ /* 0x0002e800000e0000 */
[----:B0-----:R1:W0:Y:S01]  /*153a0*/  SHFL.IDX PT, R2, R30, RZ, 0x1c1f ;  /* 0x001c1fff1e027589 */ /* 0x00122200000e0000 */
[----:B--2---:R-:W-:-:S02]  /*153b0*/  VIADD R35, R98, 0x8 ;  /* 0x0000000862237836 */ /* 0x004fc40000000000 */
[C---:B------:R-:W-:Y:S02]  /*153c0*/  VIADD R37, R98.reuse, 0x10 ;  /* 0x0000001062257836 */ /* 0x040fe40000000000 */
[C---:B------:R-:W-:Y:S02]  /*153d0*/  VIADD R87, R98.reuse, 0x18 ;  /* 0x0000001862577836 */ /* 0x040fe40000000000 */
[C---:B------:R-:W-:Y:S02]  /*153e0*/  VIADD R89, R98.reuse, 0x20 ;  /* 0x0000002062597836 */ /* 0x040fe40000000000 */
[C---:B------:R-:W-:Y:S02]  /*153f0*/  VIADD R31, R98.reuse, 0x28 ;  /* 0x00000028621f7836 */ /* 0x040fe40000000000 */
[C---:B------:R-:W-:Y:S02]  /*15400*/  VIADD R33, R98.reuse, 0x30 ;  /* 0x0000003062217836 */ /* 0x040fe40000000000 */
[----:B------:R-:W-:Y:S01]  /*15410*/  VIADD R29, R98, 0x38 ;  /* 0x00000038621d7836 */ /* 0x000fe20000000000 */
[----:B------:R-:W-:-:S02]  /*15420*/  SHF.R.S32.HI R34, RZ, 0x1f, R35 ;  /* 0x0000001fff227819 */ /* 0x000fc40000011423 */
[----:B------:R-:W-:Y:S02]  /*15430*/  SHF.R.S32.HI R36, RZ, 0x1f, R37 ;  /* 0x0000001fff247819 */ /* 0x000fe40000011425 */
[----:B------:R-:W-:Y:S02]  /*15440*/  SHF.R.S32.HI R86, RZ, 0x1f, R87 ;  /* 0x0000001fff567819 */ /* 0x000fe40000011457 */
[----:B------:R-:W-:Y:S02]  /*15450*/  SHF.R.S32.HI R88, RZ, 0x1f, R89 ;  /* 0x0000001fff587819 */ /* 0x000fe40000011459 */
[----:B------:R-:W-:Y:S02]  /*15460*/  SHF.R.S32.HI R8, RZ, 0x1f, R31 ;  /* 0x0000001fff087819 */ /* 0x000fe4000001141f */
        /* <DEDUP_REMOVED lines=9> */
[CC--:B------:R-:W-:Y:S02]  /*15500*/  @!P1 LEA R6, P6, R35.reuse, R2.reuse, 0x2 ;  /* 0x0000000223069211 */ /* 0x0c0fe400078c10ff */
[----:B------:R-:W-:Y:S02]  /*15510*/  @!P2 IMAD.WIDE R10, R98, 0x4, R2 ;  /* 0x00000004620aa825 */ /* 0x000fe400078e0202 */
[-C--:B------:R-:W-:Y:S02]  /*15520*/  @!P1 LEA.HI.X R7, R35, R3.reuse, R34, 0x2, P6 ;  /* 0x0000000323079211 */ /* 0x080fe400030f1422 */
[----:B------:R-:W-:Y:S01]  /*15530*/  @!P0 LEA R4, P5, R37, R2, 0x2 ;  /* 0x0000000225048211 */ /* 0x000fe200078a10ff */
[----:B------:R-:W-:Y:S01]  /*15540*/  @!P2 ST.E.64 desc[UR42][R10.64], R42 ;  /* 0x0000002a0a00a985 */ /* 0x000fe2000c101b2a */
[----:B------:R-:W-:Y:S02]  /*15550*/  ISETP.GE.AND P2, PT, R31, UR4, PT ;  /* 0x000000041f007c0c */ /* 0x000fe4000bf46270 */
[----:B------:R-:W-:Y:S01]  /*15560*/  @!P0 LEA.HI.X R5, R37, R3, R36, 0x2, P5 ;  /* 0x0000000325058211 */ /* 0x000fe200028f1424 */
[----:B------:R-:W-:Y:S01]  /*15570*/  @!P1 ST.E.64 desc[UR42][R6.64], R44 ;  /* 0x0000002c06009985 */ /* 0x000fe2000c101b2a */
[----:B------:R-:W-:-:S02]  /*15580*/  ISETP.GE.AND P1, PT, R33, UR4, PT ;  /* 0x0000000421007c0c */ /* 0x000fc4000bf26270 */
[-C--:B------:R-:W-:Y:S01]  /*15590*/  @!P3 LEA R12, P6, R87, R2.reuse, 0x2 ;  /* 0x00000002570cb211 */ /* 0x080fe200078c10ff */
[----:B------:R0:W-:Y:S01]  /*155a0*/  @!P0 ST.E.64 desc[UR42][R4.64], R50 ;  /* 0x0000003204008985 */ /* 0x0001e2000c101b2a */
[-C--:B------:R-:W-:Y:S02]  /*155b0*/  @!P4 LEA R20, P5, R89, R2.reuse, 0x2 ;  /* 0x000000025914c211 */ /* 0x080fe400078a10ff */
[-C--:B------:R-:W-:Y:S02]  /*155c0*/  @!P3 LEA.HI.X R13, R87, R3.reuse, R86, 0x2, P6 ;  /* 0x00000003570db211 */ /* 0x080fe400030f1456 */
[----:B------:R-:W-:Y:S02]  /*155d0*/  ISETP.GE.AND P0, PT, R29, UR4, PT ;  /* 0x000000041d007c0c */ /* 0x000fe4000bf06270 */
[----:B------:R-:W-:Y:S01]  /*155e0*/  @!P4 LEA.HI.X R21, R89, R3, R88, 0x2, P5 ;  /* 0x000000035915c211 */ /* 0x000fe200028f1458 */
[----:B------:R1:W-:Y:S01]  /*155f0*/  @!P3 ST.E.64 desc[UR42][R12.64], R52 ;  /* 0x000000340c00b985 */ /* 0x0003e2000c101b2a */
[----:B------:R-:W-:-:S02]  /*15600*/  @!P2 LEA R14, P6, R31, R2, 0x2 ;  /* 0x000000021f0ea211 */ /* 0x000fc400078c10ff */
[----:B-----5:R-:W-:Y:S01]  /*15610*/  ISETP.GE.AND P3, PT, R96, UR4, PT ;  /* 0x0000000460007c0c */ /* 0x020fe2000bf66270 */
[----:B------:R-:W-:Y:S01]  /*15620*/  @!P4 ST.E.64 desc[UR42][R20.64], R58 ;  /* 0x0000003a1400c985 */ /* 0x000fe2000c101b2a */
[-C--:B------:R-:W-:Y:S02]  /*15630*/  @!P2 LEA.HI.X R15, R31, R3.reuse, R8, 0x2, P6 ;  /* 0x000000031f0fa211 */ /* 0x080fe400030f1408 */
[C---:B0-----:R-:W-:Y:S02]  /*15640*/  @!P1 LEA R4, P4, R33.reuse, R2, 0x2 ;  /* 0x0000000221049211 */ /* 0x041fe400078810ff */
[----:B------:R-:W-:Y:S01]  /*15650*/  ISETP.GE.AND P5, PT, R94, UR4, PT ;  /* 0x000000045e007c0c */ /* 0x000fe2000bfa6270 */
[----:B------:R0:W-:Y:S01]  /*15660*/  @!P2 ST.E.64 desc[UR42][R14.64], R60 ;  /* 0x0000003c0e00a985 */ /* 0x0001e2000c101b2a */
[----:B------:R-:W-:Y:S02]  /*15670*/  @!P1 LEA.HI.X R5, R33, R3, R28, 0x2, P4 ;  /* 0x0000000321059211 */ /* 0x000fe400020f141c */
[----:B------:R-:W-:-:S02]  /*15680*/  ISETP.GE.AND P4, PT, R92, UR4, PT ;  /* 0x000000045c007c0c */ /* 0x000fc4000bf86270 */
[----:B------:R-:W-:Y:S01]  /*15690*/  ISETP.GE.AND P2, PT, R90, UR4, PT ;  /* 0x000000045a007c0c */ /* 0x000fe2000bf46270 */
[----:B------:R2:W-:Y:S01]  /*156a0*/  @!P1 ST.E.64 desc[UR42][R4.64], R66 ;  /* 0x0000004204009985 */ /* 0x0005e2000c101b2a */
[CC--:B------:R-:W-:Y:S02]  /*156b0*/  @!P0 LEA R10, P6, R29.reuse, R2.reuse, 0x2 ;  /* 0x000000021d0a8211 */ /* 0x0c0fe400078c10ff */
[C---:B------:R-:W-:Y:S02]  /*156c0*/  @!P3 LEA R6, P1, R96.reuse, R2, 0x2 ;  /* 0x000000026006b211 */ /* 0x040fe400078210ff */
[-C--:B------:R-:W-:Y:S02]  /*156d0*/  @!P0 LEA.HI.X R11, R29, R3.reuse, R0, 0x2, P6 ;  /* 0x000000031d0b8211 */ /* 0x080fe400030f1400 */
[----:B------:R-:W-:-:S03]  /*156e0*/  @!P3 LEA.HI.X R7, R96, R3, R97, 0x2, P1 ;  /* 0x000000036007b211 */ /* 0x000fc600008f1461 */
[----:B------:R2:W-:Y:S01]  /*156f0*/  @!P0 ST.E.64 desc[UR42][R10.64], R68 ;  /* 0x000000440a008985 */ /* 0x0005e2000c101b2a */
[-C--:B-1----:R-:W-:Y:S02]  /*15700*/  @!P5 LEA R12, P0, R94, R2.reuse, 0x2 ;  /* 0x000000025e0cd211 */ /* 0x082fe400078010ff */
        /* <DEDUP_REMOVED lines=9> */
.L_x_2263:
[----:B------:R-:W-:Y:S05]  /*157a0*/  BSYNC B1 ;  /* 0x0000000000017941 */ /* 0x000fea0003800000 */
.L_x_2262:
[----:B------:R-:W-:Y:S01]  /*157b0*/  ISETP.GE.AND P0, PT, R9, R24, PT ;  /* 0x000000180900720c */ /* 0x000fe20003f06270 */
[----:B--2---:R0:W1:Y:S04]  /*157c0*/  SHFL.IDX PT, R3, R32, 0x1, 0x1c1f ;  /* 0x003c1f0020037f89 */ /* 0x00406800000e0000 */
        /* <DEDUP_REMOVED lines=8> */
[CC--:B--2---:R-:W-:Y:S02]  /*15850*/  @!P6 LEA R6, P0, R35.reuse, R2.reuse, 0x2 ;  /* 0x000000022306e211 */ /* 0x0c4fe400078010ff */
[----:B-1----:R-:W-:Y:S02]  /*15860*/  @!P1 IMAD.WIDE R4, R98, 0x4, R2 ;  /* 0x0000000462049825 */ /* 0x002fe400078e0202 */
[----:B------:R-:W-:Y:S02]  /*15870*/  @!P6 LEA.HI.X R7, R35, R3, R34, 0x2, P0 ;  /* 0x000000032307e211 */ /* 0x000fe400000f1422 */
[----:B------:R-:W-:Y:S01]  /*15880*/  ISETP.GE.AND P0, PT, R31, UR4, PT ;  /* 0x000000041f007c0c */ /* 0x000fe2000bf06270 */
[----:B------:R0:W-:Y:S01]  /*15890*/  @!P1 ST.E.64 desc[UR42][R4.64], R46 ;  /* 0x0000002e04009985 */ /* 0x0001e2000c101b2a */
[-C--:B------:R-:W-:Y:S02]  /*158a0*/  @!P4 LEA R10, P5, R37, R2.reuse, 0x2 ;  /* 0x00000002250ac211 */ /* 0x080fe400078a10ff */
[----:B------:R-:W-:Y:S01]  /*158b0*/  ISETP.GE.AND P1, PT, R33, UR4, PT ;  /* 0x0000000421007c0c */ /* 0x000fe2000bf26270 */
[----:B------:R1:W-:Y:S01]  /*158c0*/  @!P6 ST.E.64 desc[UR42][R6.64], R48 ;  /* 0x000000300600e985 */ /* 0x0003e2000c101b2a */
[----:B------:R-:W-:-:S02]  /*158d0*/  @!P3 LEA R12, P6, R87, R2, 0x2 ;  /* 0x00000002570cb211 */ /* 0x000fc400078c10ff */
[-C--:B------:R-:W-:Y:S02]  /*158e0*/  @!P4 LEA.HI.X R11, R37, R3.reuse, R36, 0x2, P5 ;  /* 0x00000003250bc211 */ /* 0x080fe400028f1424 */
[-C--:B------:R-:W-:Y:S02]  /*158f0*/  @!P3 LEA.HI.X R13, R87, R3.reuse, R86, 0x2, P6 ;  /* 0x00000003570db211 */ /* 0x080fe400030f1456 */
[-C--:B------:R-:W-:Y:S01]  /*15900*/  @!P2 LEA R14, P5, R89, R2.reuse, 0x2 ;  /* 0x00000002590ea211 */ /* 0x080fe200078a10ff */
[----:B------:R2:W-:Y:S01]  /*15910*/  @!P4 ST.E.64 desc[UR42][R10.64], R54 ;  /* 0x000000360a00c985 */ /* 0x0005e2000c101b2a */
[----:B------:R-:W-:Y:S02]  /*15920*/  @!P0 LEA R20, P6, R31, R2, 0x2 ;  /* 0x000000021f148211 */ /* 0x000fe400078c10ff */
[-C--:B------:R-:W-:Y:S01]  /*15930*/  @!P2 LEA.HI.X R15, R89, R3.reuse, R88, 0x2, P5 ;  /* 0x00000003590fa211 */ /* 0x080fe200028f1458 */
[----:B------:R3:W-:Y:S01]  /*15940*/  @!P3 ST.E.64 desc[UR42][R12.64], R56 ;  /* 0x000000380c00b985 */ /* 0x0007e2000c101b2a */
[----:B------:R-:W-:-:S02]  /*15950*/  @!P0 LEA.HI.X R21, R31, R3, R8, 0x2, P6 ;  /* 0x000000031f158211 */ /* 0x000fc400030f1408 */
[----:B------:R-:W-:Y:S01]  /*15960*/  ISETP.GE.AND P6, PT, R29, UR4, PT ;  /* 0x000000041d007c0c */ /* 0x000fe2000bfc6270 */
[----:B------:R3:W-:Y:S01]  /*15970*/  @!P2 ST.E.64 desc[UR42][R14.64], R62 ;  /* 0x0000003e0e00a985 */ /* 0x0007e2000c101b2a */
[----:B-----5:R-:W-:Y:S02]  /*15980*/  ISETP.GE.AND P4, PT, R96, UR4, PT ;  /* 0x0000000460007c0c */ /* 0x020fe4000bf86270 */
[----:B------:R-:W-:Y:S01]  /*15990*/  ISETP.GE.AND P3, PT, R94, UR4, PT ;  /* 0x000000045e007c0c */ /* 0x000fe2000bf66270 */
[----:B------:R3:W-:Y:S01]  /*159a0*/  @!P0 ST.E.64 desc[UR42][R20.64], R64 ;  /* 0x0000004014008985 */ /* 0x0007e2000c101b2a */
[----:B------:R-:W-:Y:S02]  /*159b0*/  ISETP.GE.AND P2, PT, R92, UR4, PT ;  /* 0x000000045c007c0c */ /* 0x000fe4000bf46270 */
[----:B------:R-:W-:-:S04]  /*159c0*/  @!P1 LEA R30, P5, R33, R2, 0x2 ;  /* 0x00000002211e9211 */ /* 0x000fc800078a10ff */
[-C--:B------:R-:W-:Y:S02]  /*159d0*/  @!P1 LEA.HI.X R31, R33, R3.reuse, R28, 0x2, P5 ;  /* 0x00000003211f9211 */ /* 0x080fe400028f141c */
[CC--:B0-----:R-:W-:Y:S02]  /*159e0*/  @!P6 LEA R4, P5, R29.reuse, R2.reuse, 0x2 ;  /* 0x000000021d04e211 */ /* 0x0c1fe400078a10ff */
[-C--:B-1----:R-:W-:Y:S01]  /*159f0*/  @!P4 LEA R6, P0, R96, R2.reuse, 0x2 ;  /* 0x000000026006c211 */ /* 0x082fe200078010ff */
[----:B------:R3:W-:Y:S01]  /*15a00*/  @!P1 ST.E.64 desc[UR42][R30.64], R70 ;  /* 0x000000461e009985 */ /* 0x0007e2000c101b2a */
[-C--:B------:R-:W-:Y:S02]  /*15a10*/  @!P6 LEA.HI.X R5, R29, R3.reuse, R0, 0x2, P5 ;  /* 0x000000031d05e211 */ /* 0x080fe400028f1400 */
[-C--:B------:R-:W-:Y:S02]  /*15a20*/  @!P3 LEA R8, P1, R94, R2.reuse, 0x2 ;  /* 0x000000025e08b211 */ /* 0x080fe400078210ff */
[----:B--2---:R-:W-:Y:S01]  /*15a30*/  @!P2 LEA R10, P5, R92, R2, 0x2 ;  /* 0x000000025c0aa211 */ /* 0x004fe200078a10ff */
        /* <DEDUP_REMOVED lines=13> */
.L_x_2256:
[----:B------:R-:W1:Y:S01]  /*15b10*/  LDL.LU R4, [R1+0x58] ;  /* 0x0000580001047983 */ /* 0x000e620000300800 */
[----:B------:R-:W-:Y:S01]  /*15b20*/  ULDC.64 UR6, c[0x0][0xc08] ;  /* 0x0003020000067ab9 */ /* 0x000fe20000000a00 */
[----:B------:R-:W-:Y:S02]  /*15b30*/  ULDC.64 UR4, c[0x0][0xc00] ;  /* 0x0003000000047ab9 */ /* 0x000fe40000000a00 */
[----:B------:R-:W2:Y:S01]  /*15b40*/  LDL.LU R0, [R1+0x5c] ;  /* 0x00005c0001007983 */ /* 0x000ea20000300800 */
[----:B------:R-:W-:Y:S01]  /*15b50*/  ISETP.NE.U32.AND P1, PT, RZ, UR6, PT ;  /* 0x00000006ff007c0c */ /* 0x000fe2000bf25070 */
[----:B------:R-:W-:Y:S01]  /*15b60*/  IMAD.MOV.U32 R15, RZ, RZ, RZ ;  /* 0x000000ffff0f7224 */ /* 0x000fe200078e00ff */
[----:B------:R-:W-:Y:S01]  /*15b70*/  ISETP.NE.U32.AND P0, PT, RZ, UR4, PT ;  /* 0x00000004ff007c0c */ /* 0x000fe2000bf05070 */
[----:B------:R-:W3:Y:S01]  /*15b80*/  S2R R6, SR_TID.X ;  /* 0x0000000000067919 */ /* 0x000ee20000002100 */
[----:B------:R-:W-:Y:S02]  /*15b90*/  ISETP.NE.AND.EX P1, PT, RZ, UR7, PT, P1 ;  /* 0x00000007ff007c0c */ /* 0x000fe4000bf25310 */
[----:B------:R-:W-:-:S02]  /*15ba0*/  ISETP.NE.AND.EX P0, PT, RZ, UR5, PT, P0 ;  /* 0x00000005ff007c0c */ /* 0x000fc4000bf05300 */
[----:B-1----:R-:W-:-:S04]  /*15bb0*/  IADD3 R2, P2, R4, UR4, RZ ;  /* 0x0000000404027c10 */ /* 0x002fc8000ff5e0ff */
[----:B--2---:R-:W-:-:S05]  /*15bc0*/  IADD3.X R3, R0, UR5, RZ, P2, !PT ;  /* 0x0000000500037c10 */ /* 0x004fca00097fe4ff */
[----:B------:R-:W-:Y:S01]  /*15bd0*/  @P1 IADD3 R4, P2, R4, UR6, RZ ;  /* 0x0000000604041c10 */ /* 0x000fe2000ff5e0ff */
[----:B------:R-:W-:Y:S01]  /*15be0*/  ULDC UR4, c[0x0][0xa88] ;  /* 0x0002a20000047ab9 */ /* 0x000fe20000000800 */
[----:B------:R1:W5:Y:S02]  /*15bf0*/  @P0 LDG.E R15, desc[UR42][R2.64] ;  /* 0x0000002a020f0981 */ /* 0x000364000c1e1900 */
[----:B0-----:R-:W-:Y:S01]  /*15c00*/  @P1 IADD3.X R5, R0, UR7, RZ, P2, !PT ;  /* 0x0000000700051c10 */ /* 0x001fe200097fe4ff */
[----:B------:R-:W-:Y:S02]  /*15c10*/  IMAD.U32 R0, RZ, RZ, UR4 ;  /* 0x00000004ff007e24 */ /* 0x000fe4000f8e00ff */
[----:B---3--:R-:W-:-:S04]  /*15c20*/  VIADD R30, R6, 0xffffff80 ;  /* 0xffffff80061e7836 */ /* 0x008fc80000000000 */
[----:B------:R1:W5:Y:S01]  /*15c30*/  @P1 LDG.E R0, desc[UR42][R4.64] ;  /* 0x0000002a04001981 */ /* 0x000362000c1e1900 */
[----:B------:R-:W-:Y:S02]  /*15c40*/  ISETP.GT.AND P3, PT, R30, 0xbf, PT ;  /* 0x000000bf1e00780c */ /* 0x000fe40003f64270 */
[----:B------:R-:W-:Y:S01]  /*15c50*/  ISETP.GT.AND P2, PT, R92, 0x1, PT ;  /* 0x000000015c00780c */ /* 0x000fe20003f44270 */
[----:B------:R-:W-:-:S12]  /*15c60*/  @P1 BRA `(.L_x_2264) ;  /* 0x0000000000101947 */ /* 0x000fd80003800000 */
[----:B------:R-:W-:Y:S05]  /*15c70*/  @!P0 BRA `(.L_x_2264) ;  /* 0x00000000000c8947 */ /* 0x000fea0003800000 */
[----:B-1----:R-:W2:Y:S04]  /*15c80*/  LDG.E R5, desc[UR42][R2.64] ;  /* 0x0000002a02057981 */ /* 0x002ea8000c1e1900 */
[----:B-----5:R-:W2:Y:S02]  /*15c90*/  LDG.E R0, desc[UR42][R2.64+0x4] ;  /* 0x0000042a02007981 */ /* 0x020ea4000c1e1900 */
[----:B--2---:R-:W-:-:S07]  /*15ca0*/  IMAD.IADD R0, R0, 0x1, -R5 ;  /* 0x0000000100007824 */ /* 0x004fce00078e0a05 */
.L_x_2264:
[----:B-1----:R-:W2:Y:S04]  /*15cb0*/  LDL.LU R2, [R1+0x64] ;  /* 0x0000640001027983 */ /* 0x002ea80000300800 */
        /* <DEDUP_REMOVED lines=56> */
.L_x_2266:
[----:B------:R-:W-:Y:S05]  /*16040*/  BSYNC B1 ;  /* 0x0000000000017941 */ /* 0x000fea0003800000 */
.L_x_2265:
        /* <DEDUP_REMOVED lines=30> */
[----:B------:R-:W-:-:S04]  /*16230*/  IMAD.WIDE.U32 R2, R29, UR6, R2 ;  /* 0x000000061d027c25 */ /* 0x000fc8000f8e0002 */
[----:B---3--:R-:W-:Y:S02]  /*16240*/  IMAD.MOV.U32 R28, RZ, RZ, R8 ;  /* 0x000000ffff1c7224 */ /* 0x008fe400078e0008 */
[----:B----4-:R-:W-:Y:S02]  /*16250*/  IMAD.MOV.U32 R30, RZ, RZ, R6 ;  /* 0x000000ffff1e7224 */ /* 0x010fe400078e0006 */
[----:B------:R-:W-:Y:S02]  /*16260*/  IMAD R6, R24, UR6, RZ ;  /* 0x0000000618067c24 */ /* 0x000fe4000f8e02ff */
[----:B------:R-:W-:-:S04]  /*16270*/  IMAD.IADD R8, R13, 0x1, R4 ;  /* 0x000000010d087824 */ /* 0x000fc800078e0204 */
        /* <DEDUP_REMOVED lines=39> */
.L_x_2268:
[----:B------:R-:W-:Y:S05]  /*164f0*/  BSYNC B1 ;  /* 0x0000000000017941 */ /* 0x000fea0003800000 */
.L_x_2267:
        /* <DEDUP_REMOVED lines=17> */
.L_x_2261:
[----:B------:R-:W-:Y:S05]  /*16610*/  BSYNC B0 ;  /* 0x0000000000007941 */ /* 0x000fea0003800000 */
.L_x_2255:
[----:B------:R-:W-:Y:S02]  /*16620*/  ULDC UR4, c[0x0][0xc3c] ;  /* 0x00030f0000047ab9 */ /* 0x000fe40000000800 */
[----:B------:R-:W-:-:S13]  /*16630*/  ISETP.GE.AND P0, PT, R27, UR4, PT ;  /* 0x000000041b007c0c */ /* 0x000fda000bf06270 */
[----:B------:R-:W-:Y:S05]  /*16640*/  @!P0 BRA `(.L_x_2269) ;  /* 0xfffffea800fc8947 */ /* 0x000fea000383ffff */
[----:B------:R-:W-:Y:S05]  /*16650*/  BRA `(.L_x_2127) ;  /* 0x0000008000087947 */ /* 0x000fea0003800000 */
.L_x_2125:
        /* <DEDUP_REMOVED lines=58> */
.L_x_2273:
        /* <DEDUP_REMOVED lines=37> */
.L_x_2271:
        /* <DEDUP_REMOVED lines=13> */
.L_x_2274:
        /* <DEDUP_REMOVED lines=61> */
.L_x_2275:
        /* <DEDUP_REMOVED lines=60> */
.L_x_2276:
[----:B------:R-:W-:-:S05]  /*174b0*/  LOP3.LUT R2, RZ, R2, RZ, 0x33, !PT ;  /* 0x00000002ff027212 */ /* 0x000fca00078e33ff */
[----:B------:R-:W-:Y:S01]  /*174c0*/  IMAD.IADD R25, R25, 0x1, R2 ;  /* 0x0000000119197824 */ /* 0x000fe200078e0202 */
[----:B------:R-:W-:Y:S06]  /*174d0*/  BRA `(.L_x_2277) ;  /* 0x00000000000c7947 */ /* 0x000fec0003800000 */
.L_x_2272:
[----:B------:R-:W-:Y:S02]  /*174e0*/  IMAD.MOV.U32 R25, RZ, RZ, RZ ;  /* 0x000000ffff197224 */ /* 0x000fe400078e00ff */
[----:B------:R-:W-:Y:S02]  /*174f0*/  IMAD.U32 R24, RZ, RZ, UR6 ;  /* 0x00000006ff187e24 */ /* 0x000fe4000f8e00ff */
[----:B------:R-:W-:-:S07]  /*17500*/  IMAD.MOV.U32 R26, RZ, RZ, RZ ;  /* 0x000000ffff1a7224 */ /* 0x000fce00078e00ff */
.L_x_2277:
[----:B------:R-:W-:-:S13]  /*17510*/  ISETP.NE.AND P0, PT, R0, RZ, PT ;  /* 0x000000ff0000720c */ /* 0x000fda0003f05270 */
[----:B------:R-:W0:Y:S01]  /*17520*/  @!P0 S2R R3, SR_CgaCtaId ;  /* 0x0000000000038919 */ /* 0x000e220000008800 */
[----:B------:R-:W-:-:S04]  /*17530*/  @!P0 MOV R0, 0x400 ;  /* 0x0000040000008802 */ /* 0x000fc80000000f00 */
[----:B0-----:R-:W-:-:S05]  /*17540*/  @!P0 LEA R0, R3, R0, 0x18 ;  /* 0x0000000003008211 */ /* 0x001fca00078ec0ff */
[----:B------:R2:W-:Y:S01]  /*17550*/  @!P0 STS.128 [R0+0x19cd0], R24 ;  /* 0x019cd01800008388 */ /* 0x0005e20000000c00 */
[----:B------:R-:W-:Y:S06]  /*17560*/  BAR.ARV 0x5, 0x200 ;  /* 0x0148000000007b1d */ /* 0x000fec0000002000 */
.L_x_2270:
        /* <DEDUP_REMOVED lines=11> */
[----:B------:R-:W-:Y:S01]  /*17620*/  ULDC.64 UR40, c[0x0][0x198] ;  /* 0x0000660000287ab9 */ /* 0x000fe20000000a00 */
[----:B------:R-:W-:Y:S01]  /*17630*/  IMAD.MOV.U32 R23, RZ, RZ, RZ ;  /* 0x000000ffff177224 */ /* 0x000fe200078e00ff */
[----:B------:R-:W-:Y:S01]  /*17640*/  ULOP3.LUT UR39, UR37, 0x2, URZ, 0xfc, !UPT ;  /* 0x0000000225277892 */ /* 0x000fe2000f8efc3f */
[----:B------:R-:W-:Y:S01]  /*17650*/  IMAD.MOV.U32 R19, RZ, RZ, RZ ;  /* 0x000000ffff137224 */ /* 0x000fe200078e00ff */
[----:B------:R-:W-:Y:S01]  /*17660*/  ULOP3.LUT UR36, UR37, 0x1, URZ, 0xfc, !UPT ;  /* 0x0000000125247892 */ /* 0x000fe2000f8efc3f */
[----:B------:R-:W-:Y:S01]  /*17670*/  IMAD.MOV.U32 R28, RZ, RZ, 0x1 ;  /* 0x00000001ff1c7424 */ /* 0x000fe200078e00ff */
        /* <DEDUP_REMOVED lines=48> */
.L_x_2400:
[----:B0--3--:R-:W0:Y:S02]  /*17980*/  LDC.64 R2, c[0x0][0xc88] ;  /* 0x00032200ff027b82 */ /* 0x009e240000000a00 */
        /* <DEDUP_REMOVED lines=10> */
[----:B-12---:R-:W-:-:S11]  /*17a30*/  SHF.R.S32.HI R0, RZ, 0x1f, R18 ;  /* 0x0000001fff007819 */ /* 0x006fd60000011412 */
        /* <DEDUP_REMOVED lines=36> */
[----:B------:R-:W-:Y:S02]  /*17c80*/  IMAD.U32 R9, RZ, RZ, UR5 ;  /* 0x00000005ff097e24 */ /* 0x000fe4000f8e00ff */
[----:B0-----:R-:W-:Y:S01]  /*17c90*/  IMAD.U32 R6, RZ, RZ, UR4 ;  /* 0x00000004ff067e24 */ /* 0x001fe2000f8e00ff */
[----:B---3--:R0:W-:Y:S04]  /*17ca0*/  STL [R1+0x38], R8 ;  /* 0x0000380801007387 */ /* 0x0081e80000100800 */
[----:B--2---:R0:W-:Y:S01]  /*17cb0*/  STL [R1+0x8], R10 ;  /* 0x0000080a01007387 */ /* 0x0041e20000100800 */
[----:B------:R-:W-:Y:S05]  /*17cc0*/  @P2 BRA `(.L_x_2279) ;  /* 0x0000000000142947 */ /* 0x000fea0003800000 */
[----:B------:R-:W-:Y:S05]  /*17cd0*/  @!P0 BRA `(.L_x_2279) ;  /* 0x0000000000108947 */ /* 0x000fea0003800000 */
[----:B------:R-:W0:Y:S04]  /*17ce0*/  LDG.E R7, desc[UR42][R2.64] ;  /* 0x0000002a02077981 */ /* 0x000e28000c1e1900 */
[----:B------:R-:W0:Y:S02]  /*17cf0*/  LDG.E R2, desc[UR42][R2.64+0x4] ;  /* 0x0000042a02027981 */ /* 0x000e24000c1e1900 */
[----:B0-----:R-:W-:-:S05]  /*17d00*/  IMAD.IADD R8, R2, 0x1, -R7 ;  /* 0x0000000102087824 */ /* 0x001fca00078e0a07 */
[----:B------:R1:W-:Y:S02]  /*17d10*/  STL [R1+0x38], R8 ;  /* 0x0000380801007387 */ /* 0x0003e40000100800 */
.L_x_2279:
[----:B------:R-:W-:Y:S01]  /*17d20*/  ULDC.64 UR4, c[0x0][0xa20] ;  /* 0x0002880000047ab9 */ /* 0x000fe20000000a00 */
[C---:B------:R-:W-:Y:S02]  /*17d30*/  LOP3.LUT R7, R26.reuse, 0xff000000, RZ, 0xc0, !PT ;  /* 0xff0000001a077812 */ /* 0x040fe400078ec0ff */
[----:B------:R-:W-:Y:S02]  /*17d40*/  ISETP.NE.U32.AND P0, PT, RZ, UR4, PT ;  /* 0x00000004ff007c0c */ /* 0x000fe4000bf05070 */
[----:B------:R-:W-:Y:S02]  /*17d50*/  SHF.R.U32.HI R7, RZ, 0x8, R7 ;  /* 0x00000008ff077819 */ /* 0x000fe40000011607 */
[----:B------:R-:W-:Y:S02]  /*17d60*/  ISETP.NE.AND.EX P0, PT, RZ, UR5, PT, P0 ;  /* 0x00000005ff007c0c */ /* 0x000fe4000bf05300 */
[C---:B------:R-:W-:Y:S02]  /*17d70*/  LOP3.LUT R2, R26.reuse, 0xff0000, RZ, 0xc0, !PT ;  /* 0x00ff00001a027812 */ /* 0x040fe400078ec0ff */
        /* <DEDUP_REMOVED lines=8> */
.L_x_2280:
[----:B------:R-:W-:Y:S02]  /*17e00*/  ULDC.64 UR4, c[0x0][0xa08] ;  /* 0x0002820000047ab9 */ /* 0x000fe40000000a00 */
[----:B------:R-:W-:-:S04]  /*17e10*/  ISETP.NE.U32.AND P0, PT, RZ, UR4, PT ;  /* 0x00000004ff007c0c */ /* 0x000fc8000bf05070 */
[----:B------:R-:W-:-:S13]  /*17e20*/  ISETP.NE.AND.EX P0, PT, RZ, UR5, PT, P0 ;  /* 0x00000005ff007c0c */ /* 0x000fda000bf05300 */
[----:B------:R-:W-:Y:S05]  /*17e30*/  @!P0 BRA `(.L_x_2281) ;  /* 0x0000000000148947 */ /* 0x000fea0003800000 */
[----:B------:R-:W2:Y:S02]  /*17e40*/  LDC.64 R2, c[0x0][0xa08] ;  /* 0x00028200ff027b82 */ /* 0x000ea40000000a00 */
[----:B--2---:R-:W-:-:S05]  /*17e50*/  IMAD.WIDE R2, R26, 0x4, R2 ;  /* 0x000000041a027825 */ /* 0x004fca00078e0202 */
[----:B------:R-:W2:Y:S04]  /*17e60*/  LDG.E R6, desc[UR42][R2.64] ;  /* 0x0000002a02067981 */ /* 0x000ea8000c1e1900 */
[----:B------:R-:W2:Y:S02]  /*17e70*/  LDG.E R2, desc[UR42][R2.64+0x4] ;  /* 0x0000042a02027981 */ /* 0x000ea4000c1e1900 */
[----:B--2---:R-:W-:-:S07]  /*17e80*/  IMAD.IADD R6, R2, 0x1, -R6 ;  /* 0x0000000102067824 */ /* 0x004fce00078e0a06 */
.L_x_2281:
[----:B--2---:R-:W2:Y:S01]  /*17e90*/  @P1 LDG.E R2, desc[UR42][R4.64] ;  /* 0x0000002a04021981 */ /* 0x004ea2000c1e1900 */
[----:B------:R-:W3:Y:S03]  /*17ea0*/  LDC R3, c[0x0][0x448] ;  /* 0x00011200ff037b82 */ /* 0x000ee60000000800 */
[----:B------:R4:W2:Y:S01]  /*17eb0*/  @P1 LDG.E R4, desc[UR42][R4.64+0x4] ;  /* 0x0000042a04041981 */ /* 0x0008a2000c1e1900 */
[----:B-----5:R-:W-:Y:S01]  /*17ec0*/  IMAD.IADD R6, R6, 0x1, -R10 ;  /* 0x0000000106067824 */ /* 0x020fe200078e0a0a */
[----:B------:R-:W-:Y:S01]  /*17ed0*/  LOP3.LUT R12, R7, 0xff, RZ, 0xc0, !PT ;  /* 0x000000ff070c7812 */ /* 0x000fe200078ec0ff */
[----:B------:R-:W-:Y:S01]  /*17ee0*/  BSSY B0, `(.L_x_2282) ;  /* 0x0000037000007945 */ /* 0x000fe20003800000 */
[----:B---3--:R-:W-:-:S13]  /*17ef0*/  ISETP.NE.AND P0, PT, R3, 0x1, PT ;  /* 0x000000010300780c */ /* 0x008fda0003f05270 */
[----:B------:R-:W3:Y:S08]  /*17f00*/  @P0 LDC R3, c[0x0][0x44c] ;  /* 0x00011300ff030b82 */ /* 0x000ef00000000800 */
[----:B----4-:R-:W4:Y:S01]  /*17f10*/  @P0 LDC R5, c[0x0][0x450] ;  /* 0x00011400ff050b82 */ /* 0x010f220000000800 */
[----:B--2---:R-:W-:Y:S02]  /*17f20*/  @P1 IMAD.IADD R9, R4, 0x1, -R2 ;  /* 0x0000000104091824 */ /* 0x004fe400078e0a02 */
[----:B------:R-:W-:-:S04]  /*17f30*/  IMAD R2, R25, 0xc0, RZ ;  /* 0x000000c019027824 */ /* 0x000fc800078e02ff */
[----:B------:R-:W-:-:S04]  /*17f40*/  VIADD R2, R2, 0xbf ;  /* 0x000000bf02027836 */ /* 0x000fc80000000000 */
[----:B---3--:R-:W-:-:S05]  /*17f50*/  @P0 IMAD.HI.U32 R3, R2, R3, RZ ;  /* 0x0000000302030227 */ /* 0x008fca00078e00ff */
[----:B----4-:R-:W-:Y:S01]  /*17f60*/  @P0 SHF.R.U32.HI R2, RZ, R5, R3 ;  /* 0x00000005ff020219 */ /* 0x010fe20000011603 */
[----:B------:R-:W-:-:S05]  /*17f70*/  IMAD.IADD R3, R6, 0x1, R9 ;  /* 0x0000000106037824 */ /* 0x000fca00078e0209 */
[----:B------:R-:W-:Y:S01]  /*17f80*/  IADD3 R21, R3, 0x80, -R8 ;  /* 0x0000008003157810 */ /* 0x000fe20007ffe808 */
[----:B------:R2:W-:Y:S04]  /*17f90*/  STL [R1+0x28], R3 ;  /* 0x0000280301007387 */ /* 0x0005e80000100800 */
[----:B------:R-:W-:Y:S01]  /*17fa0*/  IMAD.IADD R2, R21, 0x1, R2 ;  /* 0x0000000115027824 */ /* 0x000fe200078e0202 */
[----:B------:R3:W-:Y:S04]  /*17fb0*/  STL [R1], R12 ;  /* 0x0000000c01007387 */ /* 0x0007e80000100800 */
[----:B------:R-:W-:Y:S01]  /*17fc0*/  SHF.R.S32.HI R5, RZ, 0x1f, R2 ;  /* 0x0000001fff057819 */ /* 0x000fe20000011402 */
[----:B--2---:R-:W-:-:S03]  /*17fd0*/  VIADD R3, R3, 0x7f ;  /* 0x0000007f03037836 */ /* 0x004fc60000000000 */
[----:B------:R-:W-:Y:S01]  /*17fe0*/  LEA.HI R5, R5, R2, RZ, 0x7 ;  /* 0x0000000205057211 */ /* 0x000fe200078f38ff */
[----:B------:R-:W-:Y:S01]  /*17ff0*/  IMAD.MOV.U32 R2, RZ, RZ, RZ ;  /* 0x000000ffff027224 */ /* 0x000fe200078e00ff */
[----:B------:R-:W-:Y:S02]  /*18000*/  SHF.R.S32.HI R4, RZ, 0x1f, R3 ;  /* 0x0000001fff047819 */ /* 0x000fe40000011403 */
[----:B------:R-:W-:Y:S02]  /*18010*/  SHF.R.S32.HI R5, RZ, 0x7, R5 ;  /* 0x00000007ff057819 */ /* 0x000fe40000011405 */
[----:B------:R-:W-:-:S04]  /*18020*/  LEA.HI R4, R4, R3, RZ, 0x7 ;  /* 0x0000000304047211 */ /* 0x000fc800078f38ff */
[----:B------:R-:W-:Y:S02]  /*18030*/  SHF.R.S32.HI R20, RZ, 0x7, R4 ;  /* 0x00000007ff147819 */ /* 0x000fe40000011404 */
[----:B------:R-:W-:Y:S02]  /*18040*/  SHF.R.U32.HI R4, RZ, 0x10, R7 ;  /* 0x00000010ff047819 */ /* 0x000fe40000011607 */
[----:B------:R-:W-:-:S04]  /*18050*/  VIMNMX R5, R20, R5, PT ;  /* 0x0000000514057248 */ /* 0x000fc80003fe0100 */
[----:B------:R-:W-:-:S13]  /*18060*/  ISETP.GE.AND P0, PT, R5, 0x1, PT ;  /* 0x000000010500780c */ /* 0x000fda0003f06270 */
[----:B---3--:R-:W-:Y:S05]  /*18070*/  @!P0 BRA `(.L_x_2283) ;  /* 0x0000000000748947 */ /* 0x008fea0003800000 */
[----:B------:R-:W-:Y:S01]  /*18080*/  ISETP.NE.AND P0, PT, R4, RZ, PT ;  /* 0x000000ff0400720c */ /* 0x000fe20003f05270 */
[----:B------:R-:W-:-:S03]  /*18090*/  ULDC UR4, c[0x0][0x9f0] ;  /* 0x00027c0000047ab9 */ /* 0x000fc60000000800 */
[----:B------:R-:W-:-:S04]  /*180a0*/  SEL R7, R4, UR4, P0 ;  /* 0x0000000404077c07 */ /* 0x000fc80008000000 */
[----:B01----:R-:W-:Y:S02]  /*180b0*/  IABS R8, R7 ;  /* 0x0000000700087213 */ /* 0x003fe40000000000 */
        /* <DEDUP_REMOVED lines=25> */
.L_x_2283:
[----:B------:R-:W-:Y:S05]  /*18250*/  BSYNC B0 ;  /* 0x0000000000007941 */ /* 0x000fea0003800000 */
.L_x_2282:
        /* <DEDUP_REMOVED lines=8> */
[----:B------:R-:W-:-:S11]  /*182e0*/  SHF.R.U32.HI R3, RZ, 0x7, R3 ;  /* 0x00000007ff037819 */ /* 0x000fd60000011603 */
        /* <DEDUP_REMOVED lines=11> */
[----:B------:R-:W2:Y:S02]  /*183a0*/  S2R R6, SR_TID.X ;  /* 0x0000000000067919 */ /* 0x000ea40000002100 */
[----:B--2---:R-:W-:-:S04]  /*183b0*/  SHF.R.U32.HI R6, RZ, 0x5, R6 ;  /* 0x00000005ff067819 */ /* 0x004fc80000011606 */
[----:B------:R-:W-:-:S05]  /*183c0*/  LOP3.LUT R6, R6, 0x3, RZ, 0xc0, !PT ;  /* 0x0000000306067812 */ /* 0x000fca00078ec0ff */
[----:B------:R2:W3:Y:S02]  /*183d0*/  SHFL.IDX PT, R14, R6, RZ, 0x1f ;  /* 0x00001fff060e7589 */ /* 0x0004e400000e0000 */
.L_x_2448:
[----:B---3--:R-:W-:Y:S02]  /*183e0*/  ISETP.NE.AND P0, PT, R14, RZ, PT ;  /* 0x000000ff0e00720c */ /* 0x008fe40003f05270 */
[----:B------:R-:W-:-:S11]  /*183f0*/  PLOP3.LUT P6, PT, PT, PT, PT, 0x8, 0x0 ;  /* 0x000000000000781c */ /* 0x000fd60003fce170 */
[----:B------:R-:W-:Y:S05]  /*18400*/  @P0 BRA `(.L_x_2287) ;  /* 0x00000000000c0947 */ /* 0x000fea0003800000 */
[----:B------:R-:W-:-:S03]  /*18410*/  UMOV UR4, 0xffffffff ;  /* 0xffffffff00047882 */ /* 0x000fc60000000000 */
[----:B------:R-:W-:Y:S05]  /*18420*/  BRA.DIV UR4, `(.L_x_2288) ;  /* 0x0000006e04747947 */ /* 0x000fea000b800000 */
[----:B------:R-:W-:-:S13]  /*18430*/  ELECT P6, URZ, PT ;  /* 0x00000000003f782f */ /* 0x000fda00038c0000 */
.L_x_2287:
[----:B--2---:R-:W2:Y:S01]  /*18440*/  LDL R6, [R1+0x44] ;  /* 0x0000440001067983 */ /* 0x004ea20000100800 */
[----:B------:R-:W-:Y:S01]  /*18450*/  BSSY B1, `(.L_x_2289) ;  /* 0x0000008000017945 */ /* 0x000fe20003800000 */
[----:B--2---:R-:W-:-:S05]  /*18460*/  VIADD R6, R6, 0x1 ;  /* 0x0000000106067836 */ /* 0x004fca0000000000 */
[----:B------:R-:W-:-:S04]  /*18470*/  LEA.HI R7, R6, R6, RZ, 0x1 ;  /* 0x0000000606077211 */ /* 0x000fc800078f08ff */
[----:B------:R-:W-:-:S05]  /*18480*/  LOP3.LUT R7, R7, 0xfffffffe, RZ, 0xc0, !PT ;  /* 0xfffffffe07077812 */ /* 0x000fca00078ec0ff */
[----:B------:R-:W-:-:S05]  /*18490*/  IMAD.IADD R6, R6, 0x1, -R7 ;  /* 0x0000000106067824 */ /* 0x000fca00078e0a07 */
[----:B------:R-:W-:-:S04]  /*184a0*/  SHF.L.U32 R6, R6, 0x1f, RZ ;  /* 0x0000001f06067819 */ /* 0x000fc800000006ff */
[----:B------:R-:W2:Y:S02]  /*184b0*/  SYNCS.PHASECHK.TRANS64.TRYWAIT P0, [R17+URZ+0x19c20], R6 ;  /* 0x019c2006110075a7 */ /* 0x000ea4000800017f */
[----:B--2---:R-:W-:Y:S05]  /*184c0*/  @!P0 BRA `(.L_x_2290) ;  /* 0x0000006c006c8947 */ /* 0x004fea0003800000 */
.L_x_2451:
[----:B------:R-:W-:Y:S05]  /*184d0*/  BSYNC B1 ;  /* 0x0000000000017941 */ /* 0x000fea0003800000 */
.L_x_2289:
[----:B------:R-:W-:Y:S04]  /*184e0*/  BSSY B1, `(.L_x_2291) ;  /* 0x000008b000017945 */ /* 0x000fe80003800000 */
[----:B------:R-:W-:Y:S05]  /*184f0*/  @!P6 BRA `(.L_x_2292) ;  /* 0x000000080024e947 */ /* 0x000fea0003800000 */
[----:B------:R-:W-:Y:S01]  /*18500*/  IMAD R9, R23, 0x8, R17 ;  /* 0x0000000817097824 */ /* 0x000fe200078e0211 */
[----:B------:R-:W-:Y:S01]  /*18510*/  SHF.L.U32 R11, R29, 0x1f, RZ ;  /* 0x0000001f1d0b7819 */ /* 0x000fe200000006ff */
[----:B------:R-:W3:Y:S01]  /*18520*/  S2R R7, SR_TID.X ;  /* 0x0000000000077919 */ /* 0x000ee20000002100 */
[----:B------:R-:W-:Y:S02]  /*18530*/  BSSY B2, `(.L_x_2293) ;  /* 0x0000005000027945 */ /* 0x000fe40003800000 */
[----:B------:R-:W4:Y:S01]  /*18540*/  SYNCS.PHASECHK.TRANS64.TRYWAIT P0, [R9+URZ+0x19ca0], R11 ;  /* 0x019ca00b090075a7 */ /* 0x000f22000800017f */
[----:B---3--:R-:W-:-:S04]  /*18550*/  LOP3.LUT R7, R7, 0x7f, RZ, 0xc0, !PT ;  /* 0x0000007f07077812 */ /* 0x008fc800078ec0ff */
[----:B------:R-:W-:Y:S01]  /*18560*/  ISETP.NE.AND P1, PT, R7, RZ, PT ;  /* 0x000000ff0700720c */ /* 0x000fe20003f25270 */
[----:B----4-:R-:W-:-:S12]  /*18570*/  @!P0 BRA `(.L_x_2294) ;  /* 0x0000006c00548947 */ /* 0x010fd80003800000 */
.L_x_2452:
[----:B------:R-:W-:Y:S05]  /*18580*/  BSYNC B2 ;  /* 0x0000000000027941 */ /* 0x000fea0003800000 */
.L_x_2293:
[----:B------:R-:W-:Y:S04]  /*18590*/  BSSY B2, `(.L_x_2295) ;  /* 0x0000009000027945 */ /* 0x000fe80003800000 */
[----:B------:R-:W-:Y:S05]  /*185a0*/  @P1 BRA `(.L_x_2296) ;  /* 0x00000000001c1947 */ /* 0x000fea0003800000 */
[----:B--2---:R-:W2:Y:S02]  /*185b0*/  S2R R6, SR_TID.X ;  /* 0x0000000000067919 */ /* 0x004ea40000002100 */
[----:B--2---:R-:W-:Y:S01]  /*185c0*/  LOP3.LUT R7, R6, 0x1f, RZ, 0xc0, !PT ;  /* 0x0000001f06077812 */ /* 0x004fe200078ec0ff */
[----:B------:R-:W-:-:S03]  /*185d0*/  IMAD.MOV.U32 R6, RZ, RZ, 0x3000 ;  /* 0x00003000ff067424 */ /* 0x000fc600078e00ff */
[----:B------:R-:W-:Y:S01]  /*185e0*/  ISETP.NE.AND P0, PT, R7, RZ, PT ;  /* 0x000000ff0700720c */ /* 0x000fe20003f05270 */
[----:B------:R4:W-:-:S12]  /*185f0*/  SYNCS.ARRIVE.TRANS64 RZ, [R9+URZ+0x19c90], R6 ;  /* 0x019c900609ff79a7 */ /* 0x0009d8000800003f */
[----:B----4-:R-:W-:Y:S05]  /*18600*/  @!P0 BRA `(.L_x_2296) ;  /* 0x0000000000048947 */ /* 0x010fea0003800000 */
[----:B------:R-:W-:Y:S01]  /*18610*/  BPT.TRAP 0x1 ;  /* 0x000000040000795c */ /* 0x000fe20000300000 */
.L_x_2296:
[----:B------:R-:W-:Y:S05]  /*18620*/  BSYNC B2 ;  /* 0x0000000000027941 */ /* 0x000fea0003800000 */
.L_x_2295:
[----:B------:R-:W-:Y:S01]  /*18630*/  IMAD.MOV.U32 R14, RZ, RZ, RZ ;  /* 0x000000ffff0e7224 */ /* 0x000fe200078e00ff */
[----:B------:R-:W-:Y:S01]  /*18640*/  UIADD3 UR4, UP0, UR40, 0x570, URZ ;  /* 0x0000057028047890 */ /* 0x000fe2000ff1e03f */
[----:B------:R-:W-:Y:S01]  /*18650*/  IMAD R7, R5, 0x80, R0 ;  /* 0x0000008005077824 */ /* 0x000fe200078e0200 */
[----:B------:R-:W-:Y:S01]  /*18660*/  PLOP3.LUT P0, PT, PT, PT, PT, 0x80, 0x0 ;  /* 0x000000000000781c */ /* 0x000fe20003f0f070 */
[----:B01----:R-:W-:Y:S01]  /*18670*/  IMAD R8, R23, 0x3000, R17 ;  /* 0x0000300017087824 */ /* 0x003fe200078e0211 */
[----:B------:R-:W-:Y:S01]  /*18680*/  R2UR UR10, R14 ;  /* 0x000000000e0a72ca */ /* 0x000fe200000e0000 */
[----:B------:R-:W-:Y:S01]  /*18690*/  VIADD R7, R7, 0xffffff80 ;  /* 0xffffff8007077836 */ /* 0x000fe20000000000 */
[----:B------:R-:W-:Y:S01]  /*186a0*/  UIADD3.X UR5, URZ, UR41, URZ, UP0, !UPT ;  /* 0x000000293f057290 */ /* 0x000fe200087fe43f */
[----:B--2---:R-:W-:Y:S01]  /*186b0*/  VIADD R6, R9, 0x19c90 ;  /* 0x00019c9009067836 */ /* 0x004fe20000000000 */
[----:B------:R-:W-:Y:S01]  /*186c0*/  UMOV UR6, 0x0 ;  /* 0x0000000000067882 */ /* 0x000fe20000000000 */
[----:B------:R-:W-:Y:S01]  /*186d0*/  VIADD R10, R8, 0x13800 ;  /* 0x00013800080a7836 */ /* 0x000fe20000000000 */
[----:B------:R-:W-:-:S09]  /*186e0*/  UMOV UR7, 0x12f00000 ;  /* 0x12f0000000077882 */ /* 0x000fd20000000000 */
.L_x_2297:
        /* <DEDUP_REMOVED lines=16> */
.L_x_2298:
        /* <DEDUP_REMOVED lines=16> */
.L_x_2299:
        /* <DEDUP_REMOVED lines=13> */
.L_x_2453:
[----:B------:R-:W-:Y:S05]  /*189c0*/  BSYNC B2 ;  /* 0x0000000000027941 */ /* 0x000fea0003800000 */
.L_x_2300:
[----:B------:R-:W-:Y:S01]  /*189d0*/  BSSY B2, `(.L_x_2302) ;  /* 0x000000b000027945 */ /* 0x000fe20003800000 */
[----:B------:R-:W-:Y:S02]  /*189e0*/  IMAD.MOV.U32 R10, RZ, RZ, 0x0 ;  /* 0x00000000ff0a7424 */ /* 0x000fe400078e00ff */
[----:B0--3--:R-:W-:Y:S01]  /*189f0*/  IMAD.MOV.U32 R11, RZ, RZ, 0x12f00000 ;  /* 0x12f00000ff0b7424 */ /* 0x009fe200078e00ff */
        /* <DEDUP_REMOVED lines=8> */
.L_x_2303:
[----:B------:R-:W-:Y:S05]  /*18a80*/  BSYNC B2 ;  /* 0x0000000000027941 */ /* 0x000fea0003800000 */
.L_x_2302:
        /* <DEDUP_REMOVED lines=8> */
.L_x_2304:
        /* <DEDUP_REMOVED lines=15> */
.L_x_2305:
        /* <DEDUP_REMOVED lines=15> */
.L_x_2306:
        /* <DEDUP_REMOVED lines=9> */
[----:B---3--:R-:W-:Y:S05]  /*18d80*/  @P0 BRA.U.ANY `(.L_x_2306) ;  /* 0xfffffffd00d80947 */ /* 0x008fea000393ffff */
.L_x_2292:
[----:B------:R-:W-:Y:S05]  /*18d90*/  BSYNC B1 ;  /* 0x0000000000017941 */ /* 0x000fea0003800000 */
.L_x_2291:
[----:B0-----:R-:W-:Y:S01]  /*18da0*/  VIADD R10, R5, 0xfffffffe ;  /* 0xfffffffe050a7836 */ /* 0x001fe20000000000 */
        /* <DEDUP_REMOVED lines=8> */
.L_x_2323:
[----:B------:R-:W-:Y:S05]  /*18e30*/  YIELD ;  /* 0x0000000000007946 */ /* 0x000fea0003800000 */
[----:B------:R-:W-:Y:S04]  /*18e40*/  BSSY B1, `(.L_x_2307) ;  /* 0x000008b000017945 */ /* 0x000fe80003800000 */
[----:B------:R-:W-:Y:S05]  /*18e50*/  @!P6 BRA `(.L_x_2308) ;  /* 0x000000080024e947 */ /* 0x000fea0003800000 */
[----:B------:R-:W-:Y:S01]  /*18e60*/  IMAD R9, R23, 0x8, R17 ;  /* 0x0000000817097824 */ /* 0x000fe200078e0211 */
[----:B-1----:R-:W-:Y:S01]  /*18e70*/  SHF.L.U32 R8, R29, 0x1f, RZ ;  /* 0x0000001f1d087819 */ /* 0x002fe200000006ff */
[----:B------:R-:W0:Y:S01]  /*18e80*/  S2R R5, SR_TID.X ;  /* 0x0000000000057919 */ /* 0x000e220000002100 */
[----:B------:R-:W-:Y:S02]  /*18e90*/  BSSY B2, `(.L_x_2309) ;  /* 0x0000005000027945 */ /* 0x000fe40003800000 */
[----:B------:R-:W1:Y:S01]  /*18ea0*/  SYNCS.PHASECHK.TRANS64.TRYWAIT P1, [R9+URZ+0x19ca0], R8 ;  /* 0x019ca008090075a7 */ /* 0x000e62000802017f */
[----:B0-----:R-:W-:-:S04]  /*18eb0*/  LOP3.LUT R5, R5, 0x7f, RZ, 0xc0, !PT ;  /* 0x0000007f05057812 */ /* 0x001fc800078ec0ff */
[----:B------:R-:W-:Y:S01]  /*18ec0*/  ISETP.NE.AND P2, PT, R5, RZ, PT ;  /* 0x000000ff0500720c */ /* 0x000fe20003f45270 */
[----:B-1----:R-:W-:-:S12]  /*18ed0*/  @!P1 BRA `(.L_x_2310) ;  /* 0x0000006400249947 */ /* 0x002fd80003800000 */
.L_x_2454:
[----:B------:R-:W-:Y:S05]  /*18ee0*/  BSYNC B2 ;  /* 0x0000000000027941 */ /* 0x000fea0003800000 */
.L_x_2309:
[----:B------:R-:W-:Y:S04]  /*18ef0*/  BSSY B2, `(.L_x_2311) ;  /* 0x0000009000027945 */ /* 0x000fe80003800000 */
[----:B------:R-:W-:Y:S05]  /*18f00*/  @P2 BRA `(.L_x_2312) ;  /* 0x00000000001c2947 */ /* 0x000fea0003800000 */
[----:B------:R-:W2:Y:S02]  /*18f10*/  S2R R5, SR_TID.X ;  /* 0x0000000000057919 */ /* 0x000ea40000002100 */
[----:B--2---:R-:W-:Y:S01]  /*18f20*/  LOP3.LUT R6, R5, 0x1f, RZ, 0xc0, !PT ;  /* 0x0000001f05067812 */ /* 0x004fe200078ec0ff */
[----:B------:R-:W-:-:S03]  /*18f30*/  IMAD.MOV.U32 R5, RZ, RZ, 0x3000 ;  /* 0x00003000ff057424 */ /* 0x000fc600078e00ff */
[----:B------:R-:W-:Y:S01]  /*18f40*/  ISETP.NE.AND P1, PT, R6, RZ, PT ;  /* 0x000000ff0600720c */ /* 0x000fe20003f25270 */
[----:B------:R1:W-:-:S12]  /*18f50*/  SYNCS.ARRIVE.TRANS64 RZ, [R9+URZ+0x19c90], R5 ;  /* 0x019c900509ff79a7 */ /* 0x0003d8000800003f */
[----:B-1----:R-:W-:Y:S05]  /*18f60*/  @!P1 BRA `(.L_x_2312) ;  /* 0x0000000000049947 */ /* 0x002fea0003800000 */
[----:B------:R-:W-:Y:S01]  /*18f70*/  BPT.TRAP 0x1 ;  /* 0x000000040000795c */ /* 0x000fe20000300000 */
.L_x_2312:
[----:B------:R-:W-:Y:S05]  /*18f80*/  BSYNC B2 ;  /* 0x0000000000027941 */ /* 0x000fea0003800000 */
.L_x_2311:
[----:B------:R-:W-:Y:S01]  /*18f90*/  IMAD.MOV.U32 R14, RZ, RZ, RZ ;  /* 0x000000ffff0e7224 */ /* 0x000fe200078e00ff */
[----:B------:R-:W-:Y:S01]  /*18fa0*/  UIADD3 UR4, UP0, UR40, 0x570, URZ ;  /* 0x0000057028047890 */ /* 0x000fe2000ff1e03f */
[----:B------:R-:W-:Y:S01]  /*18fb0*/  IMAD R7, R23, 0x3000, R17 ;  /* 0x0000300017077824 */ /* 0x000fe200078e0211 */
[----:B------:R-:W-:Y:S01]  /*18fc0*/  PLOP3.LUT P1, PT, PT, PT, PT, 0x80, 0x0 ;  /* 0x000000000000781c */ /* 0x000fe20003f2f070 */
[----:B--2---:R-:W-:Y:S01]  /*18fd0*/  IMAD R6, R10, 0x80, R0 ;  /* 0x000000800a067824 */ /* 0x004fe200078e0200 */
[----:B------:R-:W-:Y:S01]  /*18fe0*/  R2UR UR10, R14 ;  /* 0x000000000e0a72ca */ /* 0x000fe200000e0000 */
[----:B------:R-:W-:Y:S01]  /*18ff0*/  VIADD R5, R9, 0x19c90 ;  /* 0x00019c9009057836 */ /* 0x000fe20000000000 */
[----:B------:R-:W-:Y:S01]  /*19000*/  UIADD3.X UR5, URZ, UR41, URZ, UP0, !UPT ;  /* 0x000000293f057290 */ /* 0x000fe200087fe43f */
[----:B------:R-:W-:Y:S01]  /*19010*/  VIADD R11, R7, 0x13800 ;  /* 0x00013800070b7836 */ /* 0x000fe20000000000 */
[----:B------:R-:W-:Y:S01]  /*19020*/  UMOV UR6, 0x0 ;  /* 0x0000000000067882 */ /* 0x000fe20000000000 */
[----:B------:R-:W-:-:S10]  /*19030*/  UMOV UR7, 0x12f00000 ;  /* 0x12f0000000077882 */ /* 0x000fd40000000000 */
.L_x_2313:
        /* <DEDUP_REMOVED lines=12> */
[----:B------:R-:W-:Y:S01]  /*19100*/  UMOV UR6, 0x0 ;  /* 0x0000000000067882 */ /* 0x000fe20000000000 */
[----:B------:R-:W-:Y:S02]  /*19110*/  UMOV UR7, 0x12f00000 ;  /* 0x12f0000000077882 */ /* 0x000fe40000000000 */
[----:B------:R-:W-:Y:S01]  /*19120*/  R2UR UR10, R11 ;  /* 0x000000000b0a72ca */ /* 0x000fe200000e0000 */
[----:B------:R-:W-:-:S14]  /*19130*/  VIADD R11, R7, 0x14800 ;  /* 0x00014800070b7836 */ /* 0x000fdc0000000000 */
.L_x_2314:
        /* <DEDUP_REMOVED lines=16> */
.L_x_2315:
        /* <DEDUP_REMOVED lines=13> */
.L_x_2455:
[----:B------:R-:W-:Y:S05]  /*19310*/  BSYNC B2 ;  /* 0x0000000000027941 */ /* 0x000fea0003800000 */
.L_x_2316:
        /* <DEDUP_REMOVED lines=11> */
.L_x_2319:
[----:B------:R-:W-:Y:S05]  /*193d0*/  BSYNC B2 ;  /* 0x0000000000027941 */ /* 0x000fea0003800000 */
.L_x_2318:
        /* <DEDUP_REMOVED lines=8> */
.L_x_2320:
        /* <DEDUP_REMOVED lines=16> */
.L_x_2321:
        /* <DEDUP_REMOVED lines=15> */
.L_x_2322:
        /* <DEDUP_REMOVED lines=10> */
.L_x_2308:
[----:B------:R-:W-:Y:S05]  /*196f0*/  BSYNC B1 ;  /* 0x0000000000017941 */ /* 0x000fea0003800000 */
.L_x_2307:
        /* <DEDUP_REMOVED lines=8> */
.L_x_2285:
[----:B------:R-:W-:Y:S05]  /*19780*/  BSYNC B0 ;  /* 0x0000000000007941 */ /* 0x000fea0003800000 */
.L_x_2284:
[----:B------:R-:W3:Y:S01]  /*19790*/  LDC R0, c[0x0][0x448] ;  /* 0x00011200ff007b82 */ /* 0x000ee20000000800 */
[----:B------:R-:W-:Y:S01]  /*197a0*/  IMAD.MOV.U32 R2, RZ, RZ, 0xc0 ;  /* 0x000000c0ff027424 */ /* 0x000fe200078e00ff */
[----:B------:R-:W-:Y:S01]  /*197b0*/  ISETP.NE.AND P2, PT, R4, RZ, PT ;  /* 0x000000ff0400720c */ /* 0x000fe20003f45270 */
[----:B------:R-:W-:Y:S05]  /*197c0*/  @!P0 WARPSYNC.ALL ;  /* 0x0000000000008948 */ /* 0x000fea0003800000 */
[----:B------:R-:W-:Y:S01]  /*197d0*/  IMAD R2, R25, R2, 0xbf ;  /* 0x000000bf19027424 */ /* 0x000fe200078e0202 */
[----:B------:R-:W-:Y:S06]  /*197e0*/  BSSY B0, `(.L_x_2324) ;  /* 0x000002a000007945 */ /* 0x000fec0003800000 */
[----:B------:R-:W4:Y:S08]  /*197f0*/  @!P2 LDC R4, c[0x0][0x9f0] ;  /* 0x00027c00ff04ab82 */ /* 0x000f300000000800 */
[----:B------:R-:W-:Y:S01]  /*19800*/  @!P0 BAR.SYNC.DEFER_BLOCKING 0xc, 0x200 ;  /* 0x0308000000008b1d */ /* 0x000fe20000010000 */
[----:B---3--:R-:W-:-:S13]  /*19810*/  ISETP.NE.AND P1, PT, R0, 0x1, PT ;  /* 0x000000010000780c */ /* 0x008fda0003f25270 */
[----:B------:R-:W3:Y:S08]  /*19820*/  @P1 LDC R0, c[0x0][0x44c] ;  /* 0x00011300ff001b82 */ /* 0x000ef00000000800 */
[----:B------:R-:W5:Y:S01]  /*19830*/  @P1 LDC R3, c[0x0][0x450] ;  /* 0x00011400ff031b82 */ /* 0x000f620000000800 */
[----:B---3--:R-:W-:-:S05]  /*19840*/  @P1 IMAD.HI.U32 R0, R2, R0, RZ ;  /* 0x0000000002001227 */ /* 0x008fca00078e00ff */
[----:B-----5:R-:W-:-:S05]  /*19850*/  @P1 SHF.R.U32.HI R2, RZ, R3, R0 ;  /* 0x00000003ff021219 */ /* 0x020fca0000011600 */
[----:B------:R-:W-:-:S05]  /*19860*/  IMAD.IADD R2, R21, 0x1, R2 ;  /* 0x0000000115027824 */ /* 0x000fca00078e0202 */
[----:B------:R-:W-:-:S04]  /*19870*/  SHF.R.S32.HI R0, RZ, 0x1f, R2 ;  /* 0x0000001fff007819 */ /* 0x000fc80000011402 */
[----:B------:R-:W-:Y:S01]  /*19880*/  LEA.HI R0, R0, R2, RZ, 0x7 ;  /* 0x0000000200007211 */ /* 0x000fe200078f38ff */
[----:B------:R-:W-:-:S03]  /*19890*/  IMAD.MOV.U32 R2, RZ, RZ, RZ ;  /* 0x000000ffff027224 */ /* 0x000fc600078e00ff */
[----:B------:R-:W-:-:S04]  /*198a0*/  SHF.R.S32.HI R0, RZ, 0x7, R0 ;  /* 0x00000007ff007819 */ /* 0x000fc80000011400 */
[----:B------:R-:W-:-:S04]  /*198b0*/  VIMNMX R0, R20, R0, PT ;  /* 0x0000000014007248 */ /* 0x000fc80003fe0100 */
[----:B------:R-:W-:-:S13]  /*198c0*/  ISETP.GE.AND P1, PT, R0, 0x1, PT ;  /* 0x000000010000780c */ /* 0x000fda0003f26270 */
[----:B----4-:R-:W-:Y:S05]  /*198d0*/  @!P1 BRA `(.L_x_2325) ;  /* 0x0000000000689947 */ /* 0x010fea0003800000 */
[----:B------:R-:W-:-:S04]  /*198e0*/  IABS R5, R4 ;  /* 0x0000000400057213 */ /* 0x000fc80000000000 */
[----:B------:R-:W3:Y:S08]  /*198f0*/  I2F.RP R2, R5 ;  /* 0x0000000500027306 */ /* 0x000ef00000209400 */
[----:B---3--:R-:W3:Y:S02]  /*19900*/  MUFU.RCP R2, R2 ;  /* 0x0000000200027308 */ /* 0x008ee40000001000 */
[----:B---3--:R-:W-:-:S06]  /*19910*/  VIADD R2, R2, 0xffffffe ;  /* 0x0ffffffe02027836 */ /* 0x008fcc0000000000 */
[----:B------:R-:W3:Y:S02]  /*19920*/  F2I.FTZ.U32.TRUNC.NTZ R3, R2 ;  /* 0x0000000200037305 */ /* 0x000ee4000021f000 */
[----:B---3--:R-:W-:-:S04]  /*19930*/  IMAD.MOV R2, RZ, RZ, -R3 ;  /* 0x000000ffff027224 */ /* 0x008fc800078e0a03 */
[----:B--2---:R-:W-:Y:S02]  /*19940*/  IMAD R6, R2, R5, RZ ;  /* 0x0000000502067224 */ /* 0x004fe400078e02ff */
[----:B------:R-:W-:-:S04]  /*19950*/  IMAD.MOV.U32 R2, RZ, RZ, RZ ;  /* 0x000000ffff027224 */ /* 0x000fc800078e00ff */
[----:B01----:R-:W-:Y:S01]  /*19960*/  IMAD.HI.U32 R8, R3, R6, R2 ;  /* 0x0000000603087227 */ /* 0x003fe200078e0002 */
        /* <DEDUP_REMOVED lines=17> */
.L_x_2325:
[----:B------:R-:W-:Y:S05]  /*19a80*/  BSYNC B0 ;  /* 0x0000000000007941 */ /* 0x000fea0003800000 */
.L_x_2324:
[----:B------:R-:W3:Y:S02]  /*19a90*/  LDL.LU R3, [R1] ;  /* 0x0000000001037983 */ /* 0x000ee40000300800 */
[----:B---3--:R-:W-:-:S05]  /*19aa0*/  IMAD R3, R3, R2, RZ ;  /* 0x0000000203037224 */ /* 0x008fca00078e02ff */
[----:B------:R-:W-:Y:S01]  /*19ab0*/  VIADDMNMX R0, R3, R2, R0, PT ;  /* 0x0000000203007246 */ /* 0x000fe20003800100 */
[----:B------:R3:W-:Y:S03]  /*19ac0*/  STL [R1], R3 ;  /* 0x0000000301007387 */ /* 0x0007e60000100800 */
[----:B------:R-:W-:Y:S01]  /*19ad0*/  ISETP.GT.AND P0, PT, R0, R3, PT ;  /* 0x000000030000720c */ /* 0x000fe20003f04270 */
[----:B------:R3:W-:-:S12]  /*19ae0*/  STL [R1+0x34], R0 ;  /* 0x0000340001007387 */ /* 0x0007d80000100800 */
[----:B---3--:R-:W-:Y:S05]  /*19af0*/  @P0 BRA `(.L_x_2326) ;  /* 0x0000000000440947 */ /* 0x008fea0003800000 */
[----:B------:R-:W3:Y:S02]  /*19b00*/  S2R R3, SR_TID.X ;  /* 0x0000000000037919 */ /* 0x000ee40000002100 */
[----:B---3--:R-:W-:-:S04]  /*19b10*/  LOP3.LUT R3, R3, 0x7f, RZ, 0xc0, !PT ;  /* 0x0000007f03037812 */ /* 0x008fc800078ec0ff */
[----:B------:R-:W-:-:S13]  /*19b20*/  ISETP.NE.AND P0, PT, R3, RZ, PT ;  /* 0x000000ff0300720c */ /* 0x000fda0003f05270 */
[----:B------:R-:W-:Y:S05]  /*19b30*/  @P0 BRA `(.L_x_2327) ;  /* 0x0000003400b00947 */ /* 0x000fea0003800000 */
[----:B------:R-:W3:Y:S01]  /*19b40*/  S2R R5, SR_LANEID ;  /* 0x0000000000057919 */ /* 0x000ee20000000000 */
[----:B------:R-:W-:Y:S01]  /*19b50*/  VOTEU.ANY UR4, UPT, PT ;  /* 0x0000000000047886 */ /* 0x000fe200038e0100 */
[----:B------:R-:W4:Y:S01]  /*19b60*/  LDC.64 R2, c[0x0][0xc60] ;  /* 0x00031800ff027b82 */ /* 0x000f220000000a00 */
[----:B------:R-:W3:Y:S02]  /*19b70*/  FLO.U32 R0, UR4 ;  /* 0x0000000400007d00 */ /* 0x000ee400080e0000 */
[----:B---3--:R-:W-:-:S06]  /*19b80*/  ISETP.EQ.U32.AND P0, PT, R0, R5, PT ;  /* 0x000000050000720c */ /* 0x008fcc0003f02070 */
[----:B------:R-:W4:Y:S07]  /*19b90*/  POPC R5, UR4 ;  /* 0x0000000400057d09 */ /* 0x000f2e0008000000 */
[----:B----4-:R-:W3:Y:S01]  /*19ba0*/  @P0 ATOMG.E.ADD.STRONG.GPU PT, R3, desc[UR42][R2.64], R5 ;  /* 0x00000005020309a8 */ /* 0x010ee200081ee1ea */
[----:B------:R-:W4:Y:S02]  /*19bb0*/  S2R R4, SR_LTMASK ;  /* 0x0000000000047919 */ /* 0x000f240000003900 */
[----:B----4-:R-:W-:-:S04]  /*19bc0*/  LOP3.LUT R4, R4, UR4, RZ, 0xc0, !PT ;  /* 0x0000000404047c12 */ /* 0x010fc8000f8ec0ff */
[----:B------:R-:W4:Y:S01]  /*19bd0*/  POPC R7, R4 ;  /* 0x0000000400077309 */ /* 0x000f220000000000 */
[----:B---3--:R-:W4:Y:S02]  /*19be0*/  SHFL.IDX PT, R0, R3, R0, 0x1f ;  /* 0x00001f0003007589 */ /* 0x008f2400000e0000 */
[----:B----4-:R-:W-:Y:S01]  /*19bf0*/  IADD3 R24, R0, UR38, R7 ;  /* 0x0000002600187c10 */ /* 0x010fe2000fffe007 */
[----:B------:R-:W-:Y:S06]  /*19c00*/  BRA `(.L_x_2327) ;  /* 0x00000034007c7947 */ /* 0x000fec0003800000 */
.L_x_2326:
        /* <DEDUP_REMOVED lines=9> */
[----:B------:R-:W3:Y:S01]  /*19ca0*/  LDC.64 R2, c[0x4][R2] ;  /* 0x0100000002027b82 */ /* 0x000ee20000000a00 */
[----:B------:R-:W-:Y:S02]  /*19cb0*/  IMAD.U32 R5, RZ, RZ, UR7 ;  /* 0x00000007ff057e24 */ /* 0x000fe4000f8e00ff */
[----:B--2---:R-:W-:Y:S02]  /*19cc0*/  IMAD.U32 R6, RZ, RZ, UR8 ;  /* 0x00000008ff067e24 */ /* 0x004fe4000f8e00ff */
[----:B------:R-:W-:-:S02]  /*19cd0*/  IMAD.U32 R7, RZ, RZ, UR9 ;  /* 0x00000009ff077e24 */ /* 0x000fc4000f8e00ff */
[----:B0-----:R-:W-:Y:S02]  /*19ce0*/  IMAD.U32 R10, RZ, RZ, UR4 ;  /* 0x00000004ff0a7e24 */ /* 0x001fe4000f8e00ff */
[----:B------:R-:W-:Y:S02]  /*19cf0*/  IMAD.U32 R11, RZ, RZ, UR5 ;  /* 0x00000005ff0b7e24 */ /* 0x000fe4000f8e00ff */
[----:B-1----:R-:W-:Y:S02]  /*19d00*/  IMAD.MOV.U32 R8, RZ, RZ, 0x70 ;  /* 0x00000070ff087424 */ /* 0x002fe400078e00ff */
[----:B------:R-:W-:Y:S02]  /*19d10*/  IMAD.MOV.U32 R12, RZ, RZ, 0x1 ;  /* 0x00000001ff0c7424 */ /* 0x000fe400078e00ff */
[----:B------:R-:W-:-:S07]  /*19d20*/  IMAD.MOV.U32 R13, RZ, RZ, RZ ;  /* 0x000000ffff0d7224 */ /* 0x000fce00078e00ff */
[----:B------:R-:W-:-:S07]  /*19d30*/  LEPC R20, `(.L_x_2329) ;  /* 0x000000001014794e */ /* 0x000fce0000000000 */
[----:B---3--:R-:W-:Y:S05]  /*19d40*/  CALL.ABS.NOINC R2 ;  /* 0x0000000002007343 */ /* 0x008fea0003c00000 */
.L_x_2329:
[----:B------:R-:W-:Y:S05]  /*19d50*/  BSYNC B6 ;  /* 0x0000000000067941 */ /* 0x000fea0003800000 */
.L_x_2328:
        /* <DEDUP_REMOVED lines=22> */
.L_x_2331:
[----:B------:R-:W-:Y:S05]  /*19ec0*/  BSYNC B6 ;  /* 0x0000000000067941 */ /* 0x000fea0003800000 */
.L_x_2330:
        /* <DEDUP_REMOVED lines=20> */
.L_x_2333:
[----:B------:R-:W-:Y:S05]  /*1a010*/  BSYNC B6 ;  /* 0x0000000000067941 */ /* 0x000fea0003800000 */
.L_x_2332:
        /* <DEDUP_REMOVED lines=19> */
.L_x_2335:
[----:B------:R-:W-:Y:S05]  /*1a150*/  BSYNC B6 ;  /* 0x0000000000067941 */ /* 0x000fea0003800000 */
.L_x_2334:
[----:B------:R-:W3:Y:S01]  /*1a160*/  LDL.LU R2, [R1+0xc] ;  /* 0x00000c0001027983 */ /* 0x000ee20000300800 */
[----:B------:R-:W-:Y:S01]  /*1a170*/  ULDC.64 UR4, c[0x0][0x9f8] ;  /* 0x00027e0000047ab9 */ /* 0x000fe20000000a00 */
[----:B01----:R-:W0:Y:S02]  /*1a180*/  LDC R8, c[0x0][0x430] ;  /* 0x00010c00ff087b82 */ /* 0x003e240000000800 */
[----:B------:R-:W4:Y:S04]  /*1a190*/  LDL.LU R4, [R1+0x24] ;  /* 0x0000240001047983 */ /* 0x000f280000300800 */
[----:B------:R-:W4:Y:S02]  /*1a1a0*/  LDL R0, [R1+0x34] ;  /* 0x0000340001007983 */ /* 0x000f240000100800 */
[----:B------:R-:W1:Y:S02]  /*1a1b0*/  LDC R11, c[0x0][0x2f4] ;  /* 0x0000bd00ff0b7b82 */ /* 0x000e640000000800 */
[----:B------:R-:W4:Y:S01]  /*1a1c0*/  LDL R21, [R1+0x28] ;  /* 0x0000280001157983 */ /* 0x000f220000100800 */
[----:B------:R-:W-:-:S03]  /*1a1d0*/  ISETP.NE.U32.AND P0, PT, RZ, UR4, PT ;  /* 0x00000004ff007c0c */ /* 0x000fc6000bf05070 */
[----:B--2---:R-:W2:Y:S01]  /*1a1e0*/  LDL R6, [R1+0x8] ;  /* 0x0000080001067983 */ /* 0x004ea20000100800 */
[----:B------:R-:W-:Y:S01]  /*1a1f0*/  ISETP.NE.AND.EX P0, PT, RZ, UR5, PT, P0 ;  /* 0x00000005ff007c0c */ /* 0x000fe2000bf05300 */
[----:B------:R-:W0:-:S12]  /*1a200*/  S2R R20, SR_TID.X ;  /* 0x0000000000147919 */ /* 0x000e180000002100 */
[----:B---3--:R-:W-:-:S04]  /*1a210*/  @P0 IADD3 R2, P1, R2, UR4, RZ ;  /* 0x0000000402020c10 */ /* 0x008fc8000ff3e0ff */
[----:B----4-:R-:W-:-:S05]  /*1a220*/  @P0 IADD3.X R3, R4, UR5, RZ, P1, !PT ;  /* 0x0000000504030c10 */ /* 0x010fca0008ffe4ff */
[----:B------:R3:W4:Y:S01]  /*1a230*/  @P0 LDG.E R26, desc[UR42][R2.64] ;  /* 0x0000002a021a0981 */ /* 0x000722000c1e1900 */
[----:B------:R-:W1:Y:S01]  /*1a240*/  S2R R4, SR_TID.X ;  /* 0x0000000000047919 */ /* 0x000e620000002100 */
[----:B0-----:R-:W-:Y:S02]  /*1a250*/  ISETP.NE.AND P1, PT, R8, 0x1, PT ;  /* 0x000000010800780c */ /* 0x001fe40003f25270 */
[----:B------:R-:W-:Y:S02]  /*1a260*/  LOP3.LUT R20, R20, 0x7f, RZ, 0xc0, !PT ;  /* 0x0000007f14147812 */ /* 0x000fe400078ec0ff */
[----:B------:R-:W-:Y:S02]  /*1a270*/  LEA R0, R0, 0xffffff80, 0x7 ;  /* 0xffffff8000007811 */ /* 0x000fe400078e38ff */
[----:B------:R-:W-:-:S07]  /*1a280*/  SHF.R.U32.HI R20, RZ, 0x1, R20 ;  /* 0x00000001ff147819 */ /* 0x000fce0000011614 */
[----:B------:R-:W0:Y:S08]  /*1a290*/  @P1 LDC R5, c[0x0][0x434] ;  /* 0x00010d00ff051b82 */ /* 0x000e300000000800 */
[----:B------:R-:W0:Y:S01]  /*1a2a0*/  @P1 LDC R7, c[0x0][0x438] ;  /* 0x00010e00ff071b82 */ /* 0x000e220000000800 */
[----:B-1----:R-:W-:-:S05]  /*1a2b0*/  IMAD.SHL.U32 R4, R4, 0x40, RZ ;  /* 0x0000004004047824 */ /* 0x002fca00078e00ff */
[----:B------:R-:W-:-:S04]  /*1a2c0*/  LOP3.LUT R4, R4, 0x40, RZ, 0xc0, !PT ;  /* 0x0000004004047812 */ /* 0x000fc800078ec0ff */
[----:B------:R-:W-:-:S04]  /*1a2d0*/  LOP3.LUT R4, R0, R20, R4, 0xfe, !PT ;  /* 0x0000001400047212 */ /* 0x000fc800078efe04 */
[C---:B------:R-:W-:Y:S01]  /*1a2e0*/  ISETP.GE.AND P0, PT, R4.reuse, R21, PT ;  /* 0x000000150400720c */ /* 0x040fe20003f06270 */
[----:B--2---:R-:W-:Y:S01]  /*1a2f0*/  IMAD.IADD R4, R4, 0x1, R6 ;  /* 0x0000000104047824 */ /* 0x004fe200078e0206 */
[----:B------:R-:W1:Y:S11]  /*1a300*/  S2R R10, SR_TID.X ;  /* 0x00000000000a7919 */ /* 0x000e760000002100 */
[----:B---3--:R-:W2:Y:S01]  /*1a310*/  @!P0 LDC.64 R2, c[0x0][0x428] ;  /* 0x00010a00ff028b82 */ /* 0x008ea20000000a00 */
[----:B0-----:R-:W-:-:S04]  /*1a320*/  @P1 IMAD.HI.U32 R5, R4, R5, RZ ;  /* 0x0000000504051227 */ /* 0x001fc800078e00ff */
[----:B------:R-:W-:Y:S01]  /*1a330*/  IMAD.MOV.U32 R6, RZ, RZ, R4 ;  /* 0x000000ffff067224 */ /* 0x000fe200078e0004 */
[----:B------:R-:W-:-:S05]  /*1a340*/  @P1 SHF.R.U32.HI R6, RZ, R7, R5 ;  /* 0x00000007ff061219 */ /* 0x000fca0000011605 */
[--C-:B------:R-:W-:Y:S01]  /*1a350*/  IMAD.MOV R5, RZ, RZ, -R6.reuse ;  /* 0x000000ffff057224 */ /* 0x100fe200078e0a06 */
[----:B------:R-:W-:-:S03]  /*1a360*/  @!P0 SHF.R.S32.HI R7, RZ, 0x1f, R6 ;  /* 0x0000001fff078819 */ /* 0x000fc60000011406 */
[----:B------:R-:W-:Y:S02]  /*1a370*/  IMAD R5, R8, R5, R4 ;  /* 0x0000000508057224 */ /* 0x000fe400078e0204 */
[----:B-1----:R-:W-:-:S05]  /*1a380*/  IMAD.SHL.U32 R13, R10, 0x10, RZ ;  /* 0x000000100a0d7824 */ /* 0x002fca00078e00ff */
[----:B------:R-:W-:-:S04]  /*1a390*/  LOP3.LUT R13, R13, 0x10, RZ, 0xc0, !PT ;  /* 0x000000100d0d7812 */ /* 0x000fc800078ec0ff */
[C---:B------:R-:W-:Y:S02]  /*1a3a0*/  ISETP.GE.AND P3, PT, R13.reuse, R11, PT ;  /* 0x0000000b0d00720c */ /* 0x040fe40003f66270 */
[C---:B------:R-:W-:Y:S02]  /*1a3b0*/  LOP3.LUT R12, R13.reuse, 0x20, RZ, 0xfc, !PT ;  /* 0x000000200d0c7812 */ /* 0x040fe400078efcff */
[----:B------:R-:W-:Y:S02]  /*1a3c0*/  LOP3.LUT R22, R22, 0xfffffffb, RZ, 0xc0, !PT ;  /* 0xfffffffb16167812 */ /* 0x000fe400078ec0ff */
[----:B------:R-:W-:-:S07]  /*1a3d0*/  LOP3.LUT R10, R13, 0x40, RZ, 0xfc, !PT ;  /* 0x000000400d0a7812 */ /* 0x000fce00078efcff */
[----:B------:R-:W-:-:S04]  /*1a3e0*/  @P3 LOP3.LUT R22, R22, 0x4, RZ, 0xfc, !PT ;  /* 0x0000000416163812 */ /* 0x000fc800078efcff */
[----:B------:R-:W-:-:S04]  /*1a3f0*/  LOP3.LUT R22, R22, 0xfffffff7, RZ, 0xc0, !PT ;  /* 0xfffffff716167812 */ /* 0x000fc800078ec0ff */
[----:B------:R-:W-:Y:S01]  /*1a400*/  LOP3.LUT R22, R22, 0xfffffffd, RZ, 0xc0, !PT ;  /* 0xfffffffd16167812 */ /* 0x000fe200078ec0ff */
[----:B------:R-:W-:Y:S01]  /*1a410*/  UMOV UR4, 0xffffffff ;  /* 0xffffffff00047882 */ /* 0x000fe20000000000 */
[----:B----4-:R-:W-:Y:S01]  /*1a420*/  SHF.R.S32.HI R9, RZ, 0x1f, R26 ;  /* 0x0000001fff097819 */ /* 0x010fe2000001141a */
[----:B--2---:R-:W-:-:S04]  /*1a430*/  @!P0 IMAD.WIDE.U32 R6, R26, R2, R6 ;  /* 0x000000021a068225 */ /* 0x004fc800078e0006 */
[----:B------:R-:W-:-:S04]  /*1a440*/  @!P0 IMAD R4, R9, R2, RZ ;  /* 0x0000000209048224 */ /* 0x000fc800078e02ff */
[----:B------:R-:W-:Y:S02]  /*1a450*/  @!P0 IMAD R4, R26, R3, R4 ;  /* 0x000000031a048224 */ /* 0x000fe400078e0204 */
[----:B------:R-:W0:Y:S01]  /*1a460*/  @!P0 LDC.64 R2, c[0x0][0x418] ;  /* 0x00010600ff028b82 */ /* 0x000e220000000a00 */
[----:B------:R1:W-:Y:S01]  /*1a470*/  STL [R1+0xc], R9 ;  /* 0x00000c0901007387 */ /* 0x0003e20000100800 */
[----:B0-----:R-:W-:Y:S01]  /*1a480*/  @!P0 LEA R8, P1, R6, R2, 0x2 ;  /* 0x0000000206088211 */ /* 0x001fe200078210ff */
[----:B------:R-:W-:-:S05]  /*1a490*/  @!P0 IMAD.IADD R2, R7, 0x1, R4 ;  /* 0x0000000107028824 */ /* 0x000fca00078e0204 */
[----:B-1----:R-:W-:Y:S01]  /*1a4a0*/  @!P0 LEA.HI.X R9, R6, R3, R2, 0x2, P1 ;  /* 0x0000000306098211 */ /* 0x002fe200008f1402 */
[----:B------:R-:W-:Y:S01]  /*1a4b0*/  IMAD.U32 R3, RZ, RZ, UR39 ;  /* 0x00000027ff037e24 */ /* 0x000fe2000f8e00ff */
[----:B------:R-:W-:Y:S01]  /*1a4c0*/  ISETP.GE.AND P1, PT, R12, R11, PT ;  /* 0x0000000b0c00720c */ /* 0x000fe20003f26270 */
[----:B------:R-:W-:-:S03]  /*1a4d0*/  IMAD.MOV.U32 R2, RZ, RZ, RZ ;  /* 0x000000ffff027224 */ /* 0x000fc600078e00ff */
[----:B------:R-:W-:-:S03]  /*1a4e0*/  ISETP.NE.AND P2, PT, R3, 0x3, PT ;  /* 0x000000030300780c */ /* 0x000fc60003f45270 */
[----:B------:R0:W5:Y:S01]  /*1a4f0*/  @!P0 LDG.E R2, desc[UR42][R8.64] ;  /* 0x0000002a08028981 */ /* 0x000162000c1e1900 */
[----:B------:R-:W-:-:S05]  /*1a500*/  ISETP.GE.AND P0, PT, R10, R11, PT ;  /* 0x0000000b0a00720c */ /* 0x000fca0003f06270 */
[----:B------:R-:W-:-:S04]  /*1a510*/  @P1 LOP3.LUT R22, R22, 0x2, RZ, 0xfc, !PT ;  /* 0x0000000216161812 */ /* 0x000fc800078efcff */
[----:B------:R-:W-:-:S04]  /*1a520*/  @P2 LOP3.LUT R22, R22, 0x8, RZ, 0xfc, !PT ;  /* 0x0000000816162812 */ /* 0x000fc800078efcff */
[----:B------:R-:W-:-:S04]  /*1a530*/  LOP3.LUT R22, R22, 0xfffffffe, RZ, 0xc0, !PT ;  /* 0xfffffffe16167812 */ /* 0x000fc800078ec0ff */
[----:B------:R-:W-:Y:S01]  /*1a540*/  @P0 LOP3.LUT R22, R22, 0x1, RZ, 0xfc, !PT ;  /* 0x0000000116160812 */ /* 0x000fe200078efcff */
[----:B0-----:R-:W-:Y:S06]  /*1a550*/  BRA.DIV UR4, `(.L_x_2336) ;  /* 0x0000004e04ac7947 */ /* 0x001fec000b800000 */
.L_x_2458:
[----:B------:R-:W-:Y:S05]  /*1a560*/  @!P2 BRA `(.L_x_2337) ;  /* 0x000000000004a947 */ /* 0x000fea0003800000 */
[----:B------:R-:W-:Y:S01]  /*1a570*/  BPT.TRAP 0x1 ;  /* 0x000000040000795c */ /* 0x000fe20000300000 */
.L_x_2337:
[----:B------:R-:W-:Y:S01]  /*1a580*/  IMAD R4, R19, 0x8, R17 ;  /* 0x0000000813047824 */ /* 0x000fe200078e0211 */
[----:B------:R-:W-:Y:S01]  /*1a590*/  SHF.L.U32 R3, R28, 0x1f, RZ ;  /* 0x0000001f1c037819 */ /* 0x000fe200000006ff */
[----:B------:R-:W-:Y:S03]  /*1a5a0*/  BSSY B0, `(.L_x_2338) ;  /* 0x0000006000007945 */ /* 0x000fe60003800000 */
[----:B------:R0:W1:Y:S01]  /*1a5b0*/  SYNCS.PHASECHK.TRANS64.TRYWAIT P0, [R4+URZ+0x19c80], R3 ;  /* 0x019c8003040075a7 */ /* 0x000062000800017f */
[----:B------:R0:W-:Y:S02]  /*1a5c0*/  STL [R1+0x24], R3 ;  /* 0x0000240301007387 */ /* 0x0001e40000100800 */
[----:B0-----:R-:W-:Y:S02]  /*1a5d0*/  IADD3 R3, -R20, R21, -R0 ;  /* 0x0000001514037210 */ /* 0x001fe40007ffe900 */
[----:B------:R-:W-:Y:S01]  /*1a5e0*/  SHF.R.S32.HI R20, RZ, 0x1f, R5 ;  /* 0x0000001fff147819 */ /* 0x000fe20000011405 */
[----:B-1----:R-:W-:Y:S06]  /*1a5f0*/  @!P0 BRA `(.L_x_2339) ;  /* 0x0000004c00b88947 */ /* 0x002fec0003800000 */
.L_x_2459:
[----:B------:R-:W-:Y:S05]  /*1a600*/  BSYNC B0 ;  /* 0x0000000000007941 */ /* 0x000fea0003800000 */
.L_x_2338:
[----:B------:R-:W2:Y:S01]  /*1a610*/  LDL R10, [R1+0x14] ;  /* 0x00001400010a7983 */ /* 0x000ea20000100800 */
[----:B------:R-:W-:Y:S01]  /*1a620*/  ULDC.64 UR4, c[0x0][0x328] ;  /* 0x0000ca0000047ab9 */ /* 0x000fe20000000a00 */
[----:B-----5:R-:W-:Y:S01]  /*1a630*/  SHF.R.S32.HI R21, RZ, 0x1f, R2 ;  /* 0x0000001fff157819 */ /* 0x020fe20000011402 */
[----:B0-----:R-:W-:Y:S01]  /*1a640*/  IMAD R0, R20, UR4, RZ ;  /* 0x0000000414007c24 */ /* 0x001fe2000f8e02ff */
        /* <DEDUP_REMOVED lines=18> */
[----:B------:R-:W0:Y:S01]  /*1a770*/  S2R R7, SR_TID.X ;  /* 0x0000000000077919 */ /* 0x000e220000002100 */
[----:B------:R-:W1:Y:S01]  /*1a780*/  LDC R12, c[0x0][0x2f4] ;  /* 0x0000bd00ff0c7b82 */ /* 0x000e620000000800 */
[----:B------:R-:W2:Y:S04]  /*1a790*/  SHFL.IDX PT, R6, R8, RZ, 0x1e1f ;  /* 0x001e1fff08067589 */ /* 0x000ea800000e0000 */
[----:B------:R-:W3:Y:S04]  /*1a7a0*/  SHFL.IDX PT, R0, R9, RZ, 0x1e1f ;  /* 0x001e1fff09007589 */ /* 0x000ee800000e0000 */
[----:B------:R-:W4:Y:S01]  /*1a7b0*/  SHFL.IDX PT, R9, R9, 0x1, 0x1e1f ;  /* 0x003e1f0009097f89 */ /* 0x000f2200000e0000 */
[----:B0-----:R-:W-:-:S05]  /*1a7c0*/  IMAD.SHL.U32 R11, R7, 0x10, RZ ;  /* 0x00000010070b7824 */ /* 0x001fca00078e00ff */
[----:B------:R-:W-:-:S04]  /*1a7d0*/  LOP3.LUT R11, R11, 0x10, RZ, 0xc0, !PT ;  /* 0x000000100b0b7812 */ /* 0x000fc800078ec0ff */
[C---:B--2---:R-:W-:Y:S02]  /*1a7e0*/  IADD3 R6, P0, R11.reuse, R6, RZ ;  /* 0x000000060b067210 */ /* 0x044fe40007f1e0ff */
[CC--:B-1----:R-:W-:Y:S02]  /*1a7f0*/  ISETP.GE.AND P4, PT, R11.reuse, R12.reuse, PT ;  /* 0x0000000c0b00720c */ /* 0x0c2fe40003f86270 */
[----:B------:R-:W-:Y:S01]  /*1a800*/  LOP3.LUT R13, R11, 0x20, RZ, 0xfc, !PT ;  /* 0x000000200b0d7812 */ /* 0x000fe200078efcff */
[----:B---3--:R-:W-:Y:S01]  /*1a810*/  IMAD.X R7, RZ, RZ, R0, P0 ;  /* 0x000000ffff077224 */ /* 0x008fe200000e0600 */
        /* <DEDUP_REMOVED lines=11> */
[----:B0---4-:R0:W1:Y:S10]  /*1a8d0*/  SHFL.IDX PT, R6, R8, 0x1, 0x1e1f ;  /* 0x003e1f0008067f89 */ /* 0x01107400000e0000 */
.L_x_2465:
[----:B------:R-:W2:Y:S01]  /*1a8e0*/  S2R R7, SR_TID.X ;  /* 0x0000000000077919 */ /* 0x000ea20000002100 */
[C---:B------:R-:W-:Y:S02]  /*1a8f0*/  ISETP.LT.OR P4, PT, R3.reuse, 0x41, P4 ;  /* 0x000000410300780c */ /* 0x040fe40002781670 */
[C---:B------:R-:W-:Y:S02]  /*1a900*/  ISETP.LT.OR P2, PT, R3.reuse, 0x41, P2 ;  /* 0x000000410300780c */ /* 0x040fe40001741670 */
[----:B------:R-:W-:Y:S01]  /*1a910*/  ISETP.LT.OR P0, PT, R3, 0x41, P0 ;  /* 0x000000410300780c */ /* 0x000fe20000701670 */
[----:B--2---:R-:W-:-:S05]  /*1a920*/  IMAD.SHL.U32 R7, R7, 0x10, RZ ;  /* 0x0000001007077824 */ /* 0x004fca00078e00ff */
[----:B------:R-:W-:-:S04]  /*1a930*/  LOP3.LUT R7, R7, 0x10, RZ, 0xc0, !PT ;  /* 0x0000001007077812 */ /* 0x000fc800078ec0ff */
        /* <DEDUP_REMOVED lines=10> */
.L_x_2341:
        /* <DEDUP_REMOVED lines=11> */
.L_x_2342:
[----:B------:R2:W-:Y:S01]  /*1aa90*/  SYNCS.ARRIVE.TRANS64.A1T0 RZ, [R4+URZ+0x19c70], RZ ;  /* 0x019c70ff04ff79a7 */ /* 0x0005e2000810003f */
[----:B------:R-:W-:Y:S05]  /*1aaa0*/  @!P4 BRA `(.L_x_2343) ;  /* 0x000000000004c947 */ /* 0x000fea0003800000 */
[----:B------:R-:W-:Y:S01]  /*1aab0*/  BPT.TRAP 0x1 ;  /* 0x000000040000795c */ /* 0x000fe20000300000 */
.L_x_2343:
[----:B------:R-:W3:Y:S01]  /*1aac0*/  LDL R3, [R1+0x24] ;  /* 0x0000240001037983 */ /* 0x000ee20000100800 */
[----:B------:R-:W-:Y:S01]  /*1aad0*/  BSSY B0, `(.L_x_2344) ;  /* 0x0000003000007945 */ /* 0x000fe20003800000 */
[----:B---3--:R-:W3:Y:S03]  /*1aae0*/  SYNCS.PHASECHK.TRANS64.TRYWAIT P0, [R4+URZ+0x19c40], R3 ;  /* 0x019c4003040075a7 */ /* 0x008ee6000800017f */
[----:B---3--:R-:W-:Y:S05]  /*1aaf0*/  @!P0 BRA `(.L_x_2345) ;  /* 0x0000004c00748947 */ /* 0x008fea0003800000 */
.L_x_2466:
[----:B------:R-:W-:Y:S05]  /*1ab00*/  BSYNC B0 ;  /* 0x0000000000007941 */ /* 0x000fea0003800000 */
.L_x_2344:
[----:B0-----:R-:W0:Y:S01]  /*1ab10*/  S2R R8, SR_TID.X ;  /* 0x0000000000087919 */ /* 0x001e220000002100 */
[----:B------:R-:W-:Y:S01]  /*1ab20*/  ULDC.64 UR4, c[0x0][0x300] ;  /* 0x0000c00000047ab9 */ /* 0x000fe20000000a00 */
[----:B------:R-:W4:Y:S01]  /*1ab30*/  LDC R9, c[0x0][0x2f4] ;  /* 0x0000bd00ff097b82 */ /* 0x000f220000000800 */
[----:B------:R-:W-:Y:S01]  /*1ab40*/  IMAD R20, R20, UR4, RZ ;  /* 0x0000000414147c24 */ /* 0x000fe2000f8e02ff */
[----:B------:R-:W-:Y:S01]  /*1ab50*/  ULDC.64 UR6, c[0x0][0x2e8] ;  /* 0x0000ba0000067ab9 */ /* 0x000fe20000000a00 */
[----:B-1----:R-:W-:-:S04]  /*1ab60*/  IMAD.WIDE.U32 R6, R5, UR4, RZ ;  /* 0x0000000405067c25 */ /* 0x002fc8000f8e00ff */
[----:B------:R-:W-:Y:S01]  /*1ab70*/  IMAD R20, R5, UR5, R20 ;  /* 0x0000000505147c24 */ /* 0x000fe2000f8e0214 */
[----:B------:R-:W-:Y:S02]  /*1ab80*/  ULDC.64 UR4, c[0x0][0x310] ;  /* 0x0000c40000047ab9 */ /* 0x000fe40000000a00 */
[----:B------:R-:W-:Y:S02]  /*1ab90*/  IMAD R21, R21, UR4, RZ ;  /* 0x0000000415157c24 */ /* 0x000fe4000f8e02ff */
[----:B------:R-:W-:Y:S02]  /*1aba0*/  IMAD.IADD R7, R7, 0x1, R20 ;  /* 0x0000000107077824 */ /* 0x000fe400078e0214 */
[----:B------:R-:W-:-:S04]  /*1abb0*/  IMAD.WIDE.U32 R6, R2, UR4, R6 ;  /* 0x0000000402067c25 */ /* 0x000fc8000f8e0006 */
[----:B------:R-:W-:Y:S01]  /*1abc0*/  IMAD R2, R2, UR5, R21 ;  /* 0x0000000502027c24 */ /* 0x000fe2000f8e0215 */
[----:B------:R-:W-:-:S03]  /*1abd0*/  ULDC.64 UR4, c[0x0][0x308] ;  /* 0x0000c20000047ab9 */ /* 0x000fc60000000a00 */
[----:B---3--:R-:W-:Y:S02]  /*1abe0*/  IMAD.IADD R3, R7, 0x1, R2 ;  /* 0x0000000107037824 */ /* 0x008fe400078e0202 */
[----:B------:R-:W-:Y:S02]  /*1abf0*/  IMAD.MOV.U32 R2, RZ, RZ, R6 ;  /* 0x000000ffff027224 */ /* 0x000fe400078e0006 */
[----:B0-----:R-:W-:Y:S02]  /*1ac00*/  IMAD.SHL.U32 R10, R8, 0x10, RZ ;  /* 0x00000010080a7824 */ /* 0x001fe400078e00ff */
        /* <DEDUP_REMOVED lines=26> */
.L_x_2472:
        /* <DEDUP_REMOVED lines=10> */
.L_x_2347:
        /* <DEDUP_REMOVED lines=11> */
.L_x_2348:
        /* <DEDUP_REMOVED lines=39> */
.L_x_2350:
[----:B------:R-:W-:Y:S05]  /*1b170*/  BSYNC B6 ;  /* 0x0000000000067941 */ /* 0x000fea0003800000 */
.L_x_2349:
[----:B0-----:R-:W2:Y:S01]  /*1b180*/  LDL.LU R2, [R1+0x24] ;  /* 0x0000240001027983 */ /* 0x001ea20000300800 */
[----:B------:R-:W0:Y:S01]  /*1b190*/  LDC R9, c[0x0][0x448] ;  /* 0x00011200ff097b82 */ /* 0x000e220000000800 */
[----:B------:R-:W-:Y:S01]  /*1b1a0*/  ULDC.64 UR4, c[0x0][0x2d8] ;  /* 0x0000b60000047ab9 */ /* 0x000fe20000000a00 */
[----:B------:R-:W-:Y:S01]  /*1b1b0*/  ULDC.64 UR6, c[0x0][0x2e0] ;  /* 0x0000b80000067ab9 */ /* 0x000fe20000000a00 */
[----:B------:R-:W3:Y:S01]  /*1b1c0*/  LDL.LU.64 R20, [R1+0x28] ;  /* 0x0000280001147983 */ /* 0x000ee20000300a00 */
[----:B------:R-:W-:-:S03]  /*1b1d0*/  ULDC.64 UR8, c[0x0][0x280] ;  /* 0x0000a00000087ab9 */ /* 0x000fc60000000a00 */
[----:B------:R-:W4:Y:S01]  /*1b1e0*/  LDL.LU R0, [R1+0x3c] ;  /* 0x00003c0001007983 */ /* 0x000f220000300800 */
        /* <DEDUP_REMOVED lines=23> */
[----:B0-----:R-:W-:Y:S01]  /*1b360*/  @P1 IMAD.HI.U32 R5, R0, R5, RZ ;  /* 0x0000000500051227 */ /* 0x001fe200078e00ff */
[----:B------:R-:W0:Y:S03]  /*1b370*/  S2R R21, SR_TID.X ;  /* 0x0000000000157919 */ /* 0x000e260000002100 */
[----:B------:R-:W-:Y:S01]  /*1b380*/  IMAD.MOV.U32 R4, RZ, RZ, R0 ;  /* 0x000000ffff047224 */ /* 0x000fe200078e0000 */
[----:B-1----:R-:W-:-:S04]  /*1b390*/  @P1 SHF.R.U32.HI R4, RZ, R6, R5 ;  /* 0x00000006ff041219 */ /* 0x002fc80000011605 */
[--C-:B------:R-:W-:Y:S01]  /*1b3a0*/  SHF.R.S32.HI R5, RZ, 0x1f, R4.reuse ;  /* 0x0000001fff057819 */ /* 0x100fe20000011404 */
[----:B------:R-:W-:-:S04]  /*1b3b0*/  IMAD.MOV R6, RZ, RZ, -R4 ;  /* 0x000000ffff067224 */ /* 0x000fc800078e0a04 */
[----:B------:R-:W-:Y:S02]  /*1b3c0*/  IMAD R5, R5, UR4, RZ ;  /* 0x0000000405057c24 */ /* 0x000fe4000f8e02ff */
[----:B------:R-:W-:Y:S02]  /*1b3d0*/  IMAD R6, R9, R6, R0 ;  /* 0x0000000609067224 */ /* 0x000fe400078e0200 */
[C---:B------:R-:W-:Y:S02]  /*1b3e0*/  IMAD R7, R4.reuse, UR5, R5 ;  /* 0x0000000504077c24 */ /* 0x040fe4000f8e0205 */
[----:B------:R-:W-:-:S04]  /*1b3f0*/  IMAD.WIDE.U32 R4, R4, UR4, R2 ;  /* 0x0000000404047c25 */ /* 0x000fc8000f8e0002 */
[----:B------:R-:W-:Y:S01]  /*1b400*/  IMAD.IADD R5, R5, 0x1, R7 ;  /* 0x0000000105057824 */ /* 0x000fe200078e0207 */
[----:B------:R-:W-:Y:S01]  /*1b410*/  SHF.R.S32.HI R7, RZ, 0x1f, R6 ;  /* 0x0000001fff077819 */ /* 0x000fe20000011406 */
[----:B------:R-:W-:Y:S02]  /*1b420*/  VIADD R0, R0, 0x80 ;  /* 0x0000008000007836 */ /* 0x000fe40000000000 */
[----:B------:R-:W-:-:S04]  /*1b430*/  IMAD.WIDE.U32 R4, R6, UR6, R4 ;  /* 0x0000000606047c25 */ /* 0x000fc8000f8e0004 */
[----:B------:R-:W-:Y:S02]  /*1b440*/  IMAD R7, R7, UR6, RZ ;  /* 0x0000000607077c24 */ /* 0x000fe4000f8e02ff */
[C---:B0-----:R-:W-:Y:S02]  /*1b450*/  IMAD.SHL.U32 R11, R21.reuse, 0x10, RZ ;  /* 0x00000010150b7824 */ /* 0x041fe400078e00ff */
[----:B------:R-:W-:Y:S01]  /*1b460*/  IMAD R7, R6, UR7, R7 ;  /* 0x0000000706077c24 */ /* 0x000fe2000f8e0207 */
[----:B------:R-:W-:Y:S01]  /*1b470*/  IADD3 R6, P0, R4, UR8, RZ ;  /* 0x0000000804067c10 */ /* 0x000fe2000ff1e0ff */
[----:B------:R-:W-:Y:S01]  /*1b480*/  IMAD.SHL.U32 R10, R21, 0x10, RZ ;  /* 0x00000010150a7824 */ /* 0x000fe200078e00ff */
[----:B------:R-:W-:Y:S02]  /*1b490*/  LOP3.LUT R11, R11, 0x10, RZ, 0xc0, !PT ;  /* 0x000000100b0b7812 */ /* 0x000fe400078ec0ff */
[----:B------:R-:W-:Y:S01]  /*1b4a0*/  IADD3.X R4, R5, UR9, R7, P0, !PT ;  /* 0x0000000905047c10 */ /* 0x000fe200087fe407 */
[----:B------:R-:W-:Y:S01]  /*1b4b0*/  IMAD.MOV.U32 R5, RZ, RZ, R0 ;  /* 0x000000ffff057224 */ /* 0x000fe200078e0000 */
[----:B------:R-:W0:Y:S01]  /*1b4c0*/  @P1 LDC R7, c[0x0][0x44c] ;  /* 0x00011300ff071b82 */ /* 0x000e220000000800 */
[----:B------:R-:W-:-:S02]  /*1b4d0*/  LOP3.LUT R12, R11, 0x20, RZ, 0xfc, !PT ;  /* 0x000000200b0c7812 */ /* 0x000fc400078efcff */
[----:B------:R-:W-:Y:S02]  /*1b4e0*/  LOP3.LUT R10, R10, 0x10, RZ, 0xc0, !PT ;  /* 0x000000100a0a7812 */ /* 0x000fe400078ec0ff */
        /* <DEDUP_REMOVED lines=49> */
.L_x_2479:
        /* <DEDUP_REMOVED lines=12> */
.L_x_2353:
[----:B------:R-:W-:Y:S05]  /*1b8c0*/  BSYNC B0 ;  /* 0x0000000000007941 */ /* 0x000fea0003800000 */
.L_x_2352:
[----:B------:R-:W-:Y:S01]  /*1b8d0*/  NOP ;  /* 0x0000000000007918 */ /* 0x000fe20000000000 */
[----:B------:R-:W-:-:S13]  /*1b8e0*/  PLOP3.LUT P0, PT, PT, PT, PT, 0x80, 0x0 ;  /* 0x000000000000781c */ /* 0x000fda0003f0f070 */
.L_x_2354:
        /* <DEDUP_REMOVED lines=18> */
.L_x_2480:
[----:B------:R-:W-:Y:S05]  /*1ba10*/  BSYNC B0 ;  /* 0x0000000000007941 */ /* 0x000fea0003800000 */
.L_x_2355:
[----:B-1----:R-:W3:Y:S04]  /*1ba20*/  LDL.LU R3, [R1+0x34] ;  /* 0x0000340001037983 */ /* 0x002ee80000300800 */
[----:B------:R-:W4:Y:S01]  /*1ba30*/  LDL R2, [R1] ;  /* 0x0000000001027983 */ /* 0x000f220000100800 */
[----:B---3--:R-:W-:-:S05]  /*1ba40*/  VIADD R20, R3, 0xfffffffe ;  /* 0xfffffffe03147836 */ /* 0x008fca0000000000 */
[----:B----4-:R-:W-:-:S13]  /*1ba50*/  ISETP.GE.AND P0, PT, R20, R2, PT ;  /* 0x000000021400720c */ /* 0x010fda0003f06270 */
[----:B------:R-:W-:Y:S05]  /*1ba60*/  @!P0 BRA `(.L_x_2357) ;  /* 0x0000001000408947 */ /* 0x000fea0003800000 */
[----:B------:R-:W-:Y:S02]  /*1ba70*/  IMAD.MOV.U32 R4, RZ, RZ, R19 ;  /* 0x000000ffff047224 */ /* 0x000fe400078e0013 */
[----:B------:R-:W-:-:S07]  /*1ba80*/  IMAD.MOV.U32 R6, RZ, RZ, R28 ;  /* 0x000000ffff067224 */ /* 0x000fce00078e001c */
.L_x_2377:
[----:B0--3--:R-:W3:Y:S01]  /*1ba90*/  LDL R9, [R1+0x8] ;  /* 0x0000080001097983 */ /* 0x009ee20000100800 */
[----:B0-----:R-:W0:Y:S03]  /*1baa0*/  LDC R7, c[0x0][0x430] ;  /* 0x00010c00ff077b82 */ /* 0x001e260000000800 */
[----:B------:R-:W4:Y:S01]  /*1bab0*/  LDL R8, [R1+0xc] ;  /* 0x00000c0001087983 */ /* 0x000f220000100800 */
[----:B------:R-:W2:Y:S03]  /*1bac0*/  S2R R2, SR_TID.X ;  /* 0x0000000000027919 */ /* 0x000ea60000002100 */
        /* <DEDUP_REMOVED lines=39> */
.L_x_2358:
[----:B------:R-:W-:Y:S01]  /*1bd40*/  IMAD R0, R19, 0x8, R17 ;  /* 0x0000000813007824 */ /* 0x000fe200078e0211 */
[----:B------:R-:W-:Y:S01]  /*1bd50*/  SHF.L.U32 R10, R28, 0x1f, RZ ;  /* 0x0000001f1c0a7819 */ /* 0x000fe200000006ff */
[----:B------:R-:W-:Y:S01]  /*1bd60*/  BSSY B0, `(.L_x_2359) ;  /* 0x0000004000007945 */ /* 0x000fe20003800000 */
[----:B------:R-:W-:Y:S02]  /*1bd70*/  SHF.R.S32.HI R9, RZ, 0x1f, R7 ;  /* 0x0000001fff097819 */ /* 0x000fe40000011407 */
[----:B------:R-:W0:Y:S02]  /*1bd80*/  SYNCS.PHASECHK.TRANS64.TRYWAIT P0, [R0+URZ+0x19c80], R10 ;  /* 0x019c800a000075a7 */ /* 0x000e24000800017f */
[----:B0-----:R-:W-:Y:S05]  /*1bd90*/  @!P0 BRA `(.L_x_2360) ;  /* 0x00000040008c8947 */ /* 0x001fea0003800000 */
.L_x_2481:
[----:B------:R-:W-:Y:S05]  /*1bda0*/  BSYNC B0 ;  /* 0x0000000000007941 */ /* 0x000fea0003800000 */
.L_x_2359:
        /* <DEDUP_REMOVED lines=44> */
.L_x_2487:
        /* <DEDUP_REMOVED lines=13> */
.L_x_2362:
        /* <DEDUP_REMOVED lines=11> */
.L_x_2363:
[----:B------:R2:W-:Y:S01]  /*1c1f0*/  SYNCS.ARRIVE.TRANS64.A1T0 RZ, [R0+URZ+0x19c70], RZ ;  /* 0x019c70ff00ff79a7 */ /* 0x0005e2000810003f */
[----:B------:R-:W-:Y:S05]  /*1c200*/  @!P3 BRA `(.L_x_2364) ;  /* 0x000000000004b947 */ /* 0x000fea0003800000 */
[----:B------:R-:W-:Y:S01]  /*1c210*/  BPT.TRAP 0x1 ;  /* 0x000000040000795c */ /* 0x000fe20000300000 */
.L_x_2364:
[----:B------:R-:W3:Y:S01]  /*1c220*/  SYNCS.PHASECHK.TRANS64.TRYWAIT P0, [R0+URZ+0x19c40], R10 ;  /* 0x019c400a000075a7 */ /* 0x000ee2000800017f */
[----:B------:R-:W-:Y:S04]  /*1c230*/  BSSY B0, `(.L_x_2365) ;  /* 0x0000002000007945 */ /* 0x000fe80003800000 */
[----:B---3--:R-:W-:Y:S05]  /*1c240*/  @!P0 BRA `(.L_x_2366) ;  /* 0x0000004000208947 */ /* 0x008fea0003800000 */
.L_x_2488:
[----:B------:R-:W-:Y:S05]  /*1c250*/  BSYNC B0 ;  /* 0x0000000000007941 */ /* 0x000fea0003800000 */
.L_x_2365:
        /* <DEDUP_REMOVED lines=38> */
.L_x_2494:
        /* <DEDUP_REMOVED lines=10> */
.L_x_2368:
        /* <DEDUP_REMOVED lines=11> */
.L_x_2369:
[----:B------:R2:W-:Y:S02]  /*1c610*/  SYNCS.ARRIVE.TRANS64.A1T0 RZ, [R0+URZ+0x19c30], RZ ;  /* 0x019c30ff00ff79a7 */ /* 0x0005e4000810003f */
[----:B--23--:R-:W-:-:S05]  /*1c620*/  IMAD.U32 R0, RZ, RZ, UR36 ;  /* 0x00000024ff007e24 */ /* 0x00cfca000f8e00ff */
[----:B------:R-:W-:-:S13]  /*1c630*/  ISETP.NE.AND P0, PT, R0, 0x3, PT ;  /* 0x000000030000780c */ /* 0x000fda0003f05270 */
[----:B------:R-:W-:Y:S05]  /*1c640*/  @!P0 BRA `(.L_x_2370) ;  /* 0x0000000000048947 */ /* 0x000fea0003800000 */
[----:B------:R-:W-:Y:S01]  /*1c650*/  BPT.TRAP 0x1 ;  /* 0x000000040000795c */ /* 0x000fe20000300000 */
.L_x_2370:
[----:B------:R-:W-:Y:S01]  /*1c660*/  LOP3.LUT R0, R6, 0x1, RZ, 0x3c, !PT ;  /* 0x0000000106007812 */ /* 0x000fe200078e3cff */
[----:B------:R-:W-:Y:S01]  /*1c670*/  IMAD R2, R4, 0x8, R17 ;  /* 0x0000000804027824 */ /* 0x000fe200078e0211 */
[----:B------:R-:W-:Y:S02]  /*1c680*/  BSSY B0, `(.L_x_2371) ;  /* 0x0000004000007945 */ /* 0x000fe40003800000 */
[----:B------:R-:W-:-:S04]  /*1c690*/  SHF.L.U32 R0, R0, 0x1f, RZ ;  /* 0x0000001f00007819 */ /* 0x000fc800000006ff */
[----:B------:R-:W0:Y:S02]  /*1c6a0*/  SYNCS.PHASECHK.TRANS64.TRYWAIT P2, [R2+URZ+0x19c70], R0 ;  /* 0x019c7000020075a7 */ /* 0x000e24000804017f */
[----:B0-----:R-:W-:Y:S05]  /*1c6b0*/  @!P2 BRA `(.L_x_2372) ;  /* 0x0000003c00b0a947 */ /* 0x001fea0003800000 */
.L_x_2495:
[----:B------:R-:W-:Y:S05]  /*1c6c0*/  BSYNC B0 ;  /* 0x0000000000007941 */ /* 0x000fea0003800000 */
.L_x_2371:
[----:B------:R-:W-:-:S05]  /*1c6d0*/  IMAD.U32 R3, RZ, RZ, UR39 ;  /* 0x00000027ff037e24 */ /* 0x000fca000f8e00ff */
[----:B------:R-:W-:-:S13]  /*1c6e0*/  ISETP.NE.AND P2, PT, R3, 0x3, PT ;  /* 0x000000030300780c */ /* 0x000fda0003f45270 */
[----:B------:R-:W-:Y:S05]  /*1c6f0*/  @!P2 BRA `(.L_x_2373) ;  /* 0x000000000004a947 */ /* 0x000fea0003800000 */
[----:B------:R-:W-:Y:S01]  /*1c700*/  BPT.TRAP 0x1 ;  /* 0x000000040000795c */ /* 0x000fe20000300000 */
.L_x_2373:
[----:B0-----:R-:W-:Y:S01]  /*1c710*/  SHF.L.U32 R0, R6, 0x1f, RZ ;  /* 0x0000001f06007819 */ /* 0x001fe200000006ff */
[----:B------:R-:W-:-:S03]  /*1c720*/  IMAD R3, R4, 0x3000, RZ ;  /* 0x0000300004037824 */ /* 0x000fc600078e02ff */
[----:B------:R-:W0:Y:S02]  /*1c730*/  SYNCS.PHASECHK.TRANS64.TRYWAIT P2, [R2+URZ+0x19c60], R0 ;  /* 0x019c6000020075a7 */ /* 0x000e24000804017f */
[----:B0-----:R-:W-:Y:S05]  /*1c740*/  @!P2 BRA `(.L_x_2374) ;  /* 0x0000003c00a0a947 */ /* 0x001fea0003800000 */
.L_x_2496:
        /* <DEDUP_REMOVED lines=55> */
.L_x_2375:
[----:B--2---:R2:W-:Y:S01]  /*1cac0*/  SYNCS.ARRIVE.TRANS64.A1T0 RZ, [R2+URZ+0x19c50], RZ ;  /* 0x019c50ff02ff79a7 */ /* 0x0045e2000810003f */
[----:B------:R-:W-:Y:S06]  /*1cad0*/  BAR.SYNC.DEFER_BLOCKING 0x2, 0x80 ;  /* 0x0082000000007b1d */ /* 0x000fec0000010000 */
[----:B------:R-:W-:Y:S05]  /*1cae0*/  @!P0 BRA `(.L_x_2376) ;  /* 0x0000000000048947 */ /* 0x000fea0003800000 */
[----:B------:R-:W-:Y:S01]  /*1caf0*/  BPT.TRAP 0x1 ;  /* 0x000000040000795c */ /* 0x000fe20000300000 */
.L_x_2376:
[----:B------:R-:W3:Y:S01]  /*1cb00*/  LDL R0, [R1+0x10] ;  /* 0x0000100001007983 */ /* 0x000ee20000100800 */
[----:B--2---:R-:W-:Y:S02]  /*1cb10*/  VIADD R2, R2, 0x19c80 ;  /* 0x00019c8002027836 */ /* 0x004fe40000000000 */
[----:B------:R-:W-:Y:S02]  /*1cb20*/  IMAD.MOV.U32 R4, RZ, RZ, R19 ;  /* 0x000000ffff047224 */ /* 0x000fe400078e0013 */
[----:B------:R-:W-:Y:S01]  /*1cb30*/  IMAD.MOV.U32 R6, RZ, RZ, R28 ;  /* 0x000000ffff067224 */ /* 0x000fe200078e001c */
[----:B---3--:R-:W-:-:S04]  /*1cb40*/  PRMT R2, R0, 0x654, R2 ;  /* 0x0000065400027816 */ /* 0x008fc80000000002 */
[----:B------:R3:W-:Y:S01]  /*1cb50*/  SYNCS.ARRIVE.TRANS64.RED.A1T0 RZ, [R2+URZ], RZ ;  /* 0x000000ff02ff79a7 */ /* 0x0007e2000810043f */
[----:B------:R-:W-:Y:S05]  /*1cb60*/  @P1 BRA `(.L_x_2377) ;  /* 0xffffffec00c81947 */ /* 0x000fea000383ffff */
.L_x_2357:
        /* <DEDUP_REMOVED lines=19> */
.L_x_2379:
[----:B------:R-:W-:Y:S05]  /*1cca0*/  BSYNC B0 ;  /* 0x0000000000007941 */ /* 0x000fea0003800000 */
.L_x_2378:
[----:B------:R-:W-:Y:S05]  /*1ccb0*/  @!P0 BRA `(.L_x_2380) ;  /* 0x0000000000048947 */ /* 0x000fea0003800000 */
[----:B------:R-:W-:Y:S01]  /*1ccc0*/  BPT.TRAP 0x1 ;  /* 0x000000040000795c */ /* 0x000fe20000300000 */
.L_x_2380:
[----:B------:R-:W-:Y:S01]  /*1ccd0*/  LOP3.LUT R0, R28, 0x1, RZ, 0x3c, !PT ;  /* 0x000000011c007812 */ /* 0x000fe200078e3cff */
[----:B0-----:R-:W-:Y:S01]  /*1cce0*/  IMAD R3, R19, 0x8, R17 ;  /* 0x0000000813037824 */ /* 0x001fe200078e0211 */
[----:B------:R-:W-:Y:S02]  /*1ccf0*/  BSSY B0, `(.L_x_2381) ;  /* 0x0000004000007945 */ /* 0x000fe40003800000 */
[----:B------:R-:W-:-:S04]  /*1cd00*/  SHF.L.U32 R0, R0, 0x1f, RZ ;  /* 0x0000001f00007819 */ /* 0x000fc800000006ff */
[----:B------:R-:W0:Y:S02]  /*1cd10*/  SYNCS.PHASECHK.TRANS64.TRYWAIT P1, [R3+URZ+0x19c70], R0 ;  /* 0x019c7000030075a7 */ /* 0x000e24000802017f */
[----:B0-----:R-:W-:Y:S05]  /*1cd20*/  @!P1 BRA `(.L_x_2382) ;  /* 0x00000038003c9947 */ /* 0x001fea0003800000 */
.L_x_2497:
[----:B------:R-:W-:Y:S05]  /*1cd30*/  BSYNC B0 ;  /* 0x0000000000007941 */ /* 0x000fea0003800000 */
.L_x_2381:
[----:B------:R-:W-:-:S05]  /*1cd40*/  IMAD.U32 R2, RZ, RZ, UR39 ;  /* 0x00000027ff027e24 */ /* 0x000fca000f8e00ff */
[----:B------:R-:W-:-:S13]  /*1cd50*/  ISETP.NE.AND P1, PT, R2, 0x3, PT ;  /* 0x000000030200780c */ /* 0x000fda0003f25270 */
[----:B------:R-:W-:Y:S05]  /*1cd60*/  @!P1 BRA `(.L_x_2383) ;  /* 0x0000000000049947 */ /* 0x000fea0003800000 */
[----:B------:R-:W-:Y:S01]  /*1cd70*/  BPT.TRAP 0x1 ;  /* 0x000000040000795c */ /* 0x000fe20000300000 */
.L_x_2383:
[----:B0-----:R-:W-:-:S04]  /*1cd80*/  SHF.L.U32 R0, R28, 0x1f, RZ ;  /* 0x0000001f1c007819 */ /* 0x001fc800000006ff */
[----:B------:R-:W0:Y:S02]  /*1cd90*/  SYNCS.PHASECHK.TRANS64.TRYWAIT P1, [R3+URZ+0x19c60], R0 ;  /* 0x019c6000030075a7 */ /* 0x000e24000802017f */
[----:B0-----:R-:W-:Y:S05]  /*1cda0*/  @!P1 BRA `(.L_x_2384) ;  /* 0x0000003800309947 */ /* 0x001fea0003800000 */
.L_x_2498:
[----:B------:R-:W0:Y:S04]  /*1cdb0*/  LDL R4, [R1+0x20] ;  /* 0x0000200001047983 */ /* 0x000e280000100800 */
[----:B------:R-:W2:Y:S04]  /*1cdc0*/  LDL R10, [R1+0x18] ;  /* 0x00001800010a7983 */ /* 0x000ea80000100800 */
[----:B------:R-:W3:Y:S01]  /*1cdd0*/  LDL R12, [R1+0x1c] ;  /* 0x00001c00010c7983 */ /* 0x000ee20000100800 */
[----:B------:R-:W-:Y:S01]  /*1cde0*/  IMAD R2, R19, 0x3000, RZ ;  /* 0x0000300013027824 */ /* 0x000fe200078e02ff */
[----:B------:R-:W-:Y:S05]  /*1cdf0*/  WARPSYNC.ALL ;  /* 0x0000000000007948 */ /* 0x000fea0003800000 */
[----:B0-----:R-:W-:-:S02]  /*1ce00*/  LOP3.LUT R0, R2, R4, RZ, 0xfc, !PT ;  /* 0x0000000402007212 */ /* 0x001fc400078efcff */
[----:B--2---:R-:W-:-:S03]  /*1ce10*/  LOP3.LUT R2, R2, R10, RZ, 0xfc, !PT ;  /* 0x0000000a02027212 */ /* 0x004fc600078efcff */
[C---:B------:R-:W-:Y:S02]  /*1ce20*/  IMAD.IADD R0, R17.reuse, 0x1, R0 ;  /* 0x0000000111007824 */ /* 0x040fe400078e0200 */
        /* <DEDUP_REMOVED lines=48> */
.L_x_2385:
[----:B--2---:R2:W-:Y:S01]  /*1d130*/  SYNCS.ARRIVE.TRANS64.A1T0 RZ, [R3+URZ+0x19c50], RZ ;  /* 0x019c50ff03ff79a7 */ /* 0x0045e2000810003f */
[----:B------:R-:W-:Y:S06]  /*1d140*/  BAR.SYNC.DEFER_BLOCKING 0x2, 0x80 ;  /* 0x0082000000007b1d */ /* 0x000fec0000010000 */
[----:B------:R-:W-:Y:S05]  /*1d150*/  @!P0 BRA `(.L_x_2386) ;  /* 0x0000000000048947 */ /* 0x000fea0003800000 */
[----:B------:R-:W-:Y:S01]  /*1d160*/  BPT.TRAP 0x1 ;  /* 0x000000040000795c */ /* 0x000fe20000300000 */
.L_x_2386:
        /* <DEDUP_REMOVED lines=9> */
.L_x_2327:
[----:B------:R-:W-:-:S13]  /*1d200*/  LOP3.LUT P0, RZ, R22, 0x10, RZ, 0xc0, !PT ;  /* 0x0000001016ff7812 */ /* 0x000fda000780c0ff */
[----:B------:R-:W-:Y:S05]  /*1d210*/  @!P0 BRA `(.L_x_2387) ;  /* 0x0000000000288947 */ /* 0x000fea0003800000 */
[----:B------:R-:W-:Y:S05]  /*1d220*/  WARPSYNC.ALL ;  /* 0x0000000000007948 */ /* 0x000fea0003800000 */
[----:B------:R-:W3:Y:S08]  /*1d230*/  S2UR UR4, SR_CgaCtaId ;  /* 0x00000000000479c3 */ /* 0x000ef00000008800 */
[----:B------:R-:W-:Y:S01]  /*1d240*/  BAR.SYNC.DEFER_BLOCKING 0x5, 0x200 ;  /* 0x0148000000007b1d */ /* 0x000fe20000010000 */
[----:B--2---:R-:W-:Y:S01]  /*1d250*/  MOV R17, 0x400 ;  /* 0x0000040000117802 */ /* 0x004fe20000000f00 */
[----:B---3--:R-:W-:-:S05]  /*1d260*/  IMAD.U32 R0, RZ, RZ, UR4 ;  /* 0x00000004ff007e24 */ /* 0x008fca000f8e00ff */
[----:B------:R-:W-:Y:S01]  /*1d270*/  LEA R17, R0, R17, 0x18 ;  /* 0x0000001100117211 */ /* 0x000fe200078ec0ff */
[----:B------:R2:W-:Y:S04]  /*1d280*/  STL [R1+0x10], R0 ;  /* 0x0000100001007387 */ /* 0x0005e80000100800 */
[----:B-1----:R2:W1:Y:S01]  /*1d290*/  LDS.128 R24, [R17+0x19cd0] ;  /* 0x019cd00011187984 */ /* 0x0024620000000c00 */
[----:B------:R-:W-:Y:S06]  /*1d2a0*/  BAR.ARV 0x4, 0x200 ;  /* 0x0108000000007b1d */ /* 0x000fec0000002000 */
[----:B------:R-:W-:Y:S05]  /*1d2b0*/  BRA `(.L_x_2388) ;  /* 0x0000000c00e47947 */ /* 0x000fea0003800000 */
.L_x_2387:
        /* <DEDUP_REMOVED lines=9> */
[----:B------:R-:W3:Y:S01]  /*1d350*/  @!P1 LDC.64 R4, c[0x0][0xc78] ;  /* 0x00031e00ff049b82 */ /* 0x000ee20000000a00 */
[----:B0-----:R-:W-:-:S05]  /*1d360*/  @!P1 IMAD.WIDE R2, R0, 0x4, R2 ;  /* 0x0000000400029825 */ /* 0x001fca00078e0202 */
[----:B------:R3:W4:Y:S02]  /*1d370*/  @!P1 LDG.E R7, desc[UR42][R2.64] ;  /* 0x0000002a02079981 */ /* 0x000724000c1e1900 */
[----:B---3--:R-:W-:-:S06]  /*1d380*/  @!P1 IMAD.WIDE R2, R0, 0x4, R4 ;  /* 0x0000000400029825 */ /* 0x008fcc00078e0204 */
[----:B------:R-:W3:Y:S01]  /*1d390*/  @!P1 LDG.E R2, desc[UR42][R2.64] ;  /* 0x0000002a02029981 */ /* 0x000ee2000c1e1900 */
[----:B-1----:R-:W-:Y:S01]  /*1d3a0*/  IMAD.MOV.U32 R25, RZ, RZ, RZ ;  /* 0x000000ffff197224 */ /* 0x002fe200078e00ff */
[C---:B------:R-:W-:Y:S01]  /*1d3b0*/  ISETP.GE.U32.AND P2, PT, R9.reuse, 0x2, PT ;  /* 0x000000020900780c */ /* 0x040fe20003f46070 */
[----:B------:R-:W-:Y:S01]  /*1d3c0*/  IMAD.MOV.U32 R5, RZ, RZ, RZ ;  /* 0x000000ffff057224 */ /* 0x000fe200078e00ff */
[C---:B------:R-:W-:Y:S01]  /*1d3d0*/  ISETP.GE.U32.AND P3, PT, R9.reuse, 0x4, PT ;  /* 0x000000040900780c */ /* 0x040fe20003f66070 */
[----:B------:R-:W-:Y:S01]  /*1d3e0*/  SHFL.IDX PT, R0, R24, RZ, 0x1f ;  /* 0x00001fff18007589 */ /* 0x000fe200000e0000 */
[C---:B------:R-:W-:Y:S02]  /*1d3f0*/  ISETP.GE.U32.AND P4, PT, R9.reuse, 0x8, PT ;  /* 0x000000080900780c */ /* 0x040fe40003f86070 */
[----:B------:R-:W-:Y:S01]  /*1d400*/  ISETP.GE.U32.AND P5, PT, R9, 0x10, PT ;  /* 0x000000100900780c */ /* 0x000fe20003fa6070 */
[----:B--2---:R0:W-:Y:S02]  /*1d410*/  SHFL.IDX PT, R6, R24, 0x1, 0x1f ;  /* 0x00201f0018067f89 */ /* 0x0041e400000e0000 */
[----:B0-----:R-:W-:-:S02]  /*1d420*/  IMAD.MOV.U32 R24, RZ, RZ, RZ ;  /* 0x000000ffff187224 */ /* 0x001fc400078e00ff */
[----:B----4-:R-:W-:Y:S02]  /*1d430*/  @!P1 IMAD.MOV.U32 R25, RZ, RZ, R7 ;  /* 0x000000ffff199224 */ /* 0x010fe400078e0007 */
        /* <DEDUP_REMOVED lines=19> */
.L_x_2508:
[----:B------:R-:W-:Y:S02]  /*1d570*/  ULDC UR4, c[0x0][0xc38] ;  /* 0x00030e0000047ab9 */ /* 0x000fe40000000800 */
[----:B------:R-:W-:-:S04]  /*1d580*/  IMAD.U32 R7, RZ, RZ, UR4 ;  /* 0x00000004ff077e24 */ /* 0x000fc8000f8e00ff */
[----:B-1----:R-:W-:-:S04]  /*1d590*/  IMAD R3, R3, R7, RZ ;  /* 0x0000000703037224 */ /* 0x002fc800078e02ff */
[----:B------:R-:W-:-:S05]  /*1d5a0*/  IMAD.IADD R4, R6, 0x1, R3 ;  /* 0x0000000106047824 */ /* 0x000fca00078e0203 */
[----:B------:R-:W-:-:S13]  /*1d5b0*/  ISETP.GT.AND P6, PT, R4, R0, PT ;  /* 0x000000000400720c */ /* 0x000fda0003fc4270 */
[----:B------:R-:W-:Y:S05]  /*1d5c0*/  @P6 BRA `(.L_x_2390) ;  /* 0x0000000000a46947 */ /* 0x000fea0003800000 */
.L_x_2393:
        /* <DEDUP_REMOVED lines=35> */
.L_x_2516:
[----:B------:R-:W-:Y:S02]  /*1d800*/  ULDC UR4, c[0x0][0xc38] ;  /* 0x00030e0000047ab9 */ /* 0x000fe40000000800 */
[----:B------:R-:W-:-:S04]  /*1d810*/  IMAD.U32 R7, RZ, RZ, UR4 ;  /* 0x00000004ff077e24 */ /* 0x000fc8000f8e00ff */
[----:B-1----:R-:W-:-:S04]  /*1d820*/  IMAD R3, R3, R7, RZ ;  /* 0x0000000703037224 */ /* 0x002fc800078e02ff */
[----:B------:R-:W-:-:S05]  /*1d830*/  IMAD.IADD R4, R3, 0x1, R4 ;  /* 0x0000000103047824 */ /* 0x000fca00078e0204 */
[----:B------:R-:W-:-:S13]  /*1d840*/  ISETP.GT.AND P6, PT, R4, R0, PT ;  /* 0x000000000400720c */ /* 0x000fda0003fc4270 */
[----:B------:R-:W-:Y:S05]  /*1d850*/  @!P6 BRA `(.L_x_2393) ;  /* 0xfffffffc005ce947 */ /* 0x000fea000383ffff */
.L_x_2390:
        /* <DEDUP_REMOVED lines=10> */
.L_x_2521:
[----:B------:R-:W-:-:S13]  /*1d900*/  ISETP.NE.AND P0, PT, R3, RZ, PT ;  /* 0x000000ff0300720c */ /* 0x000fda0003f05270 */
[----:B------:R-:W-:Y:S05]  /*1d910*/  @!P0 BRA `(.L_x_2395) ;  /* 0x0000000000108947 */ /* 0x000fea0003800000 */
[----:B------:R-:W-:Y:S01]  /*1d920*/  UMOV UR4, 0xffffffff ;  /* 0xffffffff00047882 */ /* 0x000fe20000000000 */
[----:B-1----:R-:W-:Y:S02]  /*1d930*/  VIADD R6, R6, 0xffffffff ;  /* 0xffffffff06067836 */ /* 0x002fe40000000000 */
[----:B------:R-:W-:Y:S05]  /*1d940*/  BRA.DIV UR4, `(.L_x_2396) ;  /* 0x0000003604e87947 */ /* 0x000fea000b800000 */
[----:B------:R4:W1:Y:S02]  /*1d950*/  SHFL.IDX PT, R24, R2, R6, 0x1f ;  /* 0x00001f0602187589 */ /* 0x00086400000e0000 */
.L_x_2395:
        /* <DEDUP_REMOVED lines=60> */
.L_x_2397:
        /* <DEDUP_REMOVED lines=61> */
.L_x_2398:
[----:B------:R-:W-:-:S05]  /*1e0f0*/  LOP3.LUT R0, RZ, R0, RZ, 0x33, !PT ;  /* 0x00000000ff007212 */ /* 0x000fca00078e33ff */
[----:B------:R-:W-:Y:S01]  /*1e100*/  IMAD.IADD R25, R25, 0x1, R0 ;  /* 0x0000000119197824 */ /* 0x000fe200078e0200 */
[----:B------:R-:W-:Y:S06]  /*1e110*/  BRA `(.L_x_2399) ;  /* 0x00000000001c7947 */ /* 0x000fec0003800000 */
.L_x_2391:
[----:B------:R-:W-:Y:S01]  /*1e120*/  UMOV UR4, URZ ;  /* 0x0000003f00047c82 */ /* 0x000fe20008000000 */
[----:B------:R-:W-:Y:S01]  /*1e130*/  UMOV UR5, URZ ;  /* 0x0000003f00057c82 */ /* 0x000fe20008000000 */
[----:B------:R-:W-:Y:S01]  /*1e140*/  ULDC UR6, c[0x0][0xc3c] ;  /* 0x00030f0000067ab9 */ /* 0x000fe20000000800 */
[----:B------:R-:W-:Y:S02]  /*1e150*/  IMAD.MOV.U32 R24, RZ, RZ, R0 ;  /* 0x000000ffff187224 */ /* 0x000fe400078e0000 */
[----:B------:R-:W-:Y:S02]  /*1e160*/  IMAD.U32 R25, RZ, RZ, UR4 ;  /* 0x00000004ff197e24 */ /* 0x000fe4000f8e00ff */
[----:B------:R-:W-:Y:S02]  /*1e170*/  IMAD.U32 R26, RZ, RZ, UR5 ;  /* 0x00000005ff1a7e24 */ /* 0x000fe4000f8e00ff */
[----:B------:R-:W-:-:S07]  /*1e180*/  IMAD.U32 R27, RZ, RZ, UR6 ;  /* 0x00000006ff1b7e24 */ /* 0x000fce000f8e00ff */
.L_x_2399:
        /* <DEDUP_REMOVED lines=12> */
.L_x_2388:
[----:B------:R-:W-:Y:S02]  /*1e250*/  ULDC UR4, c[0x0][0xc3c] ;  /* 0x00030f0000047ab9 */ /* 0x000fe40000000800 */
[----:B-1----:R-:W-:-:S13]  /*1e260*/  ISETP.GE.AND P0, PT, R27, UR4, PT ;  /* 0x000000041b007c0c */ /* 0x002fda000bf06270 */
[----:B------:R-:W-:Y:S05]  /*1e270*/  @!P0 BRA `(.L_x_2400) ;  /* 0xffffff9400c08947 */ /* 0x000fea000383ffff */
[----:B------:R-:W-:Y:S05]  /*1e280*/  BSYNC B7 ;  /* 0x0000000000077941 */ /* 0x000fea0003800000 */
.L_x_2278:
[----:B0-2---:R-:W2:Y:S01]  /*1e290*/  LDL.LU R0, [R1+0x44] ;  /* 0x0000440001007983 */ /* 0x005ea20000300800 */
[----:B------:R-:W-:Y:S01]  /*1e2a0*/  BSSY B0, `(.L_x_2401) ;  /* 0x000000b000007945 */ /* 0x000fe20003800000 */
[----:B------:R-:W0:Y:S01]  /*1e2b0*/  S2R R5, SR_CgaCtaId ;  /* 0x0000000000057919 */ /* 0x000e220000008800 */
[----:B--2---:R-:W-:-:S05]  /*1e2c0*/  VIADD R0, R0, 0x1 ;  /* 0x0000000100007836 */ /* 0x004fca0000000000 */
[----:B---3--:R-:W-:-:S04]  /*1e2d0*/  LEA.HI R2, R0, R0, RZ, 0x1 ;  /* 0x0000000000027211 */ /* 0x008fc800078f08ff */
[----:B------:R-:W-:Y:S02]  /*1e2e0*/  LOP3.LUT R3, R2, 0xfffffffe, RZ, 0xc0, !PT ;  /* 0xfffffffe02037812 */ /* 0x000fe400078ec0ff */
[----:B------:R-:W-:-:S03]  /*1e2f0*/  MOV R2, 0x400 ;  /* 0x0000040000027802 */ /* 0x000fc60000000f00 */
[----:B------:R-:W-:Y:S01]  /*1e300*/  IMAD.IADD R0, R0, 0x1, -R3 ;  /* 0x0000000100007824 */ /* 0x000fe200078e0a03 */
[----:B0-----:R-:W-:-:S04]  /*1e310*/  LEA R4, R5, R2, 0x18 ;  /* 0x0000000205047211 */ /* 0x001fc800078ec0ff */
[----:B------:R-:W-:-:S04]  /*1e320*/  SHF.L.U32 R0, R0, 0x1f, RZ ;  /* 0x0000001f00007819 */ /* 0x000fc800000006ff */
[----:B------:R-:W0:Y:S02]  /*1e330*/  SYNCS.PHASECHK.TRANS64.TRYWAIT P0, [R4+URZ+0x19c20], R0 ;  /* 0x019c2000040075a7 */ /* 0x000e24000800017f */
[----:B0-----:R-:W-:Y:S05]  /*1e340*/  @!P0 BRA `(.L_x_2402) ;  /* 0x0000002c00948947 */ /* 0x001fea0003800000 */
.L_x_2524:
[----:B------:R-:W-:Y:S05]  /*1e350*/  BSYNC B0 ;  /* 0x0000000000007941 */ /* 0x000fea0003800000 */
.L_x_2401:
[----:B------:R-:W-:-:S03]  /*1e360*/  UMOV UR4, 0xffffffff ;  /* 0xffffffff00047882 */ /* 0x000fc60000000000 */
[----:B------:R-:W-:Y:S05]  /*1e370*/  BRA.DIV UR4, `(.L_x_2403) ;  /* 0x0000002e049c7947 */ /* 0x000fea000b800000 */
[----:B0-----:R-:W0:Y:S02]  /*1e380*/  S2R R0, SR_TID.X ;  /* 0x0000000000007919 */ /* 0x001e240000002100 */
[----:B0-----:R-:W-:-:S04]  /*1e390*/  SHF.R.U32.HI R0, RZ, 0x5, R0 ;  /* 0x00000005ff007819 */ /* 0x001fc80000011600 */
[----:B------:R-:W-:-:S05]  /*1e3a0*/  LOP3.LUT R0, R0, 0x3, RZ, 0xc0, !PT ;  /* 0x0000000300007812 */ /* 0x000fca00078ec0ff */
[----:B------:R0:W1:Y:S02]  /*1e3b0*/  SHFL.IDX PT, R14, R0, RZ, 0x1f ;  /* 0x00001fff000e7589 */ /* 0x00006400000e0000 */
.L_x_2527:
[----:B-1----:R-:W-:-:S13]  /*1e3c0*/  ISETP.NE.AND P0, PT, R14, RZ, PT ;  /* 0x000000ff0e00720c */ /* 0x002fda0003f05270 */
[----:B------:R-:W-:Y:S05]  /*1e3d0*/  @P0 BRA `(.L_x_2127) ;  /* 0x0000000000a80947 */ /* 0x000fea0003800000 */
[----:B------:R-:W-:-:S03]  /*1e3e0*/  UMOV UR4, 0xffffffff ;  /* 0xffffffff00047882 */ /* 0x000fc60000000000 */
[----:B------:R-:W-:Y:S05]  /*1e3f0*/  BRA.DIV UR4, `(.L_x_2404) ;  /* 0x0000002e04b07947 */ /* 0x000fea000b800000 */
[----:B------:R-:W-:-:S13]  /*1e400*/  ELECT P6, URZ, PT ;  /* 0x00000000003f782f */ /* 0x000fda00038c0000 */
.L_x_2530:
[----:B------:R-:W-:Y:S05]  /*1e410*/  @!P6 BRA `(.L_x_2127) ;  /* 0x000000000098e947 */ /* 0x000fea0003800000 */
[----:B------:R-:W-:-:S06]  /*1e420*/  ULOP3.LUT UR4, UR37, 0x2, URZ, 0xfc, !UPT ;  /* 0x0000000225047892 */ /* 0x000fcc000f8efc3f */
[----:B0-----:R-:W-:-:S05]  /*1e430*/  IMAD.U32 R0, RZ, RZ, UR4 ;  /* 0x00000004ff007e24 */ /* 0x001fca000f8e00ff */
[----:B------:R-:W-:-:S13]  /*1e440*/  ISETP.NE.AND P0, PT, R0, 0x3, PT ;  /* 0x000000030000780c */ /* 0x000fda0003f05270 */
[----:B------:R-:W-:Y:S05]  /*1e450*/  @!P0 BRA `(.L_x_2405) ;  /* 0x0000000000048947 */ /* 0x000fea0003800000 */
[----:B------:R-:W-:Y:S01]  /*1e460*/  BPT.TRAP 0x1 ;  /* 0x000000040000795c */ /* 0x000fe20000300000 */
.L_x_2405:
[C---:B------:R-:W-:Y:S01]  /*1e470*/  IMAD R5, R19.reuse, 0x8, R4 ;  /* 0x0000000813057824 */ /* 0x040fe200078e0204 */
[----:B------:R-:W-:Y:S01]  /*1e480*/  SHF.L.U32 R0, R28, 0x1f, RZ ;  /* 0x0000001f1c007819 */ /* 0x000fe200000006ff */
[----:B------:R-:W-:-:S03]  /*1e490*/  VIADD R19, R19, 0x1 ;  /* 0x0000000113137836 */ /* 0x000fc60000000000 */
[----:B------:R-:W0:Y:S02]  /*1e4a0*/  SYNCS.PHASECHK.TRANS64.TRYWAIT P1, [R5+URZ+0x19c40], R0 ;  /* 0x019c4000050075a7 */ /* 0x000e24000802017f */
[----:B------:R-:W-:-:S04]  /*1e4b0*/  ISETP.NE.AND P2, PT, R19, 0x2, PT ;  /* 0x000000021300780c */ /* 0x000fc80003f45270 */
[----:B------:R-:W-:Y:S01]  /*1e4c0*/  SEL R3, RZ, 0x1, P2 ;  /* 0x00000001ff037807 */ /* 0x000fe20001000000 */
[----:B0-----:R-:W-:Y:S08]  /*1e4d0*/  @!P1 BRA `(.L_x_2406) ;  /* 0x0000002c00989947 */ /* 0x001ff00003800000 */
.L_x_2531:
[----:B------:R-:W-:Y:S02]  /*1e4e0*/  SEL R19, R19, RZ, P2 ;  /* 0x000000ff13137207 */ /* 0x000fe40001000000 */
[----:B------:R-:W-:Y:S01]  /*1e4f0*/  LOP3.LUT R2, R28, R3, RZ, 0x3c, !PT ;  /* 0x000000031c027212 */ /* 0x000fe200078e3cff */
[----:B------:R-:W-:Y:S06]  /*1e500*/  @!P0 BRA `(.L_x_2407) ;  /* 0x0000000000048947 */ /* 0x000fec0003800000 */
[----:B------:R-:W-:Y:S01]  /*1e510*/  BPT.TRAP 0x1 ;  /* 0x000000040000795c */ /* 0x000fe20000300000 */
.L_x_2407:
[----:B------:R-:W-:Y:S01]  /*1e520*/  IMAD R19, R19, 0x8, R4 ;  /* 0x0000000813137824 */ /* 0x000fe200078e0204 */
[----:B------:R-:W-:-:S04]  /*1e530*/  SHF.L.U32 R2, R2, 0x1f, RZ ;  /* 0x0000001f02027819 */ /* 0x000fc800000006ff */
[----:B------:R-:W1:Y:S02]  /*1e540*/  SYNCS.PHASECHK.TRANS64.TRYWAIT P1, [R19+URZ+0x19c40], R2 ;  /* 0x019c4002130075a7 */ /* 0x000e64000802017f */
[----:B-1----:R-:W-:Y:S05]  /*1e550*/  @!P1 BRA `(.L_x_2408) ;  /* 0x0000002c008c9947 */ /* 0x002fea0003800000 */
.L_x_2532:
[----:B------:R-:W-:Y:S05]  /*1e560*/  @!P0 BRA `(.L_x_2409) ;  /* 0x0000000000048947 */ /* 0x000fea0003800000 */
[----:B------:R-:W-:Y:S01]  /*1e570*/  BPT.TRAP 0x1 ;  /* 0x000000040000795c */ /* 0x000fe20000300000 */
.L_x_2409:
[----:B------:R-:W2:Y:S02]  /*1e580*/  SYNCS.PHASECHK.TRANS64.TRYWAIT P1, [R5+URZ+0x19c60], R0 ;  /* 0x019c6000050075a7 */ /* 0x000ea4000802017f */
[----:B--2---:R-:W-:Y:S05]  /*1e590*/  @!P1 BRA `(.L_x_2410) ;  /* 0x0000002c00909947 */ /* 0x004fea0003800000 */
.L_x_2533:
[----:B------:R-:W-:Y:S05]  /*1e5a0*/  @!P0 BRA `(.L_x_2411) ;  /* 0x0000000000048947 */ /* 0x000fea0003800000 */
[----:B------:R-:W-:Y:S01]  /*1e5b0*/  BPT.TRAP 0x1 ;  /* 0x000000040000795c */ /* 0x000fe20000300000 */
.L_x_2411:
[----:B------:R-:W3:Y:S02]  /*1e5c0*/  SYNCS.PHASECHK.TRANS64.TRYWAIT P1, [R19+URZ+0x19c60], R2 ;  /* 0x019c6002130075a7 */ /* 0x000ee4000802017f */
[----:B---3--:R-:W-:Y:S05]  /*1e5d0*/  @!P1 BRA `(.L_x_2412) ;  /* 0x0000002c00949947 */ /* 0x008fea0003800000 */
.L_x_2534:
[----:B------:R-:W-:Y:S05]  /*1e5e0*/  @!P0 BRA `(.L_x_2413) ;  /* 0x0000000000048947 */ /* 0x000fea0003800000 */
[----:B------:R-:W-:Y:S01]  /*1e5f0*/  BPT.TRAP 0x1 ;  /* 0x000000040000795c */ /* 0x000fe20000300000 */
.L_x_2413:
[----:B------:R-:W4:Y:S02]  /*1e600*/  SYNCS.PHASECHK.TRANS64.TRYWAIT P1, [R5+URZ+0x19c80], R0 ;  /* 0x019c8000050075a7 */ /* 0x000f24000802017f */
[----:B----4-:R-:W-:Y:S05]  /*1e610*/  @!P1 BRA `(.L_x_2414) ;  /* 0x0000002c00989947 */ /* 0x010fea0003800000 */
.L_x_2535:
[----:B------:R-:W-:Y:S05]  /*1e620*/  @!P0 BRA `(.L_x_2415) ;  /* 0x0000000000048947 */ /* 0x000fea0003800000 */
[----:B------:R-:W-:Y:S01]  /*1e630*/  BPT.TRAP 0x1 ;  /* 0x000000040000795c */ /* 0x000fe20000300000 */
.L_x_2415:
[----:B------:R0:W0:Y:S02]  /*1e640*/  SYNCS.PHASECHK.TRANS64.TRYWAIT P0, [R19+URZ+0x19c80], R2 ;  /* 0x019c8002130075a7 */ /* 0x000024000800017f */
[----:B0-----:R-:W-:Y:S05]  /*1e650*/  @!P0 NANOSLEEP.SYNCS 0x989680 ;  /* 0x009896800000895d */ /* 0x001fea0003900000 */
[----:B------:R-:W0:Y:S02]  /*1e660*/  @!P0 SYNCS.PHASECHK.TRANS64 P0, [R19+URZ+0x19c80], R2 ;  /* 0x019c8002130085a7 */ /* 0x000e24000800007f */
[----:B0-----:R-:W-:Y:S05]  /*1e670*/  @!P0 BRA `(.L_x_2415) ;  /* 0xfffffffc00f08947 */ /* 0x001fea000383ffff */
.L_x_2127:
[----:B------:R-:W-:Y:S05]  /*1e680*/  BSYNC B8 ;  /* 0x0000000000087941 */ /* 0x000fea0003800000 */
.L_x_2124:
[----:B------:R-:W-:Y:S05]  /*1e690*/  EXIT ;  /* 0x000000000000794d */ /* 0x000fea0003800000 */
.L_x_2145:
[----:B-1----:R1:W2:Y:S02]  /*1e6a0*/  SYNCS.PHASECHK.TRANS64.TRYWAIT P6, [R69+URZ+0x19c90], R80 ;  /* 0x019c9050450075a7 */ /* 0x0022a400080c017f */
[----:B--2---:R-:W-:Y:S05]  /*1e6b0*/  @!P6 NANOSLEEP.SYNCS 0x989680 ;  /* 0x009896800000e95d */ /* 0x004fea0003900000 */
[----:B------:R-:W2:Y:S02]  /*1e6c0*/  @!P6 SYNCS.PHASECHK.TRANS64 P6, [R69+URZ+0x19c90], R80 ;  /* 0x019c90504500e5a7 */ /* 0x000ea400080c007f */
[----:B--2---:R-:W-:Y:S05]  /*1e6d0*/  @!P6 BRA `(.L_x_2145) ;  /* 0xfffffffc00f0e947 */ /* 0x004fea000383ffff */
[----:B------:R-:W-:Y:S05]  /*1e6e0*/  BRA `(.L_x_2416) ;  /* 0xfffffe4400607947 */ /* 0x000fea000383ffff */
.L_x_2146:
        /* <DEDUP_REMOVED lines=8> */
.L_x_2418:
[----:B------:R-:W-:Y:S05]  /*1e770*/  BSYNC B1 ;  /* 0x0000000000017941 */ /* 0x000fea0003800000 */
.L_x_2417:
        /* <DEDUP_REMOVED lines=8> */
.L_x_2419:
[----:B------:R-:W-:Y:S05]  /*1e800*/  BRA `(.L_x_2420) ;  /* 0xfffffe44002c7947 */ /* 0x000fea000383ffff */
.L_x_2162:
[----:B-1----:R1:W2:Y:S02]  /*1e810*/  SYNCS.PHASECHK.TRANS64.TRYWAIT P6, [R69+URZ+0x19c90], R80 ;  /* 0x019c9050450075a7 */ /* 0x0022a400080c017f */
[----:B--2---:R-:W-:Y:S05]  /*1e820*/  @!P6 NANOSLEEP.SYNCS 0x989680 ;  /* 0x009896800000e95d */ /* 0x004fea0003900000 */
[----:B------:R-:W2:Y:S02]  /*1e830*/  @!P6 SYNCS.PHASECHK.TRANS64 P6, [R69+URZ+0x19c90], R80 ;  /* 0x019c90504500e5a7 */ /* 0x000ea400080c007f */
[----:B--2---:R-:W-:Y:S05]  /*1e840*/  @!P6 BRA `(.L_x_2162) ;  /* 0xfffffffc00f0e947 */ /* 0x004fea000383ffff */
[----:B------:R-:W-:Y:S05]  /*1e850*/  BRA `(.L_x_2421) ;  /* 0xfffffe5c00507947 */ /* 0x000fea000383ffff */
.L_x_2163:
        /* <DEDUP_REMOVED lines=8> */
.L_x_2423:
[----:B------:R-:W-:Y:S05]  /*1e8e0*/  BSYNC B1 ;  /* 0x0000000000017941 */ /* 0x000fea0003800000 */
.L_x_2422:
        /* <DEDUP_REMOVED lines=8> */
.L_x_2424:
[----:B------:R-:W-:Y:S01]  /*1e970*/  IMAD.MOV.U32 R83, RZ, RZ, R14 ;  /* 0x000000ffff537224 */ /* 0x000fe200078e000e */
[----:B------:R-:W-:Y:S06]  /*1e980*/  BRA `(.L_x_2425) ;  /* 0xfffffe5c00187947 */ /* 0x000fec000383ffff */
.L_x_2172:
[----:B0-----:R0:W1:Y:S02]  /*1e990*/  SYNCS.PHASECHK.TRANS64.TRYWAIT P5, [R69+URZ+0x19c90], R80 ;  /* 0x019c9050450075a7 */ /* 0x00106400080a017f */
[----:B-1----:R-:W-:Y:S05]  /*1e9a0*/  @!P5 NANOSLEEP.SYNCS 0x989680 ;  /* 0x009896800000d95d */ /* 0x002fea0003900000 */
[----:B------:R-:W1:Y:S02]  /*1e9b0*/  @!P5 SYNCS.PHASECHK.TRANS64 P5, [R69+URZ+0x19c90], R80 ;  /* 0x019c90504500d5a7 */ /* 0x000e6400080a007f */
[----:B-1----:R-:W-:Y:S05]  /*1e9c0*/  @!P5 BRA `(.L_x_2172) ;  /* 0xfffffffc00f0d947 */ /* 0x002fea000383ffff */
[----:B------:R-:W-:Y:S05]  /*1e9d0*/  BRA `(.L_x_2426) ;  /* 0xfffffe7800d87947 */ /* 0x000fea000383ffff */
.L_x_2173:
[----:B------:R-:W-:Y:S01]  /*1e9e0*/  BSSY B1, `(.L_x_2427) ;  /* 0x0000007000017945 */ /* 0x000fe20003800000 */
[----:B------:R-:W-:Y:S02]  /*1e9f0*/  IMAD.MOV.U32 R12, RZ, RZ, RZ ;  /* 0x000000ffff0c7224 */ /* 0x000fe400078e00ff */
[----:B------:R-:W-:Y:S02]  /*1ea00*/  IMAD.MOV.U32 R11, RZ, RZ, 0x1e1f ;  /* 0x00001e1fff0b7424 */ /* 0x000fe400078e00ff */
[----:B------:R-:W-:-:S07]  /*1ea10*/  IMAD.MOV.U32 R15, RZ, RZ, -0x1 ;  /* 0xffffffffff0f7424 */ /* 0x000fce00078e00ff */
[----:B0-----:R-:W-:Y:S05]  /*1ea20*/  WARPSYNC.COLLECTIVE R15, `(.L_x_2428) ;  /* 0x000000000f087348 */ /* 0x001fea0003c00000 */
[----:B------:R1:W2:Y:S02]  /*1ea30*/  SHFL.IDX P6, R14, R13, R12, R11 ;  /* 0x0000000c0d0e7389 */ /* 0x0002a400000c000b */
[----:B012---:R-:W-:Y:S01]  /*1ea40*/  ENDCOLLECTIVE ;  /* 0x000000000000791b */ /* 0x007fe20003800000 */
.L_x_2428:
[----:B------:R-:W-:Y:S05]  /*1ea50*/  BSYNC B1 ;  /* 0x0000000000017941 */ /* 0x000fea0003800000 */
.L_x_2427:
        /* <DEDUP_REMOVED lines=8> */
.L_x_2429:
[----:B------:R-:W-:Y:S05]  /*1eae0*/  BRA `(.L_x_2430) ;  /* 0xfffffe7c00087947 */ /* 0x000fea000383ffff */
.L_x_2177:
[----:B0-----:R0:W2:Y:S02]  /*1eaf0*/  SYNCS.PHASECHK.TRANS64.TRYWAIT P0, [R69+URZ+0x19cb0], R80 ;  /* 0x019cb050450075a7 */ /* 0x0010a4000800017f */
[----:B--2---:R-:W-:Y:S05]  /*1eb00*/  @!P0 NANOSLEEP.SYNCS 0x989680 ;  /* 0x009896800000895d */ /* 0x004fea0003900000 */
[----:B------:R-:W2:Y:S02]  /*1eb10*/  @!P0 SYNCS.PHASECHK.TRANS64 P0, [R69+URZ+0x19cb0], R80 ;  /* 0x019cb050450085a7 */ /* 0x000ea4000800007f */
[----:B--2---:R-:W-:Y:S05]  /*1eb20*/  @!P0 BRA `(.L_x_2177) ;  /* 0xfffffffc00f08947 */ /* 0x004fea000383ffff */
[----:B------:R-:W-:Y:S05]  /*1eb30*/  BRA `(.L_x_2431) ;  /* 0xfffffe7c00987947 */ /* 0x000fea000383ffff */
.L_x_2197:
[----:B------:R-:W-:Y:S01]  /*1eb40*/  BSSY B1, `(.L_x_2432) ;  /* 0x0000007000017945 */ /* 0x000fe20003800000 */
[----:B------:R-:W-:Y:S02]  /*1eb50*/  IMAD.MOV.U32 R12, RZ, RZ, RZ ;  /* 0x000000ffff0c7224 */ /* 0x000fe400078e00ff */
[----:B------:R-:W-:Y:S02]  /*1eb60*/  IMAD.MOV.U32 R11, RZ, RZ, 0x1e1f ;  /* 0x00001e1fff0b7424 */ /* 0x000fe400078e00ff */
[----:B------:R-:W-:-:S07]  /*1eb70*/  IMAD.MOV.U32 R15, RZ, RZ, -0x1 ;  /* 0xffffffffff0f7424 */ /* 0x000fce00078e00ff */
[----:B------:R-:W-:Y:S05]  /*1eb80*/  WARPSYNC.COLLECTIVE R15, `(.L_x_2433) ;  /* 0x000000000f087348 */ /* 0x000fea0003c00000 */
[----:B------:R0:W1:Y:S02]  /*1eb90*/  SHFL.IDX P6, R14, R13, R12, R11 ;  /* 0x0000000c0d0e7389 */ /* 0x00006400000c000b */
[----:B01----:R-:W-:Y:S01]  /*1eba0*/  ENDCOLLECTIVE ;  /* 0x000000000000791b */ /* 0x003fe20003800000 */
.L_x_2433:
[----:B------:R-:W-:Y:S05]  /*1ebb0*/  BSYNC B1 ;  /* 0x0000000000017941 */ /* 0x000fea0003800000 */
.L_x_2432:
        /* <DEDUP_REMOVED lines=8> */
.L_x_2434:
[----:B------:R-:W-:Y:S02]  /*1ec40*/  IMAD.MOV.U32 R13, RZ, RZ, R4 ;  /* 0x000000ffff0d7224 */ /* 0x000fe400078e0004 */
[----:B------:R-:W-:-:S07]  /*1ec50*/  IMAD.MOV.U32 R3, RZ, RZ, R14 ;  /* 0x000000ffff037224 */ /* 0x000fce00078e000e */
[----:B------:R-:W-:Y:S05]  /*1ec60*/  WARPSYNC.COLLECTIVE R15, `(.L_x_2435) ;  /* 0x000000000f087348 */ /* 0x000fea0003c00000 */
[----:B------:R0:W1:Y:S02]  /*1ec70*/  SHFL.IDX P6, R14, R13, R12, R11 ;  /* 0x0000000c0d0e7389 */ /* 0x00006400000c000b */
[----:B01----:R-:W-:Y:S01]  /*1ec80*/  ENDCOLLECTIVE ;  /* 0x000000000000791b */ /* 0x003fe20003800000 */
.L_x_2435:
[----:B------:R-:W-:Y:S02]  /*1ec90*/  IMAD.MOV.U32 R13, RZ, RZ, R5 ;  /* 0x000000ffff0d7224 */ /* 0x000fe400078e0005 */
[----:B------:R-:W-:-:S07]  /*1eca0*/  IMAD.MOV.U32 R4, RZ, RZ, R14 ;  /* 0x000000ffff047224 */ /* 0x000fce00078e000e */
[----:B------:R-:W-:Y:S05]  /*1ecb0*/  WARPSYNC.COLLECTIVE R15, `(.L_x_2436) ;  /* 0x000000000f087348 */ /* 0x000fea0003c00000 */
[----:B------:R0:W1:Y:S02]  /*1ecc0*/  SHFL.IDX P6, R14, R13, R12, R11 ;  /* 0x0000000c0d0e7389 */ /* 0x00006400000c000b */
[----:B01----:R-:W-:Y:S01]  /*1ecd0*/  ENDCOLLECTIVE ;  /* 0x000000000000791b */ /* 0x003fe20003800000 */
.L_x_2436:
[----:B------:R-:W-:Y:S05]  /*1ece0*/  BRA `(.L_x_2437) ;  /* 0xfffffe90000c7947 */ /* 0x000fea000383ffff */
.L_x_2201:
[----:B--2---:R2:W0:Y:S02]  /*1ecf0*/  SYNCS.PHASECHK.TRANS64.TRYWAIT P0, [R18+URZ+0x19c00], R5 ;  /* 0x019c0005120075a7 */ /* 0x004424000800017f */
[----:B0-----:R-:W-:Y:S05]  /*1ed00*/  @!P0 NANOSLEEP.SYNCS 0x989680 ;  /* 0x009896800000895d */ /* 0x001fea0003900000 */
[----:B------:R-:W0:Y:S02]  /*1ed10*/  @!P0 SYNCS.PHASECHK.TRANS64 P0, [R18+URZ+0x19c00], R5 ;  /* 0x019c0005120085a7 */ /* 0x000e24000800007f */
[----:B0-----:R-:W-:Y:S05]  /*1ed20*/  @!P0 BRA `(.L_x_2201) ;  /* 0xfffffffc00f08947 */ /* 0x001fea000383ffff */
[----:B------:R-:W-:Y:S05]  /*1ed30*/  BRA `(.L_x_2438) ;  /* 0xfffffe9000d87947 */ /* 0x000fea000383ffff */
.L_x_2207:
[----:B------:R-:W-:Y:S01]  /*1ed40*/  BSSY B1, `(.L_x_2439) ;  /* 0x0000007000017945 */ /* 0x000fe20003800000 */
[----:B------:R-:W-:Y:S02]  /*1ed50*/  IMAD.MOV.U32 R12, RZ, RZ, RZ ;  /* 0x000000ffff0c7224 */ /* 0x000fe400078e00ff */
[----:B------:R-:W-:Y:S02]  /*1ed60*/  IMAD.MOV.U32 R11, RZ, RZ, 0x1e1f ;  /* 0x00001e1fff0b7424 */ /* 0x000fe400078e00ff */
[----:B------:R-:W-:-:S07]  /*1ed70*/  IMAD.MOV.U32 R15, RZ, RZ, -0x1 ;  /* 0xffffffffff0f7424 */ /* 0x000fce00078e00ff */
[----:B------:R-:W-:Y:S05]  /*1ed80*/  WARPSYNC.COLLECTIVE R15, `(.L_x_2440) ;  /* 0x000000000f087348 */ /* 0x000fea0003c00000 */
[----:B------:R0:W1:Y:S02]  /*1ed90*/  SHFL.IDX P6, R14, R13, R12, R11 ;  /* 0x0000000c0d0e7389 */ /* 0x00006400000c000b */
[----:B01----:R-:W-:Y:S01]  /*1eda0*/  ENDCOLLECTIVE ;  /* 0x000000000000791b */ /* 0x003fe20003800000 */
.L_x_2440:
[----:B------:R-:W-:Y:S05]  /*1edb0*/  BSYNC B1 ;  /* 0x0000000000017941 */ /* 0x000fea0003800000 */
.L_x_2439:
        /* <DEDUP_REMOVED lines=8> */
.L_x_2441:
[----:B------:R-:W-:Y:S02]  /*1ee40*/  IMAD.MOV.U32 R13, RZ, RZ, R20 ;  /* 0x000000ffff0d7224 */ /* 0x000fe400078e0014 */
[----:B------:R-:W-:-:S07]  /*1ee50*/  IMAD.MOV.U32 R3, RZ, RZ, R14 ;  /* 0x000000ffff037224 */ /* 0x000fce00078e000e */
[----:B------:R-:W-:Y:S05]  /*1ee60*/  WARPSYNC.COLLECTIVE R15, `(.L_x_2442) ;  /* 0x000000000f087348 */ /* 0x000fea0003c00000 */
[----:B------:R0:W1:Y:S02]  /*1ee70*/  SHFL.IDX P6, R14, R13, R12, R11 ;  /* 0x0000000c0d0e7389 */ /* 0x00006400000c000b */
[----:B01----:R-:W-:Y:S01]  /*1ee80*/  ENDCOLLECTIVE ;  /* 0x000000000000791b */ /* 0x003fe20003800000 */
.L_x_2442:
[----:B------:R-:W-:Y:S02]  /*1ee90*/  IMAD.MOV.U32 R13, RZ, RZ, R21 ;  /* 0x000000ffff0d7224 */ /* 0x000fe400078e0015 */
[----:B------:R-:W-:-:S07]  /*1eea0*/  IMAD.MOV.U32 R20, RZ, RZ, R14 ;  /* 0x000000ffff147224 */ /* 0x000fce00078e000e */
[----:B------:R-:W-:Y:S05]  /*1eeb0*/  WARPSYNC.COLLECTIVE R15, `(.L_x_2443) ;  /* 0x000000000f087348 */ /* 0x000fea0003c00000 */
[----:B------:R0:W1:Y:S02]  /*1eec0*/  SHFL.IDX P6, R14, R13, R12, R11 ;  /* 0x0000000c0d0e7389 */ /* 0x00006400000c000b */
[----:B01----:R-:W-:Y:S01]  /*1eed0*/  ENDCOLLECTIVE ;  /* 0x000000000000791b */ /* 0x003fe20003800000 */
.L_x_2443:
[----:B------:R-:W-:Y:S01]  /*1eee0*/  IMAD.MOV.U32 R21, RZ, RZ, R14 ;  /* 0x000000ffff157224 */ /* 0x000fe200078e000e */
[----:B------:R-:W-:Y:S06]  /*1eef0*/  BRA `(.L_x_2444) ;  /* 0xfffffea800c07947 */ /* 0x000fec000383ffff */
.L_x_2211:
[----:B-1----:R1:W2:Y:S02]  /*1ef00*/  SYNCS.PHASECHK.TRANS64.TRYWAIT P0, [R18+URZ+0x19c00], R41 ;  /* 0x019c0029120075a7 */ /* 0x0022a4000800017f */
[----:B--2---:R-:W-:Y:S05]  /*1ef10*/  @!P0 NANOSLEEP.SYNCS 0x989680 ;  /* 0x009896800000895d */ /* 0x004fea0003900000 */
[----:B------:R-:W2:Y:S02]  /*1ef20*/  @!P0 SYNCS.PHASECHK.TRANS64 P0, [R18+URZ+0x19c00], R41 ;  /* 0x019c0029120085a7 */ /* 0x000ea4000800007f */
[----:B--2---:R-:W-:Y:S05]  /*1ef30*/  @!P0 BRA `(.L_x_2211) ;  /* 0xfffffffc00f08947 */ /* 0x004fea000383ffff */
[----:B------:R-:W-:Y:S05]  /*1ef40*/  BRA `(.L_x_2445) ;  /* 0xfffffeac00907947 */ /* 0x000fea000383ffff */
.L_x_2217:
[----:B-1----:R1:W3:Y:S02]  /*1ef50*/  SYNCS.PHASECHK.TRANS64.TRYWAIT P1, [R3+URZ+0x19c30], R4 ;  /* 0x019c3004030075a7 */ /* 0x0022e4000802017f */
[----:B---3--:R-:W-:Y:S05]  /*1ef60*/  @!P1 NANOSLEEP.SYNCS 0x989680 ;  /* 0x009896800000995d */ /* 0x008fea0003900000 */
[----:B------:R-:W3:Y:S02]  /*1ef70*/  @!P1 SYNCS.PHASECHK.TRANS64 P1, [R3+URZ+0x19c30], R4 ;  /* 0x019c3004030095a7 */ /* 0x000ee4000802007f */
[----:B---3--:R-:W-:Y:S05]  /*1ef80*/  @!P1 BRA `(.L_x_2217) ;  /* 0xfffffffc00f09947 */ /* 0x008fea000383ffff */
[----:B------:R-:W-:Y:S05]  /*1ef90*/  BRA `(.L_x_2216) ;  /* 0xfffffecc00fc7947 */ /* 0x000fea000383ffff */
.L_x_2225:
[----:B-1----:R1:W2:Y:S02]  /*1efa0*/  SYNCS.PHASECHK.TRANS64.TRYWAIT P1, [R0+URZ+0x19c30], R5 ;  /* 0x019c3005000075a7 */ /* 0x0022a4000802017f */
[----:B--2---:R-:W-:Y:S05]  /*1efb0*/  @!P1 NANOSLEEP.SYNCS 0x989680 ;  /* 0x009896800000995d */ /* 0x004fea0003900000 */
[----:B------:R-:W2:Y:S02]  /*1efc0*/  @!P1 SYNCS.PHASECHK.TRANS64 P1, [R0+URZ+0x19c30], R5 ;  /* 0x019c3005000095a7 */ /* 0x000ea4000802007f */
[----:B--2---:R-:W-:Y:S05]  /*1efd0*/  @!P1 BRA `(.L_x_2225) ;  /* 0xfffffffc00f09947 */ /* 0x004fea000383ffff */
[----:B------:R-:W-:Y:S05]  /*1efe0*/  BRA `(.L_x_2224) ;  /* 0xfffffef000f07947 */ /* 0x000fea000383ffff */
.L_x_2230:
[----:B-1----:R1:W2:Y:S02]  /*1eff0*/  SYNCS.PHASECHK.TRANS64.TRYWAIT P1, [R15+URZ+0x19c50], R5 ;  /* 0x019c50050f0075a7 */ /* 0x0022a4000802017f */
[----:B--2---:R-:W-:Y:S05]  /*1f000*/  @!P1 NANOSLEEP.SYNCS 0x989680 ;  /* 0x009896800000995d */ /* 0x004fea0003900000 */
[----:B------:R-:W2:Y:S02]  /*1f010*/  @!P1 SYNCS.PHASECHK.TRANS64 P1, [R15+URZ+0x19c50], R5 ;  /* 0x019c50050f0095a7 */ /* 0x000ea4000802007f */
[----:B--2---:R-:W-:Y:S05]  /*1f020*/  @!P1 BRA `(.L_x_2230) ;  /* 0xfffffffc00f09947 */ /* 0x004fea000383ffff */
[----:B------:R-:W-:Y:S05]  /*1f030*/  BRA `(.L_x_2229) ;  /* 0xfffffef400747947 */ /* 0x000fea000383ffff */
.L_x_2240:
[----:B-1----:R1:W2:Y:S02]  /*1f040*/  SYNCS.PHASECHK.TRANS64.TRYWAIT P1, [R5+URZ+0x19c30], R10 ;  /* 0x019c300a050075a7 */ /* 0x0022a4000802017f */
[----:B--2---:R-:W-:Y:S05]  /*1f050*/  @!P1 NANOSLEEP.SYNCS 0x989680 ;  /* 0x009896800000995d */ /* 0x004fea0003900000 */
[----:B------:R-:W2:Y:S02]  /*1f060*/  @!P1 SYNCS.PHASECHK.TRANS64 P1, [R5+URZ+0x19c30], R10 ;  /* 0x019c300a050095a7 */ /* 0x000ea4000802007f */
[----:B--2---:R-:W-:Y:S05]  /*1f070*/  @!P1 BRA `(.L_x_2240) ;  /* 0xfffffffc00f09947 */ /* 0x004fea000383ffff */
[----:B------:R-:W-:Y:S05]  /*1f080*/  BRA `(.L_x_2239) ;  /* 0xffffff1800f47947 */ /* 0x000fea000383ffff */
.L_x_2245:
[----:B-1----:R1:W2:Y:S02]  /*1f090*/  SYNCS.PHASECHK.TRANS64.TRYWAIT P1, [R15+URZ+0x19c50], R5 ;  /* 0x019c50050f0075a7 */ /* 0x0022a4000802017f */
[----:B--2---:R-:W-:Y:S05]  /*1f0a0*/  @!P1 NANOSLEEP.SYNCS 0x989680 ;  /* 0x009896800000995d */ /* 0x004fea0003900000 */
[----:B------:R-:W2:Y:S02]  /*1f0b0*/  @!P1 SYNCS.PHASECHK.TRANS64 P1, [R15+URZ+0x19c50], R5 ;  /* 0x019c50050f0095a7 */ /* 0x000ea4000802007f */
[----:B--2---:R-:W-:Y:S05]  /*1f0c0*/  @!P1 BRA `(.L_x_2245) ;  /* 0xfffffffc00f09947 */ /* 0x004fea000383ffff */
[----:B------:R-:W-:Y:S05]  /*1f0d0*/  BRA `(.L_x_2244) ;  /* 0xffffff1c00787947 */ /* 0x000fea000383ffff */
.L_x_2253:
[----:B-1----:R1:W2:Y:S02]  /*1f0e0*/  SYNCS.PHASECHK.TRANS64.TRYWAIT P1, [R12+URZ+0x19c50], R7 ;  /* 0x019c50070c0075a7 */ /* 0x0022a4000802017f */
[----:B--2---:R-:W-:Y:S05]  /*1f0f0*/  @!P1 NANOSLEEP.SYNCS 0x989680 ;  /* 0x009896800000995d */ /* 0x004fea0003900000 */
[----:B------:R-:W2:Y:S02]  /*1f100*/  @!P1 SYNCS.PHASECHK.TRANS64 P1, [R12+URZ+0x19c50], R7 ;  /* 0x019c50070c0095a7 */ /* 0x000ea4000802007f */
[----:B--2---:R-:W-:Y:S05]  /*1f110*/  @!P1 BRA `(.L_x_2253) ;  /* 0xfffffffc00f09947 */ /* 0x004fea000383ffff */
[----:B------:R-:W-:Y:S05]  /*1f120*/  BRA `(.L_x_2252) ;  /* 0xffffff3800207947 */ /* 0x000fea000383ffff */
.L_x_2286:
[----:B------:R-:W2:Y:S01]  /*1f130*/  S2R R7, SR_TID.X ;  /* 0x0000000000077919 */ /* 0x000ea20000002100 */
[----:B------:R-:W-:Y:S01]  /*1f140*/  BSSY B1, `(.L_x_2446) ;  /* 0x000000a000017945 */ /* 0x000fe20003800000 */
[----:B------:R-:W-:Y:S02]  /*1f150*/  IMAD.MOV.U32 R12, RZ, RZ, RZ ;  /* 0x000000ffff0c7224 */ /* 0x000fe400078e00ff */
[----:B------:R-:W-:Y:S02]  /*1f160*/  IMAD.MOV.U32 R11, RZ, RZ, 0x1f ;  /* 0x0000001fff0b7424 */ /* 0x000fe400078e00ff */
[----:B------:R-:W-:Y:S01]  /*1f170*/  IMAD.MOV.U32 R15, RZ, RZ, -0x1 ;  /* 0xffffffffff0f7424 */ /* 0x000fe200078e00ff */
[----:B--2---:R-:W-:-:S04]  /*1f180*/  SHF.R.U32.HI R7, RZ, 0x5, R7 ;  /* 0x00000005ff077819 */ /* 0x004fc80000011607 */
[----:B------:R-:W-:-:S05]  /*1f190*/  LOP3.LUT R7, R7, 0x3, RZ, 0xc0, !PT ;  /* 0x0000000307077812 */ /* 0x000fca00078ec0ff */
[----:B------:R-:W-:-:S07]  /*1f1a0*/  IMAD.MOV.U32 R13, RZ, RZ, R7 ;  /* 0x000000ffff0d7224 */ /* 0x000fce00078e0007 */
[----:B01----:R-:W-:Y:S05]  /*1f1b0*/  WARPSYNC.COLLECTIVE R15, `(.L_x_2447) ;  /* 0x000000000f087348 */ /* 0x003fea0003c00000 */
[----:B------:R2:W3:Y:S02]  /*1f1c0*/  SHFL.IDX P6, R14, R13, R12, R11 ;  /* 0x0000000c0d0e7389 */ /* 0x0004e400000c000b */
[----:B0123--:R-:W-:Y:S01]  /*1f1d0*/  ENDCOLLECTIVE ;  /* 0x000000000000791b */ /* 0x00ffe20003800000 */
.L_x_2447:
[----:B------:R-:W-:Y:S05]  /*1f1e0*/  BSYNC B1 ;  /* 0x0000000000017941 */ /* 0x000fea0003800000 */
.L_x_2446:
[----:B------:R-:W-:Y:S05]  /*1f1f0*/  BRA `(.L_x_2448) ;  /* 0xffffff9000787947 */ /* 0x000fea000383ffff */
.L_x_2288:
[----:B------:R-:W-:Y:S01]  /*1f200*/  BSSY B1, `(.L_x_2449) ;  /* 0x0000006000017945 */ /* 0x000fe20003800000 */
[----:B------:R-:W-:-:S07]  /*1f210*/  IMAD.MOV.U32 R15, RZ, RZ, -0x1 ;  /* 0xffffffffff0f7424 */ /* 0x000fce00078e00ff */
[----:B012---:R-:W-:Y:S05]  /*1f220*/  WARPSYNC.COLLECTIVE R15, `(.L_x_2450) ;  /* 0x000000000f0c7348 */ /* 0x007fea0003c00000 */
[----:B------:R-:W-:Y:S02]  /*1f230*/  ELECT P6, UR62, PT ;  /* 0x00000000003e782f */ /* 0x000fe400038c0000 */
[----:B------:R-:W-:Y:S01]  /*1f240*/  MOV R14, UR62 ;  /* 0x0000003e000e7c02 */ /* 0x000fe20008000f00 */
[----:B012---:R-:W-:Y:S10]  /*1f250*/  ENDCOLLECTIVE ;  /* 0x000000000000791b */ /* 0x007ff40003800000 */
.L_x_2450:
[----:B------:R-:W-:Y:S05]  /*1f260*/  BSYNC B1 ;  /* 0x0000000000017941 */ /* 0x000fea0003800000 */
.L_x_2449:
[----:B------:R-:W-:Y:S05]  /*1f270*/  BRA `(.L_x_2287) ;  /* 0xffffff9000707947 */ /* 0x000fea000383ffff */
.L_x_2290:
[----:B--2---:R2:W3:Y:S02]  /*1f280*/  SYNCS.PHASECHK.TRANS64.TRYWAIT P0, [R17+URZ+0x19c20], R6 ;  /* 0x019c2006110075a7 */ /* 0x0044e4000800017f */
[----:B---3--:R-:W-:Y:S05]  /*1f290*/  @!P0 NANOSLEEP.SYNCS 0x989680 ;  /* 0x009896800000895d */ /* 0x008fea0003900000 */
[----:B------:R-:W3:Y:S02]  /*1f2a0*/  @!P0 SYNCS.PHASECHK.TRANS64 P0, [R17+URZ+0x19c20], R6 ;  /* 0x019c2006110085a7 */ /* 0x000ee4000800007f */
[----:B---3--:R-:W-:Y:S05]  /*1f2b0*/  @!P0 BRA `(.L_x_2290) ;  /* 0xfffffffc00f08947 */ /* 0x008fea000383ffff */
[----:B------:R-:W-:Y:S05]  /*1f2c0*/  BRA `(.L_x_2451) ;  /* 0xffffff9000807947 */ /* 0x000fea000383ffff */
.L_x_2294:
[----:B---3--:R3:W4:Y:S02]  /*1f2d0*/  SYNCS.PHASECHK.TRANS64.TRYWAIT P0, [R9+URZ+0x19ca0], R11 ;  /* 0x019ca00b090075a7 */ /* 0x008724000800017f */
[----:B----4-:R-:W-:Y:S05]  /*1f2e0*/  @!P0 NANOSLEEP.SYNCS 0x989680 ;  /* 0x009896800000895d */ /* 0x010fea0003900000 */
[----:B------:R-:W4:Y:S02]  /*1f2f0*/  @!P0 SYNCS.PHASECHK.TRANS64 P0, [R9+URZ+0x19ca0], R11 ;  /* 0x019ca00b090085a7 */ /* 0x000f24000800007f */
[----:B----4-:R-:W-:Y:S05]  /*1f300*/  @!P0 BRA `(.L_x_2294) ;  /* 0xfffffffc00f08947 */ /* 0x010fea000383ffff */
[----:B------:R-:W-:Y:S05]  /*1f310*/  BRA `(.L_x_2452) ;  /* 0xffffff9000987947 */ /* 0x000fea000383ffff */
.L_x_2301:
[----:B0-----:R0:W1:Y:S02]  /*1f320*/  SYNCS.PHASECHK.TRANS64.TRYWAIT P0, [R9+URZ+0x19cc0], R11 ;  /* 0x019cc00b090075a7 */ /* 0x001064000800017f */
[----:B-1----:R-:W-:Y:S05]  /*1f330*/  @!P0 NANOSLEEP.SYNCS 0x989680 ;  /* 0x009896800000895d */ /* 0x002fea0003900000 */
[----:B------:R-:W1:Y:S02]  /*1f340*/  @!P0 SYNCS.PHASECHK.TRANS64 P0, [R9+URZ+0x19cc0], R11 ;  /* 0x019cc00b090085a7 */ /* 0x000e64000800007f */
[----:B-1----:R-:W-:Y:S05]  /*1f350*/  @!P0 BRA `(.L_x_2301) ;  /* 0xfffffffc00f08947 */ /* 0x002fea000383ffff */
[----:B------:R-:W-:Y:S05]  /*1f360*/  BRA `(.L_x_2453) ;  /* 0xffffff9400947947 */ /* 0x000fea000383ffff */
.L_x_2310:
[----:B0-----:R0:W1:Y:S02]  /*1f370*/  SYNCS.PHASECHK.TRANS64.TRYWAIT P1, [R9+URZ+0x19ca0], R8 ;  /* 0x019ca008090075a7 */ /* 0x001064000802017f */
[----:B-1----:R-:W-:Y:S05]  /*1f380*/  @!P1 NANOSLEEP.SYNCS 0x989680 ;  /* 0x009896800000995d */ /* 0x002fea0003900000 */
[----:B------:R-:W1:Y:S02]  /*1f390*/  @!P1 SYNCS.PHASECHK.TRANS64 P1, [R9+URZ+0x19ca0], R8 ;  /* 0x019ca008090095a7 */ /* 0x000e64000802007f */
[----:B-1----:R-:W-:Y:S05]  /*1f3a0*/  @!P1 BRA `(.L_x_2310) ;  /* 0xfffffffc00f09947 */ /* 0x002fea000383ffff */
[----:B------:R-:W-:Y:S05]  /*1f3b0*/  BRA `(.L_x_2454) ;  /* 0xffffff9800c87947 */ /* 0x000fea000383ffff */
.L_x_2317:
[----:B-1----:R1:W2:Y:S02]  /*1f3c0*/  SYNCS.PHASECHK.TRANS64.TRYWAIT P1, [R9+URZ+0x19cc0], R8 ;  /* 0x019cc008090075a7 */ /* 0x0022a4000802017f */
[----:B--2---:R-:W-:Y:S05]  /*1f3d0*/  @!P1 NANOSLEEP.SYNCS 0x989680 ;  /* 0x009896800000995d */ /* 0x004fea0003900000 */
[----:B------:R-:W2:Y:S02]  /*1f3e0*/  @!P1 SYNCS.PHASECHK.TRANS64 P1, [R9+URZ+0x19cc0], R8 ;  /* 0x019cc008090095a7 */ /* 0x000ea4000802007f */
[----:B--2---:R-:W-:Y:S05]  /*1f3f0*/  @!P1 BRA `(.L_x_2317) ;  /* 0xfffffffc00f09947 */ /* 0x004fea000383ffff */
[----:B------:R-:W-:Y:S05]  /*1f400*/  BRA `(.L_x_2455) ;  /* 0xffffff9c00c07947 */ /* 0x000fea000383ffff */
.L_x_2336:
        /* <DEDUP_REMOVED lines=11> */
.L_x_2457:
[----:B------:R-:W-:Y:S05]  /*1f4c0*/  BSYNC B0 ;  /* 0x0000000000007941 */ /* 0x000fea0003800000 */
.L_x_2456:
[----:B------:R-:W-:Y:S05]  /*1f4d0*/  BRA `(.L_x_2458) ;  /* 0xffffffb000207947 */ /* 0x000fea000383ffff */
.L_x_2339:
[----:B0-----:R-:W2:Y:S02]  /*1f4e0*/  LDL R0, [R1+0x24] ;  /* 0x0000240001007983 */ /* 0x001ea40000100800 */
[----:B--2---:R0:W1:Y:S02]  /*1f4f0*/  SYNCS.PHASECHK.TRANS64.TRYWAIT P0, [R4+URZ+0x19c80], R0 ;  /* 0x019c8000040075a7 */ /* 0x004064000800017f */
[----:B-1----:R-:W-:Y:S05]  /*1f500*/  @!P0 NANOSLEEP.SYNCS 0x989680 ;  /* 0x009896800000895d */ /* 0x002fea0003900000 */
[----:B------:R-:W1:Y:S02]  /*1f510*/  @!P0 SYNCS.PHASECHK.TRANS64 P0, [R4+URZ+0x19c80], R0 ;  /* 0x019c8000040085a7 */ /* 0x000e64000800007f */
[----:B-1----:R-:W-:Y:S05]  /*1f520*/  @!P0 BRA `(.L_x_2339) ;  /* 0xfffffffc00ec8947 */ /* 0x002fea000383ffff */
[----:B------:R-:W-:Y:S05]  /*1f530*/  BRA `(.L_x_2459) ;  /* 0xffffffb000307947 */ /* 0x000fea000383ffff */
.L_x_2340:
        /* <DEDUP_REMOVED lines=8> */
.L_x_2461:
[----:B------:R-:W-:Y:S05]  /*1f5c0*/  BSYNC B0 ;  /* 0x0000000000007941 */ /* 0x000fea0003800000 */
.L_x_2460:
        /* <DEDUP_REMOVED lines=9> */
.L_x_2462:
        /* <DEDUP_REMOVED lines=27> */
.L_x_2463:
        /* <DEDUP_REMOVED lines=10> */
.L_x_2464:
[----:B------:R-:W-:Y:S01]  /*1f8b0*/  IMAD.MOV.U32 R6, RZ, RZ, R14 ;  /* 0x000000ffff067224 */ /* 0x000fe200078e000e */
[----:B------:R-:W-:Y:S06]  /*1f8c0*/  BRA `(.L_x_2465) ;  /* 0xffffffb000047947 */ /* 0x000fec000383ffff */
.L_x_2345:
[----:B---3--:R-:W3:Y:S02]  /*1f8d0*/  LDL R3, [R1+0x24] ;  /* 0x0000240001037983 */ /* 0x008ee40000100800 */
[----:B---3--:R3:W4:Y:S02]  /*1f8e0*/  SYNCS.PHASECHK.TRANS64.TRYWAIT P0, [R4+URZ+0x19c40], R3 ;  /* 0x019c4003040075a7 */ /* 0x008724000800017f */
[----:B----4-:R-:W-:Y:S05]  /*1f8f0*/  @!P0 NANOSLEEP.SYNCS 0x989680 ;  /* 0x009896800000895d */ /* 0x010fea0003900000 */
[----:B------:R-:W4:Y:S02]  /*1f900*/  @!P0 SYNCS.PHASECHK.TRANS64 P0, [R4+URZ+0x19c40], R3 ;  /* 0x019c4003040085a7 */ /* 0x000f24000800007f */
[----:B----4-:R-:W-:Y:S05]  /*1f910*/  @!P0 BRA `(.L_x_2345) ;  /* 0xfffffffc00ec8947 */ /* 0x010fea000383ffff */
[----:B------:R-:W-:Y:S05]  /*1f920*/  BRA `(.L_x_2466) ;  /* 0xffffffb000747947 */ /* 0x000fea000383ffff */
.L_x_2346:
        /* <DEDUP_REMOVED lines=8> */
.L_x_2468:
[----:B------:R-:W-:Y:S05]  /*1f9b0*/  BSYNC B0 ;  /* 0x0000000000007941 */ /* 0x000fea0003800000 */
.L_x_2467:
        /* <DEDUP_REMOVED lines=8> */
.L_x_2469:
[----:B------:R-:W-:Y:S02]  /*1fa40*/  IMAD.MOV.U32 R13, RZ, RZ, R6 ;  /* 0x000000ffff0d7224 */ /* 0x000fe400078e0006 */
[----:B------:R-:W-:Y:S02]  /*1fa50*/  IMAD.MOV.U32 R12, RZ, RZ, 0x1 ;  /* 0x00000001ff0c7424 */ /* 0x000fe400078e00ff */
[----:B------:R-:W-:-:S07]  /*1fa60*/  IMAD.MOV.U32 R3, RZ, RZ, R14 ;  /* 0x000000ffff037224 */ /* 0x000fce00078e000e */
[----:B------:R-:W-:Y:S05]  /*1fa70*/  WARPSYNC.COLLECTIVE R15, `(.L_x_2470) ;  /* 0x000000000f087348 */ /* 0x000fea0003c00000 */
[----:B------:R0:W1:Y:S02]  /*1fa80*/  SHFL.IDX P6, R14, R13, R12, R11 ;  /* 0x0000000c0d0e7389 */ /* 0x00006400000c000b */
[----:B01----:R-:W-:Y:S01]  /*1fa90*/  ENDCOLLECTIVE ;  /* 0x000000000000791b */ /* 0x003fe20003800000 */
.L_x_2470:
        /* <DEDUP_REMOVED lines=10> */
.L_x_2471:
        /* <DEDUP_REMOVED lines=8> */
.L_x_2351:
        /* <DEDUP_REMOVED lines=9> */
.L_x_2473:
[----:B------:R-:W-:Y:S01]  /*1fc50*/  ISETP.GE.AND P2, PT, R25, R0, PT ;  /* 0x000000001900720c */ /* 0x000fe20003f46270 */
[----:B------:R-:W-:Y:S02]  /*1fc60*/  IMAD.MOV.U32 R13, RZ, RZ, R6 ;  /* 0x000000ffff0d7224 */ /* 0x000fe400078e0006 */
[----:B------:R-:W-:-:S10]  /*1fc70*/  IMAD.MOV.U32 R2, RZ, RZ, R14 ;  /* 0x000000ffff027224 */ /* 0x000fd400078e000e */
[----:B------:R-:W-:Y:S05]  /*1fc80*/  WARPSYNC.COLLECTIVE R15, `(.L_x_2474) ;  /* 0x000000000f087348 */ /* 0x000fea0003c00000 */
[----:B------:R0:W1:Y:S02]  /*1fc90*/  SHFL.IDX P6, R14, R13, R12, R11 ;  /* 0x0000000c0d0e7389 */ /* 0x00006400000c000b */
[----:B01----:R-:W-:Y:S01]  /*1fca0*/  ENDCOLLECTIVE ;  /* 0x000000000000791b */ /* 0x003fe20003800000 */
.L_x_2474:
[----:B------:R-:W-:Y:S02]  /*1fcb0*/  IMAD.MOV.U32 R13, RZ, RZ, R4 ;  /* 0x000000ffff0d7224 */ /* 0x000fe400078e0004 */
[----:B------:R-:W-:Y:S02]  /*1fcc0*/  IMAD.MOV.U32 R12, RZ, RZ, 0x1 ;  /* 0x00000001ff0c7424 */ /* 0x000fe400078e00ff */
[----:B------:R-:W-:-:S07]  /*1fcd0*/  IMAD.MOV.U32 R3, RZ, RZ, R14 ;  /* 0x000000ffff037224 */ /* 0x000fce00078e000e */
[----:B------:R-:W-:Y:S05]  /*1fce0*/  WARPSYNC.COLLECTIVE R15, `(.L_x_2475) ;  /* 0x000000000f087348 */ /* 0x000fea0003c00000 */
[----:B------:R0:W1:Y:S02]  /*1fcf0*/  SHFL.IDX P6, R14, R13, R12, R11 ;  /* 0x0000000c0d0e7389 */ /* 0x00006400000c000b */
[----:B01----:R-:W-:Y:S01]  /*1fd00*/  ENDCOLLECTIVE ;  /* 0x000000000000791b */ /* 0x003fe20003800000 */
.L_x_2475:
        /* <DEDUP_REMOVED lines=10> */
.L_x_2476:
        /* <DEDUP_REMOVED lines=13> */
.L_x_2477:
        /* <DEDUP_REMOVED lines=14> */
.L_x_2478:
[----:B------:R-:W-:Y:S01]  /*1ff60*/  IMAD.MOV.U32 R2, RZ, RZ, R14 ;  /* 0x000000ffff027224 */ /* 0x000fe200078e000e */
[----:B------:R-:W-:Y:S06]  /*1ff70*/  BRA `(.L_x_2479) ;  /* 0xffffffb800207947 */ /* 0x000fec000383ffff */
.L_x_2356:
[----:B--2---:R2:W3:Y:S02]  /*1ff80*/  SYNCS.PHASECHK.TRANS64.TRYWAIT P0, [R17+URZ+0x19c20], R0 ;  /* 0x019c2000110075a7 */ /* 0x0044e4000800017f */
[----:B---3--:R-:W-:Y:S05]  /*1ff90*/  @!P0 NANOSLEEP.SYNCS 0x989680 ;  /* 0x009896800000895d */ /* 0x008fea0003900000 */
[----:B------:R-:W3:Y:S02]  /*1ffa0*/  @!P0 SYNCS.PHASECHK.TRANS64 P0, [R17+URZ+0x19c20], R0 ;  /* 0x019c2000110085a7 */ /* 0x000ee4000800007f */
[----:B---3--:R-:W-:Y:S05]  /*1ffb0*/  @!P0 BRA `(.L_x_2356) ;  /* 0xfffffffc00f08947 */ /* 0x008fea000383ffff */
[----:B------:R-:W-:Y:S05]  /*1ffc0*/  BRA `(.L_x_2480) ;  /* 0xffffffb800907947 */ /* 0x000fea000383ffff */
.L_x_2360:
[----:B0-----:R0:W1:Y:S02]  /*1ffd0*/  SYNCS.PHASECHK.TRANS64.TRYWAIT P0, [R0+URZ+0x19c80], R10 ;  /* 0x019c800a000075a7 */ /* 0x001064000800017f */
[----:B-1----:R-:W-:Y:S05]  /*1ffe0*/  @!P0 NANOSLEEP.SYNCS 0x989680 ;  /* 0x009896800000895d */ /* 0x002fea0003900000 */
[----:B------:R-:W1:Y:S02]  /*1fff0*/  @!P0 SYNCS.PHASECHK.TRANS64 P0, [R0+URZ+0x19c80], R10 ;  /* 0x019c800a000085a7 */ /* 0x000e64000800007f */
[----:B-1----:R-:W-:Y:S05]  /*20000*/  @!P0 BRA `(.L_x_2360) ;  /* 0xfffffffc00f08947 */ /* 0x002fea000383ffff */
[----:B------:R-:W-:Y:S05]  /*20010*/  BRA `(.L_x_2481) ;  /* 0xffffffbc00607947 */ /* 0x000fea000383ffff */
.L_x_2361:
        /* <DEDUP_REMOVED lines=8> */
.L_x_2483:
[----:B------:R-:W-:Y:S05]  /*200a0*/  BSYNC B0 ;  /* 0x0000000000007941 */ /* 0x000fea0003800000 */
.L_x_2482:
        /* <DEDUP_REMOVED lines=10> */
.L_x_2484:
        /* <DEDUP_REMOVED lines=11> */
.L_x_2485:
        /* <DEDUP_REMOVED lines=11> */
.L_x_2486:
[----:B------:R-:W-:Y:S01]  /*202b0*/  IMAD.MOV.U32 R2, RZ, RZ, R14 ;  /* 0x000000ffff027224 */ /* 0x000fe200078e000e */
[----:B------:R-:W-:Y:S06]  /*202c0*/  BRA `(.L_x_2487) ;  /* 0xffffffbc00687947 */ /* 0x000fec000383ffff */
.L_x_2366:
[----:B---3--:R3:W4:Y:S02]  /*202d0*/  SYNCS.PHASECHK.TRANS64.TRYWAIT P0, [R0+URZ+0x19c40], R10 ;  /* 0x019c400a000075a7 */ /* 0x008724000800017f */
[----:B----4-:R-:W-:Y:S05]  /*202e0*/  @!P0 NANOSLEEP.SYNCS 0x989680 ;  /* 0x009896800000895d */ /* 0x010fea0003900000 */
[----:B------:R-:W4:Y:S02]  /*202f0*/  @!P0 SYNCS.PHASECHK.TRANS64 P0, [R0+URZ+0x19c40], R10 ;  /* 0x019c400a000085a7 */ /* 0x000f24000800007f */
[----:B----4-:R-:W-:Y:S05]  /*20300*/  @!P0 BRA `(.L_x_2366) ;  /* 0xfffffffc00f08947 */ /* 0x010fea000383ffff */
[----:B------:R-:W-:Y:S05]  /*20310*/  BRA `(.L_x_2488) ;  /* 0xffffffbc00cc7947 */ /* 0x000fea000383ffff */
.L_x_2367:
        /* <DEDUP_REMOVED lines=8> */
.L_x_2490:
[----:B------:R-:W-:Y:S05]  /*203a0*/  BSYNC B0 ;  /* 0x0000000000007941 */ /* 0x000fea0003800000 */
.L_x_2489:
        /* <DEDUP_REMOVED lines=8> */
.L_x_2491:
[----:B------:R-:W-:Y:S02]  /*20430*/  IMAD.MOV.U32 R13, RZ, RZ, R8 ;  /* 0x000000ffff0d7224 */ /* 0x000fe400078e0008 */
[----:B------:R-:W-:Y:S02]  /*20440*/  IMAD.MOV.U32 R12, RZ, RZ, 0x1 ;  /* 0x00000001ff0c7424 */ /* 0x000fe400078e00ff */
[----:B------:R-:W-:-:S07]  /*20450*/  IMAD.MOV.U32 R2, RZ, RZ, R14 ;  /* 0x000000ffff027224 */ /* 0x000fce00078e000e */
[----:B------:R-:W-:Y:S05]  /*20460*/  WARPSYNC.COLLECTIVE R15, `(.L_x_2492) ;  /* 0x000000000f087348 */ /* 0x000fea0003c00000 */
[----:B------:R0:W1:Y:S02]  /*20470*/  SHFL.IDX P6, R14, R13, R12, R11 ;  /* 0x0000000c0d0e7389 */ /* 0x00006400000c000b */
[----:B01----:R-:W-:Y:S01]  /*20480*/  ENDCOLLECTIVE ;  /* 0x000000000000791b */ /* 0x003fe20003800000 */
.L_x_2492:
        /* <DEDUP_REMOVED lines=13> */
.L_x_2493:
[----:B------:R-:W-:Y:S01]  /*20560*/  IMAD.MOV.U32 R2, RZ, RZ, R14 ;  /* 0x000000ffff027224 */ /* 0x000fe200078e000e */
[----:B------:R-:W-:Y:S06]  /*20570*/  BRA `(.L_x_2494) ;  /* 0xffffffbc00d07947 */ /* 0x000fec000383ffff */
.L_x_2372:
[----:B0-----:R0:W2:Y:S02]  /*20580*/  SYNCS.PHASECHK.TRANS64.TRYWAIT P2, [R2+URZ+0x19c70], R0 ;  /* 0x019c7000020075a7 */ /* 0x0010a4000804017f */
[----:B--2---:R-:W-:Y:S05]  /*20590*/  @!P2 NANOSLEEP.SYNCS 0x989680 ;  /* 0x009896800000a95d */ /* 0x004fea0003900000 */
[----:B------:R-:W2:Y:S02]  /*205a0*/  @!P2 SYNCS.PHASECHK.TRANS64 P2, [R2+URZ+0x19c70], R0 ;  /* 0x019c70000200a5a7 */ /* 0x000ea4000804007f */
[----:B--2---:R-:W-:Y:S05]  /*205b0*/  @!P2 BRA `(.L_x_2372) ;  /* 0xfffffffc00f0a947 */ /* 0x004fea000383ffff */
[----:B------:R-:W-:Y:S05]  /*205c0*/  BRA `(.L_x_2495) ;  /* 0xffffffc0003c7947 */ /* 0x000fea000383ffff */
.L_x_2374:
[----:B0-----:R0:W2:Y:S02]  /*205d0*/  SYNCS.PHASECHK.TRANS64.TRYWAIT P2, [R2+URZ+0x19c60], R0 ;  /* 0x019c6000020075a7 */ /* 0x0010a4000804017f */
[----:B--2---:R-:W-:Y:S05]  /*205e0*/  @!P2 NANOSLEEP.SYNCS 0x989680 ;  /* 0x009896800000a95d */ /* 0x004fea0003900000 */
[----:B------:R-:W2:Y:S02]  /*205f0*/  @!P2 SYNCS.PHASECHK.TRANS64 P2, [R2+URZ+0x19c60], R0 ;  /* 0x019c60000200a5a7 */ /* 0x000ea4000804007f */
[----:B--2---:R-:W-:Y:S05]  /*20600*/  @!P2 BRA `(.L_x_2374) ;  /* 0xfffffffc00f0a947 */ /* 0x004fea000383ffff */
[----:B------:R-:W-:Y:S05]  /*20610*/  BRA `(.L_x_2496) ;  /* 0xffffffc0004c7947 */ /* 0x000fea000383ffff */
.L_x_2382:
[----:B0-----:R0:W2:Y:S02]  /*20620*/  SYNCS.PHASECHK.TRANS64.TRYWAIT P1, [R3+URZ+0x19c70], R0 ;  /* 0x019c7000030075a7 */ /* 0x0010a4000802017f */
[----:B--2---:R-:W-:Y:S05]  /*20630*/  @!P1 NANOSLEEP.SYNCS 0x989680 ;  /* 0x009896800000995d */ /* 0x004fea0003900000 */
[----:B------:R-:W2:Y:S02]  /*20640*/  @!P1 SYNCS.PHASECHK.TRANS64 P1, [R3+URZ+0x19c70], R0 ;  /* 0x019c7000030095a7 */ /* 0x000ea4000802007f */
[----:B--2---:R-:W-:Y:S05]  /*20650*/  @!P1 BRA `(.L_x_2382) ;  /* 0xfffffffc00f09947 */ /* 0x004fea000383ffff */
[----:B------:R-:W-:Y:S05]  /*20660*/  BRA `(.L_x_2497) ;  /* 0xffffffc400b07947 */ /* 0x000fea000383ffff */
.L_x_2384:
[----:B0-----:R0:W2:Y:S02]  /*20670*/  SYNCS.PHASECHK.TRANS64.TRYWAIT P1, [R3+URZ+0x19c60], R0 ;  /* 0x019c6000030075a7 */ /* 0x0010a4000802017f */
[----:B--2---:R-:W-:Y:S05]  /*20680*/  @!P1 NANOSLEEP.SYNCS 0x989680 ;  /* 0x009896800000995d */ /* 0x004fea0003900000 */
[----:B------:R-:W2:Y:S02]  /*20690*/  @!P1 SYNCS.PHASECHK.TRANS64 P1, [R3+URZ+0x19c60], R0 ;  /* 0x019c6000030095a7 */ /* 0x000ea4000802007f */
[----:B--2---:R-:W-:Y:S05]  /*206a0*/  @!P1 BRA `(.L_x_2384) ;  /* 0xfffffffc00f09947 */ /* 0x004fea000383ffff */
[----:B------:R-:W-:Y:S05]  /*206b0*/  BRA `(.L_x_2498) ;  /* 0xffffffc400bc7947 */ /* 0x000fea000383ffff */
.L_x_2389:
[----:B------:R-:W-:Y:S01]  /*206c0*/  BSSY B0, `(.L_x_2499) ;  /* 0x0000008000007945 */ /* 0x000fe20003800000 */
[----:B------:R-:W-:Y:S02]  /*206d0*/  IMAD.MOV.U32 R13, RZ, RZ, R24 ;  /* 0x000000ffff0d7224 */ /* 0x000fe400078e0018 */
[----:B------:R-:W-:Y:S02]  /*206e0*/  IMAD.MOV.U32 R12, RZ, RZ, RZ ;  /* 0x000000ffff0c7224 */ /* 0x000fe400078e00ff */
[----:B------:R-:W-:Y:S02]  /*206f0*/  IMAD.MOV.U32 R11, RZ, RZ, 0x1f ;  /* 0x0000001fff0b7424 */ /* 0x000fe400078e00ff */
[----:B------:R-:W-:-:S07]  /*20700*/  IMAD.MOV.U32 R15, RZ, RZ, -0x1 ;  /* 0xffffffffff0f7424 */ /* 0x000fce00078e00ff */
[----:B-12---:R-:W-:Y:S05]  /*20710*/  WARPSYNC.COLLECTIVE R15, `(.L_x_2500) ;  /* 0x000000000f087348 */ /* 0x006fea0003c00000 */
[----:B------:R0:W3:Y:S02]  /*20720*/  SHFL.IDX P6, R14, R13, R12, R11 ;  /* 0x0000000c0d0e7389 */ /* 0x0000e400000c000b */
[----:B0123--:R-:W-:Y:S01]  /*20730*/  ENDCOLLECTIVE ;  /* 0x000000000000791b */ /* 0x00ffe20003800000 */
.L_x_2500:
[----:B------:R-:W-:Y:S05]  /*20740*/  BSYNC B0 ;  /* 0x0000000000007941 */ /* 0x000fea0003800000 */
.L_x_2499:
        /* <DEDUP_REMOVED lines=9> */
.L_x_2501:
        /* <DEDUP_REMOVED lines=24> */
.L_x_2502:
        /* <DEDUP_REMOVED lines=8> */
.L_x_2503:
        /* <DEDUP_REMOVED lines=8> */
.L_x_2504:
        /* <DEDUP_REMOVED lines=8> */
.L_x_2505:
        /* <DEDUP_REMOVED lines=8> */
.L_x_2506:
        /* <DEDUP_REMOVED lines=9> */
.L_x_2507:
[----:B------:R-:W-:Y:S01]  /*20bf0*/  IMAD.MOV.U32 R3, RZ, RZ, R14 ;  /* 0x000000ffff037224 */ /* 0x000fe200078e000e */
[----:B------:R-:W-:Y:S06]  /*20c00*/  BRA `(.L_x_2508) ;  /* 0xffffffc800587947 */ /* 0x000fec000383ffff */
.L_x_2392:
        /* <DEDUP_REMOVED lines=8> */
.L_x_2510:
[----:B------:R-:W-:Y:S05]  /*20c90*/  BSYNC B0 ;  /* 0x0000000000007941 */ /* 0x000fea0003800000 */
.L_x_2509:
        /* <DEDUP_REMOVED lines=10> */
.L_x_2511:
        /* <DEDUP_REMOVED lines=8> */
.L_x_2512:
        /* <DEDUP_REMOVED lines=8> */
.L_x_2513:
        /* <DEDUP_REMOVED lines=8> */
.L_x_2514:
        /* <DEDUP_REMOVED lines=9> */
.L_x_2515:
[----:B------:R-:W-:Y:S01]  /*20f50*/  IMAD.MOV.U32 R3, RZ, RZ, R14 ;  /* 0x000000ffff037224 */ /* 0x000fe200078e000e */
[----:B------:R-:W-:Y:S06]  /*20f60*/  BRA `(.L_x_2516) ;  /* 0xffffffc800247947 */ /* 0x000fec000383ffff */
.L_x_2394:
[----:B------:R-:W-:Y:S01]  /*20f70*/  BSSY B0, `(.L_x_2517) ;  /* 0x0000006000007945 */ /* 0x000fe20003800000 */
[----:B------:R-:W-:Y:S01]  /*20f80*/  PLOP3.LUT P6, PT, P6, PT, PT, 0x8, 0x0 ;  /* 0x000000000000781c */ /* 0x000fe200037ce170 */
[----:B------:R-:W-:-:S12]  /*20f90*/  IMAD.MOV.U32 R15, RZ, RZ, -0x1 ;  /* 0xffffffffff0f7424 */ /* 0x000fd800078e00ff */
[----:B0-----:R-:W-:Y:S05]  /*20fa0*/  WARPSYNC.COLLECTIVE R15, `(.L_x_2518) ;  /* 0x000000000f087348 */ /* 0x001fea0003c00000 */
[----:B------:R-:W-:Y:S01]  /*20fb0*/  VOTE.ANY R14, PT, P6 ;  /* 0x00000000000e7806 */ /* 0x000fe200030e0100 */
[----:B0-----:R-:W-:Y:S06]  /*20fc0*/  ENDCOLLECTIVE ;  /* 0x000000000000791b */ /* 0x001fec0003800000 */
.L_x_2518:
[----:B------:R-:W-:Y:S05]  /*20fd0*/  BSYNC B0 ;  /* 0x0000000000007941 */ /* 0x000fea0003800000 */
.L_x_2517:
        /* <DEDUP_REMOVED lines=10> */
.L_x_2519:
[----:B------:R-:W-:Y:S02]  /*21080*/  IMAD.MOV.U32 R13, RZ, RZ, R5 ;  /* 0x000000ffff0d7224 */ /* 0x000fe400078e0005 */
[----:B------:R-:W-:-:S07]  /*21090*/  IMAD.MOV.U32 R25, RZ, RZ, R14 ;  /* 0x000000ffff197224 */ /* 0x000fce00078e000e */
[----:B------:R-:W-:Y:S05]  /*210a0*/  WARPSYNC.COLLECTIVE R15, `(.L_x_2520) ;  /* 0x000000000f087348 */ /* 0x000fea0003c00000 */
[----:B------:R0:W1:Y:S02]  /*210b0*/  SHFL.IDX P6, R14, R13, R12, R11 ;  /* 0x0000000c0d0e7389 */ /* 0x00006400000c000b */
[----:B01----:R-:W-:Y:S01]  /*210c0*/  ENDCOLLECTIVE ;  /* 0x000000000000791b */ /* 0x003fe20003800000 */
.L_x_2520:
[----:B------:R-:W-:Y:S01]  /*210d0*/  IMAD.MOV.U32 R5, RZ, RZ, R14 ;  /* 0x000000ffff057224 */ /* 0x000fe200078e000e */
[----:B------:R-:W-:Y:S06]  /*210e0*/  BRA `(.L_x_2521) ;  /* 0xffffffc800047947 */ /* 0x000fec000383ffff */
.L_x_2396:
        /* <DEDUP_REMOVED lines=8> */
.L_x_2523:
[----:B------:R-:W-:Y:S05]  /*21170*/  BSYNC B0 ;  /* 0x0000000000007941 */ /* 0x000fea0003800000 */
.L_x_2522:
[----:B------:R-:W-:Y:S01]  /*21180*/  IMAD.MOV.U32 R24, RZ, RZ, R14 ;  /* 0x000000ffff187224 */ /* 0x000fe200078e000e */
[----:B------:R-:W-:Y:S06]  /*21190*/  BRA `(.L_x_2395) ;  /* 0xffffffc400f07947 */ /* 0x000fec000383ffff */
.L_x_2402:
[----:B0-----:R0:W1:Y:S02]  /*211a0*/  SYNCS.PHASECHK.TRANS64.TRYWAIT P0, [R4+URZ+0x19c20], R0 ;  /* 0x019c2000040075a7 */ /* 0x001064000800017f */
[----:B-1----:R-:W-:Y:S05]  /*211b0*/  @!P0 NANOSLEEP.SYNCS 0x989680 ;  /* 0x009896800000895d */ /* 0x002fea0003900000 */
[----:B------:R-:W1:Y:S02]  /*211c0*/  @!P0 SYNCS.PHASECHK.TRANS64 P0, [R4+URZ+0x19c20], R0 ;  /* 0x019c2000040085a7 */ /* 0x000e64000800007f */
[----:B-1----:R-:W-:Y:S05]  /*211d0*/  @!P0 BRA `(.L_x_2402) ;  /* 0xfffffffc00f08947 */ /* 0x002fea000383ffff */
[----:B------:R-:W-:Y:S05]  /*211e0*/  BRA `(.L_x_2524) ;  /* 0xffffffd000587947 */ /* 0x000fea000383ffff */
.L_x_2403:
        /* <DEDUP_REMOVED lines=11> */
.L_x_2526:
[----:B------:R-:W-:Y:S05]  /*212a0*/  BSYNC B0 ;  /* 0x0000000000007941 */ /* 0x000fea0003800000 */
.L_x_2525:
[----:B------:R-:W-:Y:S05]  /*212b0*/  BRA `(.L_x_2527) ;  /* 0xffffffd000407947 */ /* 0x000fea000383ffff */
.L_x_2404:
[----:B------:R-:W-:Y:S01]  /*212c0*/  BSSY B0, `(.L_x_2528) ;  /* 0x0000006000007945 */ /* 0x000fe20003800000 */
[----:B------:R-:W-:-:S07]  /*212d0*/  IMAD.MOV.U32 R15, RZ, RZ, -0x1 ;  /* 0xffffffffff0f7424 */ /* 0x000fce00078e00ff */
[----:B0-----:R-:W-:Y:S05]  /*212e0*/  WARPSYNC.COLLECTIVE R15, `(.L_x_2529) ;  /* 0x000000000f0c7348 */ /* 0x001fea0003c00000 */
[----:B------:R-:W-:Y:S02]  /*212f0*/  ELECT P6, UR62, PT ;  /* 0x00000000003e782f */ /* 0x000fe400038c0000 */
[----:B------:R-:W-:Y:S01]  /*21300*/  MOV R14, UR62 ;  /* 0x0000003e000e7c02 */ /* 0x000fe20008000f00 */
[----:B0-----:R-:W-:Y:S10]  /*21310*/  ENDCOLLECTIVE ;  /* 0x000000000000791b */ /* 0x001ff40003800000 */
.L_x_2529:
[----:B------:R-:W-:Y:S05]  /*21320*/  BSYNC B0 ;  /* 0x0000000000007941 */ /* 0x000fea0003800000 */
.L_x_2528:
[----:B------:R-:W-:Y:S05]  /*21330*/  BRA `(.L_x_2530) ;  /* 0xffffffd000347947 */ /* 0x000fea000383ffff */
.L_x_2406:
[----:B0-----:R0:W1:Y:S02]  /*21340*/  SYNCS.PHASECHK.TRANS64.TRYWAIT P1, [R5+URZ+0x19c40], R0 ;  /* 0x019c4000050075a7 */ /* 0x001064000802017f */
[----:B-1----:R-:W-:Y:S05]  /*21350*/  @!P1 NANOSLEEP.SYNCS 0x989680 ;  /* 0x009896800000995d */ /* 0x002fea0003900000 */
[----:B------:R-:W1:Y:S02]  /*21360*/  @!P1 SYNCS.PHASECHK.TRANS64 P1, [R5+URZ+0x19c40], R0 ;  /* 0x019c4000050095a7 */ /* 0x000e64000802007f */
[----:B-1----:R-:W-:Y:S05]  /*21370*/  @!P1 BRA `(.L_x_2406) ;  /* 0xfffffffc00f09947 */ /* 0x002fea000383ffff */
[----:B------:R-:W-:Y:S05]  /*21380*/  BRA `(.L_x_2531) ;  /* 0xffffffd000547947 */ /* 0x000fea000383ffff */
.L_x_2408:
[----:B-1----:R1:W2:Y:S02]  /*21390*/  SYNCS.PHASECHK.TRANS64.TRYWAIT P1, [R19+URZ+0x19c40], R2 ;  /* 0x019c4002130075a7 */ /* 0x0022a4000802017f */
[----:B--2---:R-:W-:Y:S05]  /*213a0*/  @!P1 NANOSLEEP.SYNCS 0x989680 ;  /* 0x009896800000995d */ /* 0x004fea0003900000 */
[----:B------:R-:W2:Y:S02]  /*213b0*/  @!P1 SYNCS.PHASECHK.TRANS64 P1, [R19+URZ+0x19c40], R2 ;  /* 0x019c4002130095a7 */ /* 0x000ea4000802007f */
[----:B--2---:R-:W-:Y:S05]  /*213c0*/  @!P1 BRA `(.L_x_2408) ;  /* 0xfffffffc00f09947 */ /* 0x004fea000383ffff */
[----:B------:R-:W-:Y:S05]  /*213d0*/  BRA `(.L_x_2532) ;  /* 0xffffffd000607947 */ /* 0x000fea000383ffff */
.L_x_2410:
[----:B--2---:R2:W3:Y:S02]  /*213e0*/  SYNCS.PHASECHK.TRANS64.TRYWAIT P1, [R5+URZ+0x19c60], R0 ;  /* 0x019c6000050075a7 */ /* 0x0044e4000802017f */
[----:B---3--:R-:W-:Y:S05]  /*213f0*/  @!P1 NANOSLEEP.SYNCS 0x989680 ;  /* 0x009896800000995d */ /* 0x008fea0003900000 */
[----:B------:R-:W3:Y:S02]  /*21400*/  @!P1 SYNCS.PHASECHK.TRANS64 P1, [R5+URZ+0x19c60], R0 ;  /* 0x019c6000050095a7 */ /* 0x000ee4000802007f */
[----:B---3--:R-:W-:Y:S05]  /*21410*/  @!P1 BRA `(.L_x_2410) ;  /* 0xfffffffc00f09947 */ /* 0x008fea000383ffff */
[----:B------:R-:W-:Y:S05]  /*21420*/  BRA `(.L_x_2533) ;  /* 0xffffffd0005c7947 */ /* 0x000fea000383ffff */
.L_x_2412:
[----:B---3--:R3:W4:Y:S02]  /*21430*/  SYNCS.PHASECHK.TRANS64.TRYWAIT P1, [R19+URZ+0x19c60], R2 ;  /* 0x019c6002130075a7 */ /* 0x008724000802017f */
[----:B----4-:R-:W-:Y:S05]  /*21440*/  @!P1 NANOSLEEP.SYNCS 0x989680 ;  /* 0x009896800000995d */ /* 0x010fea0003900000 */
[----:B------:R-:W4:Y:S02]  /*21450*/  @!P1 SYNCS.PHASECHK.TRANS64 P1, [R19+URZ+0x19c60], R2 ;  /* 0x019c6002130095a7 */ /* 0x000f24000802007f */
[----:B----4-:R-:W-:Y:S05]  /*21460*/  @!P1 BRA `(.L_x_2412) ;  /* 0xfffffffc00f09947 */ /* 0x010fea000383ffff */
[----:B------:R-:W-:Y:S05]  /*21470*/  BRA `(.L_x_2534) ;  /* 0xffffffd000587947 */ /* 0x000fea000383ffff */
.L_x_2414:
[----:B----4-:R4:W0:Y:S02]  /*21480*/  SYNCS.PHASECHK.TRANS64.TRYWAIT P1, [R5+URZ+0x19c80], R0 ;  /* 0x019c8000050075a7 */ /* 0x010824000802017f */
[----:B0-----:R-:W-:Y:S05]  /*21490*/  @!P1 NANOSLEEP.SYNCS 0x989680 ;  /* 0x009896800000995d */ /* 0x001fea0003900000 */
[----:B------:R-:W0:Y:S02]  /*214a0*/  @!P1 SYNCS.PHASECHK.TRANS64 P1, [R5+URZ+0x19c80], R0 ;  /* 0x019c8000050095a7 */ /* 0x000e24000802007f */
[----:B0-----:R-:W-:Y:S05]  /*214b0*/  @!P1 BRA `(.L_x_2414) ;  /* 0xfffffffc00f09947 */ /* 0x001fea000383ffff */
[----:B------:R-:W-:Y:S05]  /*214c0*/  BRA `(.L_x_2535) ;  /* 0xffffffd000547947 */ /* 0x000fea000383ffff */
.L_x_2536:
        /* <DEDUP_REMOVED lines=11> */
.L_x_2545:


//--------------------- .nv.global.init           --------------------------
	.section	.nv.global.init,"aw",@progbits
	.align	4
.nv.global.init:
	.type		_ZZN5flash28permute_output_fp8_VcolmajorIN4cute6TensorINS1_11ArrayEngineIfLm48EEENS1_6LayoutINS1_5tupleIJNS6_IJNS1_1CILi2EEES8_NS7_ILi12EEEEEENS7_ILi1EEESB_EEENS6_IJNS6_IJSB_S8_NS7_ILi4EEEEEENS7_ILi0EEESF_EEEEEEEEEvRT_E9upper_map,@object
	.size		_ZZN5flash28permute_output_fp8_VcolmajorIN4cute6TensorINS1_11ArrayEngineIfLm48EEENS1_6LayoutINS1_5tupleIJNS6_IJNS1_1CILi2EEES8_NS7_ILi12EEEEEENS7_ILi1EEESB_EEENS6_IJNS6_IJSB_S8_NS7_ILi4EEEEEENS7_ILi0EEESF_EEEEEEEEEvRT_E9upper_map,($str$23 - _ZZN5flash28permute_output_fp8_VcolmajorIN4cute6TensorINS1_11ArrayEngineIfLm48EEENS1_6LayoutINS1_5tupleIJNS6_IJNS1_1CILi2EEES8_NS7_ILi12EEEEEENS7_ILi1EEESB_EEENS6_IJNS6_IJSB_S8_NS7_ILi4EEEEEENS7_ILi0EEESF_EEEEEEEEEvRT_E9upper_map)
_ZZN5flash28permute_output_fp8_VcolmajorIN4cute6TensorINS1_11ArrayEngineIfLm48EEENS1_6LayoutINS1_5tupleIJNS6_IJNS1_1CILi2EEES8_NS7_ILi12EEEEEENS7_ILi1EEESB_EEENS6_IJNS6_IJSB_S8_NS7_ILi4EEEEEENS7_ILi0EEESF_EEEEEEEEEvRT_E9upper_map:
        /*0000*/ 	.byte	0x00, 0x00, 0x00, 0x00, 0x02, 0x00, 0x00, 0x00, 0x03, 0x00, 0x00, 0x00, 0x01, 0x00, 0x00, 0x00
	.type		$str$23,@object
	.size		$str$23,($str$24 - $str$23)
$str$23:
        /*0010*/ 	.byte	0x28, 0x61, 0x64, 0x64, 0x72, 0x65, 0x73, 0x73, 0x20, 0x26, 0x20, 0x6d, 0x61, 0x73, 0x6b, 0x29
        /*0020*/ 	.byte	0x20, 0x3d, 0x3d, 0x20, 0x30, 0x00
	.type		$str$24,@object
	.size		$str$24,(__unnamed_5 - $str$24)
$str$24:
        /*0026*/ 	.byte	0x2f, 0x74, 0x6d, 0x70, 0x2f, 0x6f, 0x73, 0x73, 0x5f, 0x6b, 0x65, 0x72, 0x6e, 0x65, 0x6c, 0x73
        /*0036*/ 	.byte	0x5f, 0x73, 0x72, 0x63, 0x2f, 0x66, 0x6c, 0x61, 0x73, 0x68, 0x5f, 0x61, 0x74, 0x74, 0x65, 0x6e
        /*0046*/ 	.byte	0x74, 0x69, 0x6f, 0x6e, 0x2f, 0x63, 0x73, 0x72, 0x63, 0x2f, 0x63, 0x75, 0x74, 0x6c, 0x61, 0x73
        /*0056*/ 	.byte	0x73, 0x2f, 0x69, 0x6e, 0x63, 0x6c, 0x75, 0x64, 0x65, 0x2f, 0x63, 0x75, 0x74, 0x65, 0x2f, 0x70
        /*0066*/ 	.byte	0x6f, 0x69, 0x6e, 0x74, 0x65, 0x72, 0x5f, 0x66, 0x6c, 0x61, 0x67, 0x67, 0x65, 0x64, 0x2e, 0x68
        /*0076*/ 	.byte	0x70, 0x70, 0x00
	.type		__unnamed_5,@object
	.size		__unnamed_5,(__unnamed_6 - __unnamed_5)
__unnamed_5:
        /* <DEDUP_REMOVED lines=24> */
        /*01f9*/ 	.byte	0x3e, 0x3e, 0x20, 0x26, 0x5d, 0x00
	.type		__unnamed_6,@object
	.size		__unnamed_6,(__unnamed_3 - __unnamed_6)
__unnamed_6:
        /* <DEDUP_REMOVED lines=25> */
	.type		__unnamed_3,@object
	.size		__unnamed_3,(__unnamed_4 - __unnamed_3)
__unnamed_3:
        /* <DEDUP_REMOVED lines=29> */
        /*0555*/ 	.byte	0x5d, 0x00
	.type		__unnamed_4,@object
	.size		__unnamed_4,(__unnamed_2 - __unnamed_4)
__unnamed_4:
        /* <DEDUP_REMOVED lines=30> */
	.type		__unnamed_2,@object
	.size		__unnamed_2,(__unnamed_1 - __unnamed_2)
__unnamed_2:
        /* <DEDUP_REMOVED lines=30> */
	.type		__unnamed_1,@object
	.size		__unnamed_1,(.L_0 - __unnamed_1)
__unnamed_1:
        /* <DEDUP_REMOVED lines=30> */
.L_0:


//--------------------- .nv.shared._ZN7cutlass13device_kernelIN5flash11enable_sm90INS1_16FlashAttnFwdSm90INS1_25CollectiveMainloopFwdSm90ILi2EN4cute5tupleIJNS5_1CILi1EEES8_S8_EEENS6_IJNS7_ILi192EEENS7_ILi128EEENS7_ILi96EEEEEELi96ENS_12float_e4m3_tEfNS_4arch4Sm90ELb0ELb0ELb0ELb0ELb1ELb0ELb0ELb1ELb1ELb1ELb1ELb0EEENS1_21CollectiveEpilogueFwdINS6_IJSA_SC_SB_EEES9_NS_10bfloat16_tESG_Li384ELb0ELb1ELb1ELb1EEENS1_19SingleTileSchedulerILb0ELb1ELb1ELi192EEEEEEEEEvNT_6ParamsE --------------------------
	.section	.nv.shared._ZN7cutlass13device_kernelIN5flash11enable_sm90INS1_16FlashAttnFwdSm90INS1_25CollectiveMainloopFwdSm90ILi2EN4cute5tupleIJNS5_1CILi1EEES8_S8_EEENS6_IJNS7_ILi192EEENS7_ILi128EEENS7_ILi96EEEEEELi96ENS_12float_e4m3_tEfNS_4arch4Sm90ELb0ELb0ELb0ELb0ELb1ELb0ELb0ELb1ELb1ELb1ELb1ELb0EEENS1_21CollectiveEpilogueFwdINS6_IJSA_SC_SB_EEES9_NS_10bfloat16_tESG_Li384ELb0ELb1ELb1ELb1EEENS1_19SingleTileSchedulerILb0ELb1ELb1ELi192EEEEEEEEEvNT_6ParamsE,"aw",@nobits
	.sectionflags	@""
	.align	16
	.zero		1024


//--------------------- .nv.shared.reserved.0     --------------------------
	.section	.nv.shared.reserved.0,"aw",@nobits
	.weak		__nv_reservedSMEM_offset_0_alias
	.size		__nv_reservedSMEM_offset_0_alias, 0, 0
	.other		__nv_reservedSMEM_offset_0_alias,@"STO_CUDA_RESERVED_SHARED STV_DEFAULT"
__nv_reservedSMEM_offset_0_alias:
	.zero		0


//--------------------- .nv.global                --------------------------
	.section	.nv.global,"aw",@nobits
.nv.global:
	.type		_ZN77_INTERNAL_289825e8_41_flash_fwd_hdim96_e4m3_paged_split_sm90_cu_c784774a_39114cute1_E,@object
	.size		_ZN77_INTERNAL_289825e8_41_flash_fwd_hdim96_e4m3_paged_split_sm90_cu_c784774a_39114cute1_E,(_ZN77_INTERNAL_289825e8_41_flash_fwd_hdim96_e4m3_paged_split_sm90_cu_c784774a_39114cuda3std3__45__cpo6cbeginE - _ZN77_INTERNAL_289825e8_41_flash_fwd_hdim96_e4m3_paged_split_sm90_cu_c784774a_39114cute1_E)
_ZN77_INTERNAL_289825e8_41_flash_fwd_hdim96_e4m3_paged_split_sm90_cu_c784774a_39114cute1_E:
	.zero		1
	.type		_ZN77_INTERNAL_289825e8_41_flash_fwd_hdim96_e4m3_paged_split_sm90_cu_c784774a_39114cuda3std3__45__cpo6cbeginE,@object
	.size		_ZN77_INTERNAL_289825e8_41_flash_fwd_hdim96_e4m3_paged_split_sm90_cu_c784774a_39114cuda3std3__45__cpo6cbeginE,(_ZN77_INTERNAL_289825e8_41_flash_fwd_hdim96_e4m3_paged_split_sm90_cu_c784774a_39114cuda3std3__48in_placeE - _ZN77_INTERNAL_289825e8_41_flash_fwd_hdim96_e4m3_paged_split_sm90_cu_c784774a_39114cuda3std3__45__cpo6cbeginE)
_ZN77_INTERNAL_289825e8_41_flash_fwd_hdim96_e4m3_paged_split_sm90_cu_c784774a_39114cuda3std3__45__cpo6cbeginE:
	.zero		1
	.type		_ZN77_INTERNAL_289825e8_41_flash_fwd_hdim96_e4m3_paged_split_sm90_cu_c784774a_39114cuda3std3__48in_placeE,@object
	.size		_ZN77_INTERNAL_289825e8_41_flash_fwd_hdim96_e4m3_paged_split_sm90_cu_c784774a_39114cuda3std3__48in_placeE,(_ZN77_INTERNAL_289825e8_41_flash_fwd_hdim96_e4m3_paged_split_sm90_cu_c784774a_39114cuda3std6ranges3__45__cpo9iter_moveE - _ZN77_INTERNAL_289825e8_41_flash_fwd_hdim96_e4m3_paged_split_sm90_cu_c784774a_39114cuda3std3__48in_placeE)
_ZN77_INTERNAL_289825e8_41_flash_fwd_hdim96_e4m3_paged_split_sm90_cu_c784774a_39114cuda3std3__48in_placeE:
	.zero		1
	.type		_ZN77_INTERNAL_289825e8_41_flash_fwd_hdim96_e4m3_paged_split_sm90_cu_c784774a_39114cuda3std6ranges3__45__cpo9iter_moveE,@object
	.size		_ZN77_INTERNAL_289825e8_41_flash_fwd_hdim96_e4m3_paged_split_sm90_cu_c784774a_39114cuda3std6ranges3__45__cpo9iter_moveE,(_ZN77_INTERNAL_289825e8_41_flash_fwd_hdim96_e4m3_paged_split_sm90_cu_c784774a_39114cuda3std3__45__cpo5beginE - _ZN77_INTERNAL_289825e8_41_flash_fwd_hdim96_e4m3_paged_split_sm90_cu_c784774a_39114cuda3std6ranges3__45__cpo9iter_moveE)
_ZN77_INTERNAL_289825e8_41_flash_fwd_hdim96_e4m3_paged_split_sm90_cu_c784774a_39114cuda3std6ranges3__45__cpo9iter_moveE:
	.zero		1
	.type		_ZN77_INTERNAL_289825e8_41_flash_fwd_hdim96_e4m3_paged_split_sm90_cu_c784774a_39114cuda3std3__45__cpo5beginE,@object
	.size		_ZN77_INTERNAL_289825e8_41_flash_fwd_hdim96_e4m3_paged_split_sm90_cu_c784774a_39114cuda3std3__45__cpo5beginE,(_ZN77_INTERNAL_289825e8_41_flash_fwd_hdim96_e4m3_paged_split_sm90_cu_c784774a_39114cuda3std3__479_GLOBAL__N__289825e8_41_flash_fwd_hdim96_e4m3_paged_split_sm90_cu_c784774a_39116ignoreE - _ZN77_INTERNAL_289825e8_41_flash_fwd_hdim96_e4m3_paged_split_sm90_cu_c784774a_39114cuda3std3__45__cpo5beginE)
_ZN77_INTERNAL_289825e8_41_flash_fwd_hdim96_e4m3_paged_split_sm90_cu_c784774a_39114cuda3std3__45__cpo5beginE:
	.zero		1
	.type		_ZN77_INTERNAL_289825e8_41_flash_fwd_hdim96_e4m3_paged_split_sm90_cu_c784774a_39114cuda3std3__479_GLOBAL__N__289825e8_41_flash_fwd_hdim96_e4m3_paged_split_sm90_cu_c784774a_39116ignoreE,@object
	.size		_ZN77_INTERNAL_289825e8_41_flash_fwd_hdim96_e4m3_paged_split_sm90_cu_c784774a_39114cuda3std3__479_GLOBAL__N__289825e8_41_flash_fwd_hdim96_e4m3_paged_split_sm90_cu_c784774a_39116ignoreE,(_ZN77_INTERNAL_289825e8_41_flash_fwd_hdim96_e4m3_paged_split_sm90_cu_c784774a_39114cute7productE - _ZN77_INTERNAL_289825e8_41_flash_fwd_hdim96_e4m3_paged_split_sm90_cu_c784774a_39114cuda3std3__479_GLOBAL__N__289825e8_41_flash_fwd_hdim96_e4m3_paged_split_sm90_cu_c784774a_39116ignoreE)
_ZN77_INTERNAL_289825e8_41_flash_fwd_hdim96_e4m3_paged_split_sm90_cu_c784774a_39114cuda3std3__479_GLOBAL__N__289825e8_41_flash_fwd_hdim96_e4m3_paged_split_sm90_cu_c784774a_39116ignoreE:
	.zero		1
	.type		_ZN77_INTERNAL_289825e8_41_flash_fwd_hdim96_e4m3_paged_split_sm90_cu_c784774a_39114cute7productE,@object
	.size		_ZN77_INTERNAL_289825e8_41_flash_fwd_hdim96_e4m3_paged_split_sm90_cu_c784774a_39114cute7productE,(_ZN77_INTERNAL_289825e8_41_flash_fwd_hdim96_e4m3_paged_split_sm90_cu_c784774a_39114cuda3std3__45__cpo3endE - _ZN77_INTERNAL_289825e8_41_flash_fwd_hdim96_e4m3_paged_split_sm90_cu_c784774a_39114cute7productE)
_ZN77_INTERNAL_289825e8_41_flash_fwd_hdim96_e4m3_paged_split_sm90_cu_c784774a_39114cute7productE:
	.zero		1
	.type		_ZN77_INTERNAL_289825e8_41_flash_fwd_hdim96_e4m3_paged_split_sm90_cu_c784774a_39114cuda3std3__45__cpo3endE,@object
	.size		_ZN77_INTERNAL_289825e8_41_flash_fwd_hdim96_e4m3_paged_split_sm90_cu_c784774a_39114cuda3std3__45__cpo3endE,(_ZN77_INTERNAL_289825e8_41_flash_fwd_hdim96_e4m3_paged_split_sm90_cu_c784774a_39114cuda3std3__419piecewise_constructE - _ZN77_INTERNAL_289825e8_41_flash_fwd_hdim96_e4m3_paged_split_sm90_cu_c784774a_39114cuda3std3__45__cpo3endE)
_ZN77_INTERNAL_289825e8_41_flash_fwd_hdim96_e4m3_paged_split_sm90_cu_c784774a_39114cuda3std3__45__cpo3endE:
	.zero		1
	.type		_ZN77_INTERNAL_289825e8_41_flash_fwd_hdim96_e4m3_paged_split_sm90_cu_c784774a_39114cuda3std3__419piecewise_constructE,@object
	.size		_ZN77_INTERNAL_289825e8_41_flash_fwd_hdim96_e4m3_paged_split_sm90_cu_c784774a_39114cuda3std3__419piecewise_constructE,(_ZN77_INTERNAL_289825e8_41_flash_fwd_hdim96_e4m3_paged_split_sm90_cu_c784774a_39114cuda3std3__45__cpo4cendE - _ZN77_INTERNAL_289825e8_41_flash_fwd_hdim96_e4m3_paged_split_sm90_cu_c784774a_39114cuda3std3__419piecewise_constructE)
_ZN77_INTERNAL_289825e8_41_flash_fwd_hdim96_e4m3_paged_split_sm90_cu_c784774a_39114cuda3std3__419piecewise_constructE:
	.zero		1
	.type		_ZN77_INTERNAL_289825e8_41_flash_fwd_hdim96_e4m3_paged_split_sm90_cu_c784774a_39114cuda3std3__45__cpo4cendE,@object
	.size		_ZN77_INTERNAL_289825e8_41_flash_fwd_hdim96_e4m3_paged_split_sm90_cu_c784774a_39114cuda3std3__45__cpo4cendE,(_ZN77_INTERNAL_289825e8_41_flash_fwd_hdim96_e4m3_paged_split_sm90_cu_c784774a_39114cuda3std6ranges3__45__cpo4swapE - _ZN77_INTERNAL_289825e8_41_flash_fwd_hdim96_e4m3_paged_split_sm90_cu_c784774a_39114cuda3std3__45__cpo4cendE)
_ZN77_INTERNAL_289825e8_41_flash_fwd_hdim96_e4m3_paged_split_sm90_cu_c784774a_39114cuda3std3__45__cpo4cendE:
	.zero		1
	.type		_ZN77_INTERNAL_289825e8_41_flash_fwd_hdim96_e4m3_paged_split_sm90_cu_c784774a_39114cuda3std6ranges3__45__cpo4swapE,@object
	.size		_ZN77_INTERNAL_289825e8_41_flash_fwd_hdim96_e4m3_paged_split_sm90_cu_c784774a_39114cuda3std6ranges3__45__cpo4swapE,(.L_14 - _ZN77_INTERNAL_289825e8_41_flash_fwd_hdim96_e4m3_paged_split_sm90_cu_c784774a_39114cuda3std6ranges3__45__cpo4swapE)
_ZN77_INTERNAL_289825e8_41_flash_fwd_hdim96_e4m3_paged_split_sm90_cu_c784774a_39114cuda3std6ranges3__45__cpo4swapE:
	.zero		1
.L_14:


//--------------------- .nv.shared._ZN7cutlass13device_kernelIN5flash11enable_sm90INS1_16FlashAttnFwdSm90INS1_25CollectiveMainloopFwdSm90ILi2EN4cute5tupleIJNS5_1CILi1EEES8_S8_EEENS6_IJNS7_ILi192EEENS7_ILi128EEENS7_ILi96EEEEEELi96ENS_12float_e4m3_tEfNS_4arch4Sm90ELb0ELb0ELb0ELb1ELb1ELb0ELb0ELb1ELb1ELb1ELb1ELb0EEENS1_21CollectiveEpilogueFwdINS6_IJSA_SC_SB_EEES9_NS_10bfloat16_tESG_Li384ELb1ELb1ELb1ELb1EEENS1_36VarlenDynamicPersistentTileSchedulerILi192ELi128ELi384ELi128ELb1ELb1ELb1ELb0ELb1ELb1EEEEEEEEEvNT_6ParamsE --------------------------
	.section	.nv.shared._ZN7cutlass13device_kernelIN5flash11enable_sm90INS1_16FlashAttnFwdSm90INS1_25CollectiveMainloopFwdSm90ILi2EN4cute5tupleIJNS5_1CILi1EEES8_S8_EEENS6_IJNS7_ILi192EEENS7_ILi128EEENS7_ILi96EEEEEELi96ENS_12float_e4m3_tEfNS_4arch4Sm90ELb0ELb0ELb0ELb1ELb1ELb0ELb0ELb1ELb1ELb1ELb1ELb0EEENS1_21CollectiveEpilogueFwdINS6_IJSA_SC_SB_EEES9_NS_10bfloat16_tESG_Li384ELb1ELb1ELb1ELb1EEENS1_36VarlenDynamicPersistentTileSchedulerILi192ELi128ELi384ELi128ELb1ELb1ELb1ELb0ELb1ELb1EEEEEEEEEvNT_6ParamsE,"aw",@nobits
	.sectionflags	@""
	.align	16
	.zero		1024


//--------------------- .nv.shared._ZN7cutlass13device_kernelIN5flash11enable_sm90INS1_16FlashAttnFwdSm90INS1_25CollectiveMainloopFwdSm90ILi2EN4cute5tupleIJNS5_1CILi1EEES8_S8_EEENS6_IJNS7_ILi192EEENS7_ILi128EEENS7_ILi96EEEEEELi96ENS_12float_e4m3_tEfNS_4arch4Sm90ELb0ELb0ELb0ELb1ELb1ELb1ELb0ELb1ELb1ELb1ELb1ELb0EEENS1_21CollectiveEpilogueFwdINS6_IJSA_SC_SB_EEES9_NS_10bfloat16_tESG_Li384ELb1ELb1ELb1ELb1EEENS1_36VarlenDynamicPersistentTileSchedulerILi192ELi128ELi384ELi128ELb1ELb1ELb1ELb0ELb1ELb1EEEEEEEEEvNT_6ParamsE --------------------------
	.section	.nv.shared._ZN7cutlass13device_kernelIN5flash11enable_sm90INS1_16FlashAttnFwdSm90INS1_25CollectiveMainloopFwdSm90ILi2EN4cute5tupleIJNS5_1CILi1EEES8_S8_EEENS6_IJNS7_ILi192EEENS7_ILi128EEENS7_ILi96EEEEEELi96ENS_12float_e4m3_tEfNS_4arch4Sm90ELb0ELb0ELb0ELb1ELb1ELb1ELb0ELb1ELb1ELb1ELb1ELb0EEENS1_21CollectiveEpilogueFwdINS6_IJSA_SC_SB_EEES9_NS_10bfloat16_tESG_Li384ELb1ELb1ELb1ELb1EEENS1_36VarlenDynamicPersistentTileSchedulerILi192ELi128ELi384ELi128ELb1ELb1ELb1ELb0ELb1ELb1EEEEEEEEEvNT_6ParamsE,"aw",@nobits
	.sectionflags	@""
	.align	16
	.zero		1024


//--------------------- .nv.shared._ZN7cutlass13device_kernelIN5flash11enable_sm90INS1_16FlashAttnFwdSm90INS1_25CollectiveMainloopFwdSm90ILi2EN4cute5tupleIJNS5_1CILi1EEES8_S8_EEENS6_IJNS7_ILi192EEENS7_ILi128EEENS7_ILi96EEEEEELi96ENS_12float_e4m3_tEfNS_4arch4Sm90ELb0ELb1ELb0ELb0ELb1ELb0ELb0ELb1ELb1ELb1ELb1ELb0EEENS1_21CollectiveEpilogueFwdINS6_IJSA_SC_SB_EEES9_NS_10bfloat16_tESG_Li384ELb0ELb1ELb1ELb1EEENS1_19SingleTileSchedulerILb0ELb1ELb1ELi192EEEEEEEEEvNT_6ParamsE --------------------------
	.section	.nv.shared._ZN7cutlass13device_kernelIN5flash11enable_sm90INS1_16FlashAttnFwdSm90INS1_25CollectiveMainloopFwdSm90ILi2EN4cute5tupleIJNS5_1CILi1EEES8_S8_EEENS6_IJNS7_ILi192EEENS7_ILi128EEENS7_ILi96EEEEEELi96ENS_12float_e4m3_tEfNS_4arch4Sm90ELb0ELb1ELb0ELb0ELb1ELb0ELb0ELb1ELb1ELb1ELb1ELb0EEENS1_21CollectiveEpilogueFwdINS6_IJSA_SC_SB_EEES9_NS_10bfloat16_tESG_Li384ELb0ELb1ELb1ELb1EEENS1_19SingleTileSchedulerILb0ELb1ELb1ELi192EEEEEEEEEvNT_6ParamsE,"aw",@nobits
	.sectionflags	@""
	.align	16
	.zero		1024


//--------------------- .nv.shared._ZN7cutlass13device_kernelIN5flash11enable_sm90INS1_16FlashAttnFwdSm90INS1_25CollectiveMainloopFwdSm90ILi2EN4cute5tupleIJNS5_1CILi1EEES8_S8_EEENS6_IJNS7_ILi192EEENS7_ILi128EEENS7_ILi96EEEEEELi96ENS_12float_e4m3_tEfNS_4arch4Sm90ELb0ELb1ELb0ELb1ELb1ELb0ELb0ELb1ELb1ELb1ELb1ELb0EEENS1_21CollectiveEpilogueFwdINS6_IJSA_SC_SB_EEES9_NS_10bfloat16_tESG_Li384ELb1ELb1ELb1ELb1EEENS1_36VarlenDynamicPersistentTileSchedulerILi192ELi128ELi384ELi128ELb1ELb1ELb1ELb1ELb0ELb1EEEEEEEEEvNT_6ParamsE --------------------------
	.section	.nv.shared._ZN7cutlass13device_kernelIN5flash11enable_sm90INS1_16FlashAttnFwdSm90INS1_25CollectiveMainloopFwdSm90ILi2EN4cute5tupleIJNS5_1CILi1EEES8_S8_EEENS6_IJNS7_ILi192EEENS7_ILi128EEENS7_ILi96EEEEEELi96ENS_12float_e4m3_tEfNS_4arch4Sm90ELb0ELb1ELb0ELb1ELb1ELb0ELb0ELb1ELb1ELb1ELb1ELb0EEENS1_21CollectiveEpilogueFwdINS6_IJSA_SC_SB_EEES9_NS_10bfloat16_tESG_Li384ELb1ELb1ELb1ELb1EEENS1_36VarlenDynamicPersistentTileSchedulerILi192ELi128ELi384ELi128ELb1ELb1ELb1ELb1ELb0ELb1EEEEEEEEEvNT_6ParamsE,"aw",@nobits
	.sectionflags	@""
	.align	16
	.zero		1024


//--------------------- .nv.shared._ZN7cutlass13device_kernelIN5flash11enable_sm90INS1_16FlashAttnFwdSm90INS1_25CollectiveMainloopFwdSm90ILi2EN4cute5tupleIJNS5_1CILi1EEES8_S8_EEENS6_IJNS7_ILi192EEENS7_ILi128EEENS7_ILi96EEEEEELi96ENS_12float_e4m3_tEfNS_4arch4Sm90ELb0ELb1ELb0ELb1ELb1ELb1ELb0ELb1ELb1ELb1ELb1ELb0EEENS1_21CollectiveEpilogueFwdINS6_IJSA_SC_SB_EEES9_NS_10bfloat16_tESG_Li384ELb1ELb1ELb1ELb1EEENS1_36VarlenDynamicPersistentTileSchedulerILi192ELi128ELi384ELi128ELb1ELb1ELb1ELb1ELb0ELb1EEEEEEEEEvNT_6ParamsE --------------------------
	.section	.nv.shared._ZN7cutlass13device_kernelIN5flash11enable_sm90INS1_16FlashAttnFwdSm90INS1_25CollectiveMainloopFwdSm90ILi2EN4cute5tupleIJNS5_1CILi1EEES8_S8_EEENS6_IJNS7_ILi192EEENS7_ILi128EEENS7_ILi96EEEEEELi96ENS_12float_e4m3_tEfNS_4arch4Sm90ELb0ELb1ELb0ELb1ELb1ELb1ELb0ELb1ELb1ELb1ELb1ELb0EEENS1_21CollectiveEpilogueFwdINS6_IJSA_SC_SB_EEES9_NS_10bfloat16_tESG_Li384ELb1ELb1ELb1ELb1EEENS1_36VarlenDynamicPersistentTileSchedulerILi192ELi128ELi384ELi128ELb1ELb1ELb1ELb1ELb0ELb1EEEEEEEEEvNT_6ParamsE,"aw",@nobits
	.sectionflags	@""
	.align	16
	.zero		1024


//--------------------- .nv.shared._ZN7cutlass13device_kernelIN5flash11enable_sm90INS1_16FlashAttnFwdSm90INS1_25CollectiveMainloopFwdSm90ILi2EN4cute5tupleIJNS5_1CILi1EEES8_S8_EEENS6_IJNS7_ILi192EEENS7_ILi128EEENS7_ILi96EEEEEELi96ENS_12float_e4m3_tEfNS_4arch4Sm90ELb1ELb0ELb0ELb0ELb1ELb0ELb0ELb1ELb1ELb1ELb1ELb0EEENS1_21CollectiveEpilogueFwdINS6_IJSA_SC_SB_EEES9_NS_10bfloat16_tESG_Li384ELb0ELb1ELb1ELb1EEENS1_19SingleTileSchedulerILb0ELb1ELb1ELi192EEEEEEEEEvNT_6ParamsE --------------------------
	.section	.nv.shared._ZN7cutlass13device_kernelIN5flash11enable_sm90INS1_16FlashAttnFwdSm90INS1_25CollectiveMainloopFwdSm90ILi2EN4cute5tupleIJNS5_1CILi1EEES8_S8_EEENS6_IJNS7_ILi192EEENS7_ILi128EEENS7_ILi96EEEEEELi96ENS_12float_e4m3_tEfNS_4arch4Sm90ELb1ELb0ELb0ELb0ELb1ELb0ELb0ELb1ELb1ELb1ELb1ELb0EEENS1_21CollectiveEpilogueFwdINS6_IJSA_SC_SB_EEES9_NS_10bfloat16_tESG_Li384ELb0ELb1ELb1ELb1EEENS1_19SingleTileSchedulerILb0ELb1ELb1ELi192EEEEEEEEEvNT_6ParamsE,"aw",@nobits
	.sectionflags	@""
	.align	16
	.zero		1024


//--------------------- .nv.shared._ZN7cutlass13device_kernelIN5flash11enable_sm90INS1_16FlashAttnFwdSm90INS1_25CollectiveMainloopFwdSm90ILi2EN4cute5tupleIJNS5_1CILi1EEES8_S8_EEENS6_IJNS7_ILi192EEENS7_ILi128EEENS7_ILi96EEEEEELi96ENS_12float_e4m3_tEfNS_4arch4Sm90ELb1ELb0ELb0ELb1ELb1ELb0ELb0ELb1ELb1ELb1ELb1ELb0EEENS1_21CollectiveEpilogueFwdINS6_IJSA_SC_SB_EEES9_NS_10bfloat16_tESG_Li384ELb1ELb1ELb1ELb1EEENS1_36VarlenDynamicPersistentTileSchedulerILi192ELi128ELi384ELi128ELb1ELb1ELb1ELb1ELb1ELb1EEEEEEEEEvNT_6ParamsE --------------------------
	.section	.nv.shared._ZN7cutlass13device_kernelIN5flash11enable_sm90INS1_16FlashAttnFwdSm90INS1_25CollectiveMainloopFwdSm90ILi2EN4cute5tupleIJNS5_1CILi1EEES8_S8_EEENS6_IJNS7_ILi192EEENS7_ILi128EEENS7_ILi96EEEEEELi96ENS_12float_e4m3_tEfNS_4arch4Sm90ELb1ELb0ELb0ELb1ELb1ELb0ELb0ELb1ELb1ELb1ELb1ELb0EEENS1_21CollectiveEpilogueFwdINS6_IJSA_SC_SB_EEES9_NS_10bfloat16_tESG_Li384ELb1ELb1ELb1ELb1EEENS1_36VarlenDynamicPersistentTileSchedulerILi192ELi128ELi384ELi128ELb1ELb1ELb1ELb1ELb1ELb1EEEEEEEEEvNT_6ParamsE,"aw",@nobits
	.sectionflags	@""
	.align	16
	.zero		1024


//--------------------- .nv.shared._ZN7cutlass13device_kernelIN5flash11enable_sm90INS1_16FlashAttnFwdSm90INS1_25CollectiveMainloopFwdSm90ILi2EN4cute5tupleIJNS5_1CILi1EEES8_S8_EEENS6_IJNS7_ILi192EEENS7_ILi128EEENS7_ILi96EEEEEELi96ENS_12float_e4m3_tEfNS_4arch4Sm90ELb1ELb0ELb0ELb1ELb1ELb1ELb0ELb1ELb1ELb1ELb1ELb0EEENS1_21CollectiveEpilogueFwdINS6_IJSA_SC_SB_EEES9_NS_10bfloat16_tESG_Li384ELb1ELb1ELb1ELb1EEENS1_36VarlenDynamicPersistentTileSchedulerILi192ELi128ELi384ELi128ELb1ELb1ELb1ELb1ELb1ELb1EEEEEEEEEvNT_6ParamsE --------------------------
	.section	.nv.shared._ZN7cutlass13device_kernelIN5flash11enable_sm90INS1_16FlashAttnFwdSm90INS1_25CollectiveMainloopFwdSm90ILi2EN4cute5tupleIJNS5_1CILi1EEES8_S8_EEENS6_IJNS7_ILi192EEENS7_ILi128EEENS7_ILi96EEEEEELi96ENS_12float_e4m3_tEfNS_4arch4Sm90ELb1ELb0ELb0ELb1ELb1ELb1ELb0ELb1ELb1ELb1ELb1ELb0EEENS1_21CollectiveEpilogueFwdINS6_IJSA_SC_SB_EEES9_NS_10bfloat16_tESG_Li384ELb1ELb1ELb1ELb1EEENS1_36VarlenDynamicPersistentTileSchedulerILi192ELi128ELi384ELi128ELb1ELb1ELb1ELb1ELb1ELb1EEEEEEEEEvNT_6ParamsE,"aw",@nobits
	.sectionflags	@""
	.align	16
	.zero		1024


//--------------------- .nv.constant0._ZN7cutlass13device_kernelIN5flash11enable_sm90INS1_16FlashAttnFwdSm90INS1_25CollectiveMainloopFwdSm90ILi2EN4cute5tupleIJNS5_1CILi1EEES8_S8_EEENS6_IJNS7_ILi192EEENS7_ILi128EEENS7_ILi96EEEEEELi96ENS_12float_e4m3_tEfNS_4arch4Sm90ELb0ELb0ELb0ELb0ELb1ELb0ELb0ELb1ELb1ELb1ELb1ELb0EEENS1_21CollectiveEpilogueFwdINS6_IJSA_SC_SB_EEES9_NS_10bfloat16_tESG_Li384ELb0ELb1ELb1ELb1EEENS1_19SingleTileSchedulerILb0ELb1ELb1ELi192EEEEEEEEEvNT_6ParamsE --------------------------
	.section	.nv.constant0._ZN7cutlass13device_kernelIN5flash11enable_sm90INS1_16FlashAttnFwdSm90INS1_25CollectiveMainloopFwdSm90ILi2EN4cute5tupleIJNS5_1CILi1EEES8_S8_EEENS6_IJNS7_ILi192EEENS7_ILi128EEENS7_ILi96EEEEEELi96ENS_12float_e4m3_tEfNS_4arch4Sm90ELb0ELb0ELb0ELb0ELb1ELb0ELb0ELb1ELb1ELb1ELb1ELb0EEENS1_21CollectiveEpilogueFwdINS6_IJSA_SC_SB_EEES9_NS_10bfloat16_tESG_Li384ELb0ELb1ELb1ELb1EEENS1_19SingleTileSchedulerILb0ELb1ELb1ELi192EEEEEEEEEvNT_6ParamsE,"a",@progbits
	.sectionflags	@""
	.align	4
.nv.constant0._ZN7cutlass13device_kernelIN5flash11enable_sm90INS1_16FlashAttnFwdSm90INS1_25CollectiveMainloopFwdSm90ILi2EN4cute5tupleIJNS5_1CILi1EEES8_S8_EEENS6_IJNS7_ILi192EEENS7_ILi128EEENS7_ILi96EEEEEELi96ENS_12float_e4m3_tEfNS_4arch4Sm90ELb0ELb0ELb0ELb0ELb1ELb0ELb0ELb1ELb1ELb1ELb1ELb0EEENS1_21CollectiveEpilogueFwdINS6_IJSA_SC_SB_EEES9_NS_10bfloat16_tESG_Li384ELb0ELb1ELb1ELb1EEENS1_19SingleTileSchedulerILb0ELb1ELb1ELi192EEEEEEEEEvNT_6ParamsE:
	.zero		3200


//--------------------- .nv.constant0._ZN7cutlass13device_kernelIN5flash11enable_sm90INS1_16FlashAttnFwdSm90INS1_25CollectiveMainloopFwdSm90ILi2EN4cute5tupleIJNS5_1CILi1EEES8_S8_EEENS6_IJNS7_ILi192EEENS7_ILi128EEENS7_ILi96EEEEEELi96ENS_12float_e4m3_tEfNS_4arch4Sm90ELb0ELb0ELb0ELb1ELb1ELb0ELb0ELb1ELb1ELb1ELb1ELb0EEENS1_21CollectiveEpilogueFwdINS6_IJSA_SC_SB_EEES9_NS_10bfloat16_tESG_Li384ELb1ELb1ELb1ELb1EEENS1_36VarlenDynamicPersistentTileSchedulerILi192ELi128ELi384ELi128ELb1ELb1ELb1ELb0ELb1ELb1EEEEEEEEEvNT_6ParamsE --------------------------
	.section	.nv.constant0._ZN7cutlass13device_kernelIN5flash11enable_sm90INS1_16FlashAttnFwdSm90INS1_25CollectiveMainloopFwdSm90ILi2EN4cute5tupleIJNS5_1CILi1EEES8_S8_EEENS6_IJNS7_ILi192EEENS7_ILi128EEENS7_ILi96EEEEEELi96ENS_12float_e4m3_tEfNS_4arch4Sm90ELb0ELb0ELb0ELb1ELb1ELb0ELb0ELb1ELb1ELb1ELb1ELb0EEENS1_21CollectiveEpilogueFwdINS6_IJSA_SC_SB_EEES9_NS_10bfloat16_tESG_Li384ELb1ELb1ELb1ELb1EEENS1_36VarlenDynamicPersistentTileSchedulerILi192ELi128ELi384ELi128ELb1ELb1ELb1ELb0ELb1ELb1EEEEEEEEEvNT_6ParamsE,"a",@progbits
	.sectionflags	@""
	.align	4
.nv.constant0._ZN7cutlass13device_kernelIN5flash11enable_sm90INS1_16FlashAttnFwdSm90INS1_25CollectiveMainloopFwdSm90ILi2EN4cute5tupleIJNS5_1CILi1EEES8_S8_EEENS6_IJNS7_ILi192EEENS7_ILi128EEENS7_ILi96EEEEEELi96ENS_12float_e4m3_tEfNS_4arch4Sm90ELb0ELb0ELb0ELb1ELb1ELb0ELb0ELb1ELb1ELb1ELb1ELb0EEENS1_21CollectiveEpilogueFwdINS6_IJSA_SC_SB_EEES9_NS_10bfloat16_tESG_Li384ELb1ELb1ELb1ELb1EEENS1_36VarlenDynamicPersistentTileSchedulerILi192ELi128ELi384ELi128ELb1ELb1ELb1ELb0ELb1ELb1EEEEEEEEEvNT_6ParamsE:
	.zero		3328


//--------------------- .nv.constant0._ZN7cutlass13device_kernelIN5flash11enable_sm90INS1_16FlashAttnFwdSm90INS1_25CollectiveMainloopFwdSm90ILi2EN4cute5tupleIJNS5_1CILi1EEES8_S8_EEENS6_IJNS7_ILi192EEENS7_ILi128EEENS7_ILi96EEEEEELi96ENS_12float_e4m3_tEfNS_4arch4Sm90ELb0ELb0ELb0ELb1ELb1ELb1ELb0ELb1ELb1ELb1ELb1ELb0EEENS1_21CollectiveEpilogueFwdINS6_IJSA_SC_SB_EEES9_NS_10bfloat16_tESG_Li384ELb1ELb1ELb1ELb1EEENS1_36VarlenDynamicPersistentTileSchedulerILi192ELi128ELi384ELi128ELb1ELb1ELb1ELb0ELb1ELb1EEEEEEEEEvNT_6ParamsE --------------------------
	.section	.nv.constant0._ZN7cutlass13device_kernelIN5flash11enable_sm90INS1_16FlashAttnFwdSm90INS1_25CollectiveMainloopFwdSm90ILi2EN4cute5tupleIJNS5_1CILi1EEES8_S8_EEENS6_IJNS7_ILi192EEENS7_ILi128EEENS7_ILi96EEEEEELi96ENS_12float_e4m3_tEfNS_4arch4Sm90ELb0ELb0ELb0ELb1ELb1ELb1ELb0ELb1ELb1ELb1ELb1ELb0EEENS1_21CollectiveEpilogueFwdINS6_IJSA_SC_SB_EEES9_NS_10bfloat16_tESG_Li384ELb1ELb1ELb1ELb1EEENS1_36VarlenDynamicPersistentTileSchedulerILi192ELi128ELi384ELi128ELb1ELb1ELb1ELb0ELb1ELb1EEEEEEEEEvNT_6ParamsE,"a",@progbits
	.sectionflags	@""
	.align	4
.nv.constant0._ZN7cutlass13device_kernelIN5flash11enable_sm90INS1_16FlashAttnFwdSm90INS1_25CollectiveMainloopFwdSm90ILi2EN4cute5tupleIJNS5_1CILi1EEES8_S8_EEENS6_IJNS7_ILi192EEENS7_ILi128EEENS7_ILi96EEEEEELi96ENS_12float_e4m3_tEfNS_4arch4Sm90ELb0ELb0ELb0ELb1ELb1ELb1ELb0ELb1ELb1ELb1ELb1ELb0EEENS1_21CollectiveEpilogueFwdINS6_IJSA_SC_SB_EEES9_NS_10bfloat16_tESG_Li384ELb1ELb1ELb1ELb1EEENS1_36VarlenDynamicPersistentTileSchedulerILi192ELi128ELi384ELi128ELb1ELb1ELb1ELb0ELb1ELb1EEEEEEEEEvNT_6ParamsE:
	.zero		3328


//--------------------- .nv.constant0._ZN7cutlass13device_kernelIN5flash11enable_sm90INS1_16FlashAttnFwdSm90INS1_25CollectiveMainloopFwdSm90ILi2EN4cute5tupleIJNS5_1CILi1EEES8_S8_EEENS6_IJNS7_ILi192EEENS7_ILi128EEENS7_ILi96EEEEEELi96ENS_12float_e4m3_tEfNS_4arch4Sm90ELb0ELb1ELb0ELb0ELb1ELb0ELb0ELb1ELb1ELb1ELb1ELb0EEENS1_21CollectiveEpilogueFwdINS6_IJSA_SC_SB_EEES9_NS_10bfloat16_tESG_Li384ELb0ELb1ELb1ELb1EEENS1_19SingleTileSchedulerILb0ELb1ELb1ELi192EEEEEEEEEvNT_6ParamsE --------------------------
	.section	.nv.constant0._ZN7cutlass13device_kernelIN5flash11enable_sm90INS1_16FlashAttnFwdSm90INS1_25CollectiveMainloopFwdSm90ILi2EN4cute5tupleIJNS5_1CILi1EEES8_S8_EEENS6_IJNS7_ILi192EEENS7_ILi128EEENS7_ILi96EEEEEELi96ENS_12float_e4m3_tEfNS_4arch4Sm90ELb0ELb1ELb0ELb0ELb1ELb0ELb0ELb1ELb1ELb1ELb1ELb0EEENS1_21CollectiveEpilogueFwdINS6_IJSA_SC_SB_EEES9_NS_10bfloat16_tESG_Li384ELb0ELb1ELb1ELb1EEENS1_19SingleTileSchedulerILb0ELb1ELb1ELi192EEEEEEEEEvNT_6ParamsE,"a",@progbits
	.sectionflags	@""
	.align	4
.nv.constant0._ZN7cutlass13device_kernelIN5flash11enable_sm90INS1_16FlashAttnFwdSm90INS1_25CollectiveMainloopFwdSm90ILi2EN4cute5tupleIJNS5_1CILi1EEES8_S8_EEENS6_IJNS7_ILi192EEENS7_ILi128EEENS7_ILi96EEEEEELi96ENS_12float_e4m3_tEfNS_4arch4Sm90ELb0ELb1ELb0ELb0ELb1ELb0ELb0ELb1ELb1ELb1ELb1ELb0EEENS1_21CollectiveEpilogueFwdINS6_IJSA_SC_SB_EEES9_NS_10bfloat16_tESG_Li384ELb0ELb1ELb1ELb1EEENS1_19SingleTileSchedulerILb0ELb1ELb1ELi192EEEEEEEEEvNT_6ParamsE:
	.zero		3200


//--------------------- .nv.constant0._ZN7cutlass13device_kernelIN5flash11enable_sm90INS1_16FlashAttnFwdSm90INS1_25CollectiveMainloopFwdSm90ILi2EN4cute5tupleIJNS5_1CILi1EEES8_S8_EEENS6_IJNS7_ILi192EEENS7_ILi128EEENS7_ILi96EEEEEELi96ENS_12float_e4m3_tEfNS_4arch4Sm90ELb0ELb1ELb0ELb1ELb1ELb0ELb0ELb1ELb1ELb1ELb1ELb0EEENS1_21CollectiveEpilogueFwdINS6_IJSA_SC_SB_EEES9_NS_10bfloat16_tESG_Li384ELb1ELb1ELb1ELb1EEENS1_36VarlenDynamicPersistentTileSchedulerILi192ELi128ELi384ELi128ELb1ELb1ELb1ELb1ELb0ELb1EEEEEEEEEvNT_6ParamsE --------------------------
	.section	.nv.constant0._ZN7cutlass13device_kernelIN5flash11enable_sm90INS1_16FlashAttnFwdSm90INS1_25CollectiveMainloopFwdSm90ILi2EN4cute5tupleIJNS5_1CILi1EEES8_S8_EEENS6_IJNS7_ILi192EEENS7_ILi128EEENS7_ILi96EEEEEELi96ENS_12float_e4m3_tEfNS_4arch4Sm90ELb0ELb1ELb0ELb1ELb1ELb0ELb0ELb1ELb1ELb1ELb1ELb0EEENS1_21CollectiveEpilogueFwdINS6_IJSA_SC_SB_EEES9_NS_10bfloat16_tESG_Li384ELb1ELb1ELb1ELb1EEENS1_36VarlenDynamicPersistentTileSchedulerILi192ELi128ELi384ELi128ELb1ELb1ELb1ELb1ELb0ELb1EEEEEEEEEvNT_6ParamsE,"a",@progbits
	.sectionflags	@""
	.align	4
.nv.constant0._ZN7cutlass13device_kernelIN5flash11enable_sm90INS1_16FlashAttnFwdSm90INS1_25CollectiveMainloopFwdSm90ILi2EN4cute5tupleIJNS5_1CILi1EEES8_S8_EEENS6_IJNS7_ILi192EEENS7_ILi128EEENS7_ILi96EEEEEELi96ENS_12float_e4m3_tEfNS_4arch4Sm90ELb0ELb1ELb0ELb1ELb1ELb0ELb0ELb1ELb1ELb1ELb1ELb0EEENS1_21CollectiveEpilogueFwdINS6_IJSA_SC_SB_EEES9_NS_10bfloat16_tESG_Li384ELb1ELb1ELb1ELb1EEENS1_36VarlenDynamicPersistentTileSchedulerILi192ELi128ELi384ELi128ELb1ELb1ELb1ELb1ELb0ELb1EEEEEEEEEvNT_6ParamsE:
	.zero		3328


//--------------------- .nv.constant0._ZN7cutlass13device_kernelIN5flash11enable_sm90INS1_16FlashAttnFwdSm90INS1_25CollectiveMainloopFwdSm90ILi2EN4cute5tupleIJNS5_1CILi1EEES8_S8_EEENS6_IJNS7_ILi192EEENS7_ILi128EEENS7_ILi96EEEEEELi96ENS_12float_e4m3_tEfNS_4arch4Sm90ELb0ELb1ELb0ELb1ELb1ELb1ELb0ELb1ELb1ELb1ELb1ELb0EEENS1_21CollectiveEpilogueFwdINS6_IJSA_SC_SB_EEES9_NS_10bfloat16_tESG_Li384ELb1ELb1ELb1ELb1EEENS1_36VarlenDynamicPersistentTileSchedulerILi192ELi128ELi384ELi128ELb1ELb1ELb1ELb1ELb0ELb1EEEEEEEEEvNT_6ParamsE --------------------------
	.section	.nv.constant0._ZN7cutlass13device_kernelIN5flash11enable_sm90INS1_16FlashAttnFwdSm90INS1_25CollectiveMainloopFwdSm90ILi2EN4cute5tupleIJNS5_1CILi1EEES8_S8_EEENS6_IJNS7_ILi192EEENS7_ILi128EEENS7_ILi96EEEEEELi96ENS_12float_e4m3_tEfNS_4arch4Sm90ELb0ELb1ELb0ELb1ELb1ELb1ELb0ELb1ELb1ELb1ELb1ELb0EEENS1_21CollectiveEpilogueFwdINS6_IJSA_SC_SB_EEES9_NS_10bfloat16_tESG_Li384ELb1ELb1ELb1ELb1EEENS1_36VarlenDynamicPersistentTileSchedulerILi192ELi128ELi384ELi128ELb1ELb1ELb1ELb1ELb0ELb1EEEEEEEEEvNT_6ParamsE,"a",@progbits
	.sectionflags	@""
	.align	4
.nv.constant0._ZN7cutlass13device_kernelIN5flash11enable_sm90INS1_16FlashAttnFwdSm90INS1_25CollectiveMainloopFwdSm90ILi2EN4cute5tupleIJNS5_1CILi1EEES8_S8_EEENS6_IJNS7_ILi192EEENS7_ILi128EEENS7_ILi96EEEEEELi96ENS_12float_e4m3_tEfNS_4arch4Sm90ELb0ELb1ELb0ELb1ELb1ELb1ELb0ELb1ELb1ELb1ELb1ELb0EEENS1_21CollectiveEpilogueFwdINS6_IJSA_SC_SB_EEES9_NS_10bfloat16_tESG_Li384ELb1ELb1ELb1ELb1EEENS1_36VarlenDynamicPersistentTileSchedulerILi192ELi128ELi384ELi128ELb1ELb1ELb1ELb1ELb0ELb1EEEEEEEEEvNT_6ParamsE:
	.zero		3328


//--------------------- .nv.constant0._ZN7cutlass13device_kernelIN5flash11enable_sm90INS1_16FlashAttnFwdSm90INS1_25CollectiveMainloopFwdSm90ILi2EN4cute5tupleIJNS5_1CILi1EEES8_S8_EEENS6_IJNS7_ILi192EEENS7_ILi128EEENS7_ILi96EEEEEELi96ENS_12float_e4m3_tEfNS_4arch4Sm90ELb1ELb0ELb0ELb0ELb1ELb0ELb0ELb1ELb1ELb1ELb1ELb0EEENS1_21CollectiveEpilogueFwdINS6_IJSA_SC_SB_EEES9_NS_10bfloat16_tESG_Li384ELb0ELb1ELb1ELb1EEENS1_19SingleTileSchedulerILb0ELb1ELb1ELi192EEEEEEEEEvNT_6ParamsE --------------------------
	.section	.nv.constant0._ZN7cutlass13device_kernelIN5flash11enable_sm90INS1_16FlashAttnFwdSm90INS1_25CollectiveMainloopFwdSm90ILi2EN4cute5tupleIJNS5_1CILi1EEES8_S8_EEENS6_IJNS7_ILi192EEENS7_ILi128EEENS7_ILi96EEEEEELi96ENS_12float_e4m3_tEfNS_4arch4Sm90ELb1ELb0ELb0ELb0ELb1ELb0ELb0ELb1ELb1ELb1ELb1ELb0EEENS1_21CollectiveEpilogueFwdINS6_IJSA_SC_SB_EEES9_NS_10bfloat16_tESG_Li384ELb0ELb1ELb1ELb1EEENS1_19SingleTileSchedulerILb0ELb1ELb1ELi192EEEEEEEEEvNT_6ParamsE,"a",@progbits
	.sectionflags	@""
	.align	4
.nv.constant0._ZN7cutlass13device_kernelIN5flash11enable_sm90INS1_16FlashAttnFwdSm90INS1_25CollectiveMainloopFwdSm90ILi2EN4cute5tupleIJNS5_1CILi1EEES8_S8_EEENS6_IJNS7_ILi192EEENS7_ILi128EEENS7_ILi96EEEEEELi96ENS_12float_e4m3_tEfNS_4arch4Sm90ELb1ELb0ELb0ELb0ELb1ELb0ELb0ELb1ELb1ELb1ELb1ELb0EEENS1_21CollectiveEpilogueFwdINS6_IJSA_SC_SB_EEES9_NS_10bfloat16_tESG_Li384ELb0ELb1ELb1ELb1EEENS1_19SingleTileSchedulerILb0ELb1ELb1ELi192EEEEEEEEEvNT_6ParamsE:
	.zero		3200


//--------------------- .nv.constant0._ZN7cutlass13device_kernelIN5flash11enable_sm90INS1_16FlashAttnFwdSm90INS1_25CollectiveMainloopFwdSm90ILi2EN4cute5tupleIJNS5_1CILi1EEES8_S8_EEENS6_IJNS7_ILi192EEENS7_ILi128EEENS7_ILi96EEEEEELi96ENS_12float_e4m3_tEfNS_4arch4Sm90ELb1ELb0ELb0ELb1ELb1ELb0ELb0ELb1ELb1ELb1ELb1ELb0EEENS1_21CollectiveEpilogueFwdINS6_IJSA_SC_SB_EEES9_NS_10bfloat16_tESG_Li384ELb1ELb1ELb1ELb1EEENS1_36VarlenDynamicPersistentTileSchedulerILi192ELi128ELi384ELi128ELb1ELb1ELb1ELb1ELb1ELb1EEEEEEEEEvNT_6ParamsE --------------------------
	.section	.nv.constant0._ZN7cutlass13device_kernelIN5flash11enable_sm90INS1_16FlashAttnFwdSm90INS1_25CollectiveMainloopFwdSm90ILi2EN4cute5tupleIJNS5_1CILi1EEES8_S8_EEENS6_IJNS7_ILi192EEENS7_ILi128EEENS7_ILi96EEEEEELi96ENS_12float_e4m3_tEfNS_4arch4Sm90ELb1ELb0ELb0ELb1ELb1ELb0ELb0ELb1ELb1ELb1ELb1ELb0EEENS1_21CollectiveEpilogueFwdINS6_IJSA_SC_SB_EEES9_NS_10bfloat16_tESG_Li384ELb1ELb1ELb1ELb1EEENS1_36VarlenDynamicPersistentTileSchedulerILi192ELi128ELi384ELi128ELb1ELb1ELb1ELb1ELb1ELb1EEEEEEEEEvNT_6ParamsE,"a",@progbits
	.sectionflags	@""
	.align	4
.nv.constant0._ZN7cutlass13device_kernelIN5flash11enable_sm90INS1_16FlashAttnFwdSm90INS1_25CollectiveMainloopFwdSm90ILi2EN4cute5tupleIJNS5_1CILi1EEES8_S8_EEENS6_IJNS7_ILi192EEENS7_ILi128EEENS7_ILi96EEEEEELi96ENS_12float_e4m3_tEfNS_4arch4Sm90ELb1ELb0ELb0ELb1ELb1ELb0ELb0ELb1ELb1ELb1ELb1ELb0EEENS1_21CollectiveEpilogueFwdINS6_IJSA_SC_SB_EEES9_NS_10bfloat16_tESG_Li384ELb1ELb1ELb1ELb1EEENS1_36VarlenDynamicPersistentTileSchedulerILi192ELi128ELi384ELi128ELb1ELb1ELb1ELb1ELb1ELb1EEEEEEEEEvNT_6ParamsE:
	.zero		3328


//--------------------- .nv.constant0._ZN7cutlass13device_kernelIN5flash11enable_sm90INS1_16FlashAttnFwdSm90INS1_25CollectiveMainloopFwdSm90ILi2EN4cute5tupleIJNS5_1CILi1EEES8_S8_EEENS6_IJNS7_ILi192EEENS7_ILi128EEENS7_ILi96EEEEEELi96ENS_12float_e4m3_tEfNS_4arch4Sm90ELb1ELb0ELb0ELb1ELb1ELb1ELb0ELb1ELb1ELb1ELb1ELb0EEENS1_21CollectiveEpilogueFwdINS6_IJSA_SC_SB_EEES9_NS_10bfloat16_tESG_Li384ELb1ELb1ELb1ELb1EEENS1_36VarlenDynamicPersistentTileSchedulerILi192ELi128ELi384ELi128ELb1ELb1ELb1ELb1ELb1ELb1EEEEEEEEEvNT_6ParamsE --------------------------
	.section	.nv.constant0._ZN7cutlass13device_kernelIN5flash11enable_sm90INS1_16FlashAttnFwdSm90INS1_25CollectiveMainloopFwdSm90ILi2EN4cute5tupleIJNS5_1CILi1EEES8_S8_EEENS6_IJNS7_ILi192EEENS7_ILi128EEENS7_ILi96EEEEEELi96ENS_12float_e4m3_tEfNS_4arch4Sm90ELb1ELb0ELb0ELb1ELb1ELb1ELb0ELb1ELb1ELb1ELb1ELb0EEENS1_21CollectiveEpilogueFwdINS6_IJSA_SC_SB_EEES9_NS_10bfloat16_tESG_Li384ELb1ELb1ELb1ELb1EEENS1_36VarlenDynamicPersistentTileSchedulerILi192ELi128ELi384ELi128ELb1ELb1ELb1ELb1ELb1ELb1EEEEEEEEEvNT_6ParamsE,"a",@progbits
	.sectionflags	@""
	.align	4
.nv.constant0._ZN7cutlass13device_kernelIN5flash11enable_sm90INS1_16FlashAttnFwdSm90INS1_25CollectiveMainloopFwdSm90ILi2EN4cute5tupleIJNS5_1CILi1EEES8_S8_EEENS6_IJNS7_ILi192EEENS7_ILi128EEENS7_ILi96EEEEEELi96ENS_12float_e4m3_tEfNS_4arch4Sm90ELb1ELb0ELb0ELb1ELb1ELb1ELb0ELb1ELb1ELb1ELb1ELb0EEENS1_21CollectiveEpilogueFwdINS6_IJSA_SC_SB_EEES9_NS_10bfloat16_tESG_Li384ELb1ELb1ELb1ELb1EEENS1_36VarlenDynamicPersistentTileSchedulerILi192ELi128ELi384ELi128ELb1ELb1ELb1ELb1ELb1ELb1EEEEEEEEEvNT_6ParamsE:
	.zero		3328


//--------------------- SYMBOLS --------------------------

	.type		.nv.reservedSmem.offset0,@object
	.size		.nv.reservedSmem.offset0,0x4
	.type		__assertfail,@function
